	.target	sm_90a

	.elftype	@"ET_EXEC"


//--------------------- .note.nv.tkinfo           --------------------------
	.section	.note.nv.tkinfo,"",@"SHT_NOTE"
	.sectionflags	@"SHF_NOTE_NV_TKINFO"
	.tkinfo
        /*0018*/ 	.word	0x00000002
        /*0030*/ 	.string	""
        /*0030*/ 	.string	"ptxas"
        /*0030*/ 	.string	"Cuda compilation tools, release 13.0, V13.0.88"
        /*0030*/ 	.string	"Build cuda_13.0.r13.0/compiler.36424714_0"
        /*0030*/ 	.string	"-arch sm_90a -m 64 "



//--------------------- .note.nv.cuinfo           --------------------------
	.section	.note.nv.cuinfo,"",@"SHT_NOTE"
	.sectionflags	@"SHF_NOTE_NV_CUINFO"
        /*0018*/ 	.short	0x0002
        /*001a*/ 	.short	0x005a
        /*001c*/ 	.short	0x0082
	.zero		2


//--------------------- .nv.info                  --------------------------
	.section	.nv.info,"",@"SHT_CUDA_INFO"
	.align	4


	//----- nvinfo : EIATTR_REGCOUNT
	.align		4
        /*0000*/ 	.byte	0x04, 0x2f
        /*0002*/ 	.short	(.L_27 - .L_26)
	.align		4
.L_26:
        /*0004*/ 	.word	index@(_ZN7cutlass13device_kernelIN5flash11enable_sm90INS1_16FlashAttnFwdSm90INS1_25CollectiveMainloopFwdSm90ILi2EN4cute5tupleIJNS5_1CILi1EEES8_S8_EEENS6_IJNS7_ILi128EEENS7_ILi160EEENS7_ILi192EEEEEELi128ENS_12float_e4m3_tEfNS_4arch4Sm90ELb1ELb0ELb1ELb1ELb0ELb1ELb0ELb1ELb1ELb1ELb1ELb0EEENS1_21CollectiveEpilogueFwdINS6_IJSA_SA_SB_EEES9_NS_10bfloat16_tESG_Li256ELb1ELb1ELb1ELb1EEENS1_36VarlenDynamicPersistentTileSchedulerILi128ELi160ELi256ELi128ELb1ELb1ELb1ELb1ELb1ELb1EEEEEEEEEvNT_6ParamsE)
        /*0008*/ 	.word	0x000000a8


	//----- nvinfo : EIATTR_FRAME_SIZE
	.align		4
.L_27:
        /*000c*/ 	.byte	0x04, 0x11
        /*000e*/ 	.short	(.L_29 - .L_28)
	.align		4
.L_28:
        /*0010*/ 	.word	index@(_ZN7cutlass13device_kernelIN5flash11enable_sm90INS1_16FlashAttnFwdSm90INS1_25CollectiveMainloopFwdSm90ILi2EN4cute5tupleIJNS5_1CILi1EEES8_S8_EEENS6_IJNS7_ILi128EEENS7_ILi160EEENS7_ILi192EEEEEELi128ENS_12float_e4m3_tEfNS_4arch4Sm90ELb1ELb0ELb1ELb1ELb0ELb1ELb0ELb1ELb1ELb1ELb1ELb0EEENS1_21CollectiveEpilogueFwdINS6_IJSA_SA_SB_EEES9_NS_10bfloat16_tESG_Li256ELb1ELb1ELb1ELb1EEENS1_36VarlenDynamicPersistentTileSchedulerILi128ELi160ELi256ELi128ELb1ELb1ELb1ELb1ELb1ELb1EEEEEEEEEvNT_6ParamsE)
        /*0014*/ 	.word	0x00000078


	//----- nvinfo : EIATTR_REGCOUNT
	.align		4
.L_29:
        /*0018*/ 	.byte	0x04, 0x2f
        /*001a*/ 	.short	(.L_31 - .L_30)
	.align		4
.L_30:
        /*001c*/ 	.word	index@(_ZN7cutlass13device_kernelIN5flash11enable_sm90INS1_16FlashAttnFwdSm90INS1_25CollectiveMainloopFwdSm90ILi2EN4cute5tupleIJNS5_1CILi1EEES8_S8_EEENS6_IJNS7_ILi128EEENS7_ILi160EEENS7_ILi192EEEEEELi128ENS_12float_e4m3_tEfNS_4arch4Sm90ELb1ELb0ELb1ELb1ELb0ELb0ELb0ELb1ELb1ELb1ELb1ELb0EEENS1_21CollectiveEpilogueFwdINS6_IJSA_SA_SB_EEES9_NS_10bfloat16_tESG_Li256ELb1ELb1ELb1ELb1EEENS1_36VarlenDynamicPersistentTileSchedulerILi128ELi160ELi256ELi128ELb1ELb1ELb1ELb1ELb1ELb1EEEEEEEEEvNT_6ParamsE)
        /*0020*/ 	.word	0x000000a8


	//----- nvinfo : EIATTR_FRAME_SIZE
	.align		4
.L_31:
        /*0024*/ 	.byte	0x04, 0x11
        /*0026*/ 	.short	(.L_33 - .L_32)
	.align		4
.L_32:
        /*0028*/ 	.word	index@(_ZN7cutlass13device_kernelIN5flash11enable_sm90INS1_16FlashAttnFwdSm90INS1_25CollectiveMainloopFwdSm90ILi2EN4cute5tupleIJNS5_1CILi1EEES8_S8_EEENS6_IJNS7_ILi128EEENS7_ILi160EEENS7_ILi192EEEEEELi128ENS_12float_e4m3_tEfNS_4arch4Sm90ELb1ELb0ELb1ELb1ELb0ELb0ELb0ELb1ELb1ELb1ELb1ELb0EEENS1_21CollectiveEpilogueFwdINS6_IJSA_SA_SB_EEES9_NS_10bfloat16_tESG_Li256ELb1ELb1ELb1ELb1EEENS1_36VarlenDynamicPersistentTileSchedulerILi128ELi160ELi256ELi128ELb1ELb1ELb1ELb1ELb1ELb1EEEEEEEEEvNT_6ParamsE)
        /*002c*/ 	.word	0x00000038


	//----- nvinfo : EIATTR_REGCOUNT
	.align		4
.L_33:
        /*0030*/ 	.byte	0x04, 0x2f
        /*0032*/ 	.short	(.L_35 - .L_34)
	.align		4
.L_34:
        /*0034*/ 	.word	index@(_ZN7cutlass13device_kernelIN5flash11enable_sm90INS1_16FlashAttnFwdSm90INS1_25CollectiveMainloopFwdSm90ILi2EN4cute5tupleIJNS5_1CILi1EEES8_S8_EEENS6_IJNS7_ILi128EEENS7_ILi160EEENS7_ILi192EEEEEELi128ENS_12float_e4m3_tEfNS_4arch4Sm90ELb1ELb0ELb1ELb0ELb0ELb0ELb0ELb1ELb1ELb1ELb1ELb0EEENS1_21CollectiveEpilogueFwdINS6_IJSA_SA_SB_EEES9_NS_10bfloat16_tESG_Li256ELb0ELb1ELb1ELb1EEENS1_19SingleTileSchedulerILb0ELb1ELb1ELi128EEEEEEEEEvNT_6ParamsE)
        /*0038*/ 	.word	0x000000a8


	//----- nvinfo : EIATTR_FRAME_SIZE
	.align		4
.L_35:
        /*003c*/ 	.byte	0x04, 0x11
        /*003e*/ 	.short	(.L_37 - .L_36)
	.align		4
.L_36:
        /*0040*/ 	.word	index@(_ZN7cutlass13device_kernelIN5flash11enable_sm90INS1_16FlashAttnFwdSm90INS1_25CollectiveMainloopFwdSm90ILi2EN4cute5tupleIJNS5_1CILi1EEES8_S8_EEENS6_IJNS7_ILi128EEENS7_ILi160EEENS7_ILi192EEEEEELi128ENS_12float_e4m3_tEfNS_4arch4Sm90ELb1ELb0ELb1ELb0ELb0ELb0ELb0ELb1ELb1ELb1ELb1ELb0EEENS1_21CollectiveEpilogueFwdINS6_IJSA_SA_SB_EEES9_NS_10bfloat16_tESG_Li256ELb0ELb1ELb1ELb1EEENS1_19SingleTileSchedulerILb0ELb1ELb1ELi128EEEEEEEEEvNT_6ParamsE)
        /*0044*/ 	.word	0x00000028


	//----- nvinfo : EIATTR_REGCOUNT
	.align		4
.L_37:
        /*0048*/ 	.byte	0x04, 0x2f
        /*004a*/ 	.short	(.L_39 - .L_38)
	.align		4
.L_38:
        /*004c*/ 	.word	index@(_ZN7cutlass13device_kernelIN5flash11enable_sm90INS1_16FlashAttnFwdSm90INS1_25CollectiveMainloopFwdSm90ILi2EN4cute5tupleIJNS5_1CILi1EEES8_S8_EEENS6_IJNS7_ILi128EEESA_NS7_ILi192EEEEEELi128ENS_12float_e4m3_tEfNS_4arch4Sm90ELb0ELb1ELb1ELb1ELb0ELb1ELb0ELb1ELb1ELb1ELb1ELb0EEENS1_21CollectiveEpilogueFwdINS6_IJSA_SA_SA_EEES9_NS_10bfloat16_tESF_Li256ELb1ELb1ELb1ELb1EEENS1_36VarlenDynamicPersistentTileSchedulerILi128ELi128ELi256ELi128ELb1ELb1ELb1ELb1ELb0ELb1EEEEEEEEEvNT_6ParamsE)
        /*0050*/ 	.word	0x000000a8


	//----- nvinfo : EIATTR_FRAME_SIZE
	.align		4
.L_39:
        /*0054*/ 	.byte	0x04, 0x11
        /*0056*/ 	.short	(.L_41 - .L_40)
	.align		4
.L_40:
        /*0058*/ 	.word	index@(_ZN7cutlass13device_kernelIN5flash11enable_sm90INS1_16FlashAttnFwdSm90INS1_25CollectiveMainloopFwdSm90ILi2EN4cute5tupleIJNS5_1CILi1EEES8_S8_EEENS6_IJNS7_ILi128EEESA_NS7_ILi192EEEEEELi128ENS_12float_e4m3_tEfNS_4arch4Sm90ELb0ELb1ELb1ELb1ELb0ELb1ELb0ELb1ELb1ELb1ELb1ELb0EEENS1_21CollectiveEpilogueFwdINS6_IJSA_SA_SA_EEES9_NS_10bfloat16_tESF_Li256ELb1ELb1ELb1ELb1EEENS1_36VarlenDynamicPersistentTileSchedulerILi128ELi128ELi256ELi128ELb1ELb1ELb1ELb1ELb0ELb1EEEEEEEEEvNT_6ParamsE)
        /*005c*/ 	.word	0x00000060


	//----- nvinfo : EIATTR_REGCOUNT
	.align		4
.L_41:
        /*0060*/ 	.byte	0x04, 0x2f
        /*0062*/ 	.short	(.L_43 - .L_42)
	.align		4
.L_42:
        /*0064*/ 	.word	index@(_ZN7cutlass13device_kernelIN5flash11enable_sm90INS1_16FlashAttnFwdSm90INS1_25CollectiveMainloopFwdSm90ILi2EN4cute5tupleIJNS5_1CILi1EEES8_S8_EEENS6_IJNS7_ILi128EEESA_NS7_ILi192EEEEEELi128ENS_12float_e4m3_tEfNS_4arch4Sm90ELb0ELb1ELb1ELb1ELb0ELb0ELb0ELb1ELb1ELb1ELb1ELb0EEENS1_21CollectiveEpilogueFwdINS6_IJSA_SA_SA_EEES9_NS_10bfloat16_tESF_Li256ELb1ELb1ELb1ELb1EEENS1_36VarlenDynamicPersistentTileSchedulerILi128ELi128ELi256ELi128ELb1ELb1ELb1ELb1ELb0ELb1EEEEEEEEEvNT_6ParamsE)
        /*0068*/ 	.word	0x000000a8


	//----- nvinfo : EIATTR_FRAME_SIZE
	.align		4
.L_43:
        /*006c*/ 	.byte	0x04, 0x11
        /*006e*/ 	.short	(.L_45 - .L_44)
	.align		4
.L_44:
        /*0070*/ 	.word	index@(_ZN7cutlass13device_kernelIN5flash11enable_sm90INS1_16FlashAttnFwdSm90INS1_25CollectiveMainloopFwdSm90ILi2EN4cute5tupleIJNS5_1CILi1EEES8_S8_EEENS6_IJNS7_ILi128EEESA_NS7_ILi192EEEEEELi128ENS_12float_e4m3_tEfNS_4arch4Sm90ELb0ELb1ELb1ELb1ELb0ELb0ELb0ELb1ELb1ELb1ELb1ELb0EEENS1_21CollectiveEpilogueFwdINS6_IJSA_SA_SA_EEES9_NS_10bfloat16_tESF_Li256ELb1ELb1ELb1ELb1EEENS1_36VarlenDynamicPersistentTileSchedulerILi128ELi128ELi256ELi128ELb1ELb1ELb1ELb1ELb0ELb1EEEEEEEEEvNT_6ParamsE)
        /*0074*/ 	.word	0x00000040


	//----- nvinfo : EIATTR_REGCOUNT
	.align		4
.L_45:
        /*0078*/ 	.byte	0x04, 0x2f
        /*007a*/ 	.short	(.L_47 - .L_46)
	.align		4
.L_46:
        /*007c*/ 	.word	index@(_ZN7cutlass13device_kernelIN5flash11enable_sm90INS1_16FlashAttnFwdSm90INS1_25CollectiveMainloopFwdSm90ILi2EN4cute5tupleIJNS5_1CILi1EEES8_S8_EEENS6_IJNS7_ILi128EEESA_NS7_ILi192EEEEEELi128ENS_12float_e4m3_tEfNS_4arch4Sm90ELb0ELb1ELb1ELb0ELb0ELb0ELb0ELb1ELb1ELb1ELb1ELb0EEENS1_21CollectiveEpilogueFwdINS6_IJSA_SA_SA_EEES9_NS_10bfloat16_tESF_Li256ELb0ELb1ELb1ELb1EEENS1_19SingleTileSchedulerILb0ELb1ELb1ELi128EEEEEEEEEvNT_6ParamsE)
        /*0080*/ 	.word	0x000000a8


	//----- nvinfo : EIATTR_FRAME_SIZE
	.align		4
.L_47:
        /*0084*/ 	.byte	0x04, 0x11
        /*0086*/ 	.short	(.L_49 - .L_48)
	.align		4
.L_48:
        /*0088*/ 	.word	index@(_ZN7cutlass13device_kernelIN5flash11enable_sm90INS1_16FlashAttnFwdSm90INS1_25CollectiveMainloopFwdSm90ILi2EN4cute5tupleIJNS5_1CILi1EEES8_S8_EEENS6_IJNS7_ILi128EEESA_NS7_ILi192EEEEEELi128ENS_12float_e4m3_tEfNS_4arch4Sm90ELb0ELb1ELb1ELb0ELb0ELb0ELb0ELb1ELb1ELb1ELb1ELb0EEENS1_21CollectiveEpilogueFwdINS6_IJSA_SA_SA_EEES9_NS_10bfloat16_tESF_Li256ELb0ELb1ELb1ELb1EEENS1_19SingleTileSchedulerILb0ELb1ELb1ELi128EEEEEEEEEvNT_6ParamsE)
        /*008c*/ 	.word	0x00000030


	//----- nvinfo : EIATTR_REGCOUNT
	.align		4
.L_49:
        /*0090*/ 	.byte	0x04, 0x2f
        /*0092*/ 	.short	(.L_51 - .L_50)
	.align		4
.L_50:
        /*0094*/ 	.word	index@(_ZN7cutlass13device_kernelIN5flash11enable_sm90INS1_16FlashAttnFwdSm90INS1_25CollectiveMainloopFwdSm90ILi2EN4cute5tupleIJNS5_1CILi1EEES8_S8_EEENS6_IJNS7_ILi128EEENS7_ILi160EEENS7_ILi192EEEEEELi128ENS_12float_e4m3_tEfNS_4arch4Sm90ELb0ELb0ELb1ELb1ELb0ELb1ELb0ELb1ELb1ELb1ELb1ELb0EEENS1_21CollectiveEpilogueFwdINS6_IJSA_SA_SB_EEES9_NS_10bfloat16_tESG_Li256ELb1ELb1ELb1ELb1EEENS1_36VarlenDynamicPersistentTileSchedulerILi128ELi160ELi256ELi128ELb1ELb1ELb1ELb0ELb1ELb1EEEEEEEEEvNT_6ParamsE)
        /*0098*/ 	.word	0x000000a8


	//----- nvinfo : EIATTR_FRAME_SIZE
	.align		4
.L_51:
        /*009c*/ 	.byte	0x04, 0x11
        /*009e*/ 	.short	(.L_53 - .L_52)
	.align		4
.L_52:
        /*00a0*/ 	.word	index@(_ZN7cutlass13device_kernelIN5flash11enable_sm90INS1_16FlashAttnFwdSm90INS1_25CollectiveMainloopFwdSm90ILi2EN4cute5tupleIJNS5_1CILi1EEES8_S8_EEENS6_IJNS7_ILi128EEENS7_ILi160EEENS7_ILi192EEEEEELi128ENS_12float_e4m3_tEfNS_4arch4Sm90ELb0ELb0ELb1ELb1ELb0ELb1ELb0ELb1ELb1ELb1ELb1ELb0EEENS1_21CollectiveEpilogueFwdINS6_IJSA_SA_SB_EEES9_NS_10bfloat16_tESG_Li256ELb1ELb1ELb1ELb1EEENS1_36VarlenDynamicPersistentTileSchedulerILi128ELi160ELi256ELi128ELb1ELb1ELb1ELb0ELb1ELb1EEEEEEEEEvNT_6ParamsE)
        /*00a4*/ 	.word	0x00000070


	//----- nvinfo : EIATTR_REGCOUNT
	.align		4
.L_53:
        /*00a8*/ 	.byte	0x04, 0x2f
        /*00aa*/ 	.short	(.L_55 - .L_54)
	.align		4
.L_54:
        /*00ac*/ 	.word	index@(_ZN7cutlass13device_kernelIN5flash11enable_sm90INS1_16FlashAttnFwdSm90INS1_25CollectiveMainloopFwdSm90ILi2EN4cute5tupleIJNS5_1CILi1EEES8_S8_EEENS6_IJNS7_ILi128EEENS7_ILi160EEENS7_ILi192EEEEEELi128ENS_12float_e4m3_tEfNS_4arch4Sm90ELb0ELb0ELb1ELb1ELb0ELb0ELb0ELb1ELb1ELb1ELb1ELb0EEENS1_21CollectiveEpilogueFwdINS6_IJSA_SA_SB_EEES9_NS_10bfloat16_tESG_Li256ELb1ELb1ELb1ELb1EEENS1_36VarlenDynamicPersistentTileSchedulerILi128ELi160ELi256ELi128ELb1ELb1ELb1ELb0ELb1ELb1EEEEEEEEEvNT_6ParamsE)
        /*00b0*/ 	.word	0x000000a8


	//----- nvinfo : EIATTR_FRAME_SIZE
	.align		4
.L_55:
        /*00b4*/ 	.byte	0x04, 0x11
        /*00b6*/ 	.short	(.L_57 - .L_56)
	.align		4
.L_56:
        /*00b8*/ 	.word	index@(_ZN7cutlass13device_kernelIN5flash11enable_sm90INS1_16FlashAttnFwdSm90INS1_25CollectiveMainloopFwdSm90ILi2EN4cute5tupleIJNS5_1CILi1EEES8_S8_EEENS6_IJNS7_ILi128EEENS7_ILi160EEENS7_ILi192EEEEEELi128ENS_12float_e4m3_tEfNS_4arch4Sm90ELb0ELb0ELb1ELb1ELb0ELb0ELb0ELb1ELb1ELb1ELb1ELb0EEENS1_21CollectiveEpilogueFwdINS6_IJSA_SA_SB_EEES9_NS_10bfloat16_tESG_Li256ELb1ELb1ELb1ELb1EEENS1_36VarlenDynamicPersistentTileSchedulerILi128ELi160ELi256ELi128ELb1ELb1ELb1ELb0ELb1ELb1EEEEEEEEEvNT_6ParamsE)
        /*00bc*/ 	.word	0x00000038


	//----- nvinfo : EIATTR_REGCOUNT
	.align		4
.L_57:
        /*00c0*/ 	.byte	0x04, 0x2f
        /*00c2*/ 	.short	(.L_59 - .L_58)
	.align		4
.L_58:
        /*00c4*/ 	.word	index@(_ZN7cutlass13device_kernelIN5flash11enable_sm90INS1_16FlashAttnFwdSm90INS1_25CollectiveMainloopFwdSm90ILi2EN4cute5tupleIJNS5_1CILi1EEES8_S8_EEENS6_IJNS7_ILi128EEENS7_ILi160EEENS7_ILi192EEEEEELi128ENS_12float_e4m3_tEfNS_4arch4Sm90ELb0ELb0ELb1ELb0ELb0ELb0ELb0ELb1ELb1ELb1ELb1ELb0EEENS1_21CollectiveEpilogueFwdINS6_IJSA_SA_SB_EEES9_NS_10bfloat16_tESG_Li256ELb0ELb1ELb1ELb1EEENS1_19SingleTileSchedulerILb0ELb1ELb1ELi128EEEEEEEEEvNT_6ParamsE)
        /*00c8*/ 	.word	0x000000a8


	//----- nvinfo : EIATTR_FRAME_SIZE
	.align		4
.L_59:
        /*00cc*/ 	.byte	0x04, 0x11
        /*00ce*/ 	.short	(.L_61 - .L_60)
	.align		4
.L_60:
        /*00d0*/ 	.word	index@(_ZN7cutlass13device_kernelIN5flash11enable_sm90INS1_16FlashAttnFwdSm90INS1_25CollectiveMainloopFwdSm90ILi2EN4cute5tupleIJNS5_1CILi1EEES8_S8_EEENS6_IJNS7_ILi128EEENS7_ILi160EEENS7_ILi192EEEEEELi128ENS_12float_e4m3_tEfNS_4arch4Sm90ELb0ELb0ELb1ELb0ELb0ELb0ELb0ELb1ELb1ELb1ELb1ELb0EEENS1_21CollectiveEpilogueFwdINS6_IJSA_SA_SB_EEES9_NS_10bfloat16_tESG_Li256ELb0ELb1ELb1ELb1EEENS1_19SingleTileSchedulerILb0ELb1ELb1ELi128EEEEEEEEEvNT_6ParamsE)
        /*00d4*/ 	.word	0x00000028


	//----- nvinfo : EIATTR_MIN_STACK_SIZE
	.align		4
.L_61:
        /*00d8*/ 	.byte	0x04, 0x12
        /*00da*/ 	.short	(.L_63 - .L_62)
	.align		4
.L_62:
        /*00dc*/ 	.word	index@(_ZN7cutlass13device_kernelIN5flash11enable_sm90INS1_16FlashAttnFwdSm90INS1_25CollectiveMainloopFwdSm90ILi2EN4cute5tupleIJNS5_1CILi1EEES8_S8_EEENS6_IJNS7_ILi128EEENS7_ILi160EEENS7_ILi192EEEEEELi128ENS_12float_e4m3_tEfNS_4arch4Sm90ELb0ELb0ELb1ELb0ELb0ELb0ELb0ELb1ELb1ELb1ELb1ELb0EEENS1_21CollectiveEpilogueFwdINS6_IJSA_SA_SB_EEES9_NS_10bfloat16_tESG_Li256ELb0ELb1ELb1ELb1EEENS1_19SingleTileSchedulerILb0ELb1ELb1ELi128EEEEEEEEEvNT_6ParamsE)
        /*00e0*/ 	.word	0x00000028


	//----- nvinfo : EIATTR_MIN_STACK_SIZE
	.align		4
.L_63:
        /*00e4*/ 	.byte	0x04, 0x12
        /*00e6*/ 	.short	(.L_65 - .L_64)
	.align		4
.L_64:
        /*00e8*/ 	.word	index@(_ZN7cutlass13device_kernelIN5flash11enable_sm90INS1_16FlashAttnFwdSm90INS1_25CollectiveMainloopFwdSm90ILi2EN4cute5tupleIJNS5_1CILi1EEES8_S8_EEENS6_IJNS7_ILi128EEENS7_ILi160EEENS7_ILi192EEEEEELi128ENS_12float_e4m3_tEfNS_4arch4Sm90ELb0ELb0ELb1ELb1ELb0ELb0ELb0ELb1ELb1ELb1ELb1ELb0EEENS1_21CollectiveEpilogueFwdINS6_IJSA_SA_SB_EEES9_NS_10bfloat16_tESG_Li256ELb1ELb1ELb1ELb1EEENS1_36VarlenDynamicPersistentTileSchedulerILi128ELi160ELi256ELi128ELb1ELb1ELb1ELb0ELb1ELb1EEEEEEEEEvNT_6ParamsE)
        /*00ec*/ 	.word	0x00000038


	//----- nvinfo : EIATTR_MIN_STACK_SIZE
	.align		4
.L_65:
        /*00f0*/ 	.byte	0x04, 0x12
        /*00f2*/ 	.short	(.L_67 - .L_66)
	.align		4
.L_66:
        /*00f4*/ 	.word	index@(_ZN7cutlass13device_kernelIN5flash11enable_sm90INS1_16FlashAttnFwdSm90INS1_25CollectiveMainloopFwdSm90ILi2EN4cute5tupleIJNS5_1CILi1EEES8_S8_EEENS6_IJNS7_ILi128EEENS7_ILi160EEENS7_ILi192EEEEEELi128ENS_12float_e4m3_tEfNS_4arch4Sm90ELb0ELb0ELb1ELb1ELb0ELb1ELb0ELb1ELb1ELb1ELb1ELb0EEENS1_21CollectiveEpilogueFwdINS6_IJSA_SA_SB_EEES9_NS_10bfloat16_tESG_Li256ELb1ELb1ELb1ELb1EEENS1_36VarlenDynamicPersistentTileSchedulerILi128ELi160ELi256ELi128ELb1ELb1ELb1ELb0ELb1ELb1EEEEEEEEEvNT_6ParamsE)
        /*00f8*/ 	.word	0x00000070


	//----- nvinfo : EIATTR_MIN_STACK_SIZE
	.align		4
.L_67:
        /*00fc*/ 	.byte	0x04, 0x12
        /*00fe*/ 	.short	(.L_69 - .L_68)
	.align		4
.L_68:
        /*0100*/ 	.word	index@(_ZN7cutlass13device_kernelIN5flash11enable_sm90INS1_16FlashAttnFwdSm90INS1_25CollectiveMainloopFwdSm90ILi2EN4cute5tupleIJNS5_1CILi1EEES8_S8_EEENS6_IJNS7_ILi128EEESA_NS7_ILi192EEEEEELi128ENS_12float_e4m3_tEfNS_4arch4Sm90ELb0ELb1ELb1ELb0ELb0ELb0ELb0ELb1ELb1ELb1ELb1ELb0EEENS1_21CollectiveEpilogueFwdINS6_IJSA_SA_SA_EEES9_NS_10bfloat16_tESF_Li256ELb0ELb1ELb1ELb1EEENS1_19SingleTileSchedulerILb0ELb1ELb1ELi128EEEEEEEEEvNT_6ParamsE)
        /*0104*/ 	.word	0x00000030


	//----- nvinfo : EIATTR_MIN_STACK_SIZE
	.align		4
.L_69:
        /*0108*/ 	.byte	0x04, 0x12
        /*010a*/ 	.short	(.L_71 - .L_70)
	.align		4
.L_70:
        /*010c*/ 	.word	index@(_ZN7cutlass13device_kernelIN5flash11enable_sm90INS1_16FlashAttnFwdSm90INS1_25CollectiveMainloopFwdSm90ILi2EN4cute5tupleIJNS5_1CILi1EEES8_S8_EEENS6_IJNS7_ILi128EEESA_NS7_ILi192EEEEEELi128ENS_12float_e4m3_tEfNS_4arch4Sm90ELb0ELb1ELb1ELb1ELb0ELb0ELb0ELb1ELb1ELb1ELb1ELb0EEENS1_21CollectiveEpilogueFwdINS6_IJSA_SA_SA_EEES9_NS_10bfloat16_tESF_Li256ELb1ELb1ELb1ELb1EEENS1_36VarlenDynamicPersistentTileSchedulerILi128ELi128ELi256ELi128ELb1ELb1ELb1ELb1ELb0ELb1EEEEEEEEEvNT_6ParamsE)
        /*0110*/ 	.word	0x00000040


	//----- nvinfo : EIATTR_MIN_STACK_SIZE
	.align		4
.L_71:
        /*0114*/ 	.byte	0x04, 0x12
        /*0116*/ 	.short	(.L_73 - .L_72)
	.align		4
.L_72:
        /*0118*/ 	.word	index@(_ZN7cutlass13device_kernelIN5flash11enable_sm90INS1_16FlashAttnFwdSm90INS1_25CollectiveMainloopFwdSm90ILi2EN4cute5tupleIJNS5_1CILi1EEES8_S8_EEENS6_IJNS7_ILi128EEESA_NS7_ILi192EEEEEELi128ENS_12float_e4m3_tEfNS_4arch4Sm90ELb0ELb1ELb1ELb1ELb0ELb1ELb0ELb1ELb1ELb1ELb1ELb0EEENS1_21CollectiveEpilogueFwdINS6_IJSA_SA_SA_EEES9_NS_10bfloat16_tESF_Li256ELb1ELb1ELb1ELb1EEENS1_36VarlenDynamicPersistentTileSchedulerILi128ELi128ELi256ELi128ELb1ELb1ELb1ELb1ELb0ELb1EEEEEEEEEvNT_6ParamsE)
        /*011c*/ 	.word	0x00000060


	//----- nvinfo : EIATTR_MIN_STACK_SIZE
	.align		4
.L_73:
        /*0120*/ 	.byte	0x04, 0x12
        /*0122*/ 	.short	(.L_75 - .L_74)
	.align		4
.L_74:
        /*0124*/ 	.word	index@(_ZN7cutlass13device_kernelIN5flash11enable_sm90INS1_16FlashAttnFwdSm90INS1_25CollectiveMainloopFwdSm90ILi2EN4cute5tupleIJNS5_1CILi1EEES8_S8_EEENS6_IJNS7_ILi128EEENS7_ILi160EEENS7_ILi192EEEEEELi128ENS_12float_e4m3_tEfNS_4arch4Sm90ELb1ELb0ELb1ELb0ELb0ELb0ELb0ELb1ELb1ELb1ELb1ELb0EEENS1_21CollectiveEpilogueFwdINS6_IJSA_SA_SB_EEES9_NS_10bfloat16_tESG_Li256ELb0ELb1ELb1ELb1EEENS1_19SingleTileSchedulerILb0ELb1ELb1ELi128EEEEEEEEEvNT_6ParamsE)
        /*0128*/ 	.word	0x00000028


	//----- nvinfo : EIATTR_MIN_STACK_SIZE
	.align		4
.L_75:
        /*012c*/ 	.byte	0x04, 0x12
        /*012e*/ 	.short	(.L_77 - .L_76)
	.align		4
.L_76:
        /*0130*/ 	.word	index@(_ZN7cutlass13device_kernelIN5flash11enable_sm90INS1_16FlashAttnFwdSm90INS1_25CollectiveMainloopFwdSm90ILi2EN4cute5tupleIJNS5_1CILi1EEES8_S8_EEENS6_IJNS7_ILi128EEENS7_ILi160EEENS7_ILi192EEEEEELi128ENS_12float_e4m3_tEfNS_4arch4Sm90ELb1ELb0ELb1ELb1ELb0ELb0ELb0ELb1ELb1ELb1ELb1ELb0EEENS1_21CollectiveEpilogueFwdINS6_IJSA_SA_SB_EEES9_NS_10bfloat16_tESG_Li256ELb1ELb1ELb1ELb1EEENS1_36VarlenDynamicPersistentTileSchedulerILi128ELi160ELi256ELi128ELb1ELb1ELb1ELb1ELb1ELb1EEEEEEEEEvNT_6ParamsE)
        /*0134*/ 	.word	0x00000038


	//----- nvinfo : EIATTR_MIN_STACK_SIZE
	.align		4
.L_77:
        /*0138*/ 	.byte	0x04, 0x12
        /*013a*/ 	.short	(.L_79 - .L_78)
	.align		4
.L_78:
        /*013c*/ 	.word	index@(_ZN7cutlass13device_kernelIN5flash11enable_sm90INS1_16FlashAttnFwdSm90INS1_25CollectiveMainloopFwdSm90ILi2EN4cute5tupleIJNS5_1CILi1EEES8_S8_EEENS6_IJNS7_ILi128EEENS7_ILi160EEENS7_ILi192EEEEEELi128ENS_12float_e4m3_tEfNS_4arch4Sm90ELb1ELb0ELb1ELb1ELb0ELb1ELb0ELb1ELb1ELb1ELb1ELb0EEENS1_21CollectiveEpilogueFwdINS6_IJSA_SA_SB_EEES9_NS_10bfloat16_tESG_Li256ELb1ELb1ELb1ELb1EEENS1_36VarlenDynamicPersistentTileSchedulerILi128ELi160ELi256ELi128ELb1ELb1ELb1ELb1ELb1ELb1EEEEEEEEEvNT_6ParamsE)
        /*0140*/ 	.word	0x00000078
.L_79:


//--------------------- .nv.compat                --------------------------
	.section	.nv.compat,"",@"SHT_CUDA_COMPAT_INFO"
	.align	4
        /*0000*/ 	.byte	0x02, 0x09, 0x01, 0x00, 0x02, 0x02, 0x04, 0x00, 0x02, 0x05, 0x05, 0x00, 0x03, 0x07, 0x01, 0x01
        /*0010*/ 	.byte	0x02, 0x03, 0x01, 0x00, 0x02, 0x06, 0x01, 0x00, 0x04, 0x0b, 0x08, 0x00, 0x00, 0x00, 0x00, 0x00
        /*0020*/ 	.byte	0x00, 0x00, 0x00, 0x00


//--------------------- .nv.info._ZN7cutlass13device_kernelIN5flash11enable_sm90INS1_16FlashAttnFwdSm90INS1_25CollectiveMainloopFwdSm90ILi2EN4cute5tupleIJNS5_1CILi1EEES8_S8_EEENS6_IJNS7_ILi128EEENS7_ILi160EEENS7_ILi192EEEEEELi128ENS_12float_e4m3_tEfNS_4arch4Sm90ELb0ELb0ELb1ELb0ELb0ELb0ELb0ELb1ELb1ELb1ELb1ELb0EEENS1_21CollectiveEpilogueFwdINS6_IJSA_SA_SB_EEES9_NS_10bfloat16_tESG_Li256ELb0ELb1ELb1ELb1EEENS1_19SingleTileSchedulerILb0ELb1ELb1ELi128EEEEEEEEEvNT_6ParamsE --------------------------
	.section	.nv.info._ZN7cutlass13device_kernelIN5flash11enable_sm90INS1_16FlashAttnFwdSm90INS1_25CollectiveMainloopFwdSm90ILi2EN4cute5tupleIJNS5_1CILi1EEES8_S8_EEENS6_IJNS7_ILi128EEENS7_ILi160EEENS7_ILi192EEEEEELi128ENS_12float_e4m3_tEfNS_4arch4Sm90ELb0ELb0ELb1ELb0ELb0ELb0ELb0ELb1ELb1ELb1ELb1ELb0EEENS1_21CollectiveEpilogueFwdINS6_IJSA_SA_SB_EEES9_NS_10bfloat16_tESG_Li256ELb0ELb1ELb1ELb1EEENS1_19SingleTileSchedulerILb0ELb1ELb1ELi128EEEEEEEEEvNT_6ParamsE,"",@"SHT_CUDA_INFO"
	.sectionflags	@""
	.align	4


	//----- nvinfo : EIATTR_CUDA_API_VERSION
	.align		4
        /*0000*/ 	.byte	0x04, 0x37
        /*0002*/ 	.short	(.L_81 - .L_80)
.L_80:
        /*0004*/ 	.word	0x00000082


	//----- nvinfo : EIATTR_KPARAM_INFO
	.align		4
.L_81:
        /*0008*/ 	.byte	0x04, 0x17
        /*000a*/ 	.short	(.L_83 - .L_82)
.L_82:
        /*000c*/ 	.word	0x00000000
        /*0010*/ 	.short	0x0000
        /*0012*/ 	.short	0x0070
        /*0014*/ 	.byte	0x00, 0xf0, 0x01, 0x28


	//----- nvinfo : EIATTR_SPARSE_MMA_MASK
	.align		4
.L_83:
        /*0018*/ 	.byte	0x03, 0x50
        /*001a*/ 	.short	0x0000


	//----- nvinfo : EIATTR_MAXREG_COUNT
	.align		4
        /*001c*/ 	.byte	0x03, 0x1b
        /*001e*/ 	.short	0x00a8


	//----- nvinfo : EIATTR_NUM_BARRIERS
	.align		4
        /*0020*/ 	.byte	0x02, 0x4c
        /*0022*/ 	.byte	0x10
	.zero		1


	//----- nvinfo : EIATTR_EXTERNS
	.align		4
        /*0024*/ 	.byte	0x04, 0x0f
        /*0026*/ 	.short	(.L_85 - .L_84)


	//   ....[0]....
	.align		4
.L_84:
        /*0028*/ 	.word	index@(__assertfail)


	//----- nvinfo : EIATTR_ANNOTATIONS
	.align		4
.L_85:
        /*002c*/ 	.byte	0x04, 0x55
        /*002e*/ 	.short	(.L_87 - .L_86)


	//   ....[0]....
.L_86:
        /*0030*/ 	.word	0x00000001
        /*0034*/ 	.byte	0x40, 0x09, 0x00, 0x00, 0x01, 0x00, 0x00, 0x00, 0xb0, 0x12, 0x00, 0x00, 0x01, 0x00, 0x00, 0x00
        /* <DEDUP_REMOVED lines=13> */
        /*0114*/ 	.byte	0xc0, 0xec, 0x00, 0x00


	//----- nvinfo : EIATTR_MERCURY_ISA_VERSION
	.align		4
.L_87:
        /*0118*/ 	.byte	0x03, 0x5f
        /*011a*/ 	.short	0x0101


	//----- nvinfo : EIATTR_INT_WARP_WIDE_INSTR_OFFSETS
	.align		4
        /*011c*/ 	.byte	0x04, 0x31
        /*011e*/ 	.short	(.L_89 - .L_88)


	//   ....[0]....
.L_88:
        /*0120*/ 	.word	0x00000120


	//   ....[1]....
        /*0124*/ 	.word	0x000001c0


	//   ....[2]....
        /*0128*/ 	.word	0x00000230


	//----- nvinfo : EIATTR_COOP_GROUP_MASK_REGIDS
	.align		4
.L_89:
        /*012c*/ 	.byte	0x04, 0x29
        /*012e*/ 	.short	(.L_91 - .L_90)


	//   ....[0]....
.L_90:
        /*0130*/ 	.word	0xffffffff


	//   ....[1]....
        /*0134*/ 	.word	0xffffffff


	//   ....[2]....
        /*0138*/ 	.word	0xffffffff


	//   ....[3]....
        /*013c*/ 	.word	0xffffffff


	//   ....[4]....
        /*0140*/ 	.word	0xffffffff


	//   ....[5]....
        /*0144*/ 	.word	0xffffffff


	//   ....[6]....
        /*0148*/ 	.word	0xffffffff


	//   ....[7]....
        /*014c*/ 	.word	0xffffffff


	//   ....[8]....
        /*0150*/ 	.word	0xffffffff


	//   ....[9]....
        /*0154*/ 	.word	0xffffffff


	//   ....[10]....
        /*0158*/ 	.word	0xffffffff


	//   ....[11]....
        /*015c*/ 	.word	0xffffffff


	//   ....[12]....
        /*0160*/ 	.word	0xffffffff


	//   ....[13]....
        /*0164*/ 	.word	0xffffffff


	//   ....[14]....
        /*0168*/ 	.word	0xffffffff


	//   ....[15]....
        /*016c*/ 	.word	0xffffffff


	//   ....[16]....
        /*0170*/ 	.word	0xffffffff


	//   ....[17]....
        /*0174*/ 	.word	0xffffffff


	//   ....[18]....
        /*0178*/ 	.word	0xffffffff


	//   ....[19]....
        /*017c*/ 	.word	0xffffffff


	//   ....[20]....
        /*0180*/ 	.word	0xffffffff


	//   ....[21]....
        /*0184*/ 	.word	0xffffffff


	//   ....[22]....
        /*0188*/ 	.word	0xffffffff


	//   ....[23]....
        /*018c*/ 	.word	0xffffffff


	//   ....[24]....
        /*0190*/ 	.word	0xffffffff


	//   ....[25]....
        /*0194*/ 	.word	0xffffffff


	//   ....[26]....
        /*0198*/ 	.word	0xffffffff


	//   ....[27]....
        /*019c*/ 	.word	0xffffffff


	//   ....[28]....
        /*01a0*/ 	.word	0xffffffff


	//   ....[29]....
        /*01a4*/ 	.word	0xffffffff


	//   ....[30]....
        /*01a8*/ 	.word	0xffffffff


	//   ....[31]....
        /*01ac*/ 	.word	0xffffffff


	//   ....[32]....
        /*01b0*/ 	.word	0xffffffff


	//   ....[33]....
        /*01b4*/ 	.word	0xffffffff


	//   ....[34]....
        /*01b8*/ 	.word	0xffffffff


	//   ....[35]....
        /*01bc*/ 	.word	0xffffffff


	//   ....[36]....
        /*01c0*/ 	.word	0xffffffff


	//   ....[37]....
        /*01c4*/ 	.word	0xffffffff


	//   ....[38]....
        /*01c8*/ 	.word	0xffffffff


	//   ....[39]....
        /*01cc*/ 	.word	0xffffffff


	//   ....[40]....
        /*01d0*/ 	.word	0xffffffff


	//   ....[41]....
        /*01d4*/ 	.word	0xffffffff


	//   ....[42]....
        /*01d8*/ 	.word	0xffffffff


	//   ....[43]....
        /*01dc*/ 	.word	0xffffffff


	//   ....[44]....
        /*01e0*/ 	.word	0xffffffff


	//   ....[45]....
        /*01e4*/ 	.word	0xffffffff


	//   ....[46]....
        /*01e8*/ 	.word	0xffffffff


	//   ....[47]....
        /*01ec*/ 	.word	0xffffffff


	//   ....[48]....
        /*01f0*/ 	.word	0xffffffff


	//   ....[49]....
        /*01f4*/ 	.word	0xffffffff


	//   ....[50]....
        /*01f8*/ 	.word	0xffffffff


	//   ....[51]....
        /*01fc*/ 	.word	0xffffffff


	//   ....[52]....
        /*0200*/ 	.word	0xffffffff


	//   ....[53]....
        /*0204*/ 	.word	0xffffffff


	//   ....[54]....
        /*0208*/ 	.word	0xffffffff


	//   ....[55]....
        /*020c*/ 	.word	0xffffffff


	//   ....[56]....
        /*0210*/ 	.word	0xffffffff


	//   ....[57]....
        /*0214*/ 	.word	0xffffffff


	//   ....[58]....
        /*0218*/ 	.word	0xffffffff


	//   ....[59]....
        /*021c*/ 	.word	0xffffffff


	//   ....[60]....
        /*0220*/ 	.word	0xffffffff


	//   ....[61]....
        /*0224*/ 	.word	0xffffffff


	//   ....[62]....
        /*0228*/ 	.word	0xffffffff


	//   ....[63]....
        /*022c*/ 	.word	0xffffffff


	//   ....[64]....
        /*0230*/ 	.word	0xffffffff


	//   ....[65]....
        /*0234*/ 	.word	0xffffffff


	//   ....[66]....
        /*0238*/ 	.word	0xffffffff


	//   ....[67]....
        /*023c*/ 	.word	0xffffffff


	//   ....[68]....
        /*0240*/ 	.word	0xffffffff


	//   ....[69]....
        /*0244*/ 	.word	0xffffffff


	//   ....[70]....
        /*0248*/ 	.word	0xffffffff


	//   ....[71]....
        /*024c*/ 	.word	0xffffffff


	//   ....[72]....
        /*0250*/ 	.word	0xffffffff


	//   ....[73]....
        /*0254*/ 	.word	0xffffffff


	//   ....[74]....
        /*0258*/ 	.word	0xffffffff


	//   ....[75]....
        /*025c*/ 	.word	0xffffffff


	//   ....[76]....
        /*0260*/ 	.word	0xffffffff


	//   ....[77]....
        /*0264*/ 	.word	0xffffffff


	//   ....[78]....
        /*0268*/ 	.word	0xffffffff


	//   ....[79]....
        /*026c*/ 	.word	0xffffffff


	//   ....[80]....
        /*0270*/ 	.word	0xffffffff


	//   ....[81]....
        /*0274*/ 	.word	0xffffffff


	//   ....[82]....
        /*0278*/ 	.word	0xffffffff


	//   ....[83]....
        /*027c*/ 	.word	0xffffffff


	//   ....[84]....
        /*0280*/ 	.word	0xffffffff


	//   ....[85]....
        /*0284*/ 	.word	0xffffffff


	//   ....[86]....
        /*0288*/ 	.word	0xffffffff


	//   ....[87]....
        /*028c*/ 	.word	0xffffffff


	//   ....[88]....
        /*0290*/ 	.word	0xffffffff


	//   ....[89]....
        /*0294*/ 	.word	0xffffffff


	//   ....[90]....
        /*0298*/ 	.word	0xffffffff


	//   ....[91]....
        /*029c*/ 	.word	0xffffffff


	//   ....[92]....
        /*02a0*/ 	.word	0xffffffff


	//   ....[93]....
        /*02a4*/ 	.word	0xffffffff


	//   ....[94]....
        /*02a8*/ 	.word	0xffffffff


	//   ....[95]....
        /*02ac*/ 	.word	0xffffffff


	//   ....[96]....
        /*02b0*/ 	.word	0xffffffff


	//   ....[97]....
        /*02b4*/ 	.word	0xffffffff


	//   ....[98]....
        /*02b8*/ 	.word	0xffffffff


	//   ....[99]....
        /*02bc*/ 	.word	0xffffffff


	//   ....[100]....
        /*02c0*/ 	.word	0xffffffff


	//   ....[101]....
        /*02c4*/ 	.word	0xffffffff


	//   ....[102]....
        /*02c8*/ 	.word	0xffffffff


	//   ....[103]....
        /*02cc*/ 	.word	0x0500000f


	//   ....[104]....
        /*02d0*/ 	.word	0x0500000f


	//   ....[105]....
        /*02d4*/ 	.word	0x0500000f


	//   ....[106]....
        /*02d8*/ 	.word	0x0500000f


	//   ....[107]....
        /*02dc*/ 	.word	0x0500000f


	//   ....[108]....
        /*02e0*/ 	.word	0x0500000f


	//   ....[109]....
        /*02e4*/ 	.word	0x0500000f


	//   ....[110]....
        /*02e8*/ 	.word	0x0500000f


	//   ....[111]....
        /*02ec*/ 	.word	0x0500000f


	//----- nvinfo : EIATTR_COOP_GROUP_INSTR_OFFSETS
	.align		4
.L_91:
        /*02f0*/ 	.byte	0x04, 0x28
        /*02f2*/ 	.short	(.L_93 - .L_92)


	//   ....[0]....
.L_92:
        /*02f4*/ 	.word	0x00000060


	//   ....[1]....
        /*02f8*/ 	.word	0x00000130


	//   ....[2]....
        /*02fc*/ 	.word	0x000001e0


	//   ....[3]....
        /*0300*/ 	.word	0x000003a0


	//   ....[4]....
        /*0304*/ 	.word	0x00000500


	//   ....[5]....
        /*0308*/ 	.word	0x00000620


	//   ....[6]....
        /*030c*/ 	.word	0x00000780


	//   ....[7]....
        /*0310*/ 	.word	0x000010d0


	//   ....[8]....
        /*0314*/ 	.word	0x000037f0


	//   ....[9]....
        /*0318*/ 	.word	0x00003890


	//   ....[10]....
        /*031c*/ 	.word	0x00003bf0


	//   ....[11]....
        /*0320*/ 	.word	0x00003d10


	//   ....[12]....
        /*0324*/ 	.word	0x00007190


	//   ....[13]....
        /*0328*/ 	.word	0x000071c0


	//   ....[14]....
        /*032c*/ 	.word	0x000071f0


	//   ....[15]....
        /*0330*/ 	.word	0x00007200


	//   ....[16]....
        /*0334*/ 	.word	0x00008d00


	//   ....[17]....
        /*0338*/ 	.word	0x00008d10


	//   ....[18]....
        /*033c*/ 	.word	0x00008d90


	//   ....[19]....
        /*0340*/ 	.word	0x00008da0


	//   ....[20]....
        /*0344*/ 	.word	0x00009bd0


	//   ....[21]....
        /*0348*/ 	.word	0x00009be0


	//   ....[22]....
        /*034c*/ 	.word	0x00009bf0


	//   ....[23]....
        /*0350*/ 	.word	0x00009c10


	//   ....[24]....
        /*0354*/ 	.word	0x00009c20


	//   ....[25]....
        /*0358*/ 	.word	0x00009c30


	//   ....[26]....
        /*035c*/ 	.word	0x00009c40


	//   ....[27]....
        /*0360*/ 	.word	0x00009c50


	//   ....[28]....
        /*0364*/ 	.word	0x00009c60


	//   ....[29]....
        /*0368*/ 	.word	0x00009c70


	//   ....[30]....
        /*036c*/ 	.word	0x00009c80


	//   ....[31]....
        /*0370*/ 	.word	0x00009c90


	//   ....[32]....
        /*0374*/ 	.word	0x00009cb0


	//   ....[33]....
        /*0378*/ 	.word	0x00009cd0


	//   ....[34]....
        /*037c*/ 	.word	0x00009ce0


	//   ....[35]....
        /*0380*/ 	.word	0x00009cf0


	//   ....[36]....
        /*0384*/ 	.word	0x00009d00


	//   ....[37]....
        /*0388*/ 	.word	0x00009d10


	//   ....[38]....
        /*038c*/ 	.word	0x00009d20


	//   ....[39]....
        /*0390*/ 	.word	0x00009d30


	//   ....[40]....
        /*0394*/ 	.word	0x00009d40


	//   ....[41]....
        /*0398*/ 	.word	0x00009d50


	//   ....[42]....
        /*039c*/ 	.word	0x00009d60


	//   ....[43]....
        /*03a0*/ 	.word	0x00009d70


	//   ....[44]....
        /*03a4*/ 	.word	0x00009d80


	//   ....[45]....
        /*03a8*/ 	.word	0x00009d90


	//   ....[46]....
        /*03ac*/ 	.word	0x00009da0


	//   ....[47]....
        /*03b0*/ 	.word	0x00009db0


	//   ....[48]....
        /*03b4*/ 	.word	0x00009dc0


	//   ....[49]....
        /*03b8*/ 	.word	0x00009dd0


	//   ....[50]....
        /*03bc*/ 	.word	0x00009de0


	//   ....[51]....
        /*03c0*/ 	.word	0x00009df0


	//   ....[52]....
        /*03c4*/ 	.word	0x00009e10


	//   ....[53]....
        /*03c8*/ 	.word	0x00009e20


	//   ....[54]....
        /*03cc*/ 	.word	0x00009e30


	//   ....[55]....
        /*03d0*/ 	.word	0x00009e40


	//   ....[56]....
        /*03d4*/ 	.word	0x00009e50


	//   ....[57]....
        /*03d8*/ 	.word	0x00009e60


	//   ....[58]....
        /*03dc*/ 	.word	0x00009e90


	//   ....[59]....
        /*03e0*/ 	.word	0x00009ea0


	//   ....[60]....
        /*03e4*/ 	.word	0x00009eb0


	//   ....[61]....
        /*03e8*/ 	.word	0x00009ed0


	//   ....[62]....
        /*03ec*/ 	.word	0x00009f10


	//   ....[63]....
        /*03f0*/ 	.word	0x00009f20


	//   ....[64]....
        /*03f4*/ 	.word	0x00009f30


	//   ....[65]....
        /*03f8*/ 	.word	0x00009f40


	//   ....[66]....
        /*03fc*/ 	.word	0x00009f50


	//   ....[67]....
        /*0400*/ 	.word	0x00009f60


	//   ....[68]....
        /*0404*/ 	.word	0x00009f70


	//   ....[69]....
        /*0408*/ 	.word	0x00009f80


	//   ....[70]....
        /*040c*/ 	.word	0x00009fb0


	//   ....[71]....
        /*0410*/ 	.word	0x00009fe0


	//   ....[72]....
        /*0414*/ 	.word	0x0000a020


	//   ....[73]....
        /*0418*/ 	.word	0x0000a050


	//   ....[74]....
        /*041c*/ 	.word	0x0000a080


	//   ....[75]....
        /*0420*/ 	.word	0x0000a0b0


	//   ....[76]....
        /*0424*/ 	.word	0x0000a0d0


	//   ....[77]....
        /*0428*/ 	.word	0x0000a0e0


	//   ....[78]....
        /*042c*/ 	.word	0x0000a0f0


	//   ....[79]....
        /*0430*/ 	.word	0x0000a120


	//   ....[80]....
        /*0434*/ 	.word	0x0000a140


	//   ....[81]....
        /*0438*/ 	.word	0x0000a150


	//   ....[82]....
        /*043c*/ 	.word	0x0000a160


	//   ....[83]....
        /*0440*/ 	.word	0x0000a170


	//   ....[84]....
        /*0444*/ 	.word	0x0000a590


	//   ....[85]....
        /*0448*/ 	.word	0x0000a5e0


	//   ....[86]....
        /*044c*/ 	.word	0x0000a620


	//   ....[87]....
        /*0450*/ 	.word	0x0000a660


	//   ....[88]....
        /*0454*/ 	.word	0x0000a6b0


	//   ....[89]....
        /*0458*/ 	.word	0x0000a6e0


	//   ....[90]....
        /*045c*/ 	.word	0x0000ada0


	//   ....[91]....
        /*0460*/ 	.word	0x0000add0


	//   ....[92]....
        /*0464*/ 	.word	0x0000b900


	//   ....[93]....
        /*0468*/ 	.word	0x0000c600


	//   ....[94]....
        /*046c*/ 	.word	0x0000d120


	//   ....[95]....
        /*0470*/ 	.word	0x0000d150


	//   ....[96]....
        /*0474*/ 	.word	0x0000d180


	//   ....[97]....
        /*0478*/ 	.word	0x0000d250


	//   ....[98]....
        /*047c*/ 	.word	0x0000d280


	//   ....[99]....
        /*0480*/ 	.word	0x0000d310


	//   ....[100]....
        /*0484*/ 	.word	0x0000d340


	//   ....[101]....
        /*0488*/ 	.word	0x0000d350


	//   ....[102]....
        /*048c*/ 	.word	0x0000ec70


	//   ....[103]....
        /*0490*/ 	.word	0x0000f160


	//   ....[104]....
        /*0494*/ 	.word	0x0000f330


	//   ....[105]....
        /*0498*/ 	.word	0x0000f390


	//   ....[106]....
        /*049c*/ 	.word	0x0000f490


	//   ....[107]....
        /*04a0*/ 	.word	0x0000f560


	//   ....[108]....
        /*04a4*/ 	.word	0x0000f5d0


	//   ....[109]....
        /*04a8*/ 	.word	0x0000f6d0


	//   ....[110]....
        /*04ac*/ 	.word	0x0000f740


	//   ....[111]....
        /*04b0*/ 	.word	0x0000f830


	//----- nvinfo : EIATTR_REG_RECONFIG
	.align		4
.L_93:
        /*04b4*/ 	.byte	0x01, 0x54
	.zero		2


	//----- nvinfo : EIATTR_SYSCALL_OFFSETS
	.align		4
        /*04b8*/ 	.byte	0x04, 0x46
        /*04ba*/ 	.short	(.L_95 - .L_94)


	//   ....[0]....
.L_94:
        /*04bc*/ 	.word	0x00001290


	//   ....[1]....
        /*04c0*/ 	.word	0x0000bf70


	//   ....[2]....
        /*04c4*/ 	.word	0x0000c0b0


	//   ....[3]....
        /*04c8*/ 	.word	0x0000c1f0


	//   ....[4]....
        /*04cc*/ 	.word	0x0000c310


	//   ....[5]....
        /*04d0*/ 	.word	0x0000cd40


	//----- nvinfo : EIATTR_MBARRIER_INSTR_OFFSETS
	.align		4
.L_95:
        /*04d4*/ 	.byte	0x04, 0x39
        /*04d6*/ 	.short	(.L_97 - .L_96)


	//   ....[0]....
.L_96:
        /*04d8*/ 	.word	0x00000250
        /*04dc*/ 	.word	0x000000ff
        /*04e0*/ 	.word	0x00029800
        /*04e4*/ 	.short	0x0100
        /*04e6*/ 	.byte	0x08
	.zero		1


	//   ....[1]....
        /*04e8*/ 	.word	0x00000260
        /*04ec*/ 	.word	0x000000ff
        /*04f0*/ 	.word	0x00029820
        /*04f4*/ 	.short	0x0100
        /*04f6*/ 	.byte	0x08
	.zero		1


	//   ....[2]....
        /*04f8*/ 	.word	0x00000350
        /*04fc*/ 	.word	0x000000ff
        /*0500*/ 	.word	0x00029830
        /*0504*/ 	.short	0x0100
        /*0506*/ 	.byte	0x08
	.zero		1


	//   ....[3]....
        /*0508*/ 	.word	0x00000360
        /*050c*/ 	.word	0x000000ff
        /*0510*/ 	.word	0x00029840
        /*0514*/ 	.short	0x0100
        /*0516*/ 	.byte	0x08
	.zero		1


	//   ....[4]....
        /*0518*/ 	.word	0x00000370
        /*051c*/ 	.word	0x000000ff
        /*0520*/ 	.word	0x00029838
        /*0524*/ 	.short	0x0100
        /*0526*/ 	.byte	0x08
	.zero		1


	//   ....[5]....
        /*0528*/ 	.word	0x00000380
        /*052c*/ 	.word	0x000000ff
        /*0530*/ 	.word	0x00029848
        /*0534*/ 	.short	0x0100
        /*0536*/ 	.byte	0x08
	.zero		1


	//   ....[6]....
        /*0538*/ 	.word	0x000004b0
        /*053c*/ 	.word	0x000000ff
        /*0540*/ 	.word	0x00029850
        /*0544*/ 	.short	0x0100
        /*0546*/ 	.byte	0x08
	.zero		1


	//   ....[7]....
        /*0548*/ 	.word	0x000004c0
        /*054c*/ 	.word	0x000000ff
        /*0550*/ 	.word	0x00029860
        /*0554*/ 	.short	0x0100
        /*0556*/ 	.byte	0x08
	.zero		1


	//   ....[8]....
        /*0558*/ 	.word	0x000004d0
        /*055c*/ 	.word	0x000000ff
        /*0560*/ 	.word	0x00029858
        /*0564*/ 	.short	0x0100
        /*0566*/ 	.byte	0x08
	.zero		1


	//   ....[9]....
        /*0568*/ 	.word	0x000004e0
        /*056c*/ 	.word	0x000000ff
        /*0570*/ 	.word	0x00029868
        /*0574*/ 	.short	0x0100
        /*0576*/ 	.byte	0x08
	.zero		1


	//   ....[10]....
        /*0578*/ 	.word	0x000005d0
        /*057c*/ 	.word	0x000000ff
        /*0580*/ 	.word	0x00029870
        /*0584*/ 	.short	0x0100
        /*0586*/ 	.byte	0x06
	.zero		1


	//   ....[11]....
        /*0588*/ 	.word	0x000005e0
        /*058c*/ 	.word	0x000000ff
        /*0590*/ 	.word	0x00029880
        /*0594*/ 	.short	0x0100
        /*0596*/ 	.byte	0x06
	.zero		1


	//   ....[12]....
        /*0598*/ 	.word	0x000005f0
        /*059c*/ 	.word	0x000000ff
        /*05a0*/ 	.word	0x00029878
        /*05a4*/ 	.short	0x0100
        /*05a6*/ 	.byte	0x06
	.zero		1


	//   ....[13]....
        /*05a8*/ 	.word	0x00000600
        /*05ac*/ 	.word	0x000000ff
        /*05b0*/ 	.word	0x00029888
        /*05b4*/ 	.short	0x0100
        /*05b6*/ 	.byte	0x06
	.zero		1


	//   ....[14]....
        /*05b8*/ 	.word	0x00000730
        /*05bc*/ 	.word	0x000000ff
        /*05c0*/ 	.word	0x00029890
        /*05c4*/ 	.short	0x0100
        /*05c6*/ 	.byte	0x08
	.zero		1


	//   ....[15]....
        /*05c8*/ 	.word	0x00000740
        /*05cc*/ 	.word	0x000000ff
        /*05d0*/ 	.word	0x000298a0
        /*05d4*/ 	.short	0x0100
        /*05d6*/ 	.byte	0x08
	.zero		1


	//   ....[16]....
        /*05d8*/ 	.word	0x00000750
        /*05dc*/ 	.word	0x000000ff
        /*05e0*/ 	.word	0x00029898
        /*05e4*/ 	.short	0x0100
        /*05e6*/ 	.byte	0x08
	.zero		1


	//   ....[17]....
        /*05e8*/ 	.word	0x00000760
        /*05ec*/ 	.word	0x000000ff
        /*05f0*/ 	.word	0x000298a8
        /*05f4*/ 	.short	0x0100
        /*05f6*/ 	.byte	0x08
	.zero		1


	//   ....[18]....
        /*05f8*/ 	.word	0x00000890
        /*05fc*/ 	.word	0x000000ff
        /*0600*/ 	.word	0x000298b0
        /*0604*/ 	.short	0x0100
        /*0606*/ 	.byte	0x08
	.zero		1


	//   ....[19]....
        /*0608*/ 	.word	0x000008a0
        /*060c*/ 	.word	0x000000ff
        /*0610*/ 	.word	0x000298c0
        /*0614*/ 	.short	0x0100
        /*0616*/ 	.byte	0x08
	.zero		1


	//   ....[20]....
        /*0618*/ 	.word	0x000008b0
        /*061c*/ 	.word	0x000000ff
        /*0620*/ 	.word	0x000298b8
        /*0624*/ 	.short	0x0100
        /*0626*/ 	.byte	0x08
	.zero		1


	//   ....[21]....
        /*0628*/ 	.word	0x000008c0
        /*062c*/ 	.word	0x000000ff
        /*0630*/ 	.word	0x000298c8
        /*0634*/ 	.short	0x0100
        /*0636*/ 	.byte	0x08
	.zero		1


	//   ....[22]....
        /*0638*/ 	.word	0x00001510
        /*063c*/ 	.word	0x000000ff
        /*0640*/ 	.word	0x00029800
        /*0644*/ 	.short	0x010a
        /*0646*/ 	.byte	0x28
	.zero		1


	//   ....[23]....
        /*0648*/ 	.word	0x00001590
        /*064c*/ 	.word	0x000000ff
        /*0650*/ 	.word	0x00029830
        /*0654*/ 	.short	0x010a
        /*0656*/ 	.byte	0x28
	.zero		1


	//   ....[24]....
        /*0658*/ 	.word	0x00001610
        /*065c*/ 	.word	0x000000ff
        /*0660*/ 	.word	0x00029830
        /*0664*/ 	.short	0x010a
        /*0666*/ 	.byte	0x28
	.zero		1


	//   ....[25]....
        /*0668*/ 	.word	0x000042c0
        /*066c*/ 	.word	0x0000000f
        /*0670*/ 	.word	0x00000000
        /*0674*/ 	.short	0x0101
        /*0676*/ 	.byte	0x3f
	.zero		1


	//   ....[26]....
        /*0678*/ 	.word	0x00005370
        /*067c*/ 	.word	0x000000ff
        /*0680*/ 	.word	0x00029830
        /*0684*/ 	.short	0x010a
        /*0686*/ 	.byte	0x04
	.zero		1


	//   ....[27]....
        /*0688*/ 	.word	0x000053b0
        /*068c*/ 	.word	0x000000ff
        /*0690*/ 	.word	0x00029830
        /*0694*/ 	.short	0x010a
        /*0696*/ 	.byte	0x04
	.zero		1


	//   ....[28]....
        /*0698*/ 	.word	0x00006060
        /*069c*/ 	.word	0x000000ff
        /*06a0*/ 	.word	0x00029850
        /*06a4*/ 	.short	0x010a
        /*06a6*/ 	.byte	0x04
	.zero		1


	//   ....[29]....
        /*06a8*/ 	.word	0x000060a0
        /*06ac*/ 	.word	0x000000ff
        /*06b0*/ 	.word	0x00029850
        /*06b4*/ 	.short	0x010a
        /*06b6*/ 	.byte	0x04
	.zero		1


	//   ....[30]....
        /*06b8*/ 	.word	0x00008160
        /*06bc*/ 	.word	0x00000003
        /*06c0*/ 	.word	0x00000000
        /*06c4*/ 	.short	0x0101
        /*06c6*/ 	.byte	0x3f
	.zero		1


	//   ....[31]....
        /*06c8*/ 	.word	0x00008370
        /*06cc*/ 	.word	0x000000ff
        /*06d0*/ 	.word	0x00000000
        /*06d4*/ 	.short	0x0101
        /*06d6*/ 	.byte	0x04
	.zero		1


	//   ....[32]....
        /*06d8*/ 	.word	0x00008a10
        /*06dc*/ 	.word	0x000000ff
        /*06e0*/ 	.word	0x00029850
        /*06e4*/ 	.short	0x010a
        /*06e6*/ 	.byte	0x05
	.zero		1


	//   ....[33]....
        /*06e8*/ 	.word	0x00008a50
        /*06ec*/ 	.word	0x000000ff
        /*06f0*/ 	.word	0x00029850
        /*06f4*/ 	.short	0x010a
        /*06f6*/ 	.byte	0x05
	.zero		1


	//   ....[34]....
        /*06f8*/ 	.word	0x00009060
        /*06fc*/ 	.word	0x000000ff
        /*0700*/ 	.word	0x00000000
        /*0704*/ 	.short	0x0101
        /*0706*/ 	.byte	0x04
	.zero		1


	//   ....[35]....
        /*0708*/ 	.word	0x0000a6d0
        /*070c*/ 	.word	0x000000ff
        /*0710*/ 	.word	0x00000000
        /*0714*/ 	.short	0x0101
        /*0716*/ 	.byte	0x04
	.zero		1


	//   ....[36]....
        /*0718*/ 	.word	0x0000c830
        /*071c*/ 	.word	0x000000ff
        /*0720*/ 	.word	0x00029880
        /*0724*/ 	.short	0x010a
        /*0726*/ 	.byte	0x28
	.zero		1


	//   ....[37]....
        /*0728*/ 	.word	0x0000c980
        /*072c*/ 	.word	0x000000ff
        /*0730*/ 	.word	0x00029840
        /*0734*/ 	.short	0x010a
        /*0736*/ 	.byte	0x28
	.zero		1


	//   ....[38]....
        /*0738*/ 	.word	0x0000d4b0
        /*073c*/ 	.word	0x000000ff
        /*0740*/ 	.word	0x00029800
        /*0744*/ 	.short	0x0107
        /*0746*/ 	.byte	0x28
	.zero		1


	//   ....[39]....
        /*0748*/ 	.word	0x0000d520
        /*074c*/ 	.word	0x000000ff
        /*0750*/ 	.word	0x00029800
        /*0754*/ 	.short	0x0101
        /*0756*/ 	.byte	0x28
	.zero		1


	//   ....[40]....
        /*0758*/ 	.word	0x0000d540
        /*075c*/ 	.word	0x000000ff
        /*0760*/ 	.word	0x00029820
        /*0764*/ 	.short	0x010a
        /*0766*/ 	.byte	0x28
	.zero		1


	//   ....[41]....
        /*0768*/ 	.word	0x0000d820
        /*076c*/ 	.word	0x00000006
        /*0770*/ 	.word	0x00029880
        /*0774*/ 	.short	0x010a
        /*0776*/ 	.byte	0x3f
	.zero		1


	//   ....[42]....
        /*0778*/ 	.word	0x0000da50
        /*077c*/ 	.word	0x00000006
        /*0780*/ 	.word	0x00029840
        /*0784*/ 	.short	0x010a
        /*0786*/ 	.byte	0x3f
	.zero		1


	//   ....[43]....
        /*0788*/ 	.word	0x0000dea0
        /*078c*/ 	.word	0x00000012
        /*0790*/ 	.word	0x00029870
        /*0794*/ 	.short	0x010a
        /*0796*/ 	.byte	0x3f
	.zero		1


	//   ....[44]....
        /*0798*/ 	.word	0x0000df00
        /*079c*/ 	.word	0x00000012
        /*07a0*/ 	.word	0x00029860
        /*07a4*/ 	.short	0x010a
        /*07a6*/ 	.byte	0x3f
	.zero		1


	//   ....[45]....
        /*07a8*/ 	.word	0x0000e400
        /*07ac*/ 	.word	0x00000012
        /*07b0*/ 	.word	0x00029850
        /*07b4*/ 	.short	0x0101
        /*07b6*/ 	.byte	0x3f
	.zero		1


	//   ....[46]....
        /*07b8*/ 	.word	0x0000e470
        /*07bc*/ 	.word	0x00000000
        /*07c0*/ 	.word	0x00000000
        /*07c4*/ 	.short	0x0101
        /*07c6*/ 	.byte	0x3f
	.zero		1


	//   ....[47]....
        /*07c8*/ 	.word	0x0000e590
        /*07cc*/ 	.word	0x00000003
        /*07d0*/ 	.word	0x00029870
        /*07d4*/ 	.short	0x010a
        /*07d6*/ 	.byte	0x3f
	.zero		1


	//   ....[48]....
        /*07d8*/ 	.word	0x0000e620
        /*07dc*/ 	.word	0x00000003
        /*07e0*/ 	.word	0x00029860
        /*07e4*/ 	.short	0x010a
        /*07e6*/ 	.byte	0x3f
	.zero		1


	//   ....[49]....
        /*07e8*/ 	.word	0x0000eb10
        /*07ec*/ 	.word	0x00000003
        /*07f0*/ 	.word	0x00029850
        /*07f4*/ 	.short	0x0101
        /*07f6*/ 	.byte	0x3f
	.zero		1


	//   ....[50]....
        /*07f8*/ 	.word	0x0000eb80
        /*07fc*/ 	.word	0x00000000
        /*0800*/ 	.word	0x00000000
        /*0804*/ 	.short	0x0101
        /*0806*/ 	.byte	0x3f
	.zero		1


	//   ....[51]....
        /*0808*/ 	.word	0x0000ec20
        /*080c*/ 	.word	0x00000009
        /*0810*/ 	.word	0x00029820
        /*0814*/ 	.short	0x010a
        /*0816*/ 	.byte	0x3f
	.zero		1


	//   ....[52]....
        /*0818*/ 	.word	0x0000ed60
        /*081c*/ 	.word	0x00000005
        /*0820*/ 	.word	0x00000000
        /*0824*/ 	.short	0x010a
        /*0826*/ 	.byte	0x3f
	.zero		1


	//   ....[53]....
        /*0828*/ 	.word	0x0000edd0
        /*082c*/ 	.word	0x00000007
        /*0830*/ 	.word	0x00000000
        /*0834*/ 	.short	0x010a
        /*0836*/ 	.byte	0x3f
	.zero		1


	//   ....[54]....
        /*0838*/ 	.word	0x0000ee20
        /*083c*/ 	.word	0x00000005
        /*0840*/ 	.word	0x00029860
        /*0844*/ 	.short	0x010a
        /*0846*/ 	.byte	0x3f
	.zero		1


	//   ....[55]....
        /*0848*/ 	.word	0x0000ee70
        /*084c*/ 	.word	0x00000003
        /*0850*/ 	.word	0x00029860
        /*0854*/ 	.short	0x010a
        /*0856*/ 	.byte	0x3f
	.zero		1


	//   ....[56]....
        /*0858*/ 	.word	0x0000eeb0
        /*085c*/ 	.word	0x00000005
        /*0860*/ 	.word	0x00029880
        /*0864*/ 	.short	0x010a
        /*0866*/ 	.byte	0x3f
	.zero		1


	//   ....[57]....
        /*0868*/ 	.word	0x0000eed0
        /*086c*/ 	.word	0x00000003
        /*0870*/ 	.word	0x00029880
        /*0874*/ 	.short	0x010a
        /*0876*/ 	.byte	0x3f
	.zero		1


	//   ....[58]....
        /*0878*/ 	.word	0x0000ef40
        /*087c*/ 	.word	0x00000004
        /*0880*/ 	.word	0x00029800
        /*0884*/ 	.short	0x010a
        /*0886*/ 	.byte	0x3f
	.zero		1


	//   ....[59]....
        /*0888*/ 	.word	0x0000efa0
        /*088c*/ 	.word	0x00000004
        /*0890*/ 	.word	0x00029830
        /*0894*/ 	.short	0x010a
        /*0896*/ 	.byte	0x3f
	.zero		1


	//   ....[60]....
        /*0898*/ 	.word	0x0000f000
        /*089c*/ 	.word	0x0000000d
        /*08a0*/ 	.word	0x00029830
        /*08a4*/ 	.short	0x010a
        /*08a6*/ 	.byte	0x3f
	.zero		1


	//   ....[61]....
        /*08a8*/ 	.word	0x0000f060
        /*08ac*/ 	.word	0x0000000c
        /*08b0*/ 	.word	0x00029850
        /*08b4*/ 	.short	0x010a
        /*08b6*/ 	.byte	0x3f
	.zero		1


	//   ....[62]....
        /*08b8*/ 	.word	0x0000f0c0
        /*08bc*/ 	.word	0x00000005
        /*08c0*/ 	.word	0x00029850
        /*08c4*/ 	.short	0x010a
        /*08c6*/ 	.byte	0x3f
	.zero		1


	//   ....[63]....
        /*08c8*/ 	.word	0x0000f220
        /*08cc*/ 	.word	0x00000003
        /*08d0*/ 	.word	0x00029880
        /*08d4*/ 	.short	0x010a
        /*08d6*/ 	.byte	0x3f
	.zero		1


	//   ....[64]....
        /*08d8*/ 	.word	0x0000f280
        /*08dc*/ 	.word	0x00000003
        /*08e0*/ 	.word	0x00029840
        /*08e4*/ 	.short	0x010a
        /*08e6*/ 	.byte	0x3f
	.zero		1


	//   ....[65]....
        /*08e8*/ 	.word	0x0000f870
        /*08ec*/ 	.word	0x00000003
        /*08f0*/ 	.word	0x00029820
        /*08f4*/ 	.short	0x010a
        /*08f6*/ 	.byte	0x3f
	.zero		1


	//   ....[66]....
        /*08f8*/ 	.word	0x0000f8c0
        /*08fc*/ 	.word	0x00000006
        /*0900*/ 	.word	0x00029880
        /*0904*/ 	.short	0x010a
        /*0906*/ 	.byte	0x3f
	.zero		1


	//   ....[67]....
        /*0908*/ 	.word	0x0000f910
        /*090c*/ 	.word	0x00000006
        /*0910*/ 	.word	0x00029840
        /*0914*/ 	.short	0x010a
        /*0916*/ 	.byte	0x3f
	.zero		1


	//   ....[68]....
        /*0918*/ 	.word	0x0000f960
        /*091c*/ 	.word	0x00000012
        /*0920*/ 	.word	0x00029870
        /*0924*/ 	.short	0x010a
        /*0926*/ 	.byte	0x3f
	.zero		1


	//   ....[69]....
        /*0928*/ 	.word	0x0000f9b0
        /*092c*/ 	.word	0x00000012
        /*0930*/ 	.word	0x00029860
        /*0934*/ 	.short	0x010a
        /*0936*/ 	.byte	0x3f
	.zero		1


	//   ....[70]....
        /*0938*/ 	.word	0x0000fa00
        /*093c*/ 	.word	0x00000003
        /*0940*/ 	.word	0x00029870
        /*0944*/ 	.short	0x010a
        /*0946*/ 	.byte	0x3f
	.zero		1


	//   ....[71]....
        /*0948*/ 	.word	0x0000fa50
        /*094c*/ 	.word	0x00000003
        /*0950*/ 	.word	0x00029860
        /*0954*/ 	.short	0x010a
        /*0956*/ 	.byte	0x3f
	.zero		1


	//   ....[72]....
        /*0958*/ 	.word	0x0000faa0
        /*095c*/ 	.word	0x00000009
        /*0960*/ 	.word	0x00029820
        /*0964*/ 	.short	0x010a
        /*0966*/ 	.byte	0x3f
	.zero		1


	//   ....[73]....
        /*0968*/ 	.word	0x0000faf0
        /*096c*/ 	.word	0x00000005
        /*0970*/ 	.word	0x00000000
        /*0974*/ 	.short	0x010a
        /*0976*/ 	.byte	0x3f
	.zero		1


	//   ....[74]....
        /*0978*/ 	.word	0x0000fb40
        /*097c*/ 	.word	0x00000007
        /*0980*/ 	.word	0x00000000
        /*0984*/ 	.short	0x010a
        /*0986*/ 	.byte	0x3f
	.zero		1


	//   ....[75]....
        /*0988*/ 	.word	0x0000fb90
        /*098c*/ 	.word	0x00000005
        /*0990*/ 	.word	0x00029860
        /*0994*/ 	.short	0x010a
        /*0996*/ 	.byte	0x3f
	.zero		1


	//   ....[76]....
        /*0998*/ 	.word	0x0000fbe0
        /*099c*/ 	.word	0x00000003
        /*09a0*/ 	.word	0x00029860
        /*09a4*/ 	.short	0x010a
        /*09a6*/ 	.byte	0x3f
	.zero		1


	//   ....[77]....
        /*09a8*/ 	.word	0x0000fc30
        /*09ac*/ 	.word	0x00000005
        /*09b0*/ 	.word	0x00029880
        /*09b4*/ 	.short	0x010a
        /*09b6*/ 	.byte	0x3f
	.zero		1


	//----- nvinfo : EIATTR_NUM_MBARRIERS
	.align		4
.L_97:
        /*09b8*/ 	.byte	0x03, 0x38
        /*09ba*/ 	.short	0x0016


	//----- nvinfo : EIATTR_EXIT_INSTR_OFFSETS
	.align		4
        /*09bc*/ 	.byte	0x04, 0x1c
        /*09be*/ 	.short	(.L_99 - .L_98)


	//   ....[0]....
.L_98:
        /*09c0*/ 	.word	0x0000ef20


	//----- nvinfo : EIATTR_MAX_THREADS
	.align		4
.L_99:
        /*09c4*/ 	.byte	0x04, 0x05
        /*09c6*/ 	.short	(.L_101 - .L_100)
.L_100:
        /*09c8*/ 	.word	0x00000180
        /*09cc*/ 	.word	0x00000001
        /*09d0*/ 	.word	0x00000001


	//----- nvinfo : EIATTR_CRS_STACK_SIZE
	.align		4
.L_101:
        /*09d4*/ 	.byte	0x04, 0x1e
        /*09d6*/ 	.short	(.L_103 - .L_102)
.L_102:
        /*09d8*/ 	.word	0x00000000


	//----- nvinfo : EIATTR_CBANK_PARAM_SIZE
	.align		4
.L_103:
        /*09dc*/ 	.byte	0x03, 0x19
        /*09de*/ 	.short	0x0a70


	//----- nvinfo : EIATTR_PARAM_CBANK
	.align		4
        /*09e0*/ 	.byte	0x04, 0x0a
        /*09e2*/ 	.short	(.L_105 - .L_104)
	.align		4
.L_104:
        /*09e4*/ 	.word	index@(.nv.constant0._ZN7cutlass13device_kernelIN5flash11enable_sm90INS1_16FlashAttnFwdSm90INS1_25CollectiveMainloopFwdSm90ILi2EN4cute5tupleIJNS5_1CILi1EEES8_S8_EEENS6_IJNS7_ILi128EEENS7_ILi160EEENS7_ILi192EEEEEELi128ENS_12float_e4m3_tEfNS_4arch4Sm90ELb0ELb0ELb1ELb0ELb0ELb0ELb0ELb1ELb1ELb1ELb1ELb0EEENS1_21CollectiveEpilogueFwdINS6_IJSA_SA_SB_EEES9_NS_10bfloat16_tESG_Li256ELb0ELb1ELb1ELb1EEENS1_19SingleTileSchedulerILb0ELb1ELb1ELi128EEEEEEEEEvNT_6ParamsE)
        /*09e8*/ 	.short	0x0210
        /*09ea*/ 	.short	0x0a70


	//----- nvinfo : EIATTR_SW_WAR
	.align		4
.L_105:
        /*09ec*/ 	.byte	0x04, 0x36
        /*09ee*/ 	.short	(.L_107 - .L_106)
.L_106:
        /*09f0*/ 	.word	0x00000008
.L_107:


//--------------------- .nv.info._ZN7cutlass13device_kernelIN5flash11enable_sm90INS1_16FlashAttnFwdSm90INS1_25CollectiveMainloopFwdSm90ILi2EN4cute5tupleIJNS5_1CILi1EEES8_S8_EEENS6_IJNS7_ILi128EEENS7_ILi160EEENS7_ILi192EEEEEELi128ENS_12float_e4m3_tEfNS_4arch4Sm90ELb0ELb0ELb1ELb1ELb0ELb0ELb0ELb1ELb1ELb1ELb1ELb0EEENS1_21CollectiveEpilogueFwdINS6_IJSA_SA_SB_EEES9_NS_10bfloat16_tESG_Li256ELb1ELb1ELb1ELb1EEENS1_36VarlenDynamicPersistentTileSchedulerILi128ELi160ELi256ELi128ELb1ELb1ELb1ELb0ELb1ELb1EEEEEEEEEvNT_6ParamsE --------------------------
	.section	.nv.info._ZN7cutlass13device_kernelIN5flash11enable_sm90INS1_16FlashAttnFwdSm90INS1_25CollectiveMainloopFwdSm90ILi2EN4cute5tupleIJNS5_1CILi1EEES8_S8_EEENS6_IJNS7_ILi128EEENS7_ILi160EEENS7_ILi192EEEEEELi128ENS_12float_e4m3_tEfNS_4arch4Sm90ELb0ELb0ELb1ELb1ELb0ELb0ELb0ELb1ELb1ELb1ELb1ELb0EEENS1_21CollectiveEpilogueFwdINS6_IJSA_SA_SB_EEES9_NS_10bfloat16_tESG_Li256ELb1ELb1ELb1ELb1EEENS1_36VarlenDynamicPersistentTileSchedulerILi128ELi160ELi256ELi128ELb1ELb1ELb1ELb0ELb1ELb1EEEEEEEEEvNT_6ParamsE,"",@"SHT_CUDA_INFO"
	.sectionflags	@""
	.align	4


	//----- nvinfo : EIATTR_CUDA_API_VERSION
	.align		4
        /*0000*/ 	.byte	0x04, 0x37
        /*0002*/ 	.short	(.L_109 - .L_108)
.L_108:
        /*0004*/ 	.word	0x00000082


	//----- nvinfo : EIATTR_KPARAM_INFO
	.align		4
.L_109:
        /*0008*/ 	.byte	0x04, 0x17
        /*000a*/ 	.short	(.L_111 - .L_110)
.L_110:
        /*000c*/ 	.word	0x00000000
        /*0010*/ 	.short	0x0000
        /*0012*/ 	.short	0x0070
        /*0014*/ 	.byte	0x00, 0xf0, 0x01, 0x2a


	//----- nvinfo : EIATTR_SPARSE_MMA_MASK
	.align		4
.L_111:
        /*0018*/ 	.byte	0x03, 0x50
        /*001a*/ 	.short	0x0000


	//----- nvinfo : EIATTR_MAXREG_COUNT
	.align		4
        /*001c*/ 	.byte	0x03, 0x1b
        /*001e*/ 	.short	0x00a8


	//----- nvinfo : EIATTR_NUM_BARRIERS
	.align		4
        /*0020*/ 	.byte	0x02, 0x4c
        /*0022*/ 	.byte	0x10
	.zero		1


	//----- nvinfo : EIATTR_EXTERNS
	.align		4
        /*0024*/ 	.byte	0x04, 0x0f
        /*0026*/ 	.short	(.L_113 - .L_112)


	//   ....[0]....
	.align		4
.L_112:
        /*0028*/ 	.word	index@(__assertfail)


	//----- nvinfo : EIATTR_ANNOTATIONS
	.align		4
.L_113:
        /*002c*/ 	.byte	0x04, 0x55
        /*002e*/ 	.short	(.L_115 - .L_114)


	//   ....[0]....
.L_114:
        /* <DEDUP_REMOVED lines=40> */


	//----- nvinfo : EIATTR_MERCURY_ISA_VERSION
	.align		4
.L_115:
        /*0298*/ 	.byte	0x03, 0x5f
        /*029a*/ 	.short	0x0101


	//----- nvinfo : EIATTR_UNUSED_LOAD_BYTE_OFFSET
	.align		4
        /*029c*/ 	.byte	0x04, 0x44
        /*029e*/ 	.short	(.L_117 - .L_116)


	//   ....[0]....
.L_116:
        /*02a0*/ 	.word	0x00000a40
        /*02a4*/ 	.word	0x0000fff0


	//   ....[1]....
        /*02a8*/ 	.word	0x00009df0
        /*02ac*/ 	.word	0x0000fff0


	//----- nvinfo : EIATTR_INT_WARP_WIDE_INSTR_OFFSETS
	.align		4
.L_117:
        /*02b0*/ 	.byte	0x04, 0x31
        /*02b2*/ 	.short	(.L_119 - .L_118)


	//   ....[0]....
.L_118:
        /*02b4*/ 	.word	0x00000130


	//   ....[1]....
        /*02b8*/ 	.word	0x00000170


	//   ....[2]....
        /*02bc*/ 	.word	0x000001e0


	//   ....[3]....
        /*02c0*/ 	.word	0x0000f160


	//   ....[4]....
        /*02c4*/ 	.word	0x0000f1f0


	//   ....[5]....
        /*02c8*/ 	.word	0x00011aa0


	//   ....[6]....
        /*02cc*/ 	.word	0x00011b30


	//----- nvinfo : EIATTR_COOP_GROUP_MASK_REGIDS
	.align		4
.L_119:
        /*02d0*/ 	.byte	0x04, 0x29
        /*02d2*/ 	.short	(.L_121 - .L_120)


	//   ....[0]....
.L_120:
        /*02d4*/ 	.word	0xffffffff


	//   ....[1]....
        /*02d8*/ 	.word	0xffffffff


	//   ....[2]....
        /*02dc*/ 	.word	0xffffffff


	//   ....[3]....
        /*02e0*/ 	.word	0xffffffff


	//   ....[4]....
        /*02e4*/ 	.word	0xffffffff


	//   ....[5]....
        /*02e8*/ 	.word	0xffffffff


	//   ....[6]....
        /*02ec*/ 	.word	0xffffffff


	//   ....[7]....
        /*02f0*/ 	.word	0xffffffff


	//   ....[8]....
        /*02f4*/ 	.word	0xffffffff


	//   ....[9]....
        /*02f8*/ 	.word	0xffffffff


	//   ....[10]....
        /*02fc*/ 	.word	0xffffffff


	//   ....[11]....
        /*0300*/ 	.word	0xffffffff


	//   ....[12]....
        /*0304*/ 	.word	0xffffffff


	//   ....[13]....
        /*0308*/ 	.word	0xffffffff


	//   ....[14]....
        /*030c*/ 	.word	0xffffffff


	//   ....[15]....
        /*0310*/ 	.word	0xffffffff


	//   ....[16]....
        /*0314*/ 	.word	0xffffffff


	//   ....[17]....
        /*0318*/ 	.word	0xffffffff


	//   ....[18]....
        /*031c*/ 	.word	0xffffffff


	//   ....[19]....
        /*0320*/ 	.word	0xffffffff


	//   ....[20]....
        /*0324*/ 	.word	0xffffffff


	//   ....[21]....
        /*0328*/ 	.word	0xffffffff


	//   ....[22]....
        /*032c*/ 	.word	0xffffffff


	//   ....[23]....
        /*0330*/ 	.word	0xffffffff


	//   ....[24]....
        /*0334*/ 	.word	0xffffffff


	//   ....[25]....
        /*0338*/ 	.word	0xffffffff


	//   ....[26]....
        /*033c*/ 	.word	0xffffffff


	//   ....[27]....
        /*0340*/ 	.word	0xffffffff


	//   ....[28]....
        /*0344*/ 	.word	0xffffffff


	//   ....[29]....
        /*0348*/ 	.word	0xffffffff


	//   ....[30]....
        /*034c*/ 	.word	0xffffffff


	//   ....[31]....
        /*0350*/ 	.word	0xffffffff


	//   ....[32]....
        /*0354*/ 	.word	0xffffffff


	//   ....[33]....
        /*0358*/ 	.word	0xffffffff


	//   ....[34]....
        /*035c*/ 	.word	0xffffffff


	//   ....[35]....
        /*0360*/ 	.word	0xffffffff


	//   ....[36]....
        /*0364*/ 	.word	0xffffffff


	//   ....[37]....
        /*0368*/ 	.word	0xffffffff


	//   ....[38]....
        /*036c*/ 	.word	0xffffffff


	//   ....[39]....
        /*0370*/ 	.word	0xffffffff


	//   ....[40]....
        /*0374*/ 	.word	0xffffffff


	//   ....[41]....
        /*0378*/ 	.word	0xffffffff


	//   ....[42]....
        /*037c*/ 	.word	0xffffffff


	//   ....[43]....
        /*0380*/ 	.word	0xffffffff


	//   ....[44]....
        /*0384*/ 	.word	0xffffffff


	//   ....[45]....
        /*0388*/ 	.word	0xffffffff


	//   ....[46]....
        /*038c*/ 	.word	0xffffffff


	//   ....[47]....
        /*0390*/ 	.word	0xffffffff


	//   ....[48]....
        /*0394*/ 	.word	0xffffffff


	//   ....[49]....
        /*0398*/ 	.word	0xffffffff


	//   ....[50]....
        /*039c*/ 	.word	0xffffffff


	//   ....[51]....
        /*03a0*/ 	.word	0xffffffff


	//   ....[52]....
        /*03a4*/ 	.word	0xffffffff


	//   ....[53]....
        /*03a8*/ 	.word	0xffffffff


	//   ....[54]....
        /*03ac*/ 	.word	0xffffffff


	//   ....[55]....
        /*03b0*/ 	.word	0xffffffff


	//   ....[56]....
        /*03b4*/ 	.word	0xffffffff


	//   ....[57]....
        /*03b8*/ 	.word	0xffffffff


	//   ....[58]....
        /*03bc*/ 	.word	0xffffffff


	//   ....[59]....
        /*03c0*/ 	.word	0xffffffff


	//   ....[60]....
        /*03c4*/ 	.word	0xffffffff


	//   ....[61]....
        /*03c8*/ 	.word	0xffffffff


	//   ....[62]....
        /*03cc*/ 	.word	0xffffffff


	//   ....[63]....
        /*03d0*/ 	.word	0xffffffff


	//   ....[64]....
        /*03d4*/ 	.word	0xffffffff


	//   ....[65]....
        /*03d8*/ 	.word	0xffffffff


	//   ....[66]....
        /*03dc*/ 	.word	0xffffffff


	//   ....[67]....
        /*03e0*/ 	.word	0xffffffff


	//   ....[68]....
        /*03e4*/ 	.word	0xffffffff


	//   ....[69]....
        /*03e8*/ 	.word	0xffffffff


	//   ....[70]....
        /*03ec*/ 	.word	0xffffffff


	//   ....[71]....
        /*03f0*/ 	.word	0xffffffff


	//   ....[72]....
        /*03f4*/ 	.word	0xffffffff


	//   ....[73]....
        /*03f8*/ 	.word	0xffffffff


	//   ....[74]....
        /*03fc*/ 	.word	0xffffffff


	//   ....[75]....
        /*0400*/ 	.word	0xffffffff


	//   ....[76]....
        /*0404*/ 	.word	0xffffffff


	//   ....[77]....
        /*0408*/ 	.word	0xffffffff


	//   ....[78]....
        /*040c*/ 	.word	0xffffffff


	//   ....[79]....
        /*0410*/ 	.word	0xffffffff


	//   ....[80]....
        /*0414*/ 	.word	0xffffffff


	//   ....[81]....
        /*0418*/ 	.word	0xffffffff


	//   ....[82]....
        /*041c*/ 	.word	0xffffffff


	//   ....[83]....
        /*0420*/ 	.word	0xffffffff


	//   ....[84]....
        /*0424*/ 	.word	0xffffffff


	//   ....[85]....
        /*0428*/ 	.word	0xffffffff


	//   ....[86]....
        /*042c*/ 	.word	0xffffffff


	//   ....[87]....
        /*0430*/ 	.word	0xffffffff


	//   ....[88]....
        /*0434*/ 	.word	0xffffffff


	//   ....[89]....
        /*0438*/ 	.word	0xffffffff


	//   ....[90]....
        /*043c*/ 	.word	0xffffffff


	//   ....[91]....
        /*0440*/ 	.word	0xffffffff


	//   ....[92]....
        /*0444*/ 	.word	0xffffffff


	//   ....[93]....
        /*0448*/ 	.word	0xffffffff


	//   ....[94]....
        /*044c*/ 	.word	0xffffffff


	//   ....[95]....
        /*0450*/ 	.word	0xffffffff


	//   ....[96]....
        /*0454*/ 	.word	0xffffffff


	//   ....[97]....
        /*0458*/ 	.word	0xffffffff


	//   ....[98]....
        /*045c*/ 	.word	0xffffffff


	//   ....[99]....
        /*0460*/ 	.word	0xffffffff


	//   ....[100]....
        /*0464*/ 	.word	0xffffffff


	//   ....[101]....
        /*0468*/ 	.word	0xffffffff


	//   ....[102]....
        /*046c*/ 	.word	0xffffffff


	//   ....[103]....
        /*0470*/ 	.word	0xffffffff


	//   ....[104]....
        /*0474*/ 	.word	0xffffffff


	//   ....[105]....
        /*0478*/ 	.word	0xffffffff


	//   ....[106]....
        /*047c*/ 	.word	0xffffffff


	//   ....[107]....
        /*0480*/ 	.word	0xffffffff


	//   ....[108]....
        /*0484*/ 	.word	0xffffffff


	//   ....[109]....
        /*0488*/ 	.word	0xffffffff


	//   ....[110]....
        /*048c*/ 	.word	0xffffffff


	//   ....[111]....
        /*0490*/ 	.word	0xffffffff


	//   ....[112]....
        /*0494*/ 	.word	0xffffffff


	//   ....[113]....
        /*0498*/ 	.word	0xffffffff


	//   ....[114]....
        /*049c*/ 	.word	0xffffffff


	//   ....[115]....
        /*04a0*/ 	.word	0xffffffff


	//   ....[116]....
        /*04a4*/ 	.word	0xffffffff


	//   ....[117]....
        /*04a8*/ 	.word	0xffffffff


	//   ....[118]....
        /*04ac*/ 	.word	0xffffffff


	//   ....[119]....
        /*04b0*/ 	.word	0xffffffff


	//   ....[120]....
        /*04b4*/ 	.word	0xffffffff


	//   ....[121]....
        /*04b8*/ 	.word	0xffffffff


	//   ....[122]....
        /*04bc*/ 	.word	0xffffffff


	//   ....[123]....
        /*04c0*/ 	.word	0xffffffff


	//   ....[124]....
        /*04c4*/ 	.word	0xffffffff


	//   ....[125]....
        /*04c8*/ 	.word	0xffffffff


	//   ....[126]....
        /*04cc*/ 	.word	0xffffffff


	//   ....[127]....
        /*04d0*/ 	.word	0xffffffff


	//   ....[128]....
        /*04d4*/ 	.word	0xffffffff


	//   ....[129]....
        /*04d8*/ 	.word	0xffffffff


	//   ....[130]....
        /*04dc*/ 	.word	0xffffffff


	//   ....[131]....
        /*04e0*/ 	.word	0xffffffff


	//   ....[132]....
        /*04e4*/ 	.word	0xffffffff


	//   ....[133]....
        /*04e8*/ 	.word	0xffffffff


	//   ....[134]....
        /*04ec*/ 	.word	0xffffffff


	//   ....[135]....
        /*04f0*/ 	.word	0xffffffff


	//   ....[136]....
        /*04f4*/ 	.word	0xffffffff


	//   ....[137]....
        /*04f8*/ 	.word	0xffffffff


	//   ....[138]....
        /*04fc*/ 	.word	0xffffffff


	//   ....[139]....
        /*0500*/ 	.word	0xffffffff


	//   ....[140]....
        /*0504*/ 	.word	0xffffffff


	//   ....[141]....
        /*0508*/ 	.word	0xffffffff


	//   ....[142]....
        /*050c*/ 	.word	0xffffffff


	//   ....[143]....
        /*0510*/ 	.word	0xffffffff


	//   ....[144]....
        /*0514*/ 	.word	0xffffffff


	//   ....[145]....
        /*0518*/ 	.word	0xffffffff


	//   ....[146]....
        /*051c*/ 	.word	0xffffffff


	//   ....[147]....
        /*0520*/ 	.word	0xffffffff


	//   ....[148]....
        /*0524*/ 	.word	0xffffffff


	//   ....[149]....
        /*0528*/ 	.word	0xffffffff


	//   ....[150]....
        /*052c*/ 	.word	0xffffffff


	//   ....[151]....
        /*0530*/ 	.word	0xffffffff


	//   ....[152]....
        /*0534*/ 	.word	0xffffffff


	//   ....[153]....
        /*0538*/ 	.word	0x0500000f


	//   ....[154]....
        /*053c*/ 	.word	0x0500000f


	//   ....[155]....
        /*0540*/ 	.word	0x0500000f


	//   ....[156]....
        /*0544*/ 	.word	0x0500000f


	//   ....[157]....
        /*0548*/ 	.word	0x0500000f


	//   ....[158]....
        /*054c*/ 	.word	0x0500000f


	//   ....[159]....
        /*0550*/ 	.word	0x0500000f


	//   ....[160]....
        /*0554*/ 	.word	0x0500000f


	//   ....[161]....
        /*0558*/ 	.word	0x0500000f


	//   ....[162]....
        /*055c*/ 	.word	0x0500000f


	//----- nvinfo : EIATTR_COOP_GROUP_INSTR_OFFSETS
	.align		4
.L_121:
        /*0560*/ 	.byte	0x04, 0x28
        /*0562*/ 	.short	(.L_123 - .L_122)


	//   ....[0]....
.L_122:
        /*0564*/ 	.word	0x00000070


	//   ....[1]....
        /*0568*/ 	.word	0x00000140


	//   ....[2]....
        /*056c*/ 	.word	0x00000190


	//   ....[3]....
        /*0570*/ 	.word	0x000003c0


	//   ....[4]....
        /*0574*/ 	.word	0x00000520


	//   ....[5]....
        /*0578*/ 	.word	0x00000640


	//   ....[6]....
        /*057c*/ 	.word	0x000007a0


	//   ....[7]....
        /*0580*/ 	.word	0x00001910


	//   ....[8]....
        /*0584*/ 	.word	0x00003ed0


	//   ....[9]....
        /*0588*/ 	.word	0x00003f10


	//   ....[10]....
        /*058c*/ 	.word	0x00004650


	//   ....[11]....
        /*0590*/ 	.word	0x000046b0


	//   ....[12]....
        /*0594*/ 	.word	0x00007840


	//   ....[13]....
        /*0598*/ 	.word	0x00007880


	//   ....[14]....
        /*059c*/ 	.word	0x000078a0


	//   ....[15]....
        /*05a0*/ 	.word	0x000078d0


	//   ....[16]....
        /*05a4*/ 	.word	0x00009630


	//   ....[17]....
        /*05a8*/ 	.word	0x00009640


	//   ....[18]....
        /*05ac*/ 	.word	0x000096c0


	//   ....[19]....
        /*05b0*/ 	.word	0x000096d0


	//   ....[20]....
        /*05b4*/ 	.word	0x0000a660


	//   ....[21]....
        /*05b8*/ 	.word	0x0000a670


	//   ....[22]....
        /*05bc*/ 	.word	0x0000a680


	//   ....[23]....
        /*05c0*/ 	.word	0x0000a690


	//   ....[24]....
        /*05c4*/ 	.word	0x0000a6a0


	//   ....[25]....
        /*05c8*/ 	.word	0x0000a6b0


	//   ....[26]....
        /*05cc*/ 	.word	0x0000a6c0


	//   ....[27]....
        /*05d0*/ 	.word	0x0000a6d0


	//   ....[28]....
        /*05d4*/ 	.word	0x0000a6e0


	//   ....[29]....
        /*05d8*/ 	.word	0x0000a6f0


	//   ....[30]....
        /*05dc*/ 	.word	0x0000a700


	//   ....[31]....
        /*05e0*/ 	.word	0x0000a730


	//   ....[32]....
        /*05e4*/ 	.word	0x0000a760


	//   ....[33]....
        /*05e8*/ 	.word	0x0000a770


	//   ....[34]....
        /*05ec*/ 	.word	0x0000a780


	//   ....[35]....
        /*05f0*/ 	.word	0x0000a790


	//   ....[36]....
        /*05f4*/ 	.word	0x0000a7a0


	//   ....[37]....
        /*05f8*/ 	.word	0x0000a7b0


	//   ....[38]....
        /*05fc*/ 	.word	0x0000a7c0


	//   ....[39]....
        /*0600*/ 	.word	0x0000a7e0


	//   ....[40]....
        /*0604*/ 	.word	0x0000a810


	//   ....[41]....
        /*0608*/ 	.word	0x0000a820


	//   ....[42]....
        /*060c*/ 	.word	0x0000a840


	//   ....[43]....
        /*0610*/ 	.word	0x0000a860


	//   ....[44]....
        /*0614*/ 	.word	0x0000a870


	//   ....[45]....
        /*0618*/ 	.word	0x0000a880


	//   ....[46]....
        /*061c*/ 	.word	0x0000a890


	//   ....[47]....
        /*0620*/ 	.word	0x0000a8b0


	//   ....[48]....
        /*0624*/ 	.word	0x0000a8c0


	//   ....[49]....
        /*0628*/ 	.word	0x0000a8e0


	//   ....[50]....
        /*062c*/ 	.word	0x0000a910


	//   ....[51]....
        /*0630*/ 	.word	0x0000a920


	//   ....[52]....
        /*0634*/ 	.word	0x0000a930


	//   ....[53]....
        /*0638*/ 	.word	0x0000a940


	//   ....[54]....
        /*063c*/ 	.word	0x0000a950


	//   ....[55]....
        /*0640*/ 	.word	0x0000a960


	//   ....[56]....
        /*0644*/ 	.word	0x0000a970


	//   ....[57]....
        /*0648*/ 	.word	0x0000a980


	//   ....[58]....
        /*064c*/ 	.word	0x0000a990


	//   ....[59]....
        /*0650*/ 	.word	0x0000a9b0


	//   ....[60]....
        /*0654*/ 	.word	0x0000a9d0


	//   ....[61]....
        /*0658*/ 	.word	0x0000aa00


	//   ....[62]....
        /*065c*/ 	.word	0x0000aa10


	//   ....[63]....
        /*0660*/ 	.word	0x0000aa30


	//   ....[64]....
        /*0664*/ 	.word	0x0000aa40


	//   ....[65]....
        /*0668*/ 	.word	0x0000aa60


	//   ....[66]....
        /*066c*/ 	.word	0x0000aa80


	//   ....[67]....
        /*0670*/ 	.word	0x0000aaa0


	//   ....[68]....
        /*0674*/ 	.word	0x0000aab0


	//   ....[69]....
        /*0678*/ 	.word	0x0000aae0


	//   ....[70]....
        /*067c*/ 	.word	0x0000ab10


	//   ....[71]....
        /*0680*/ 	.word	0x0000ab30


	//   ....[72]....
        /*0684*/ 	.word	0x0000ab40


	//   ....[73]....
        /*0688*/ 	.word	0x0000ab50


	//   ....[74]....
        /*068c*/ 	.word	0x0000ab60


	//   ....[75]....
        /*0690*/ 	.word	0x0000ab70


	//   ....[76]....
        /*0694*/ 	.word	0x0000ab80


	//   ....[77]....
        /*0698*/ 	.word	0x0000aba0


	//   ....[78]....
        /*069c*/ 	.word	0x0000abd0


	//   ....[79]....
        /*06a0*/ 	.word	0x0000ac00


	//   ....[80]....
        /*06a4*/ 	.word	0x0000ac30


	//   ....[81]....
        /*06a8*/ 	.word	0x0000ac60


	//   ....[82]....
        /*06ac*/ 	.word	0x0000ac90


	//   ....[83]....
        /*06b0*/ 	.word	0x0000acc0


	//   ....[84]....
        /*06b4*/ 	.word	0x0000b5b0


	//   ....[85]....
        /*06b8*/ 	.word	0x0000b5f0


	//   ....[86]....
        /*06bc*/ 	.word	0x0000b610


	//   ....[87]....
        /*06c0*/ 	.word	0x0000b630


	//   ....[88]....
        /*06c4*/ 	.word	0x0000bd20


	//   ....[89]....
        /*06c8*/ 	.word	0x0000bd40


	//   ....[90]....
        /*06cc*/ 	.word	0x0000be10


	//   ....[91]....
        /*06d0*/ 	.word	0x0000be30


	//   ....[92]....
        /*06d4*/ 	.word	0x0000bef0


	//   ....[93]....
        /*06d8*/ 	.word	0x0000bf10


	//   ....[94]....
        /*06dc*/ 	.word	0x0000bfe0


	//   ....[95]....
        /*06e0*/ 	.word	0x0000c000


	//   ....[96]....
        /*06e4*/ 	.word	0x0000c3d0


	//   ....[97]....
        /*06e8*/ 	.word	0x0000c3e0


	//   ....[98]....
        /*06ec*/ 	.word	0x0000c820


	//   ....[99]....
        /*06f0*/ 	.word	0x0000c830


	//   ....[100]....
        /*06f4*/ 	.word	0x0000d530


	//   ....[101]....
        /*06f8*/ 	.word	0x0000d560


	//   ....[102]....
        /*06fc*/ 	.word	0x0000d630


	//   ....[103]....
        /*0700*/ 	.word	0x0000d650


	//   ....[104]....
        /*0704*/ 	.word	0x0000d710


	//   ....[105]....
        /*0708*/ 	.word	0x0000d730


	//   ....[106]....
        /*070c*/ 	.word	0x0000d800


	//   ....[107]....
        /*0710*/ 	.word	0x0000d820


	//   ....[108]....
        /*0714*/ 	.word	0x0000d970


	//   ....[109]....
        /*0718*/ 	.word	0x0000dbb0


	//   ....[110]....
        /*071c*/ 	.word	0x0000dbe0


	//   ....[111]....
        /*0720*/ 	.word	0x0000dc20


	//   ....[112]....
        /*0724*/ 	.word	0x0000dc50


	//   ....[113]....
        /*0728*/ 	.word	0x0000dc80


	//   ....[114]....
        /*072c*/ 	.word	0x0000dcc0


	//   ....[115]....
        /*0730*/ 	.word	0x0000de50


	//   ....[116]....
        /*0734*/ 	.word	0x0000de80


	//   ....[117]....
        /*0738*/ 	.word	0x0000deb0


	//   ....[118]....
        /*073c*/ 	.word	0x0000dee0


	//   ....[119]....
        /*0740*/ 	.word	0x0000df10


	//   ....[120]....
        /*0744*/ 	.word	0x0000df50


	//   ....[121]....
        /*0748*/ 	.word	0x0000dfe0


	//   ....[122]....
        /*074c*/ 	.word	0x0000e030


	//   ....[123]....
        /*0750*/ 	.word	0x0000e040


	//   ....[124]....
        /*0754*/ 	.word	0x0000e0d0


	//   ....[125]....
        /*0758*/ 	.word	0x0000f910


	//   ....[126]....
        /*075c*/ 	.word	0x00010600


	//   ....[127]....
        /*0760*/ 	.word	0x00010620


	//   ....[128]....
        /*0764*/ 	.word	0x00010660


	//   ....[129]....
        /*0768*/ 	.word	0x000106d0


	//   ....[130]....
        /*076c*/ 	.word	0x00010760


	//   ....[131]....
        /*0770*/ 	.word	0x00010770


	//   ....[132]....
        /*0774*/ 	.word	0x00010780


	//   ....[133]....
        /*0778*/ 	.word	0x00010790


	//   ....[134]....
        /*077c*/ 	.word	0x00012480


	//   ....[135]....
        /*0780*/ 	.word	0x000124b0


	//   ....[136]....
        /*0784*/ 	.word	0x000124e0


	//   ....[137]....
        /*0788*/ 	.word	0x00012510


	//   ....[138]....
        /*078c*/ 	.word	0x00012540


	//   ....[139]....
        /*0790*/ 	.word	0x00012570


	//   ....[140]....
        /*0794*/ 	.word	0x000125a0


	//   ....[141]....
        /*0798*/ 	.word	0x000125e0


	//   ....[142]....
        /*079c*/ 	.word	0x00012740


	//   ....[143]....
        /*07a0*/ 	.word	0x00012770


	//   ....[144]....
        /*07a4*/ 	.word	0x000127a0


	//   ....[145]....
        /*07a8*/ 	.word	0x000127d0


	//   ....[146]....
        /*07ac*/ 	.word	0x00012800


	//   ....[147]....
        /*07b0*/ 	.word	0x00012840


	//   ....[148]....
        /*07b4*/ 	.word	0x000128c0


	//   ....[149]....
        /*07b8*/ 	.word	0x00012900


	//   ....[150]....
        /*07bc*/ 	.word	0x00012910


	//   ....[151]....
        /*07c0*/ 	.word	0x00012950


	//   ....[152]....
        /*07c4*/ 	.word	0x00012fd0


	//   ....[153]....
        /*07c8*/ 	.word	0x000134d0


	//   ....[154]....
        /*07cc*/ 	.word	0x000136b0


	//   ....[155]....
        /*07d0*/ 	.word	0x00013710


	//   ....[156]....
        /*07d4*/ 	.word	0x00013790


	//   ....[157]....
        /*07d8*/ 	.word	0x00013840


	//   ....[158]....
        /*07dc*/ 	.word	0x00013900


	//   ....[159]....
        /*07e0*/ 	.word	0x00013a00


	//   ....[160]....
        /*07e4*/ 	.word	0x00013a60


	//   ....[161]....
        /*07e8*/ 	.word	0x00013b40


	//   ....[162]....
        /*07ec*/ 	.word	0x00013e90


	//----- nvinfo : EIATTR_REG_RECONFIG
	.align		4
.L_123:
        /*07f0*/ 	.byte	0x01, 0x54
	.zero		2


	//----- nvinfo : EIATTR_SYSCALL_OFFSETS
	.align		4
        /*07f4*/ 	.byte	0x04, 0x46
        /*07f6*/ 	.short	(.L_125 - .L_124)


	//   ....[0]....
.L_124:
        /*07f8*/ 	.word	0x00001af0


	//   ....[1]....
        /*07fc*/ 	.word	0x0000f360


	//   ....[2]....
        /*0800*/ 	.word	0x0000f4f0


	//   ....[3]....
        /*0804*/ 	.word	0x0000f640


	//   ....[4]....
        /*0808*/ 	.word	0x0000f780


	//   ....[5]....
        /*080c*/ 	.word	0x000101d0


	//----- nvinfo : EIATTR_MBARRIER_INSTR_OFFSETS
	.align		4
.L_125:
        /*0810*/ 	.byte	0x04, 0x39
        /*0812*/ 	.short	(.L_127 - .L_126)


	//   ....[0]....
.L_126:
        /*0814*/ 	.word	0x00000270
        /*0818*/ 	.word	0x000000ff
        /*081c*/ 	.word	0x00029800
        /*0820*/ 	.short	0x0100
        /*0822*/ 	.byte	0x08
	.zero		1


	//   ....[1]....
        /*0824*/ 	.word	0x00000280
        /*0828*/ 	.word	0x000000ff
        /*082c*/ 	.word	0x00029820
        /*0830*/ 	.short	0x0100
        /*0832*/ 	.byte	0x08
	.zero		1


	//   ....[2]....
        /*0834*/ 	.word	0x00000370
        /*0838*/ 	.word	0x000000ff
        /*083c*/ 	.word	0x00029830
        /*0840*/ 	.short	0x0100
        /*0842*/ 	.byte	0x08
	.zero		1


	//   ....[3]....
        /*0844*/ 	.word	0x00000380
        /*0848*/ 	.word	0x000000ff
        /*084c*/ 	.word	0x00029840
        /*0850*/ 	.short	0x0100
        /*0852*/ 	.byte	0x08
	.zero		1


	//   ....[4]....
        /*0854*/ 	.word	0x00000390
        /*0858*/ 	.word	0x000000ff
        /*085c*/ 	.word	0x00029838
        /*0860*/ 	.short	0x0100
        /*0862*/ 	.byte	0x08
	.zero		1


	//   ....[5]....
        /*0864*/ 	.word	0x000003a0
        /*0868*/ 	.word	0x000000ff
        /*086c*/ 	.word	0x00029848
        /*0870*/ 	.short	0x0100
        /*0872*/ 	.byte	0x08
	.zero		1


	//   ....[6]....
        /*0874*/ 	.word	0x000004d0
        /*0878*/ 	.word	0x000000ff
        /*087c*/ 	.word	0x00029850
        /*0880*/ 	.short	0x0100
        /*0882*/ 	.byte	0x08
	.zero		1


	//   ....[7]....
        /*0884*/ 	.word	0x000004e0
        /*0888*/ 	.word	0x000000ff
        /*088c*/ 	.word	0x00029860
        /*0890*/ 	.short	0x0100
        /*0892*/ 	.byte	0x08
	.zero		1


	//   ....[8]....
        /*0894*/ 	.word	0x000004f0
        /*0898*/ 	.word	0x000000ff
        /*089c*/ 	.word	0x00029858
        /*08a0*/ 	.short	0x0100
        /*08a2*/ 	.byte	0x08
	.zero		1


	//   ....[9]....
        /*08a4*/ 	.word	0x00000500
        /*08a8*/ 	.word	0x000000ff
        /*08ac*/ 	.word	0x00029868
        /*08b0*/ 	.short	0x0100
        /*08b2*/ 	.byte	0x08
	.zero		1


	//   ....[10]....
        /*08b4*/ 	.word	0x000005f0
        /*08b8*/ 	.word	0x000000ff
        /*08bc*/ 	.word	0x00029870
        /*08c0*/ 	.short	0x0100
        /*08c2*/ 	.byte	0x06
	.zero		1


	//   ....[11]....
        /*08c4*/ 	.word	0x00000600
        /*08c8*/ 	.word	0x000000ff
        /*08cc*/ 	.word	0x00029880
        /*08d0*/ 	.short	0x0100
        /*08d2*/ 	.byte	0x06
	.zero		1


	//   ....[12]....
        /*08d4*/ 	.word	0x00000610
        /*08d8*/ 	.word	0x000000ff
        /*08dc*/ 	.word	0x00029878
        /*08e0*/ 	.short	0x0100
        /*08e2*/ 	.byte	0x06
	.zero		1


	//   ....[13]....
        /*08e4*/ 	.word	0x00000620
        /*08e8*/ 	.word	0x000000ff
        /*08ec*/ 	.word	0x00029888
        /*08f0*/ 	.short	0x0100
        /*08f2*/ 	.byte	0x06
	.zero		1


	//   ....[14]....
        /*08f4*/ 	.word	0x00000750
        /*08f8*/ 	.word	0x000000ff
        /*08fc*/ 	.word	0x00029890
        /*0900*/ 	.short	0x0100
        /*0902*/ 	.byte	0x08
	.zero		1


	//   ....[15]....
        /*0904*/ 	.word	0x00000760
        /*0908*/ 	.word	0x000000ff
        /*090c*/ 	.word	0x000298a0
        /*0910*/ 	.short	0x0100
        /*0912*/ 	.byte	0x08
	.zero		1


	//   ....[16]....
        /*0914*/ 	.word	0x00000770
        /*0918*/ 	.word	0x000000ff
        /*091c*/ 	.word	0x00029898
        /*0920*/ 	.short	0x0100
        /*0922*/ 	.byte	0x08
	.zero		1


	//   ....[17]....
        /*0924*/ 	.word	0x00000780
        /*0928*/ 	.word	0x000000ff
        /*092c*/ 	.word	0x000298a8
        /*0930*/ 	.short	0x0100
        /*0932*/ 	.byte	0x08
	.zero		1


	//   ....[18]....
        /*0934*/ 	.word	0x000008b0
        /*0938*/ 	.word	0x000000ff
        /*093c*/ 	.word	0x000298b0
        /*0940*/ 	.short	0x0100
        /*0942*/ 	.byte	0x08
	.zero		1


	//   ....[19]....
        /*0944*/ 	.word	0x000008c0
        /*0948*/ 	.word	0x000000ff
        /*094c*/ 	.word	0x000298c0
        /*0950*/ 	.short	0x0100
        /*0952*/ 	.byte	0x08
	.zero		1


	//   ....[20]....
        /*0954*/ 	.word	0x000008d0
        /*0958*/ 	.word	0x000000ff
        /*095c*/ 	.word	0x000298b8
        /*0960*/ 	.short	0x0100
        /*0962*/ 	.byte	0x08
	.zero		1


	//   ....[21]....
        /*0964*/ 	.word	0x000008e0
        /*0968*/ 	.word	0x000000ff
        /*096c*/ 	.word	0x000298c8
        /*0970*/ 	.short	0x0100
        /*0972*/ 	.byte	0x08
	.zero		1


	//   ....[22]....
        /*0974*/ 	.word	0x00001d80
        /*0978*/ 	.word	0x00000004
        /*097c*/ 	.word	0x00029800
        /*0980*/ 	.short	0x010a
        /*0982*/ 	.byte	0x3f
	.zero		1


	//   ....[23]....
        /*0984*/ 	.word	0x00001e40
        /*0988*/ 	.word	0x00000006
        /*098c*/ 	.word	0x00029830
        /*0990*/ 	.short	0x010a
        /*0992*/ 	.byte	0x3f
	.zero		1


	//   ....[24]....
        /*0994*/ 	.word	0x00001eb0
        /*0998*/ 	.word	0x00000006
        /*099c*/ 	.word	0x00029830
        /*09a0*/ 	.short	0x010a
        /*09a2*/ 	.byte	0x3f
	.zero		1


	//   ....[25]....
        /*09a4*/ 	.word	0x00004ad0
        /*09a8*/ 	.word	0x0000001a
        /*09ac*/ 	.word	0x00000000
        /*09b0*/ 	.short	0x0101
        /*09b2*/ 	.byte	0x3f
	.zero		1


	//   ....[26]....
        /*09b4*/ 	.word	0x00005be0
        /*09b8*/ 	.word	0x000000ff
        /*09bc*/ 	.word	0x00029830
        /*09c0*/ 	.short	0x010a
        /*09c2*/ 	.byte	0x06
	.zero		1


	//   ....[27]....
        /*09c4*/ 	.word	0x00005c20
        /*09c8*/ 	.word	0x000000ff
        /*09cc*/ 	.word	0x00029830
        /*09d0*/ 	.short	0x010a
        /*09d2*/ 	.byte	0x06
	.zero		1


	//   ....[28]....
        /*09d4*/ 	.word	0x00006890
        /*09d8*/ 	.word	0x000000ff
        /*09dc*/ 	.word	0x00029850
        /*09e0*/ 	.short	0x010a
        /*09e2*/ 	.byte	0x06
	.zero		1


	//   ....[29]....
        /*09e4*/ 	.word	0x000068d0
        /*09e8*/ 	.word	0x000000ff
        /*09ec*/ 	.word	0x00029850
        /*09f0*/ 	.short	0x010a
        /*09f2*/ 	.byte	0x06
	.zero		1


	//   ....[30]....
        /*09f4*/ 	.word	0x00008a80
        /*09f8*/ 	.word	0x00000007
        /*09fc*/ 	.word	0x00000000
        /*0a00*/ 	.short	0x0101
        /*0a02*/ 	.byte	0x3f
	.zero		1


	//   ....[31]....
        /*0a04*/ 	.word	0x00008c80
        /*0a08*/ 	.word	0x0000000a
        /*0a0c*/ 	.word	0x00000000
        /*0a10*/ 	.short	0x0101
        /*0a12*/ 	.byte	0x3f
	.zero		1


	//   ....[32]....
        /*0a14*/ 	.word	0x000092e0
        /*0a18*/ 	.word	0x00000015
        /*0a1c*/ 	.word	0x00029850
        /*0a20*/ 	.short	0x010a
        /*0a22*/ 	.byte	0x3f
	.zero		1


	//   ....[33]....
        /*0a24*/ 	.word	0x00009370
        /*0a28*/ 	.word	0x00000015
        /*0a2c*/ 	.word	0x00029850
        /*0a30*/ 	.short	0x010a
        /*0a32*/ 	.byte	0x3f
	.zero		1


	//   ....[34]....
        /*0a34*/ 	.word	0x00009970
        /*0a38*/ 	.word	0x00000004
        /*0a3c*/ 	.word	0x00000000
        /*0a40*/ 	.short	0x0101
        /*0a42*/ 	.byte	0x3f
	.zero		1


	//   ....[35]....
        /*0a44*/ 	.word	0x0000bd10
        /*0a48*/ 	.word	0x00000020
        /*0a4c*/ 	.word	0x00000000
        /*0a50*/ 	.short	0x0101
        /*0a52*/ 	.byte	0x3f
	.zero		1


	//   ....[36]....
        /*0a54*/ 	.word	0x0000c1c0
        /*0a58*/ 	.word	0x00000020
        /*0a5c*/ 	.word	0x00000000
        /*0a60*/ 	.short	0x0101
        /*0a62*/ 	.byte	0x3f
	.zero		1


	//   ....[37]....
        /*0a64*/ 	.word	0x0000fb80
        /*0a68*/ 	.word	0x00000002
        /*0a6c*/ 	.word	0x00029880
        /*0a70*/ 	.short	0x010a
        /*0a72*/ 	.byte	0x3f
	.zero		1


	//   ....[38]....
        /*0a74*/ 	.word	0x0000fd10
        /*0a78*/ 	.word	0x00000002
        /*0a7c*/ 	.word	0x00029840
        /*0a80*/ 	.short	0x010a
        /*0a82*/ 	.byte	0x3f
	.zero		1


	//   ....[39]....
        /*0a84*/ 	.word	0x000108d0
        /*0a88*/ 	.word	0x00000011
        /*0a8c*/ 	.word	0x00029800
        /*0a90*/ 	.short	0x0107
        /*0a92*/ 	.byte	0x3f
	.zero		1


	//   ....[40]....
        /*0a94*/ 	.word	0x000109d0
        /*0a98*/ 	.word	0x00000011
        /*0a9c*/ 	.word	0x00029800
        /*0aa0*/ 	.short	0x0101
        /*0aa2*/ 	.byte	0x3f
	.zero		1


	//   ....[41]....
        /*0aa4*/ 	.word	0x000109f0
        /*0aa8*/ 	.word	0x00000011
        /*0aac*/ 	.word	0x00029820
        /*0ab0*/ 	.short	0x010a
        /*0ab2*/ 	.byte	0x3f
	.zero		1


	//   ....[42]....
        /*0ab4*/ 	.word	0x00010d10
        /*0ab8*/ 	.word	0x00000005
        /*0abc*/ 	.word	0x00029880
        /*0ac0*/ 	.short	0x010a
        /*0ac2*/ 	.byte	0x3f
	.zero		1


	//   ....[43]....
        /*0ac4*/ 	.word	0x00010f40
        /*0ac8*/ 	.word	0x00000005
        /*0acc*/ 	.word	0x00029840
        /*0ad0*/ 	.short	0x010a
        /*0ad2*/ 	.byte	0x3f
	.zero		1


	//   ....[44]....
        /*0ad4*/ 	.word	0x00011400
        /*0ad8*/ 	.word	0x00000013
        /*0adc*/ 	.word	0x00029870
        /*0ae0*/ 	.short	0x010a
        /*0ae2*/ 	.byte	0x3f
	.zero		1


	//   ....[45]....
        /*0ae4*/ 	.word	0x00011470
        /*0ae8*/ 	.word	0x00000013
        /*0aec*/ 	.word	0x00029860
        /*0af0*/ 	.short	0x010a
        /*0af2*/ 	.byte	0x3f
	.zero		1


	//   ....[46]....
        /*0af4*/ 	.word	0x00011970
        /*0af8*/ 	.word	0x00000013
        /*0afc*/ 	.word	0x00029850
        /*0b00*/ 	.short	0x0101
        /*0b02*/ 	.byte	0x3f
	.zero		1


	//   ....[47]....
        /*0b04*/ 	.word	0x000119e0
        /*0b08*/ 	.word	0x00000013
        /*0b0c*/ 	.word	0x00000000
        /*0b10*/ 	.short	0x0101
        /*0b12*/ 	.byte	0x3f
	.zero		1


	//   ....[48]....
        /*0b14*/ 	.word	0x00011c20
        /*0b18*/ 	.word	0x00000010
        /*0b1c*/ 	.word	0x00029870
        /*0b20*/ 	.short	0x010a
        /*0b22*/ 	.byte	0x3f
	.zero		1


	//   ....[49]....
        /*0b24*/ 	.word	0x00011c90
        /*0b28*/ 	.word	0x00000010
        /*0b2c*/ 	.word	0x00029860
        /*0b30*/ 	.short	0x010a
        /*0b32*/ 	.byte	0x3f
	.zero		1


	//   ....[50]....
        /*0b34*/ 	.word	0x000121a0
        /*0b38*/ 	.word	0x00000010
        /*0b3c*/ 	.word	0x00029850
        /*0b40*/ 	.short	0x0101
        /*0b42*/ 	.byte	0x3f
	.zero		1


	//   ....[51]....
        /*0b44*/ 	.word	0x000121f0
        /*0b48*/ 	.word	0x00000010
        /*0b4c*/ 	.word	0x00000000
        /*0b50*/ 	.short	0x0101
        /*0b52*/ 	.byte	0x3f
	.zero		1


	//   ....[52]....
        /*0b54*/ 	.word	0x00012f50
        /*0b58*/ 	.word	0x00000003
        /*0b5c*/ 	.word	0x00029820
        /*0b60*/ 	.short	0x010a
        /*0b62*/ 	.byte	0x3f
	.zero		1


	//   ....[53]....
        /*0b64*/ 	.word	0x00013120
        /*0b68*/ 	.word	0x00000007
        /*0b6c*/ 	.word	0x00000000
        /*0b70*/ 	.short	0x010a
        /*0b72*/ 	.byte	0x3f
	.zero		1


	//   ....[54]....
        /*0b74*/ 	.word	0x00013170
        /*0b78*/ 	.word	0x00000005
        /*0b7c*/ 	.word	0x00000000
        /*0b80*/ 	.short	0x010a
        /*0b82*/ 	.byte	0x3f
	.zero		1


	//   ....[55]....
        /*0b84*/ 	.word	0x000131c0
        /*0b88*/ 	.word	0x00000005
        /*0b8c*/ 	.word	0x00029860
        /*0b90*/ 	.short	0x010a
        /*0b92*/ 	.byte	0x3f
	.zero		1


	//   ....[56]....
        /*0b94*/ 	.word	0x00013210
        /*0b98*/ 	.word	0x00000003
        /*0b9c*/ 	.word	0x00029860
        /*0ba0*/ 	.short	0x010a
        /*0ba2*/ 	.byte	0x3f
	.zero		1


	//   ....[57]....
        /*0ba4*/ 	.word	0x00013250
        /*0ba8*/ 	.word	0x00000005
        /*0bac*/ 	.word	0x00029880
        /*0bb0*/ 	.short	0x010a
        /*0bb2*/ 	.byte	0x3f
	.zero		1


	//   ....[58]....
        /*0bb4*/ 	.word	0x00013270
        /*0bb8*/ 	.word	0x00000003
        /*0bbc*/ 	.word	0x00029880
        /*0bc0*/ 	.short	0x010a
        /*0bc2*/ 	.byte	0x3f
	.zero		1


	//   ....[59]....
        /*0bc4*/ 	.word	0x000132d0
        /*0bc8*/ 	.word	0x00000004
        /*0bcc*/ 	.word	0x00029800
        /*0bd0*/ 	.short	0x010a
        /*0bd2*/ 	.byte	0x3f
	.zero		1


	//   ....[60]....
        /*0bd4*/ 	.word	0x00013320
        /*0bd8*/ 	.word	0x00000006
        /*0bdc*/ 	.word	0x00029830
        /*0be0*/ 	.short	0x010a
        /*0be2*/ 	.byte	0x3f
	.zero		1


	//   ....[61]....
        /*0be4*/ 	.word	0x00013380
        /*0be8*/ 	.word	0x00000005
        /*0bec*/ 	.word	0x00029830
        /*0bf0*/ 	.short	0x010a
        /*0bf2*/ 	.byte	0x3f
	.zero		1


	//   ....[62]....
        /*0bf4*/ 	.word	0x000133e0
        /*0bf8*/ 	.word	0x00000005
        /*0bfc*/ 	.word	0x00029850
        /*0c00*/ 	.short	0x010a
        /*0c02*/ 	.byte	0x3f
	.zero		1


	//   ....[63]....
        /*0c04*/ 	.word	0x00013430
        /*0c08*/ 	.word	0x00000015
        /*0c0c*/ 	.word	0x00029850
        /*0c10*/ 	.short	0x010a
        /*0c12*/ 	.byte	0x3f
	.zero		1


	//   ....[64]....
        /*0c14*/ 	.word	0x00013580
        /*0c18*/ 	.word	0x00000002
        /*0c1c*/ 	.word	0x00029880
        /*0c20*/ 	.short	0x010a
        /*0c22*/ 	.byte	0x3f
	.zero		1


	//   ....[65]....
        /*0c24*/ 	.word	0x000135d0
        /*0c28*/ 	.word	0x00000002
        /*0c2c*/ 	.word	0x00029840
        /*0c30*/ 	.short	0x010a
        /*0c32*/ 	.byte	0x3f
	.zero		1


	//   ....[66]....
        /*0c34*/ 	.word	0x00013b80
        /*0c38*/ 	.word	0x00000011
        /*0c3c*/ 	.word	0x00029820
        /*0c40*/ 	.short	0x010a
        /*0c42*/ 	.byte	0x3f
	.zero		1


	//   ....[67]....
        /*0c44*/ 	.word	0x00013bd0
        /*0c48*/ 	.word	0x00000005
        /*0c4c*/ 	.word	0x00029880
        /*0c50*/ 	.short	0x010a
        /*0c52*/ 	.byte	0x3f
	.zero		1


	//   ....[68]....
        /*0c54*/ 	.word	0x00013c20
        /*0c58*/ 	.word	0x00000005
        /*0c5c*/ 	.word	0x00029840
        /*0c60*/ 	.short	0x010a
        /*0c62*/ 	.byte	0x3f
	.zero		1


	//   ....[69]....
        /*0c64*/ 	.word	0x00013c70
        /*0c68*/ 	.word	0x00000013
        /*0c6c*/ 	.word	0x00029870
        /*0c70*/ 	.short	0x010a
        /*0c72*/ 	.byte	0x3f
	.zero		1


	//   ....[70]....
        /*0c74*/ 	.word	0x00013cc0
        /*0c78*/ 	.word	0x00000013
        /*0c7c*/ 	.word	0x00029860
        /*0c80*/ 	.short	0x010a
        /*0c82*/ 	.byte	0x3f
	.zero		1


	//   ....[71]....
        /*0c84*/ 	.word	0x00013d10
        /*0c88*/ 	.word	0x00000010
        /*0c8c*/ 	.word	0x00029870
        /*0c90*/ 	.short	0x010a
        /*0c92*/ 	.byte	0x3f
	.zero		1


	//   ....[72]....
        /*0c94*/ 	.word	0x00013d60
        /*0c98*/ 	.word	0x00000010
        /*0c9c*/ 	.word	0x00029860
        /*0ca0*/ 	.short	0x010a
        /*0ca2*/ 	.byte	0x3f
	.zero		1


	//   ....[73]....
        /*0ca4*/ 	.word	0x00013db0
        /*0ca8*/ 	.word	0x00000003
        /*0cac*/ 	.word	0x00029820
        /*0cb0*/ 	.short	0x010a
        /*0cb2*/ 	.byte	0x3f
	.zero		1


	//   ....[74]....
        /*0cb4*/ 	.word	0x00013f50
        /*0cb8*/ 	.word	0x00000007
        /*0cbc*/ 	.word	0x00000000
        /*0cc0*/ 	.short	0x010a
        /*0cc2*/ 	.byte	0x3f
	.zero		1


	//   ....[75]....
        /*0cc4*/ 	.word	0x00013fa0
        /*0cc8*/ 	.word	0x00000005
        /*0ccc*/ 	.word	0x00000000
        /*0cd0*/ 	.short	0x010a
        /*0cd2*/ 	.byte	0x3f
	.zero		1


	//   ....[76]....
        /*0cd4*/ 	.word	0x00013ff0
        /*0cd8*/ 	.word	0x00000005
        /*0cdc*/ 	.word	0x00029860
        /*0ce0*/ 	.short	0x010a
        /*0ce2*/ 	.byte	0x3f
	.zero		1


	//   ....[77]....
        /*0ce4*/ 	.word	0x00014040
        /*0ce8*/ 	.word	0x00000003
        /*0cec*/ 	.word	0x00029860
        /*0cf0*/ 	.short	0x010a
        /*0cf2*/ 	.byte	0x3f
	.zero		1


	//   ....[78]....
        /*0cf4*/ 	.word	0x00014090
        /*0cf8*/ 	.word	0x00000005
        /*0cfc*/ 	.word	0x00029880
        /*0d00*/ 	.short	0x010a
        /*0d02*/ 	.byte	0x3f
	.zero		1


	//----- nvinfo : EIATTR_NUM_MBARRIERS
	.align		4
.L_127:
        /*0d04*/ 	.byte	0x03, 0x38
        /*0d06*/ 	.short	0x0016


	//----- nvinfo : EIATTR_EXIT_INSTR_OFFSETS
	.align		4
        /*0d08*/ 	.byte	0x04, 0x1c
        /*0d0a*/ 	.short	(.L_129 - .L_128)


	//   ....[0]....
.L_128:
        /*0d0c*/ 	.word	0x00000a80


	//   ....[1]....
        /*0d10*/ 	.word	0x0000d910


	//   ....[2]....
        /*0d14*/ 	.word	0x000132c0


	//----- nvinfo : EIATTR_MAX_THREADS
	.align		4
.L_129:
        /*0d18*/ 	.byte	0x04, 0x05
        /*0d1a*/ 	.short	(.L_131 - .L_130)
.L_130:
        /*0d1c*/ 	.word	0x00000180
        /*0d20*/ 	.word	0x00000001
        /*0d24*/ 	.word	0x00000001


	//----- nvinfo : EIATTR_CRS_STACK_SIZE
	.align		4
.L_131:
        /*0d28*/ 	.byte	0x04, 0x1e
        /*0d2a*/ 	.short	(.L_133 - .L_132)
.L_132:
        /*0d2c*/ 	.word	0x00000000


	//----- nvinfo : EIATTR_CBANK_PARAM_SIZE
	.align		4
.L_133:
        /*0d30*/ 	.byte	0x03, 0x19
        /*0d32*/ 	.short	0x0af0


	//----- nvinfo : EIATTR_PARAM_CBANK
	.align		4
        /*0d34*/ 	.byte	0x04, 0x0a
        /*0d36*/ 	.short	(.L_135 - .L_134)
	.align		4
.L_134:
        /*0d38*/ 	.word	index@(.nv.constant0._ZN7cutlass13device_kernelIN5flash11enable_sm90INS1_16FlashAttnFwdSm90INS1_25CollectiveMainloopFwdSm90ILi2EN4cute5tupleIJNS5_1CILi1EEES8_S8_EEENS6_IJNS7_ILi128EEENS7_ILi160EEENS7_ILi192EEEEEELi128ENS_12float_e4m3_tEfNS_4arch4Sm90ELb0ELb0ELb1ELb1ELb0ELb0ELb0ELb1ELb1ELb1ELb1ELb0EEENS1_21CollectiveEpilogueFwdINS6_IJSA_SA_SB_EEES9_NS_10bfloat16_tESG_Li256ELb1ELb1ELb1ELb1EEENS1_36VarlenDynamicPersistentTileSchedulerILi128ELi160ELi256ELi128ELb1ELb1ELb1ELb0ELb1ELb1EEEEEEEEEvNT_6ParamsE)
        /*0d3c*/ 	.short	0x0210
        /*0d3e*/ 	.short	0x0af0


	//----- nvinfo : EIATTR_SW_WAR
	.align		4
.L_135:
        /*0d40*/ 	.byte	0x04, 0x36
        /*0d42*/ 	.short	(.L_137 - .L_136)
.L_136:
        /*0d44*/ 	.word	0x00000008
.L_137:


//--------------------- .nv.info._ZN7cutlass13device_kernelIN5flash11enable_sm90INS1_16FlashAttnFwdSm90INS1_25CollectiveMainloopFwdSm90ILi2EN4cute5tupleIJNS5_1CILi1EEES8_S8_EEENS6_IJNS7_ILi128EEENS7_ILi160EEENS7_ILi192EEEEEELi128ENS_12float_e4m3_tEfNS_4arch4Sm90ELb0ELb0ELb1ELb1ELb0ELb1ELb0ELb1ELb1ELb1ELb1ELb0EEENS1_21CollectiveEpilogueFwdINS6_IJSA_SA_SB_EEES9_NS_10bfloat16_tESG_Li256ELb1ELb1ELb1ELb1EEENS1_36VarlenDynamicPersistentTileSchedulerILi128ELi160ELi256ELi128ELb1ELb1ELb1ELb0ELb1ELb1EEEEEEEEEvNT_6ParamsE --------------------------
	.section	.nv.info._ZN7cutlass13device_kernelIN5flash11enable_sm90INS1_16FlashAttnFwdSm90INS1_25CollectiveMainloopFwdSm90ILi2EN4cute5tupleIJNS5_1CILi1EEES8_S8_EEENS6_IJNS7_ILi128EEENS7_ILi160EEENS7_ILi192EEEEEELi128ENS_12float_e4m3_tEfNS_4arch4Sm90ELb0ELb0ELb1ELb1ELb0ELb1ELb0ELb1ELb1ELb1ELb1ELb0EEENS1_21CollectiveEpilogueFwdINS6_IJSA_SA_SB_EEES9_NS_10bfloat16_tESG_Li256ELb1ELb1ELb1ELb1EEENS1_36VarlenDynamicPersistentTileSchedulerILi128ELi160ELi256ELi128ELb1ELb1ELb1ELb0ELb1ELb1EEEEEEEEEvNT_6ParamsE,"",@"SHT_CUDA_INFO"
	.sectionflags	@""
	.align	4


	//----- nvinfo : EIATTR_CUDA_API_VERSION
	.align		4
        /*0000*/ 	.byte	0x04, 0x37
        /*0002*/ 	.short	(.L_139 - .L_138)
.L_138:
        /*0004*/ 	.word	0x00000082


	//----- nvinfo : EIATTR_KPARAM_INFO
	.align		4
.L_139:
        /*0008*/ 	.byte	0x04, 0x17
        /*000a*/ 	.short	(.L_141 - .L_140)
.L_140:
        /*000c*/ 	.word	0x00000000
        /*0010*/ 	.short	0x0000
        /*0012*/ 	.short	0x0070
        /*0014*/ 	.byte	0x00, 0xf0, 0x01, 0x2a


	//----- nvinfo : EIATTR_SPARSE_MMA_MASK
	.align		4
.L_141:
        /*0018*/ 	.byte	0x03, 0x50
        /*001a*/ 	.short	0x0000


	//----- nvinfo : EIATTR_MAXREG_COUNT
	.align		4
        /*001c*/ 	.byte	0x03, 0x1b
        /*001e*/ 	.short	0x00a8


	//----- nvinfo : EIATTR_NUM_BARRIERS
	.align		4
        /*0020*/ 	.byte	0x02, 0x4c
        /*0022*/ 	.byte	0x10
	.zero		1


	//----- nvinfo : EIATTR_EXTERNS
	.align		4
        /*0024*/ 	.byte	0x04, 0x0f
        /*0026*/ 	.short	(.L_143 - .L_142)


	//   ....[0]....
	.align		4
.L_142:
        /*0028*/ 	.word	index@(__assertfail)


	//----- nvinfo : EIATTR_ANNOTATIONS
	.align		4
.L_143:
        /*002c*/ 	.byte	0x04, 0x55
        /*002e*/ 	.short	(.L_145 - .L_144)


	//   ....[0]....
.L_144:
        /* <DEDUP_REMOVED lines=81> */
        /*0534*/ 	.byte	0x60, 0xed, 0x02, 0x00, 0x01, 0x00, 0x00, 0x00, 0x00, 0xee, 0x02, 0x00


	//----- nvinfo : EIATTR_MERCURY_ISA_VERSION
	.align		4
.L_145:
        /*0540*/ 	.byte	0x03, 0x5f
        /*0542*/ 	.short	0x0101


	//----- nvinfo : EIATTR_UNUSED_LOAD_BYTE_OFFSET
	.align		4
        /*0544*/ 	.byte	0x04, 0x44
        /*0546*/ 	.short	(.L_147 - .L_146)


	//   ....[0]....
.L_146:
        /*0548*/ 	.word	0x00000ae0
        /*054c*/ 	.word	0x0000fff0


	//   ....[1]....
        /*0550*/ 	.word	0x0001ff50
        /*0554*/ 	.word	0x0000fff0


	//----- nvinfo : EIATTR_INT_WARP_WIDE_INSTR_OFFSETS
	.align		4
.L_147:
        /*0558*/ 	.byte	0x04, 0x31
        /*055a*/ 	.short	(.L_149 - .L_148)


	//   ....[0]....
.L_148:
        /*055c*/ 	.word	0x00000190


	//   ....[1]....
        /*0560*/ 	.word	0x000001d0


	//   ....[2]....
        /*0564*/ 	.word	0x00000240


	//   ....[3]....
        /*0568*/ 	.word	0x00026d50


	//   ....[4]....
        /*056c*/ 	.word	0x00026db0


	//   ....[5]....
        /*0570*/ 	.word	0x00029750


	//   ....[6]....
        /*0574*/ 	.word	0x000297b0


	//----- nvinfo : EIATTR_COOP_GROUP_MASK_REGIDS
	.align		4
.L_149:
        /*0578*/ 	.byte	0x04, 0x29
        /*057a*/ 	.short	(.L_151 - .L_150)


	//   ....[0]....
.L_150:
        /*057c*/ 	.word	0xffffffff


	//   ....[1]....
        /*0580*/ 	.word	0xffffffff


	//   ....[2]....
        /*0584*/ 	.word	0xffffffff


	//   ....[3]....
        /*0588*/ 	.word	0xffffffff


	//   ....[4]....
        /*058c*/ 	.word	0xffffffff


	//   ....[5]....
        /*0590*/ 	.word	0xffffffff


	//   ....[6]....
        /*0594*/ 	.word	0xffffffff


	//   ....[7]....
        /*0598*/ 	.word	0xffffffff


	//   ....[8]....
        /*059c*/ 	.word	0xffffffff


	//   ....[9]....
        /*05a0*/ 	.word	0xffffffff


	//   ....[10]....
        /*05a4*/ 	.word	0xffffffff


	//   ....[11]....
        /*05a8*/ 	.word	0xffffffff


	//   ....[12]....
        /*05ac*/ 	.word	0xffffffff


	//   ....[13]....
        /*05b0*/ 	.word	0xffffffff


	//   ....[14]....
        /*05b4*/ 	.word	0xffffffff


	//   ....[15]....
        /*05b8*/ 	.word	0xffffffff


	//   ....[16]....
        /*05bc*/ 	.word	0xffffffff


	//   ....[17]....
        /*05c0*/ 	.word	0xffffffff


	//   ....[18]....
        /*05c4*/ 	.word	0xffffffff


	//   ....[19]....
        /*05c8*/ 	.word	0xffffffff


	//   ....[20]....
        /*05cc*/ 	.word	0xffffffff


	//   ....[21]....
        /*05d0*/ 	.word	0xffffffff


	//   ....[22]....
        /*05d4*/ 	.word	0xffffffff


	//   ....[23]....
        /*05d8*/ 	.word	0xffffffff


	//   ....[24]....
        /*05dc*/ 	.word	0xffffffff


	//   ....[25]....
        /*05e0*/ 	.word	0xffffffff


	//   ....[26]....
        /*05e4*/ 	.word	0xffffffff


	//   ....[27]....
        /*05e8*/ 	.word	0xffffffff


	//   ....[28]....
        /*05ec*/ 	.word	0xffffffff


	//   ....[29]....
        /*05f0*/ 	.word	0xffffffff


	//   ....[30]....
        /*05f4*/ 	.word	0xffffffff


	//   ....[31]....
        /*05f8*/ 	.word	0xffffffff


	//   ....[32]....
        /*05fc*/ 	.word	0xffffffff


	//   ....[33]....
        /*0600*/ 	.word	0xffffffff


	//   ....[34]....
        /*0604*/ 	.word	0xffffffff


	//   ....[35]....
        /*0608*/ 	.word	0xffffffff


	//   ....[36]....
        /*060c*/ 	.word	0xffffffff


	//   ....[37]....
        /*0610*/ 	.word	0xffffffff


	//   ....[38]....
        /*0614*/ 	.word	0xffffffff


	//   ....[39]....
        /*0618*/ 	.word	0xffffffff


	//   ....[40]....
        /*061c*/ 	.word	0xffffffff


	//   ....[41]....
        /*0620*/ 	.word	0xffffffff


	//   ....[42]....
        /*0624*/ 	.word	0xffffffff


	//   ....[43]....
        /*0628*/ 	.word	0xffffffff


	//   ....[44]....
        /*062c*/ 	.word	0xffffffff


	//   ....[45]....
        /*0630*/ 	.word	0xffffffff


	//   ....[46]....
        /*0634*/ 	.word	0xffffffff


	//   ....[47]....
        /*0638*/ 	.word	0xffffffff


	//   ....[48]....
        /*063c*/ 	.word	0xffffffff


	//   ....[49]....
        /*0640*/ 	.word	0xffffffff


	//   ....[50]....
        /*0644*/ 	.word	0xffffffff


	//   ....[51]....
        /*0648*/ 	.word	0xffffffff


	//   ....[52]....
        /*064c*/ 	.word	0xffffffff


	//   ....[53]....
        /*0650*/ 	.word	0xffffffff


	//   ....[54]....
        /*0654*/ 	.word	0xffffffff


	//   ....[55]....
        /*0658*/ 	.word	0xffffffff


	//   ....[56]....
        /*065c*/ 	.word	0xffffffff


	//   ....[57]....
        /*0660*/ 	.word	0xffffffff


	//   ....[58]....
        /*0664*/ 	.word	0xffffffff


	//   ....[59]....
        /*0668*/ 	.word	0xffffffff


	//   ....[60]....
        /*066c*/ 	.word	0xffffffff


	//   ....[61]....
        /*0670*/ 	.word	0xffffffff


	//   ....[62]....
        /*0674*/ 	.word	0xffffffff


	//   ....[63]....
        /*0678*/ 	.word	0xffffffff


	//   ....[64]....
        /*067c*/ 	.word	0xffffffff


	//   ....[65]....
        /*0680*/ 	.word	0xffffffff


	//   ....[66]....
        /*0684*/ 	.word	0xffffffff


	//   ....[67]....
        /*0688*/ 	.word	0xffffffff


	//   ....[68]....
        /*068c*/ 	.word	0xffffffff


	//   ....[69]....
        /*0690*/ 	.word	0xffffffff


	//   ....[70]....
        /*0694*/ 	.word	0xffffffff


	//   ....[71]....
        /*0698*/ 	.word	0xffffffff


	//   ....[72]....
        /*069c*/ 	.word	0xffffffff


	//   ....[73]....
        /*06a0*/ 	.word	0xffffffff


	//   ....[74]....
        /*06a4*/ 	.word	0xffffffff


	//   ....[75]....
        /*06a8*/ 	.word	0xffffffff


	//   ....[76]....
        /*06ac*/ 	.word	0xffffffff


	//   ....[77]....
        /*06b0*/ 	.word	0xffffffff


	//   ....[78]....
        /*06b4*/ 	.word	0xffffffff


	//   ....[79]....
        /*06b8*/ 	.word	0xffffffff


	//   ....[80]....
        /*06bc*/ 	.word	0xffffffff


	//   ....[81]....
        /*06c0*/ 	.word	0xffffffff


	//   ....[82]....
        /*06c4*/ 	.word	0xffffffff


	//   ....[83]....
        /*06c8*/ 	.word	0xffffffff


	//   ....[84]....
        /*06cc*/ 	.word	0xffffffff


	//   ....[85]....
        /*06d0*/ 	.word	0xffffffff


	//   ....[86]....
        /*06d4*/ 	.word	0xffffffff


	//   ....[87]....
        /*06d8*/ 	.word	0xffffffff


	//   ....[88]....
        /*06dc*/ 	.word	0xffffffff


	//   ....[89]....
        /*06e0*/ 	.word	0xffffffff


	//   ....[90]....
        /*06e4*/ 	.word	0xffffffff


	//   ....[91]....
        /*06e8*/ 	.word	0xffffffff


	//   ....[92]....
        /*06ec*/ 	.word	0xffffffff


	//   ....[93]....
        /*06f0*/ 	.word	0xffffffff


	//   ....[94]....
        /*06f4*/ 	.word	0xffffffff


	//   ....[95]....
        /*06f8*/ 	.word	0xffffffff


	//   ....[96]....
        /*06fc*/ 	.word	0xffffffff


	//   ....[97]....
        /*0700*/ 	.word	0xffffffff


	//   ....[98]....
        /*0704*/ 	.word	0xffffffff


	//   ....[99]....
        /*0708*/ 	.word	0xffffffff


	//   ....[100]....
        /*070c*/ 	.word	0xffffffff


	//   ....[101]....
        /*0710*/ 	.word	0xffffffff


	//   ....[102]....
        /*0714*/ 	.word	0xffffffff


	//   ....[103]....
        /*0718*/ 	.word	0xffffffff


	//   ....[104]....
        /*071c*/ 	.word	0xffffffff


	//   ....[105]....
        /*0720*/ 	.word	0xffffffff


	//   ....[106]....
        /*0724*/ 	.word	0xffffffff


	//   ....[107]....
        /*0728*/ 	.word	0xffffffff


	//   ....[108]....
        /*072c*/ 	.word	0xffffffff


	//   ....[109]....
        /*0730*/ 	.word	0xffffffff


	//   ....[110]....
        /*0734*/ 	.word	0xffffffff


	//   ....[111]....
        /*0738*/ 	.word	0xffffffff


	//   ....[112]....
        /*073c*/ 	.word	0xffffffff


	//   ....[113]....
        /*0740*/ 	.word	0xffffffff


	//   ....[114]....
        /*0744*/ 	.word	0xffffffff


	//   ....[115]....
        /*0748*/ 	.word	0xffffffff


	//   ....[116]....
        /*074c*/ 	.word	0xffffffff


	//   ....[117]....
        /*0750*/ 	.word	0xffffffff


	//   ....[118]....
        /*0754*/ 	.word	0xffffffff


	//   ....[119]....
        /*0758*/ 	.word	0xffffffff


	//   ....[120]....
        /*075c*/ 	.word	0xffffffff


	//   ....[121]....
        /*0760*/ 	.word	0xffffffff


	//   ....[122]....
        /*0764*/ 	.word	0xffffffff


	//   ....[123]....
        /*0768*/ 	.word	0xffffffff


	//   ....[124]....
        /*076c*/ 	.word	0xffffffff


	//   ....[125]....
        /*0770*/ 	.word	0xffffffff


	//   ....[126]....
        /*0774*/ 	.word	0xffffffff


	//   ....[127]....
        /*0778*/ 	.word	0xffffffff


	//   ....[128]....
        /*077c*/ 	.word	0xffffffff


	//   ....[129]....
        /*0780*/ 	.word	0xffffffff


	//   ....[130]....
        /*0784*/ 	.word	0xffffffff


	//   ....[131]....
        /*0788*/ 	.word	0xffffffff


	//   ....[132]....
        /*078c*/ 	.word	0xffffffff


	//   ....[133]....
        /*0790*/ 	.word	0xffffffff


	//   ....[134]....
        /*0794*/ 	.word	0xffffffff


	//   ....[135]....
        /*0798*/ 	.word	0xffffffff


	//   ....[136]....
        /*079c*/ 	.word	0xffffffff


	//   ....[137]....
        /*07a0*/ 	.word	0xffffffff


	//   ....[138]....
        /*07a4*/ 	.word	0xffffffff


	//   ....[139]....
        /*07a8*/ 	.word	0xffffffff


	//   ....[140]....
        /*07ac*/ 	.word	0xffffffff


	//   ....[141]....
        /*07b0*/ 	.word	0xffffffff


	//   ....[142]....
        /*07b4*/ 	.word	0xffffffff


	//   ....[143]....
        /*07b8*/ 	.word	0xffffffff


	//   ....[144]....
        /*07bc*/ 	.word	0xffffffff


	//   ....[145]....
        /*07c0*/ 	.word	0xffffffff


	//   ....[146]....
        /*07c4*/ 	.word	0xffffffff


	//   ....[147]....
        /*07c8*/ 	.word	0xffffffff


	//   ....[148]....
        /*07cc*/ 	.word	0xffffffff


	//   ....[149]....
        /*07d0*/ 	.word	0xffffffff


	//   ....[150]....
        /*07d4*/ 	.word	0xffffffff


	//   ....[151]....
        /*07d8*/ 	.word	0xffffffff


	//   ....[152]....
        /*07dc*/ 	.word	0xffffffff


	//   ....[153]....
        /*07e0*/ 	.word	0xffffffff


	//   ....[154]....
        /*07e4*/ 	.word	0xffffffff


	//   ....[155]....
        /*07e8*/ 	.word	0xffffffff


	//   ....[156]....
        /*07ec*/ 	.word	0xffffffff


	//   ....[157]....
        /*07f0*/ 	.word	0xffffffff


	//   ....[158]....
        /*07f4*/ 	.word	0xffffffff


	//   ....[159]....
        /*07f8*/ 	.word	0xffffffff


	//   ....[160]....
        /*07fc*/ 	.word	0xffffffff


	//   ....[161]....
        /*0800*/ 	.word	0xffffffff


	//   ....[162]....
        /*0804*/ 	.word	0x0500000f


	//   ....[163]....
        /*0808*/ 	.word	0x0500000f


	//   ....[164]....
        /*080c*/ 	.word	0x0500000f


	//   ....[165]....
        /*0810*/ 	.word	0x0500000f


	//   ....[166]....
        /*0814*/ 	.word	0x0500000f


	//   ....[167]....
        /*0818*/ 	.word	0x0500000f


	//   ....[168]....
        /*081c*/ 	.word	0x0500000f


	//   ....[169]....
        /*0820*/ 	.word	0x0500000f


	//   ....[170]....
        /*0824*/ 	.word	0x0500000f


	//   ....[171]....
        /*0828*/ 	.word	0x0500000f


	//   ....[172]....
        /*082c*/ 	.word	0x0500000f


	//   ....[173]....
        /*0830*/ 	.word	0x0500000f


	//   ....[174]....
        /*0834*/ 	.word	0x0500000f


	//   ....[175]....
        /*0838*/ 	.word	0x0500000f


	//   ....[176]....
        /*083c*/ 	.word	0x0500000f


	//   ....[177]....
        /*0840*/ 	.word	0x0500000f


	//   ....[178]....
        /*0844*/ 	.word	0x0500000f


	//   ....[179]....
        /*0848*/ 	.word	0x0500000f


	//   ....[180]....
        /*084c*/ 	.word	0x0500000f


	//   ....[181]....
        /*0850*/ 	.word	0x0500000f


	//   ....[182]....
        /*0854*/ 	.word	0x0500000f


	//   ....[183]....
        /*0858*/ 	.word	0x0500000f


	//   ....[184]....
        /*085c*/ 	.word	0x0500000f


	//   ....[185]....
        /*0860*/ 	.word	0x0500000f


	//   ....[186]....
        /*0864*/ 	.word	0x0500000f


	//   ....[187]....
        /*0868*/ 	.word	0x0500000f


	//   ....[188]....
        /*086c*/ 	.word	0x0500000f


	//   ....[189]....
        /*0870*/ 	.word	0x0500000f


	//   ....[190]....
        /*0874*/ 	.word	0x0500000f


	//   ....[191]....
        /*0878*/ 	.word	0x0500000f


	//   ....[192]....
        /*087c*/ 	.word	0x0500000f


	//   ....[193]....
        /*0880*/ 	.word	0x0500000f


	//   ....[194]....
        /*0884*/ 	.word	0x0500000f


	//   ....[195]....
        /*0888*/ 	.word	0x0500000f


	//   ....[196]....
        /*088c*/ 	.word	0x0500000f


	//   ....[197]....
        /*0890*/ 	.word	0x0500000f


	//   ....[198]....
        /*0894*/ 	.word	0x0500000f


	//   ....[199]....
        /*0898*/ 	.word	0x0500000f


	//   ....[200]....
        /*089c*/ 	.word	0x0500000f


	//   ....[201]....
        /*08a0*/ 	.word	0x0500000f


	//   ....[202]....
        /*08a4*/ 	.word	0x0500000f


	//   ....[203]....
        /*08a8*/ 	.word	0x0500000f


	//   ....[204]....
        /*08ac*/ 	.word	0x0500000f


	//   ....[205]....
        /*08b0*/ 	.word	0x0500000f


	//   ....[206]....
        /*08b4*/ 	.word	0x0500000f


	//   ....[207]....
        /*08b8*/ 	.word	0x0500000f


	//   ....[208]....
        /*08bc*/ 	.word	0x0500000f


	//   ....[209]....
        /*08c0*/ 	.word	0x0500000f


	//   ....[210]....
        /*08c4*/ 	.word	0x0500000f


	//   ....[211]....
        /*08c8*/ 	.word	0x0500000f


	//   ....[212]....
        /*08cc*/ 	.word	0x0500000f


	//   ....[213]....
        /*08d0*/ 	.word	0x0500000f


	//   ....[214]....
        /*08d4*/ 	.word	0x0500000f


	//   ....[215]....
        /*08d8*/ 	.word	0x0500000f


	//   ....[216]....
        /*08dc*/ 	.word	0x0500000f


	//   ....[217]....
        /*08e0*/ 	.word	0x0500000f


	//   ....[218]....
        /*08e4*/ 	.word	0x0500000f


	//   ....[219]....
        /*08e8*/ 	.word	0x0500000f


	//   ....[220]....
        /*08ec*/ 	.word	0x0500000f


	//   ....[221]....
        /*08f0*/ 	.word	0x0500000f


	//   ....[222]....
        /*08f4*/ 	.word	0x0500000f


	//   ....[223]....
        /*08f8*/ 	.word	0x0500000f


	//   ....[224]....
        /*08fc*/ 	.word	0x0500000f


	//   ....[225]....
        /*0900*/ 	.word	0x0500000f


	//   ....[226]....
        /*0904*/ 	.word	0x0500000f


	//   ....[227]....
        /*0908*/ 	.word	0x0500000f


	//   ....[228]....
        /*090c*/ 	.word	0x0500000f


	//   ....[229]....
        /*0910*/ 	.word	0x0500000f


	//   ....[230]....
        /*0914*/ 	.word	0x0500000f


	//   ....[231]....
        /*0918*/ 	.word	0x0500000f


	//   ....[232]....
        /*091c*/ 	.word	0x0500000f


	//   ....[233]....
        /*0920*/ 	.word	0x0500000f


	//   ....[234]....
        /*0924*/ 	.word	0x0500000f


	//   ....[235]....
        /*0928*/ 	.word	0x0500000f


	//   ....[236]....
        /*092c*/ 	.word	0x0500000f


	//   ....[237]....
        /*0930*/ 	.word	0x0500000f


	//   ....[238]....
        /*0934*/ 	.word	0x0500000f


	//   ....[239]....
        /*0938*/ 	.word	0x0500000f


	//   ....[240]....
        /*093c*/ 	.word	0x0500000f


	//   ....[241]....
        /*0940*/ 	.word	0x0500000f


	//   ....[242]....
        /*0944*/ 	.word	0x0500000f


	//   ....[243]....
        /*0948*/ 	.word	0x0500000f


	//   ....[244]....
        /*094c*/ 	.word	0x0500000f


	//   ....[245]....
        /*0950*/ 	.word	0x0500000f


	//   ....[246]....
        /*0954*/ 	.word	0x0500000f


	//   ....[247]....
        /*0958*/ 	.word	0x0500000f


	//   ....[248]....
        /*095c*/ 	.word	0x0500000f


	//   ....[249]....
        /*0960*/ 	.word	0x0500000f


	//   ....[250]....
        /*0964*/ 	.word	0x0500000f


	//   ....[251]....
        /*0968*/ 	.word	0x0500000f


	//   ....[252]....
        /*096c*/ 	.word	0x0500000f


	//   ....[253]....
        /*0970*/ 	.word	0x0500000f


	//   ....[254]....
        /*0974*/ 	.word	0x0500000f


	//   ....[255]....
        /*0978*/ 	.word	0x0500000f


	//   ....[0]....
        /*097c*/ 	.word	0x0500000f


	//   ....[1]....
        /*0980*/ 	.word	0x0500000f


	//   ....[2]....
        /*0984*/ 	.word	0x0500000f


	//   ....[3]....
        /*0988*/ 	.word	0x0500000f


	//   ....[4]....
        /*098c*/ 	.word	0x0500000f


	//   ....[5]....
        /*0990*/ 	.word	0x0500000f


	//   ....[6]....
        /*0994*/ 	.word	0x0500000f


	//   ....[7]....
        /*0998*/ 	.word	0x0500000f


	//   ....[8]....
        /*099c*/ 	.word	0x0500000f


	//   ....[9]....
        /*09a0*/ 	.word	0x0500000f


	//   ....[10]....
        /*09a4*/ 	.word	0x0500000f


	//   ....[11]....
        /*09a8*/ 	.word	0x0500000f


	//   ....[12]....
        /*09ac*/ 	.word	0x0500000f


	//   ....[13]....
        /*09b0*/ 	.word	0x0500000f


	//   ....[14]....
        /*09b4*/ 	.word	0x0500000f


	//   ....[15]....
        /*09b8*/ 	.word	0x0500000f


	//   ....[16]....
        /*09bc*/ 	.word	0x0500000f


	//   ....[17]....
        /*09c0*/ 	.word	0x0500000f


	//   ....[18]....
        /*09c4*/ 	.word	0x0500000f


	//   ....[19]....
        /*09c8*/ 	.word	0x0500000f


	//   ....[20]....
        /*09cc*/ 	.word	0x0500000f


	//   ....[21]....
        /*09d0*/ 	.word	0x0500000f


	//   ....[22]....
        /*09d4*/ 	.word	0x0500000f


	//   ....[23]....
        /*09d8*/ 	.word	0x0500000f


	//   ....[24]....
        /*09dc*/ 	.word	0x0500000f


	//   ....[25]....
        /*09e0*/ 	.word	0x0500000f


	//   ....[26]....
        /*09e4*/ 	.word	0x0500000f


	//   ....[27]....
        /*09e8*/ 	.word	0x0500000f


	//----- nvinfo : EIATTR_COOP_GROUP_INSTR_OFFSETS
	.align		4
.L_151:
        /*09ec*/ 	.byte	0x04, 0x28
        /*09ee*/ 	.short	(.L_153 - .L_152)


	//   ....[0]....
.L_152:
        /*09f0*/ 	.word	0x00000070


	//   ....[1]....
        /*09f4*/ 	.word	0x000001a0


	//   ....[2]....
        /*09f8*/ 	.word	0x000001f0


	//   ....[3]....
        /*09fc*/ 	.word	0x00000420


	//   ....[4]....
        /*0a00*/ 	.word	0x00000580


	//   ....[5]....
        /*0a04*/ 	.word	0x000006a0


	//   ....[6]....
        /*0a08*/ 	.word	0x00000800


	//   ....[7]....
        /*0a0c*/ 	.word	0x000105a0


	//   ....[8]....
        /*0a10*/ 	.word	0x00010cf0


	//   ....[9]....
        /*0a14*/ 	.word	0x00010d00


	//   ....[10]....
        /*0a18*/ 	.word	0x00010d10


	//   ....[11]....
        /*0a1c*/ 	.word	0x00010d20


	//   ....[12]....
        /*0a20*/ 	.word	0x000141a0


	//   ....[13]....
        /*0a24*/ 	.word	0x000141b0


	//   ....[14]....
        /*0a28*/ 	.word	0x000141c0


	//   ....[15]....
        /*0a2c*/ 	.word	0x000141d0


	//   ....[16]....
        /*0a30*/ 	.word	0x00019d70


	//   ....[17]....
        /*0a34*/ 	.word	0x00019e10


	//   ....[18]....
        /*0a38*/ 	.word	0x0001a110


	//   ....[19]....
        /*0a3c*/ 	.word	0x0001a260


	//   ....[20]....
        /*0a40*/ 	.word	0x0001db90


	//   ....[21]....
        /*0a44*/ 	.word	0x0001dbb0


	//   ....[22]....
        /*0a48*/ 	.word	0x0001dbe0


	//   ....[23]....
        /*0a4c*/ 	.word	0x0001dc20


	//   ....[24]....
        /*0a50*/ 	.word	0x0001f780


	//   ....[25]....
        /*0a54*/ 	.word	0x0001f7e0


	//   ....[26]....
        /*0a58*/ 	.word	0x0001f800


	//   ....[27]....
        /*0a5c*/ 	.word	0x0001f820


	//   ....[28]....
        /*0a60*/ 	.word	0x000203d0


	//   ....[29]....
        /*0a64*/ 	.word	0x00020460


	//   ....[30]....
        /*0a68*/ 	.word	0x00020490


	//   ....[31]....
        /*0a6c*/ 	.word	0x000204c0


	//   ....[32]....
        /*0a70*/ 	.word	0x000204f0


	//   ....[33]....
        /*0a74*/ 	.word	0x00020520


	//   ....[34]....
        /*0a78*/ 	.word	0x00020550


	//   ....[35]....
        /*0a7c*/ 	.word	0x00020580


	//   ....[36]....
        /*0a80*/ 	.word	0x000205b0


	//   ....[37]....
        /*0a84*/ 	.word	0x000205e0


	//   ....[38]....
        /*0a88*/ 	.word	0x00020610


	//   ....[39]....
        /*0a8c*/ 	.word	0x00020640


	//   ....[40]....
        /*0a90*/ 	.word	0x00020670


	//   ....[41]....
        /*0a94*/ 	.word	0x000206a0


	//   ....[42]....
        /*0a98*/ 	.word	0x000206d0


	//   ....[43]....
        /*0a9c*/ 	.word	0x00020700


	//   ....[44]....
        /*0aa0*/ 	.word	0x00020730


	//   ....[45]....
        /*0aa4*/ 	.word	0x00020760


	//   ....[46]....
        /*0aa8*/ 	.word	0x00020790


	//   ....[47]....
        /*0aac*/ 	.word	0x000207c0


	//   ....[48]....
        /*0ab0*/ 	.word	0x000207f0


	//   ....[49]....
        /*0ab4*/ 	.word	0x00020820


	//   ....[50]....
        /*0ab8*/ 	.word	0x00020850


	//   ....[51]....
        /*0abc*/ 	.word	0x00020880


	//   ....[52]....
        /*0ac0*/ 	.word	0x000208b0


	//   ....[53]....
        /*0ac4*/ 	.word	0x000208e0


	//   ....[54]....
        /*0ac8*/ 	.word	0x00020910


	//   ....[55]....
        /*0acc*/ 	.word	0x00020940


	//   ....[56]....
        /*0ad0*/ 	.word	0x00020970


	//   ....[57]....
        /*0ad4*/ 	.word	0x000209a0


	//   ....[58]....
        /*0ad8*/ 	.word	0x000209d0


	//   ....[59]....
        /*0adc*/ 	.word	0x00020a00


	//   ....[60]....
        /*0ae0*/ 	.word	0x00020a30


	//   ....[61]....
        /*0ae4*/ 	.word	0x00020a60


	//   ....[62]....
        /*0ae8*/ 	.word	0x00020a90


	//   ....[63]....
        /*0aec*/ 	.word	0x00020ac0


	//   ....[64]....
        /*0af0*/ 	.word	0x00020ad0


	//   ....[65]....
        /*0af4*/ 	.word	0x00020ae0


	//   ....[66]....
        /*0af8*/ 	.word	0x00020af0


	//   ....[67]....
        /*0afc*/ 	.word	0x00020b00


	//   ....[68]....
        /*0b00*/ 	.word	0x00020b10


	//   ....[69]....
        /*0b04*/ 	.word	0x00020b20


	//   ....[70]....
        /*0b08*/ 	.word	0x00020b30


	//   ....[71]....
        /*0b0c*/ 	.word	0x00020b40


	//   ....[72]....
        /*0b10*/ 	.word	0x00020b50


	//   ....[73]....
        /*0b14*/ 	.word	0x00020b70


	//   ....[74]....
        /*0b18*/ 	.word	0x00020b90


	//   ....[75]....
        /*0b1c*/ 	.word	0x00020ba0


	//   ....[76]....
        /*0b20*/ 	.word	0x00020bb0


	//   ....[77]....
        /*0b24*/ 	.word	0x00020be0


	//   ....[78]....
        /*0b28*/ 	.word	0x00020c10


	//   ....[79]....
        /*0b2c*/ 	.word	0x00020c40


	//   ....[80]....
        /*0b30*/ 	.word	0x00020c60


	//   ....[81]....
        /*0b34*/ 	.word	0x00020c90


	//   ....[82]....
        /*0b38*/ 	.word	0x00020cc0


	//   ....[83]....
        /*0b3c*/ 	.word	0x00020cf0


	//   ....[84]....
        /*0b40*/ 	.word	0x00020d20


	//   ....[85]....
        /*0b44*/ 	.word	0x00020d50


	//   ....[86]....
        /*0b48*/ 	.word	0x00020d80


	//   ....[87]....
        /*0b4c*/ 	.word	0x00020dc0


	//   ....[88]....
        /*0b50*/ 	.word	0x00020df0


	//   ....[89]....
        /*0b54*/ 	.word	0x00020e20


	//   ....[90]....
        /*0b58*/ 	.word	0x00020e50


	//   ....[91]....
        /*0b5c*/ 	.word	0x00020e80


	//   ....[92]....
        /*0b60*/ 	.word	0x000216c0


	//   ....[93]....
        /*0b64*/ 	.word	0x000216e0


	//   ....[94]....
        /*0b68*/ 	.word	0x00021700


	//   ....[95]....
        /*0b6c*/ 	.word	0x00021720


	//   ....[96]....
        /*0b70*/ 	.word	0x00021dc0


	//   ....[97]....
        /*0b74*/ 	.word	0x00021dd0


	//   ....[98]....
        /*0b78*/ 	.word	0x00021f00


	//   ....[99]....
        /*0b7c*/ 	.word	0x00021f10


	//   ....[100]....
        /*0b80*/ 	.word	0x00022040


	//   ....[101]....
        /*0b84*/ 	.word	0x00022050


	//   ....[102]....
        /*0b88*/ 	.word	0x00022180


	//   ....[103]....
        /*0b8c*/ 	.word	0x00022190


	//   ....[104]....
        /*0b90*/ 	.word	0x00022580


	//   ....[105]....
        /*0b94*/ 	.word	0x00022590


	//   ....[106]....
        /*0b98*/ 	.word	0x00022d00


	//   ....[107]....
        /*0b9c*/ 	.word	0x00022d10


	//   ....[108]....
        /*0ba0*/ 	.word	0x00023b30


	//   ....[109]....
        /*0ba4*/ 	.word	0x00023b40


	//   ....[110]....
        /*0ba8*/ 	.word	0x00023c80


	//   ....[111]....
        /*0bac*/ 	.word	0x00023c90


	//   ....[112]....
        /*0bb0*/ 	.word	0x00023dc0


	//   ....[113]....
        /*0bb4*/ 	.word	0x00023dd0


	//   ....[114]....
        /*0bb8*/ 	.word	0x00023f00


	//   ....[115]....
        /*0bbc*/ 	.word	0x00023f10


	//   ....[116]....
        /*0bc0*/ 	.word	0x000240a0


	//   ....[117]....
        /*0bc4*/ 	.word	0x000242e0


	//   ....[118]....
        /*0bc8*/ 	.word	0x00024310


	//   ....[119]....
        /*0bcc*/ 	.word	0x00024340


	//   ....[120]....
        /*0bd0*/ 	.word	0x00024370


	//   ....[121]....
        /*0bd4*/ 	.word	0x000243a0


	//   ....[122]....
        /*0bd8*/ 	.word	0x000243d0


	//   ....[123]....
        /*0bdc*/ 	.word	0x00024570


	//   ....[124]....
        /*0be0*/ 	.word	0x000245a0


	//   ....[125]....
        /*0be4*/ 	.word	0x000245d0


	//   ....[126]....
        /*0be8*/ 	.word	0x00024600


	//   ....[127]....
        /*0bec*/ 	.word	0x00024630


	//   ....[128]....
        /*0bf0*/ 	.word	0x00024660


	//   ....[129]....
        /*0bf4*/ 	.word	0x000246e0


	//   ....[130]....
        /*0bf8*/ 	.word	0x00024720


	//   ....[131]....
        /*0bfc*/ 	.word	0x00024730


	//   ....[132]....
        /*0c00*/ 	.word	0x000247e0


	//   ....[133]....
        /*0c04*/ 	.word	0x000259b0


	//   ....[134]....
        /*0c08*/ 	.word	0x000274f0


	//   ....[135]....
        /*0c0c*/ 	.word	0x00028220


	//   ....[136]....
        /*0c10*/ 	.word	0x00028260


	//   ....[137]....
        /*0c14*/ 	.word	0x000282b0


	//   ....[138]....
        /*0c18*/ 	.word	0x00028330


	//   ....[139]....
        /*0c1c*/ 	.word	0x000283c0


	//   ....[140]....
        /*0c20*/ 	.word	0x000283d0


	//   ....[141]....
        /*0c24*/ 	.word	0x00028420


	//   ....[142]....
        /*0c28*/ 	.word	0x00028460


	//   ....[143]....
        /*0c2c*/ 	.word	0x0002a160


	//   ....[144]....
        /*0c30*/ 	.word	0x0002a190


	//   ....[145]....
        /*0c34*/ 	.word	0x0002a1f0


	//   ....[146]....
        /*0c38*/ 	.word	0x0002a220


	//   ....[147]....
        /*0c3c*/ 	.word	0x0002a250


	//   ....[148]....
        /*0c40*/ 	.word	0x0002a280


	//   ....[149]....
        /*0c44*/ 	.word	0x0002a2b0


	//   ....[150]....
        /*0c48*/ 	.word	0x0002a2e0


	//   ....[151]....
        /*0c4c*/ 	.word	0x0002a4b0


	//   ....[152]....
        /*0c50*/ 	.word	0x0002a4e0


	//   ....[153]....
        /*0c54*/ 	.word	0x0002a510


	//   ....[154]....
        /*0c58*/ 	.word	0x0002a540


	//   ....[155]....
        /*0c5c*/ 	.word	0x0002a570


	//   ....[156]....
        /*0c60*/ 	.word	0x0002a5a0


	//   ....[157]....
        /*0c64*/ 	.word	0x0002a660


	//   ....[158]....
        /*0c68*/ 	.word	0x0002a680


	//   ....[159]....
        /*0c6c*/ 	.word	0x0002a690


	//   ....[160]....
        /*0c70*/ 	.word	0x0002a6f0


	//   ....[161]....
        /*0c74*/ 	.word	0x0002ae10


	//   ....[162]....
        /*0c78*/ 	.word	0x0002b2f0


	//   ....[163]....
        /*0c7c*/ 	.word	0x0002b3a0


	//   ....[164]....
        /*0c80*/ 	.word	0x0002b430


	//   ....[165]....
        /*0c84*/ 	.word	0x0002b480


	//   ....[166]....
        /*0c88*/ 	.word	0x0002b4d0


	//   ....[167]....
        /*0c8c*/ 	.word	0x0002b5b0


	//   ....[168]....
        /*0c90*/ 	.word	0x0002b640


	//   ....[169]....
        /*0c94*/ 	.word	0x0002b690


	//   ....[170]....
        /*0c98*/ 	.word	0x0002b6e0


	//   ....[171]....
        /*0c9c*/ 	.word	0x0002b940


	//   ....[172]....
        /*0ca0*/ 	.word	0x0002ba50


	//   ....[173]....
        /*0ca4*/ 	.word	0x0002bb70


	//   ....[174]....
        /*0ca8*/ 	.word	0x0002bc90


	//   ....[175]....
        /*0cac*/ 	.word	0x0002bdb0


	//   ....[176]....
        /*0cb0*/ 	.word	0x0002beb0


	//   ....[177]....
        /*0cb4*/ 	.word	0x0002bf10


	//   ....[178]....
        /*0cb8*/ 	.word	0x0002bf60


	//   ....[179]....
        /*0cbc*/ 	.word	0x0002bfe0


	//   ....[180]....
        /*0cc0*/ 	.word	0x0002c030


	//   ....[181]....
        /*0cc4*/ 	.word	0x0002c0b0


	//   ....[182]....
        /*0cc8*/ 	.word	0x0002c100


	//   ....[183]....
        /*0ccc*/ 	.word	0x0002c180


	//   ....[184]....
        /*0cd0*/ 	.word	0x0002c1f0


	//   ....[185]....
        /*0cd4*/ 	.word	0x0002c250


	//   ....[186]....
        /*0cd8*/ 	.word	0x0002c2a0


	//   ....[187]....
        /*0cdc*/ 	.word	0x0002c320


	//   ....[188]....
        /*0ce0*/ 	.word	0x0002c390


	//   ....[189]....
        /*0ce4*/ 	.word	0x0002c3f0


	//   ....[190]....
        /*0ce8*/ 	.word	0x0002c440


	//   ....[191]....
        /*0cec*/ 	.word	0x0002c4c0


	//   ....[192]....
        /*0cf0*/ 	.word	0x0002c510


	//   ....[193]....
        /*0cf4*/ 	.word	0x0002c570


	//   ....[194]....
        /*0cf8*/ 	.word	0x0002c5c0


	//   ....[195]....
        /*0cfc*/ 	.word	0x0002c620


	//   ....[196]....
        /*0d00*/ 	.word	0x0002c690


	//   ....[197]....
        /*0d04*/ 	.word	0x0002c6f0


	//   ....[198]....
        /*0d08*/ 	.word	0x0002c740


	//   ....[199]....
        /*0d0c*/ 	.word	0x0002c7a0


	//   ....[200]....
        /*0d10*/ 	.word	0x0002c7f0


	//   ....[201]....
        /*0d14*/ 	.word	0x0002c850


	//   ....[202]....
        /*0d18*/ 	.word	0x0002c8c0


	//   ....[203]....
        /*0d1c*/ 	.word	0x0002c940


	//   ....[204]....
        /*0d20*/ 	.word	0x0002c9b0


	//   ....[205]....
        /*0d24*/ 	.word	0x0002ca30


	//   ....[206]....
        /*0d28*/ 	.word	0x0002caa0


	//   ....[207]....
        /*0d2c*/ 	.word	0x0002cb20


	//   ....[208]....
        /*0d30*/ 	.word	0x0002cb80


	//   ....[209]....
        /*0d34*/ 	.word	0x0002cc00


	//   ....[210]....
        /*0d38*/ 	.word	0x0002cc50


	//   ....[211]....
        /*0d3c*/ 	.word	0x0002ccd0


	//   ....[212]....
        /*0d40*/ 	.word	0x0002cd30


	//   ....[213]....
        /*0d44*/ 	.word	0x0002cd90


	//   ....[214]....
        /*0d48*/ 	.word	0x0002cdf0


	//   ....[215]....
        /*0d4c*/ 	.word	0x0002ce60


	//   ....[216]....
        /*0d50*/ 	.word	0x0002cef0


	//   ....[217]....
        /*0d54*/ 	.word	0x0002cf50


	//   ....[218]....
        /*0d58*/ 	.word	0x0002cfa0


	//   ....[219]....
        /*0d5c*/ 	.word	0x0002d020


	//   ....[220]....
        /*0d60*/ 	.word	0x0002d090


	//   ....[221]....
        /*0d64*/ 	.word	0x0002d0f0


	//   ....[222]....
        /*0d68*/ 	.word	0x0002d140


	//   ....[223]....
        /*0d6c*/ 	.word	0x0002d1c0


	//   ....[224]....
        /*0d70*/ 	.word	0x0002d230


	//   ....[225]....
        /*0d74*/ 	.word	0x0002d290


	//   ....[226]....
        /*0d78*/ 	.word	0x0002d2e0


	//   ....[227]....
        /*0d7c*/ 	.word	0x0002d360


	//   ....[228]....
        /*0d80*/ 	.word	0x0002d3d0


	//   ....[229]....
        /*0d84*/ 	.word	0x0002d440


	//   ....[230]....
        /*0d88*/ 	.word	0x0002d490


	//   ....[231]....
        /*0d8c*/ 	.word	0x0002d510


	//   ....[232]....
        /*0d90*/ 	.word	0x0002d580


	//   ....[233]....
        /*0d94*/ 	.word	0x0002d5e0


	//   ....[234]....
        /*0d98*/ 	.word	0x0002d630


	//   ....[235]....
        /*0d9c*/ 	.word	0x0002d6b0


	//   ....[236]....
        /*0da0*/ 	.word	0x0002d700


	//   ....[237]....
        /*0da4*/ 	.word	0x0002d790


	//   ....[238]....
        /*0da8*/ 	.word	0x0002d820


	//   ....[239]....
        /*0dac*/ 	.word	0x0002d8b0


	//   ....[240]....
        /*0db0*/ 	.word	0x0002d940


	//   ....[241]....
        /*0db4*/ 	.word	0x0002d9d0


	//   ....[242]....
        /*0db8*/ 	.word	0x0002da60


	//   ....[243]....
        /*0dbc*/ 	.word	0x0002dae0


	//   ....[244]....
        /*0dc0*/ 	.word	0x0002db30


	//   ....[245]....
        /*0dc4*/ 	.word	0x0002dbc0


	//   ....[246]....
        /*0dc8*/ 	.word	0x0002dc50


	//   ....[247]....
        /*0dcc*/ 	.word	0x0002dcd0


	//   ....[248]....
        /*0dd0*/ 	.word	0x0002dd20


	//   ....[249]....
        /*0dd4*/ 	.word	0x0002ddb0


	//   ....[250]....
        /*0dd8*/ 	.word	0x0002de40


	//   ....[251]....
        /*0ddc*/ 	.word	0x0002ded0


	//   ....[252]....
        /*0de0*/ 	.word	0x0002df60


	//   ....[253]....
        /*0de4*/ 	.word	0x0002dff0


	//   ....[254]....
        /*0de8*/ 	.word	0x0002e080


	//   ....[255]....
        /*0dec*/ 	.word	0x0002e140


	//   ....[0]....
        /*0df0*/ 	.word	0x0002e420


	//   ....[1]....
        /*0df4*/ 	.word	0x0002e640


	//   ....[2]....
        /*0df8*/ 	.word	0x0002e690


	//   ....[3]....
        /*0dfc*/ 	.word	0x0002e6f0


	//   ....[4]....
        /*0e00*/ 	.word	0x0002e800


	//   ....[5]....
        /*0e04*/ 	.word	0x0002e860


	//   ....[6]....
        /*0e08*/ 	.word	0x0002e970


	//   ....[7]....
        /*0e0c*/ 	.word	0x0002e9d0


	//   ....[8]....
        /*0e10*/ 	.word	0x0002eab0


	//   ....[9]....
        /*0e14*/ 	.word	0x0002edd0


	//   ....[10]....
        /*0e18*/ 	.word	0x0002ee70


	//   ....[11]....
        /*0e1c*/ 	.word	0x0002f010


	//   ....[12]....
        /*0e20*/ 	.word	0x0002f090


	//   ....[13]....
        /*0e24*/ 	.word	0x0002f110


	//   ....[14]....
        /*0e28*/ 	.word	0x0002f190


	//   ....[15]....
        /*0e2c*/ 	.word	0x0002f210


	//   ....[16]....
        /*0e30*/ 	.word	0x0002f2a0


	//   ....[17]....
        /*0e34*/ 	.word	0x0002f340


	//   ....[18]....
        /*0e38*/ 	.word	0x0002f3f0


	//   ....[19]....
        /*0e3c*/ 	.word	0x0002f470


	//   ....[20]....
        /*0e40*/ 	.word	0x0002f4f0


	//   ....[21]....
        /*0e44*/ 	.word	0x0002f570


	//   ....[22]....
        /*0e48*/ 	.word	0x0002f600


	//   ....[23]....
        /*0e4c*/ 	.word	0x0002f680


	//   ....[24]....
        /*0e50*/ 	.word	0x0002f720


	//   ....[25]....
        /*0e54*/ 	.word	0x0002f770


	//   ....[26]....
        /*0e58*/ 	.word	0x0002f800


	//   ....[27]....
        /*0e5c*/ 	.word	0x0002f930


	//----- nvinfo : EIATTR_REG_RECONFIG
	.align		4
.L_153:
        /*0e60*/ 	.byte	0x01, 0x54
	.zero		2


	//----- nvinfo : EIATTR_SYSCALL_OFFSETS
	.align		4
        /*0e64*/ 	.byte	0x04, 0x46
        /*0e66*/ 	.short	(.L_155 - .L_154)


	//   ....[0]....
.L_154:
        /*0e68*/ 	.word	0x000020a0


	//   ....[1]....
        /*0e6c*/ 	.word	0x000021f0


	//   ....[2]....
        /*0e70*/ 	.word	0x00010730


	//   ....[3]....
        /*0e74*/ 	.word	0x00010c70


	//   ....[4]....
        /*0e78*/ 	.word	0x00026f50


	//   ....[5]....
        /*0e7c*/ 	.word	0x000270e0


	//   ....[6]....
        /*0e80*/ 	.word	0x00027230


	//   ....[7]....
        /*0e84*/ 	.word	0x00027370


	//   ....[8]....
        /*0e88*/ 	.word	0x00027e10


	//----- nvinfo : EIATTR_MBARRIER_INSTR_OFFSETS
	.align		4
.L_155:
        /*0e8c*/ 	.byte	0x04, 0x39
        /*0e8e*/ 	.short	(.L_157 - .L_156)


	//   ....[0]....
.L_156:
        /*0e90*/ 	.word	0x000002d0
        /*0e94*/ 	.word	0x000000ff
        /*0e98*/ 	.word	0x00029800
        /*0e9c*/ 	.short	0x0100
        /*0e9e*/ 	.byte	0x08
	.zero		1


	//   ....[1]....
        /*0ea0*/ 	.word	0x000002e0
        /*0ea4*/ 	.word	0x000000ff
        /*0ea8*/ 	.word	0x00029820
        /*0eac*/ 	.short	0x0100
        /*0eae*/ 	.byte	0x08
	.zero		1


	//   ....[2]....
        /*0eb0*/ 	.word	0x000003d0
        /*0eb4*/ 	.word	0x000000ff
        /*0eb8*/ 	.word	0x00029830
        /*0ebc*/ 	.short	0x0100
        /*0ebe*/ 	.byte	0x08
	.zero		1


	//   ....[3]....
        /*0ec0*/ 	.word	0x000003e0
        /*0ec4*/ 	.word	0x000000ff
        /*0ec8*/ 	.word	0x00029840
        /*0ecc*/ 	.short	0x0100
        /*0ece*/ 	.byte	0x08
	.zero		1


	//   ....[4]....
        /*0ed0*/ 	.word	0x000003f0
        /*0ed4*/ 	.word	0x000000ff
        /*0ed8*/ 	.word	0x00029838
        /*0edc*/ 	.short	0x0100
        /*0ede*/ 	.byte	0x08
	.zero		1


	//   ....[5]....
        /*0ee0*/ 	.word	0x00000400
        /*0ee4*/ 	.word	0x000000ff
        /*0ee8*/ 	.word	0x00029848
        /*0eec*/ 	.short	0x0100
        /*0eee*/ 	.byte	0x08
	.zero		1


	//   ....[6]....
        /*0ef0*/ 	.word	0x00000530
        /*0ef4*/ 	.word	0x000000ff
        /*0ef8*/ 	.word	0x00029850
        /*0efc*/ 	.short	0x0100
        /*0efe*/ 	.byte	0x08
	.zero		1


	//   ....[7]....
        /*0f00*/ 	.word	0x00000540
        /*0f04*/ 	.word	0x000000ff
        /*0f08*/ 	.word	0x00029860
        /*0f0c*/ 	.short	0x0100
        /*0f0e*/ 	.byte	0x08
	.zero		1


	//   ....[8]....
        /*0f10*/ 	.word	0x00000550
        /*0f14*/ 	.word	0x000000ff
        /*0f18*/ 	.word	0x00029858
        /*0f1c*/ 	.short	0x0100
        /*0f1e*/ 	.byte	0x08
	.zero		1


	//   ....[9]....
        /*0f20*/ 	.word	0x00000560
        /*0f24*/ 	.word	0x000000ff
        /*0f28*/ 	.word	0x00029868
        /*0f2c*/ 	.short	0x0100
        /*0f2e*/ 	.byte	0x08
	.zero		1


	//   ....[10]....
        /*0f30*/ 	.word	0x00000650
        /*0f34*/ 	.word	0x000000ff
        /*0f38*/ 	.word	0x00029870
        /*0f3c*/ 	.short	0x0100
        /*0f3e*/ 	.byte	0x06
	.zero		1


	//   ....[11]....
        /*0f40*/ 	.word	0x00000660
        /*0f44*/ 	.word	0x000000ff
        /*0f48*/ 	.word	0x00029880
        /*0f4c*/ 	.short	0x0100
        /*0f4e*/ 	.byte	0x06
	.zero		1


	//   ....[12]....
        /*0f50*/ 	.word	0x00000670
        /*0f54*/ 	.word	0x000000ff
        /*0f58*/ 	.word	0x00029878
        /*0f5c*/ 	.short	0x0100
        /*0f5e*/ 	.byte	0x06
	.zero		1


	//   ....[13]....
        /*0f60*/ 	.word	0x00000680
        /*0f64*/ 	.word	0x000000ff
        /*0f68*/ 	.word	0x00029888
        /*0f6c*/ 	.short	0x0100
        /*0f6e*/ 	.byte	0x06
	.zero		1


	//   ....[14]....
        /*0f70*/ 	.word	0x000007b0
        /*0f74*/ 	.word	0x000000ff
        /*0f78*/ 	.word	0x00029890
        /*0f7c*/ 	.short	0x0100
        /*0f7e*/ 	.byte	0x08
	.zero		1


	//   ....[15]....
        /*0f80*/ 	.word	0x000007c0
        /*0f84*/ 	.word	0x000000ff
        /*0f88*/ 	.word	0x000298a0
        /*0f8c*/ 	.short	0x0100
        /*0f8e*/ 	.byte	0x08
	.zero		1


	//   ....[16]....
        /*0f90*/ 	.word	0x000007d0
        /*0f94*/ 	.word	0x000000ff
        /*0f98*/ 	.word	0x00029898
        /*0f9c*/ 	.short	0x0100
        /*0f9e*/ 	.byte	0x08
	.zero		1


	//   ....[17]....
        /*0fa0*/ 	.word	0x000007e0
        /*0fa4*/ 	.word	0x000000ff
        /*0fa8*/ 	.word	0x000298a8
        /*0fac*/ 	.short	0x0100
        /*0fae*/ 	.byte	0x08
	.zero		1


	//   ....[18]....
        /*0fb0*/ 	.word	0x00000910
        /*0fb4*/ 	.word	0x000000ff
        /*0fb8*/ 	.word	0x000298b0
        /*0fbc*/ 	.short	0x0100
        /*0fbe*/ 	.byte	0x08
	.zero		1


	//   ....[19]....
        /*0fc0*/ 	.word	0x00000920
        /*0fc4*/ 	.word	0x000000ff
        /*0fc8*/ 	.word	0x000298c0
        /*0fcc*/ 	.short	0x0100
        /*0fce*/ 	.byte	0x08
	.zero		1


	//   ....[20]....
        /*0fd0*/ 	.word	0x00000930
        /*0fd4*/ 	.word	0x000000ff
        /*0fd8*/ 	.word	0x000298b8
        /*0fdc*/ 	.short	0x0100
        /*0fde*/ 	.byte	0x08
	.zero		1


	//   ....[21]....
        /*0fe0*/ 	.word	0x00000940
        /*0fe4*/ 	.word	0x000000ff
        /*0fe8*/ 	.word	0x000298c8
        /*0fec*/ 	.short	0x0100
        /*0fee*/ 	.byte	0x08
	.zero		1


	//   ....[22]....
        /*0ff0*/ 	.word	0x00003940
        /*0ff4*/ 	.word	0x00000061
        /*0ff8*/ 	.word	0x00029890
        /*0ffc*/ 	.short	0x010a
        /*0ffe*/ 	.byte	0x3f
	.zero		1


	//   ....[23]....
        /*1000*/ 	.word	0x000096f0
        /*1004*/ 	.word	0x00000061
        /*1008*/ 	.word	0x00029890
        /*100c*/ 	.short	0x010a
        /*100e*/ 	.byte	0x3f
	.zero		1


	//   ....[24]....
        /*1010*/ 	.word	0x0000f630
        /*1014*/ 	.word	0x00000061
        /*1018*/ 	.word	0x00029890
        /*101c*/ 	.short	0x010a
        /*101e*/ 	.byte	0x3f
	.zero		1


	//   ....[25]....
        /*1020*/ 	.word	0x0000fa00
        /*1024*/ 	.word	0x00000028
        /*1028*/ 	.word	0x00000000
        /*102c*/ 	.short	0x0101
        /*102e*/ 	.byte	0x3f
	.zero		1


	//   ....[26]....
        /*1030*/ 	.word	0x0000fa40
        /*1034*/ 	.word	0x00000061
        /*1038*/ 	.word	0x000298b0
        /*103c*/ 	.short	0x010a
        /*103e*/ 	.byte	0x3f
	.zero		1


	//   ....[27]....
        /*1040*/ 	.word	0x0000fee0
        /*1044*/ 	.word	0x00000061
        /*1048*/ 	.word	0x00000000
        /*104c*/ 	.short	0x0101
        /*104e*/ 	.byte	0x3f
	.zero		1


	//   ....[28]....
        /*1050*/ 	.word	0x000109d0
        /*1054*/ 	.word	0x00000010
        /*1058*/ 	.word	0x00029800
        /*105c*/ 	.short	0x010a
        /*105e*/ 	.byte	0x3f
	.zero		1


	//   ....[29]....
        /*1060*/ 	.word	0x00010a20
        /*1064*/ 	.word	0x00000010
        /*1068*/ 	.word	0x00029800
        /*106c*/ 	.short	0x010a
        /*106e*/ 	.byte	0x3f
	.zero		1


	//   ....[30]....
        /*1070*/ 	.word	0x000112b0
        /*1074*/ 	.word	0x00000010
        /*1078*/ 	.word	0x00029800
        /*107c*/ 	.short	0x010a
        /*107e*/ 	.byte	0x3f
	.zero		1


	//   ....[31]....
        /*1080*/ 	.word	0x00014630
        /*1084*/ 	.word	0x00000010
        /*1088*/ 	.word	0x00029800
        /*108c*/ 	.short	0x010a
        /*108e*/ 	.byte	0x3f
	.zero		1


	//   ....[32]....
        /*1090*/ 	.word	0x00017760
        /*1094*/ 	.word	0x00000003
        /*1098*/ 	.word	0x00029830
        /*109c*/ 	.short	0x010a
        /*109e*/ 	.byte	0x3f
	.zero		1


	//   ....[33]....
        /*10a0*/ 	.word	0x000177e0
        /*10a4*/ 	.word	0x00000003
        /*10a8*/ 	.word	0x00029830
        /*10ac*/ 	.short	0x010a
        /*10ae*/ 	.byte	0x3f
	.zero		1


	//   ....[34]....
        /*10b0*/ 	.word	0x0001a4c0
        /*10b4*/ 	.word	0x00000037
        /*10b8*/ 	.word	0x00000000
        /*10bc*/ 	.short	0x0101
        /*10be*/ 	.byte	0x3f
	.zero		1


	//   ....[35]....
        /*10c0*/ 	.word	0x0001b880
        /*10c4*/ 	.word	0x0000000b
        /*10c8*/ 	.word	0x00029830
        /*10cc*/ 	.short	0x010a
        /*10ce*/ 	.byte	0x3f
	.zero		1


	//   ....[36]....
        /*10d0*/ 	.word	0x0001b8d0
        /*10d4*/ 	.word	0x0000000b
        /*10d8*/ 	.word	0x00029830
        /*10dc*/ 	.short	0x010a
        /*10de*/ 	.byte	0x3f
	.zero		1


	//   ....[37]....
        /*10e0*/ 	.word	0x0001c9d0
        /*10e4*/ 	.word	0x0000000b
        /*10e8*/ 	.word	0x00029850
        /*10ec*/ 	.short	0x010a
        /*10ee*/ 	.byte	0x3f
	.zero		1


	//   ....[38]....
        /*10f0*/ 	.word	0x0001ca10
        /*10f4*/ 	.word	0x0000000b
        /*10f8*/ 	.word	0x00029850
        /*10fc*/ 	.short	0x010a
        /*10fe*/ 	.byte	0x3f
	.zero		1


	//   ....[39]....
        /*1100*/ 	.word	0x0001e380
        /*1104*/ 	.word	0x000000a4
        /*1108*/ 	.word	0x00000000
        /*110c*/ 	.short	0x0101
        /*110e*/ 	.byte	0x3f
	.zero		1


	//   ....[40]....
        /*1110*/ 	.word	0x0001ed80
        /*1114*/ 	.word	0x00000009
        /*1118*/ 	.word	0x00000000
        /*111c*/ 	.short	0x0101
        /*111e*/ 	.byte	0x3f
	.zero		1


	//   ....[41]....
        /*1120*/ 	.word	0x0001f440
        /*1124*/ 	.word	0x0000000d
        /*1128*/ 	.word	0x00029850
        /*112c*/ 	.short	0x010a
        /*112e*/ 	.byte	0x3f
	.zero		1


	//   ....[42]....
        /*1130*/ 	.word	0x0001f4c0
        /*1134*/ 	.word	0x0000000d
        /*1138*/ 	.word	0x00029850
        /*113c*/ 	.short	0x010a
        /*113e*/ 	.byte	0x3f
	.zero		1


	//   ....[43]....
        /*1140*/ 	.word	0x0001fac0
        /*1144*/ 	.word	0x00000002
        /*1148*/ 	.word	0x00000000
        /*114c*/ 	.short	0x0101
        /*114e*/ 	.byte	0x3f
	.zero		1


	//   ....[44]....
        /*1150*/ 	.word	0x00021cd0
        /*1154*/ 	.word	0x00000000
        /*1158*/ 	.word	0x00000000
        /*115c*/ 	.short	0x0101
        /*115e*/ 	.byte	0x3f
	.zero		1


	//   ....[45]....
        /*1160*/ 	.word	0x00022480
        /*1164*/ 	.word	0x00000008
        /*1168*/ 	.word	0x00000000
        /*116c*/ 	.short	0x0101
        /*116e*/ 	.byte	0x3f
	.zero		1


	//   ....[46]....
        /*1170*/ 	.word	0x00025a90
        /*1174*/ 	.word	0x00000012
        /*1178*/ 	.word	0x00029820
        /*117c*/ 	.short	0x010a
        /*117e*/ 	.byte	0x3f
	.zero		1


	//   ....[47]....
        /*1180*/ 	.word	0x00025b60
        /*1184*/ 	.word	0x00000007
        /*1188*/ 	.word	0x000298a0
        /*118c*/ 	.short	0x010a
        /*118e*/ 	.byte	0x3f
	.zero		1


	//   ....[48]....
        /*1190*/ 	.word	0x00025f80
        /*1194*/ 	.word	0x00000007
        /*1198*/ 	.word	0x000298c0
        /*119c*/ 	.short	0x010a
        /*119e*/ 	.byte	0x3f
	.zero		1


	//   ....[49]....
        /*11a0*/ 	.word	0x00026350
        /*11a4*/ 	.word	0x00000008
        /*11a8*/ 	.word	0x000298a0
        /*11ac*/ 	.short	0x010a
        /*11ae*/ 	.byte	0x3f
	.zero		1


	//   ....[50]....
        /*11b0*/ 	.word	0x00026760
        /*11b4*/ 	.word	0x00000008
        /*11b8*/ 	.word	0x000298c0
        /*11bc*/ 	.short	0x010a
        /*11be*/ 	.byte	0x3f
	.zero		1


	//   ....[51]....
        /*11c0*/ 	.word	0x00027770
        /*11c4*/ 	.word	0x00000002
        /*11c8*/ 	.word	0x00029880
        /*11cc*/ 	.short	0x010a
        /*11ce*/ 	.byte	0x3f
	.zero		1


	//   ....[52]....
        /*11d0*/ 	.word	0x00027910
        /*11d4*/ 	.word	0x00000002
        /*11d8*/ 	.word	0x00029840
        /*11dc*/ 	.short	0x010a
        /*11de*/ 	.byte	0x3f
	.zero		1


	//   ....[53]....
        /*11e0*/ 	.word	0x00028540
        /*11e4*/ 	.word	0x00000012
        /*11e8*/ 	.word	0x00029800
        /*11ec*/ 	.short	0x0107
        /*11ee*/ 	.byte	0x3f
	.zero		1


	//   ....[54]....
        /*11f0*/ 	.word	0x00028640
        /*11f4*/ 	.word	0x00000012
        /*11f8*/ 	.word	0x00029800
        /*11fc*/ 	.short	0x0101
        /*11fe*/ 	.byte	0x3f
	.zero		1


	//   ....[55]....
        /*1200*/ 	.word	0x00028660
        /*1204*/ 	.word	0x00000012
        /*1208*/ 	.word	0x00029820
        /*120c*/ 	.short	0x010a
        /*120e*/ 	.byte	0x3f
	.zero		1


	//   ....[56]....
        /*1210*/ 	.word	0x00028990
        /*1214*/ 	.word	0x00000005
        /*1218*/ 	.word	0x00029880
        /*121c*/ 	.short	0x010a
        /*121e*/ 	.byte	0x3f
	.zero		1


	//   ....[57]....
        /*1220*/ 	.word	0x00028bc0
        /*1224*/ 	.word	0x00000005
        /*1228*/ 	.word	0x00029840
        /*122c*/ 	.short	0x010a
        /*122e*/ 	.byte	0x3f
	.zero		1


	//   ....[58]....
        /*1230*/ 	.word	0x00029080
        /*1234*/ 	.word	0x00000014
        /*1238*/ 	.word	0x00029870
        /*123c*/ 	.short	0x010a
        /*123e*/ 	.byte	0x3f
	.zero		1


	//   ....[59]....
        /*1240*/ 	.word	0x000290f0
        /*1244*/ 	.word	0x00000014
        /*1248*/ 	.word	0x00029860
        /*124c*/ 	.short	0x010a
        /*124e*/ 	.byte	0x3f
	.zero		1


	//   ....[60]....
        /*1250*/ 	.word	0x00029620
        /*1254*/ 	.word	0x00000014
        /*1258*/ 	.word	0x00029850
        /*125c*/ 	.short	0x0101
        /*125e*/ 	.byte	0x3f
	.zero		1


	//   ....[61]....
        /*1260*/ 	.word	0x000296a0
        /*1264*/ 	.word	0x00000014
        /*1268*/ 	.word	0x00000000
        /*126c*/ 	.short	0x0101
        /*126e*/ 	.byte	0x3f
	.zero		1


	//   ....[62]....
        /*1270*/ 	.word	0x000298d0
        /*1274*/ 	.word	0x00000010
        /*1278*/ 	.word	0x00029870
        /*127c*/ 	.short	0x010a
        /*127e*/ 	.byte	0x3f
	.zero		1


	//   ....[63]....
        /*1280*/ 	.word	0x00029940
        /*1284*/ 	.word	0x00000010
        /*1288*/ 	.word	0x00029860
        /*128c*/ 	.short	0x010a
        /*128e*/ 	.byte	0x3f
	.zero		1


	//   ....[64]....
        /*1290*/ 	.word	0x00029e80
        /*1294*/ 	.word	0x00000010
        /*1298*/ 	.word	0x00029850
        /*129c*/ 	.short	0x0101
        /*129e*/ 	.byte	0x3f
	.zero		1


	//   ....[65]....
        /*12a0*/ 	.word	0x00029ed0
        /*12a4*/ 	.word	0x00000010
        /*12a8*/ 	.word	0x00000000
        /*12ac*/ 	.short	0x0101
        /*12ae*/ 	.byte	0x3f
	.zero		1


	//   ....[66]....
        /*12b0*/ 	.word	0x0002ad90
        /*12b4*/ 	.word	0x00000000
        /*12b8*/ 	.word	0x00029820
        /*12bc*/ 	.short	0x010a
        /*12be*/ 	.byte	0x3f
	.zero		1


	//   ....[67]....
        /*12c0*/ 	.word	0x0002af70
        /*12c4*/ 	.word	0x00000006
        /*12c8*/ 	.word	0x00000000
        /*12cc*/ 	.short	0x010a
        /*12ce*/ 	.byte	0x3f
	.zero		1


	//   ....[68]....
        /*12d0*/ 	.word	0x0002afa0
        /*12d4*/ 	.word	0x00000007
        /*12d8*/ 	.word	0x00000000
        /*12dc*/ 	.short	0x010a
        /*12de*/ 	.byte	0x3f
	.zero		1


	//   ....[69]....
        /*12e0*/ 	.word	0x0002aff0
        /*12e4*/ 	.word	0x00000004
        /*12e8*/ 	.word	0x00029860
        /*12ec*/ 	.short	0x010a
        /*12ee*/ 	.byte	0x3f
	.zero		1


	//   ....[70]....
        /*12f0*/ 	.word	0x0002b040
        /*12f4*/ 	.word	0x00000003
        /*12f8*/ 	.word	0x00029860
        /*12fc*/ 	.short	0x010a
        /*12fe*/ 	.byte	0x3f
	.zero		1


	//   ....[71]....
        /*1300*/ 	.word	0x0002b080
        /*1304*/ 	.word	0x00000004
        /*1308*/ 	.word	0x00029880
        /*130c*/ 	.short	0x010a
        /*130e*/ 	.byte	0x3f
	.zero		1


	//   ....[72]....
        /*1310*/ 	.word	0x0002b0a0
        /*1314*/ 	.word	0x00000003
        /*1318*/ 	.word	0x00029880
        /*131c*/ 	.short	0x010a
        /*131e*/ 	.byte	0x3f
	.zero		1


	//   ....[73]....
        /*1320*/ 	.word	0x0002b100
        /*1324*/ 	.word	0x00000061
        /*1328*/ 	.word	0x00029890
        /*132c*/ 	.short	0x010a
        /*132e*/ 	.byte	0x3f
	.zero		1


	//   ....[74]....
        /*1330*/ 	.word	0x0002b150
        /*1334*/ 	.word	0x00000061
        /*1338*/ 	.word	0x00029890
        /*133c*/ 	.short	0x010a
        /*133e*/ 	.byte	0x3f
	.zero		1


	//   ....[75]....
        /*1340*/ 	.word	0x0002b1a0
        /*1344*/ 	.word	0x00000061
        /*1348*/ 	.word	0x00029890
        /*134c*/ 	.short	0x010a
        /*134e*/ 	.byte	0x3f
	.zero		1


	//   ....[76]....
        /*1350*/ 	.word	0x0002b1f0
        /*1354*/ 	.word	0x00000061
        /*1358*/ 	.word	0x000298b0
        /*135c*/ 	.short	0x010a
        /*135e*/ 	.byte	0x3f
	.zero		1


	//   ....[77]....
        /*1360*/ 	.word	0x0002b500
        /*1364*/ 	.word	0x00000010
        /*1368*/ 	.word	0x00029800
        /*136c*/ 	.short	0x010a
        /*136e*/ 	.byte	0x3f
	.zero		1


	//   ....[78]....
        /*1370*/ 	.word	0x0002b720
        /*1374*/ 	.word	0x00000010
        /*1378*/ 	.word	0x00029800
        /*137c*/ 	.short	0x010a
        /*137e*/ 	.byte	0x3f
	.zero		1


	//   ....[79]....
        /*1380*/ 	.word	0x0002b770
        /*1384*/ 	.word	0x00000003
        /*1388*/ 	.word	0x00029830
        /*138c*/ 	.short	0x010a
        /*138e*/ 	.byte	0x3f
	.zero		1


	//   ....[80]....
        /*1390*/ 	.word	0x0002b7c0
        /*1394*/ 	.word	0x0000000b
        /*1398*/ 	.word	0x00029830
        /*139c*/ 	.short	0x010a
        /*139e*/ 	.byte	0x3f
	.zero		1


	//   ....[81]....
        /*13a0*/ 	.word	0x0002b810
        /*13a4*/ 	.word	0x0000000b
        /*13a8*/ 	.word	0x00029850
        /*13ac*/ 	.short	0x010a
        /*13ae*/ 	.byte	0x3f
	.zero		1


	//   ....[82]....
        /*13b0*/ 	.word	0x0002b860
        /*13b4*/ 	.word	0x0000000d
        /*13b8*/ 	.word	0x00029850
        /*13bc*/ 	.short	0x010a
        /*13be*/ 	.byte	0x3f
	.zero		1


	//   ....[83]....
        /*13c0*/ 	.word	0x0002e200
        /*13c4*/ 	.word	0x00000012
        /*13c8*/ 	.word	0x00029820
        /*13cc*/ 	.short	0x010a
        /*13ce*/ 	.byte	0x3f
	.zero		1


	//   ....[84]....
        /*13d0*/ 	.word	0x0002e250
        /*13d4*/ 	.word	0x00000007
        /*13d8*/ 	.word	0x000298a0
        /*13dc*/ 	.short	0x010a
        /*13de*/ 	.byte	0x3f
	.zero		1


	//   ....[85]....
        /*13e0*/ 	.word	0x0002e2a0
        /*13e4*/ 	.word	0x00000007
        /*13e8*/ 	.word	0x000298c0
        /*13ec*/ 	.short	0x010a
        /*13ee*/ 	.byte	0x3f
	.zero		1


	//   ....[86]....
        /*13f0*/ 	.word	0x0002e2f0
        /*13f4*/ 	.word	0x00000008
        /*13f8*/ 	.word	0x000298a0
        /*13fc*/ 	.short	0x010a
        /*13fe*/ 	.byte	0x3f
	.zero		1


	//   ....[87]....
        /*1400*/ 	.word	0x0002e340
        /*1404*/ 	.word	0x00000008
        /*1408*/ 	.word	0x000298c0
        /*140c*/ 	.short	0x010a
        /*140e*/ 	.byte	0x3f
	.zero		1


	//   ....[88]....
        /*1410*/ 	.word	0x0002e4e0
        /*1414*/ 	.word	0x00000002
        /*1418*/ 	.word	0x00029880
        /*141c*/ 	.short	0x010a
        /*141e*/ 	.byte	0x3f
	.zero		1


	//   ....[89]....
        /*1420*/ 	.word	0x0002e530
        /*1424*/ 	.word	0x00000002
        /*1428*/ 	.word	0x00029840
        /*142c*/ 	.short	0x010a
        /*142e*/ 	.byte	0x3f
	.zero		1


	//   ....[90]....
        /*1430*/ 	.word	0x0002eb30
        /*1434*/ 	.word	0x00000012
        /*1438*/ 	.word	0x00029820
        /*143c*/ 	.short	0x010a
        /*143e*/ 	.byte	0x3f
	.zero		1


	//   ....[91]....
        /*1440*/ 	.word	0x0002eb80
        /*1444*/ 	.word	0x00000005
        /*1448*/ 	.word	0x00029880
        /*144c*/ 	.short	0x010a
        /*144e*/ 	.byte	0x3f
	.zero		1


	//   ....[92]....
        /*1450*/ 	.word	0x0002ebd0
        /*1454*/ 	.word	0x00000005
        /*1458*/ 	.word	0x00029840
        /*145c*/ 	.short	0x010a
        /*145e*/ 	.byte	0x3f
	.zero		1


	//   ....[93]....
        /*1460*/ 	.word	0x0002ec20
        /*1464*/ 	.word	0x00000014
        /*1468*/ 	.word	0x00029870
        /*146c*/ 	.short	0x010a
        /*146e*/ 	.byte	0x3f
	.zero		1


	//   ....[94]....
        /*1470*/ 	.word	0x0002ec70
        /*1474*/ 	.word	0x00000014
        /*1478*/ 	.word	0x00029860
        /*147c*/ 	.short	0x010a
        /*147e*/ 	.byte	0x3f
	.zero		1


	//   ....[95]....
        /*1480*/ 	.word	0x0002ecc0
        /*1484*/ 	.word	0x00000010
        /*1488*/ 	.word	0x00029870
        /*148c*/ 	.short	0x010a
        /*148e*/ 	.byte	0x3f
	.zero		1


	//   ....[96]....
        /*1490*/ 	.word	0x0002ed10
        /*1494*/ 	.word	0x00000010
        /*1498*/ 	.word	0x00029860
        /*149c*/ 	.short	0x010a
        /*149e*/ 	.byte	0x3f
	.zero		1


	//   ....[97]....
        /*14a0*/ 	.word	0x0002f850
        /*14a4*/ 	.word	0x00000000
        /*14a8*/ 	.word	0x00029820
        /*14ac*/ 	.short	0x010a
        /*14ae*/ 	.byte	0x3f
	.zero		1


	//   ....[98]....
        /*14b0*/ 	.word	0x0002f9f0
        /*14b4*/ 	.word	0x00000006
        /*14b8*/ 	.word	0x00000000
        /*14bc*/ 	.short	0x010a
        /*14be*/ 	.byte	0x3f
	.zero		1


	//   ....[99]....
        /*14c0*/ 	.word	0x0002fa40
        /*14c4*/ 	.word	0x00000007
        /*14c8*/ 	.word	0x00000000
        /*14cc*/ 	.short	0x010a
        /*14ce*/ 	.byte	0x3f
	.zero		1


	//   ....[100]....
        /*14d0*/ 	.word	0x0002fa90
        /*14d4*/ 	.word	0x00000004
        /*14d8*/ 	.word	0x00029860
        /*14dc*/ 	.short	0x010a
        /*14de*/ 	.byte	0x3f
	.zero		1


	//   ....[101]....
        /*14e0*/ 	.word	0x0002fae0
        /*14e4*/ 	.word	0x00000003
        /*14e8*/ 	.word	0x00029860
        /*14ec*/ 	.short	0x010a
        /*14ee*/ 	.byte	0x3f
	.zero		1


	//   ....[102]....
        /*14f0*/ 	.word	0x0002fb30
        /*14f4*/ 	.word	0x00000004
        /*14f8*/ 	.word	0x00029880
        /*14fc*/ 	.short	0x010a
        /*14fe*/ 	.byte	0x3f
	.zero		1


	//----- nvinfo : EIATTR_NUM_MBARRIERS
	.align		4
.L_157:
        /*1500*/ 	.byte	0x03, 0x38
        /*1502*/ 	.short	0x0016


	//----- nvinfo : EIATTR_EXIT_INSTR_OFFSETS
	.align		4
        /*1504*/ 	.byte	0x04, 0x1c
        /*1506*/ 	.short	(.L_159 - .L_158)


	//   ....[0]....
.L_158:
        /*1508*/ 	.word	0x0002b0f0


	//----- nvinfo : EIATTR_MAX_THREADS
	.align		4
.L_159:
        /*150c*/ 	.byte	0x04, 0x05
        /*150e*/ 	.short	(.L_161 - .L_160)
.L_160:
        /*1510*/ 	.word	0x00000180
        /*1514*/ 	.word	0x00000001
        /*1518*/ 	.word	0x00000001


	//----- nvinfo : EIATTR_CRS_STACK_SIZE
	.align		4
.L_161:
        /*151c*/ 	.byte	0x04, 0x1e
        /*151e*/ 	.short	(.L_163 - .L_162)
.L_162:
        /*1520*/ 	.word	0x00000000


	//----- nvinfo : EIATTR_CBANK_PARAM_SIZE
	.align		4
.L_163:
        /*1524*/ 	.byte	0x03, 0x19
        /*1526*/ 	.short	0x0af0


	//----- nvinfo : EIATTR_PARAM_CBANK
	.align		4
        /*1528*/ 	.byte	0x04, 0x0a
        /*152a*/ 	.short	(.L_165 - .L_164)
	.align		4
.L_164:
        /*152c*/ 	.word	index@(.nv.constant0._ZN7cutlass13device_kernelIN5flash11enable_sm90INS1_16FlashAttnFwdSm90INS1_25CollectiveMainloopFwdSm90ILi2EN4cute5tupleIJNS5_1CILi1EEES8_S8_EEENS6_IJNS7_ILi128EEENS7_ILi160EEENS7_ILi192EEEEEELi128ENS_12float_e4m3_tEfNS_4arch4Sm90ELb0ELb0ELb1ELb1ELb0ELb1ELb0ELb1ELb1ELb1ELb1ELb0EEENS1_21CollectiveEpilogueFwdINS6_IJSA_SA_SB_EEES9_NS_10bfloat16_tESG_Li256ELb1ELb1ELb1ELb1EEENS1_36VarlenDynamicPersistentTileSchedulerILi128ELi160ELi256ELi128ELb1ELb1ELb1ELb0ELb1ELb1EEEEEEEEEvNT_6ParamsE)
        /*1530*/ 	.short	0x0210
        /*1532*/ 	.short	0x0af0


	//----- nvinfo : EIATTR_SW_WAR
	.align		4
.L_165:
        /*1534*/ 	.byte	0x04, 0x36
        /*1536*/ 	.short	(.L_167 - .L_166)
.L_166:
        /*1538*/ 	.word	0x00000008
.L_167:


//--------------------- .nv.info._ZN7cutlass13device_kernelIN5flash11enable_sm90INS1_16FlashAttnFwdSm90INS1_25CollectiveMainloopFwdSm90ILi2EN4cute5tupleIJNS5_1CILi1EEES8_S8_EEENS6_IJNS7_ILi128EEESA_NS7_ILi192EEEEEELi128ENS_12float_e4m3_tEfNS_4arch4Sm90ELb0ELb1ELb1ELb0ELb0ELb0ELb0ELb1ELb1ELb1ELb1ELb0EEENS1_21CollectiveEpilogueFwdINS6_IJSA_SA_SA_EEES9_NS_10bfloat16_tESF_Li256ELb0ELb1ELb1ELb1EEENS1_19SingleTileSchedulerILb0ELb1ELb1ELi128EEEEEEEEEvNT_6ParamsE --------------------------
	.section	.nv.info._ZN7cutlass13device_kernelIN5flash11enable_sm90INS1_16FlashAttnFwdSm90INS1_25CollectiveMainloopFwdSm90ILi2EN4cute5tupleIJNS5_1CILi1EEES8_S8_EEENS6_IJNS7_ILi128EEESA_NS7_ILi192EEEEEELi128ENS_12float_e4m3_tEfNS_4arch4Sm90ELb0ELb1ELb1ELb0ELb0ELb0ELb0ELb1ELb1ELb1ELb1ELb0EEENS1_21CollectiveEpilogueFwdINS6_IJSA_SA_SA_EEES9_NS_10bfloat16_tESF_Li256ELb0ELb1ELb1ELb1EEENS1_19SingleTileSchedulerILb0ELb1ELb1ELi128EEEEEEEEEvNT_6ParamsE,"",@"SHT_CUDA_INFO"
	.sectionflags	@""
	.align	4


	//----- nvinfo : EIATTR_CUDA_API_VERSION
	.align		4
        /*0000*/ 	.byte	0x04, 0x37
        /*0002*/ 	.short	(.L_169 - .L_168)
.L_168:
        /*0004*/ 	.word	0x00000082


	//----- nvinfo : EIATTR_KPARAM_INFO
	.align		4
.L_169:
        /*0008*/ 	.byte	0x04, 0x17
        /*000a*/ 	.short	(.L_171 - .L_170)
.L_170:
        /*000c*/ 	.word	0x00000000
        /*0010*/ 	.short	0x0000
        /*0012*/ 	.short	0x0070
        /*0014*/ 	.byte	0x00, 0xf0, 0x01, 0x28


	//----- nvinfo : EIATTR_SPARSE_MMA_MASK
	.align		4
.L_171:
        /*0018*/ 	.byte	0x03, 0x50
        /*001a*/ 	.short	0x0000


	//----- nvinfo : EIATTR_MAXREG_COUNT
	.align		4
        /*001c*/ 	.byte	0x03, 0x1b
        /*001e*/ 	.short	0x00a8


	//----- nvinfo : EIATTR_NUM_BARRIERS
	.align		4
        /*0020*/ 	.byte	0x02, 0x4c
        /*0022*/ 	.byte	0x10
	.zero		1


	//----- nvinfo : EIATTR_EXTERNS
	.align		4
        /*0024*/ 	.byte	0x04, 0x0f
        /*0026*/ 	.short	(.L_173 - .L_172)


	//   ....[0]....
	.align		4
.L_172:
        /*0028*/ 	.word	index@(__assertfail)


	//----- nvinfo : EIATTR_ANNOTATIONS
	.align		4
.L_173:
        /*002c*/ 	.byte	0x04, 0x55
        /*002e*/ 	.short	(.L_175 - .L_174)


	//   ....[0]....
.L_174:
        /* <DEDUP_REMOVED lines=18> */


	//----- nvinfo : EIATTR_MERCURY_ISA_VERSION
	.align		4
.L_175:
        /*0140*/ 	.byte	0x03, 0x5f
        /*0142*/ 	.short	0x0101


	//----- nvinfo : EIATTR_INT_WARP_WIDE_INSTR_OFFSETS
	.align		4
        /*0144*/ 	.byte	0x04, 0x31
        /*0146*/ 	.short	(.L_177 - .L_176)


	//   ....[0]....
.L_176:
        /*0148*/ 	.word	0x00000120


	//   ....[1]....
        /*014c*/ 	.word	0x000001c0


	//   ....[2]....
        /*0150*/ 	.word	0x00000230


	//----- nvinfo : EIATTR_COOP_GROUP_MASK_REGIDS
	.align		4
.L_177:
        /*0154*/ 	.byte	0x04, 0x29
        /*0156*/ 	.short	(.L_179 - .L_178)


	//   ....[0]....
.L_178:
        /*0158*/ 	.word	0xffffffff


	//   ....[1]....
        /*015c*/ 	.word	0xffffffff


	//   ....[2]....
        /*0160*/ 	.word	0xffffffff


	//   ....[3]....
        /*0164*/ 	.word	0xffffffff


	//   ....[4]....
        /*0168*/ 	.word	0xffffffff


	//   ....[5]....
        /*016c*/ 	.word	0xffffffff


	//   ....[6]....
        /*0170*/ 	.word	0xffffffff


	//   ....[7]....
        /*0174*/ 	.word	0xffffffff


	//   ....[8]....
        /*0178*/ 	.word	0xffffffff


	//   ....[9]....
        /*017c*/ 	.word	0xffffffff


	//   ....[10]....
        /*0180*/ 	.word	0xffffffff


	//   ....[11]....
        /*0184*/ 	.word	0xffffffff


	//   ....[12]....
        /*0188*/ 	.word	0xffffffff


	//   ....[13]....
        /*018c*/ 	.word	0xffffffff


	//   ....[14]....
        /*0190*/ 	.word	0xffffffff


	//   ....[15]....
        /*0194*/ 	.word	0xffffffff


	//   ....[16]....
        /*0198*/ 	.word	0xffffffff


	//   ....[17]....
        /*019c*/ 	.word	0xffffffff


	//   ....[18]....
        /*01a0*/ 	.word	0xffffffff


	//   ....[19]....
        /*01a4*/ 	.word	0xffffffff


	//   ....[20]....
        /*01a8*/ 	.word	0xffffffff


	//   ....[21]....
        /*01ac*/ 	.word	0xffffffff


	//   ....[22]....
        /*01b0*/ 	.word	0xffffffff


	//   ....[23]....
        /*01b4*/ 	.word	0xffffffff


	//   ....[24]....
        /*01b8*/ 	.word	0xffffffff


	//   ....[25]....
        /*01bc*/ 	.word	0xffffffff


	//   ....[26]....
        /*01c0*/ 	.word	0xffffffff


	//   ....[27]....
        /*01c4*/ 	.word	0xffffffff


	//   ....[28]....
        /*01c8*/ 	.word	0xffffffff


	//   ....[29]....
        /*01cc*/ 	.word	0xffffffff


	//   ....[30]....
        /*01d0*/ 	.word	0xffffffff


	//   ....[31]....
        /*01d4*/ 	.word	0xffffffff


	//   ....[32]....
        /*01d8*/ 	.word	0xffffffff


	//   ....[33]....
        /*01dc*/ 	.word	0xffffffff


	//   ....[34]....
        /*01e0*/ 	.word	0xffffffff


	//   ....[35]....
        /*01e4*/ 	.word	0xffffffff


	//   ....[36]....
        /*01e8*/ 	.word	0xffffffff


	//   ....[37]....
        /*01ec*/ 	.word	0xffffffff


	//   ....[38]....
        /*01f0*/ 	.word	0xffffffff


	//   ....[39]....
        /*01f4*/ 	.word	0xffffffff


	//   ....[40]....
        /*01f8*/ 	.word	0xffffffff


	//   ....[41]....
        /*01fc*/ 	.word	0xffffffff


	//   ....[42]....
        /*0200*/ 	.word	0xffffffff


	//   ....[43]....
        /*0204*/ 	.word	0xffffffff


	//   ....[44]....
        /*0208*/ 	.word	0xffffffff


	//   ....[45]....
        /*020c*/ 	.word	0xffffffff


	//   ....[46]....
        /*0210*/ 	.word	0xffffffff


	//   ....[47]....
        /*0214*/ 	.word	0xffffffff


	//   ....[48]....
        /*0218*/ 	.word	0xffffffff


	//   ....[49]....
        /*021c*/ 	.word	0xffffffff


	//   ....[50]....
        /*0220*/ 	.word	0xffffffff


	//   ....[51]....
        /*0224*/ 	.word	0xffffffff


	//   ....[52]....
        /*0228*/ 	.word	0xffffffff


	//   ....[53]....
        /*022c*/ 	.word	0xffffffff


	//   ....[54]....
        /*0230*/ 	.word	0xffffffff


	//   ....[55]....
        /*0234*/ 	.word	0xffffffff


	//   ....[56]....
        /*0238*/ 	.word	0xffffffff


	//   ....[57]....
        /*023c*/ 	.word	0xffffffff


	//   ....[58]....
        /*0240*/ 	.word	0xffffffff


	//   ....[59]....
        /*0244*/ 	.word	0xffffffff


	//   ....[60]....
        /*0248*/ 	.word	0xffffffff


	//   ....[61]....
        /*024c*/ 	.word	0xffffffff


	//   ....[62]....
        /*0250*/ 	.word	0xffffffff


	//   ....[63]....
        /*0254*/ 	.word	0xffffffff


	//   ....[64]....
        /*0258*/ 	.word	0xffffffff


	//   ....[65]....
        /*025c*/ 	.word	0xffffffff


	//   ....[66]....
        /*0260*/ 	.word	0xffffffff


	//   ....[67]....
        /*0264*/ 	.word	0xffffffff


	//   ....[68]....
        /*0268*/ 	.word	0xffffffff


	//   ....[69]....
        /*026c*/ 	.word	0xffffffff


	//   ....[70]....
        /*0270*/ 	.word	0xffffffff


	//   ....[71]....
        /*0274*/ 	.word	0xffffffff


	//   ....[72]....
        /*0278*/ 	.word	0xffffffff


	//   ....[73]....
        /*027c*/ 	.word	0xffffffff


	//   ....[74]....
        /*0280*/ 	.word	0xffffffff


	//   ....[75]....
        /*0284*/ 	.word	0xffffffff


	//   ....[76]....
        /*0288*/ 	.word	0xffffffff


	//   ....[77]....
        /*028c*/ 	.word	0xffffffff


	//   ....[78]....
        /*0290*/ 	.word	0xffffffff


	//   ....[79]....
        /*0294*/ 	.word	0xffffffff


	//   ....[80]....
        /*0298*/ 	.word	0xffffffff


	//   ....[81]....
        /*029c*/ 	.word	0xffffffff


	//   ....[82]....
        /*02a0*/ 	.word	0xffffffff


	//   ....[83]....
        /*02a4*/ 	.word	0xffffffff


	//   ....[84]....
        /*02a8*/ 	.word	0xffffffff


	//   ....[85]....
        /*02ac*/ 	.word	0xffffffff


	//   ....[86]....
        /*02b0*/ 	.word	0xffffffff


	//   ....[87]....
        /*02b4*/ 	.word	0xffffffff


	//   ....[88]....
        /*02b8*/ 	.word	0xffffffff


	//   ....[89]....
        /*02bc*/ 	.word	0xffffffff


	//   ....[90]....
        /*02c0*/ 	.word	0xffffffff


	//   ....[91]....
        /*02c4*/ 	.word	0xffffffff


	//   ....[92]....
        /*02c8*/ 	.word	0xffffffff


	//   ....[93]....
        /*02cc*/ 	.word	0xffffffff


	//   ....[94]....
        /*02d0*/ 	.word	0xffffffff


	//   ....[95]....
        /*02d4*/ 	.word	0xffffffff


	//   ....[96]....
        /*02d8*/ 	.word	0xffffffff


	//   ....[97]....
        /*02dc*/ 	.word	0xffffffff


	//   ....[98]....
        /*02e0*/ 	.word	0xffffffff


	//   ....[99]....
        /*02e4*/ 	.word	0xffffffff


	//   ....[100]....
        /*02e8*/ 	.word	0xffffffff


	//   ....[101]....
        /*02ec*/ 	.word	0xffffffff


	//   ....[102]....
        /*02f0*/ 	.word	0xffffffff


	//   ....[103]....
        /*02f4*/ 	.word	0xffffffff


	//   ....[104]....
        /*02f8*/ 	.word	0xffffffff


	//   ....[105]....
        /*02fc*/ 	.word	0xffffffff


	//   ....[106]....
        /*0300*/ 	.word	0xffffffff


	//   ....[107]....
        /*0304*/ 	.word	0xffffffff


	//   ....[108]....
        /*0308*/ 	.word	0xffffffff


	//   ....[109]....
        /*030c*/ 	.word	0xffffffff


	//   ....[110]....
        /*0310*/ 	.word	0xffffffff


	//   ....[111]....
        /*0314*/ 	.word	0xffffffff


	//   ....[112]....
        /*0318*/ 	.word	0xffffffff


	//   ....[113]....
        /*031c*/ 	.word	0xffffffff


	//   ....[114]....
        /*0320*/ 	.word	0xffffffff


	//   ....[115]....
        /*0324*/ 	.word	0xffffffff


	//   ....[116]....
        /*0328*/ 	.word	0xffffffff


	//   ....[117]....
        /*032c*/ 	.word	0x0500000f


	//   ....[118]....
        /*0330*/ 	.word	0x0500000f


	//   ....[119]....
        /*0334*/ 	.word	0x0500000f


	//   ....[120]....
        /*0338*/ 	.word	0x0500000f


	//   ....[121]....
        /*033c*/ 	.word	0x0500000f


	//   ....[122]....
        /*0340*/ 	.word	0x0500000f


	//   ....[123]....
        /*0344*/ 	.word	0x0500000f


	//   ....[124]....
        /*0348*/ 	.word	0x0500000f


	//   ....[125]....
        /*034c*/ 	.word	0x0500000f


	//----- nvinfo : EIATTR_COOP_GROUP_INSTR_OFFSETS
	.align		4
.L_179:
        /*0350*/ 	.byte	0x04, 0x28
        /*0352*/ 	.short	(.L_181 - .L_180)


	//   ....[0]....
.L_180:
        /*0354*/ 	.word	0x00000060


	//   ....[1]....
        /*0358*/ 	.word	0x00000130


	//   ....[2]....
        /*035c*/ 	.word	0x000001e0


	//   ....[3]....
        /*0360*/ 	.word	0x000003a0


	//   ....[4]....
        /*0364*/ 	.word	0x00000500


	//   ....[5]....
        /*0368*/ 	.word	0x00000620


	//   ....[6]....
        /*036c*/ 	.word	0x00000780


	//   ....[7]....
        /*0370*/ 	.word	0x000014b0


	//   ....[8]....
        /*0374*/ 	.word	0x000021c0


	//   ....[9]....
        /*0378*/ 	.word	0x000033c0


	//   ....[10]....
        /*037c*/ 	.word	0x00003ac0


	//   ....[11]....
        /*0380*/ 	.word	0x00003b70


	//   ....[12]....
        /*0384*/ 	.word	0x000044c0


	//   ....[13]....
        /*0388*/ 	.word	0x00004530


	//   ....[14]....
        /*038c*/ 	.word	0x000061f0


	//   ....[15]....
        /*0390*/ 	.word	0x00006880


	//   ....[16]....
        /*0394*/ 	.word	0x000072c0


	//   ....[17]....
        /*0398*/ 	.word	0x00007370


	//   ....[18]....
        /*039c*/ 	.word	0x00007c30


	//   ....[19]....
        /*03a0*/ 	.word	0x00007cc0


	//   ....[20]....
        /*03a4*/ 	.word	0x0000a120


	//   ....[21]....
        /*03a8*/ 	.word	0x0000a150


	//   ....[22]....
        /*03ac*/ 	.word	0x0000a170


	//   ....[23]....
        /*03b0*/ 	.word	0x0000a190


	//   ....[24]....
        /*03b4*/ 	.word	0x0000c3a0


	//   ....[25]....
        /*03b8*/ 	.word	0x0000cb90


	//   ....[26]....
        /*03bc*/ 	.word	0x0000d280


	//   ....[27]....
        /*03c0*/ 	.word	0x0000d380


	//   ....[28]....
        /*03c4*/ 	.word	0x0000dc00


	//   ....[29]....
        /*03c8*/ 	.word	0x0000dc70


	//   ....[30]....
        /*03cc*/ 	.word	0x0000ef80


	//   ....[31]....
        /*03d0*/ 	.word	0x0000ef90


	//   ....[32]....
        /*03d4*/ 	.word	0x0000f010


	//   ....[33]....
        /*03d8*/ 	.word	0x0000f020


	//   ....[34]....
        /*03dc*/ 	.word	0x0000feb0


	//   ....[35]....
        /*03e0*/ 	.word	0x0000fec0


	//   ....[36]....
        /*03e4*/ 	.word	0x0000fed0


	//   ....[37]....
        /*03e8*/ 	.word	0x0000fef0


	//   ....[38]....
        /*03ec*/ 	.word	0x0000ff00


	//   ....[39]....
        /*03f0*/ 	.word	0x0000ff10


	//   ....[40]....
        /*03f4*/ 	.word	0x0000ff20


	//   ....[41]....
        /*03f8*/ 	.word	0x0000ff30


	//   ....[42]....
        /*03fc*/ 	.word	0x0000ff40


	//   ....[43]....
        /*0400*/ 	.word	0x0000ff50


	//   ....[44]....
        /*0404*/ 	.word	0x0000ff60


	//   ....[45]....
        /*0408*/ 	.word	0x0000ff70


	//   ....[46]....
        /*040c*/ 	.word	0x0000ff80


	//   ....[47]....
        /*0410*/ 	.word	0x0000ff90


	//   ....[48]....
        /*0414*/ 	.word	0x0000ffa0


	//   ....[49]....
        /*0418*/ 	.word	0x0000ffb0


	//   ....[50]....
        /*041c*/ 	.word	0x0000ffc0


	//   ....[51]....
        /*0420*/ 	.word	0x0000ffd0


	//   ....[52]....
        /*0424*/ 	.word	0x0000ffe0


	//   ....[53]....
        /*0428*/ 	.word	0x0000fff0


	//   ....[54]....
        /*042c*/ 	.word	0x00010000


	//   ....[55]....
        /*0430*/ 	.word	0x00010010


	//   ....[56]....
        /*0434*/ 	.word	0x00010020


	//   ....[57]....
        /*0438*/ 	.word	0x00010030


	//   ....[58]....
        /*043c*/ 	.word	0x00010040


	//   ....[59]....
        /*0440*/ 	.word	0x00010060


	//   ....[60]....
        /*0444*/ 	.word	0x00010070


	//   ....[61]....
        /*0448*/ 	.word	0x00010080


	//   ....[62]....
        /*044c*/ 	.word	0x00010090


	//   ....[63]....
        /*0450*/ 	.word	0x000100a0


	//   ....[64]....
        /*0454*/ 	.word	0x000100b0


	//   ....[65]....
        /*0458*/ 	.word	0x000100d0


	//   ....[66]....
        /*045c*/ 	.word	0x000100e0


	//   ....[67]....
        /*0460*/ 	.word	0x000100f0


	//   ....[68]....
        /*0464*/ 	.word	0x00010100


	//   ....[69]....
        /*0468*/ 	.word	0x00010120


	//   ....[70]....
        /*046c*/ 	.word	0x00010150


	//   ....[71]....
        /*0470*/ 	.word	0x00010170


	//   ....[72]....
        /*0474*/ 	.word	0x00010180


	//   ....[73]....
        /*0478*/ 	.word	0x00010190


	//   ....[74]....
        /*047c*/ 	.word	0x000101a0


	//   ....[75]....
        /*0480*/ 	.word	0x000101b0


	//   ....[76]....
        /*0484*/ 	.word	0x000101c0


	//   ....[77]....
        /*0488*/ 	.word	0x000101d0


	//   ....[78]....
        /*048c*/ 	.word	0x000101e0


	//   ....[79]....
        /*0490*/ 	.word	0x000101f0


	//   ....[80]....
        /*0494*/ 	.word	0x00010200


	//   ....[81]....
        /*0498*/ 	.word	0x00010220


	//   ....[82]....
        /*049c*/ 	.word	0x00010250


	//   ....[83]....
        /*04a0*/ 	.word	0x00010280


	//   ....[84]....
        /*04a4*/ 	.word	0x000102b0


	//   ....[85]....
        /*04a8*/ 	.word	0x000102e0


	//   ....[86]....
        /*04ac*/ 	.word	0x00010310


	//   ....[87]....
        /*04b0*/ 	.word	0x00010350


	//   ....[88]....
        /*04b4*/ 	.word	0x00010390


	//   ....[89]....
        /*04b8*/ 	.word	0x000103b0


	//   ....[90]....
        /*04bc*/ 	.word	0x000103c0


	//   ....[91]....
        /*04c0*/ 	.word	0x000103d0


	//   ....[92]....
        /*04c4*/ 	.word	0x000103e0


	//   ....[93]....
        /*04c8*/ 	.word	0x000103f0


	//   ....[94]....
        /*04cc*/ 	.word	0x00010400


	//   ....[95]....
        /*04d0*/ 	.word	0x00010410


	//   ....[96]....
        /*04d4*/ 	.word	0x00010420


	//   ....[97]....
        /*04d8*/ 	.word	0x00010430


	//   ....[98]....
        /*04dc*/ 	.word	0x00010800


	//   ....[99]....
        /*04e0*/ 	.word	0x00010850


	//   ....[100]....
        /*04e4*/ 	.word	0x00010890


	//   ....[101]....
        /*04e8*/ 	.word	0x000108d0


	//   ....[102]....
        /*04ec*/ 	.word	0x00010910


	//   ....[103]....
        /*04f0*/ 	.word	0x00010950


	//   ....[104]....
        /*04f4*/ 	.word	0x00011020


	//   ....[105]....
        /*04f8*/ 	.word	0x00011050


	//   ....[106]....
        /*04fc*/ 	.word	0x00011b70


	//   ....[107]....
        /*0500*/ 	.word	0x00012cc0


	//   ....[108]....
        /*0504*/ 	.word	0x000137e0


	//   ....[109]....
        /*0508*/ 	.word	0x00013810


	//   ....[110]....
        /*050c*/ 	.word	0x00013840


	//   ....[111]....
        /*0510*/ 	.word	0x00013910


	//   ....[112]....
        /*0514*/ 	.word	0x00013930


	//   ....[113]....
        /*0518*/ 	.word	0x000139d0


	//   ....[114]....
        /*051c*/ 	.word	0x000139f0


	//   ....[115]....
        /*0520*/ 	.word	0x00013a00


	//   ....[116]....
        /*0524*/ 	.word	0x000152b0


	//   ....[117]....
        /*0528*/ 	.word	0x00015920


	//   ....[118]....
        /*052c*/ 	.word	0x00015af0


	//   ....[119]....
        /*0530*/ 	.word	0x00015b40


	//   ....[120]....
        /*0534*/ 	.word	0x00015bf0


	//   ....[121]....
        /*0538*/ 	.word	0x00015d10


	//   ....[122]....
        /*053c*/ 	.word	0x00015d80


	//   ....[123]....
        /*0540*/ 	.word	0x00015e90


	//   ....[124]....
        /*0544*/ 	.word	0x00015f00


	//   ....[125]....
        /*0548*/ 	.word	0x00016000


	//----- nvinfo : EIATTR_REG_RECONFIG
	.align		4
.L_181:
        /*054c*/ 	.byte	0x01, 0x54
	.zero		2


	//----- nvinfo : EIATTR_SYSCALL_OFFSETS
	.align		4
        /*0550*/ 	.byte	0x04, 0x46
        /*0552*/ 	.short	(.L_183 - .L_182)


	//   ....[0]....
.L_182:
        /*0554*/ 	.word	0x00001670


	//   ....[1]....
        /*0558*/ 	.word	0x00012650


	//   ....[2]....
        /*055c*/ 	.word	0x00012790


	//   ....[3]....
        /*0560*/ 	.word	0x000128d0


	//   ....[4]....
        /*0564*/ 	.word	0x000129f0


	//   ....[5]....
        /*0568*/ 	.word	0x00013400


	//----- nvinfo : EIATTR_MBARRIER_INSTR_OFFSETS
	.align		4
.L_183:
        /*056c*/ 	.byte	0x04, 0x39
        /*056e*/ 	.short	(.L_185 - .L_184)


	//   ....[0]....
.L_184:
        /*0570*/ 	.word	0x00000250
        /*0574*/ 	.word	0x000000ff
        /*0578*/ 	.word	0x00022800
        /*057c*/ 	.short	0x0100
        /*057e*/ 	.byte	0x08
	.zero		1


	//   ....[1]....
        /*0580*/ 	.word	0x00000260
        /*0584*/ 	.word	0x000000ff
        /*0588*/ 	.word	0x00022820
        /*058c*/ 	.short	0x0100
        /*058e*/ 	.byte	0x08
	.zero		1


	//   ....[2]....
        /*0590*/ 	.word	0x00000350
        /*0594*/ 	.word	0x000000ff
        /*0598*/ 	.word	0x00022830
        /*059c*/ 	.short	0x0100
        /*059e*/ 	.byte	0x08
	.zero		1


	//   ....[3]....
        /*05a0*/ 	.word	0x00000360
        /*05a4*/ 	.word	0x000000ff
        /*05a8*/ 	.word	0x00022840
        /*05ac*/ 	.short	0x0100
        /*05ae*/ 	.byte	0x08
	.zero		1


	//   ....[4]....
        /*05b0*/ 	.word	0x00000370
        /*05b4*/ 	.word	0x000000ff
        /*05b8*/ 	.word	0x00022838
        /*05bc*/ 	.short	0x0100
        /*05be*/ 	.byte	0x08
	.zero		1


	//   ....[5]....
        /*05c0*/ 	.word	0x00000380
        /*05c4*/ 	.word	0x000000ff
        /*05c8*/ 	.word	0x00022848
        /*05cc*/ 	.short	0x0100
        /*05ce*/ 	.byte	0x08
	.zero		1


	//   ....[6]....
        /*05d0*/ 	.word	0x000004b0
        /*05d4*/ 	.word	0x000000ff
        /*05d8*/ 	.word	0x00022850
        /*05dc*/ 	.short	0x0100
        /*05de*/ 	.byte	0x08
	.zero		1


	//   ....[7]....
        /*05e0*/ 	.word	0x000004c0
        /*05e4*/ 	.word	0x000000ff
        /*05e8*/ 	.word	0x00022860
        /*05ec*/ 	.short	0x0100
        /*05ee*/ 	.byte	0x08
	.zero		1


	//   ....[8]....
        /*05f0*/ 	.word	0x000004d0
        /*05f4*/ 	.word	0x000000ff
        /*05f8*/ 	.word	0x00022858
        /*05fc*/ 	.short	0x0100
        /*05fe*/ 	.byte	0x08
	.zero		1


	//   ....[9]....
        /*0600*/ 	.word	0x000004e0
        /*0604*/ 	.word	0x000000ff
        /*0608*/ 	.word	0x00022868
        /*060c*/ 	.short	0x0100
        /*060e*/ 	.byte	0x08
	.zero		1


	//   ....[10]....
        /*0610*/ 	.word	0x000005d0
        /*0614*/ 	.word	0x000000ff
        /*0618*/ 	.word	0x00022870
        /*061c*/ 	.short	0x0100
        /*061e*/ 	.byte	0x06
	.zero		1


	//   ....[11]....
        /*0620*/ 	.word	0x000005e0
        /*0624*/ 	.word	0x000000ff
        /*0628*/ 	.word	0x00022880
        /*062c*/ 	.short	0x0100
        /*062e*/ 	.byte	0x06
	.zero		1


	//   ....[12]....
        /*0630*/ 	.word	0x000005f0
        /*0634*/ 	.word	0x000000ff
        /*0638*/ 	.word	0x00022878
        /*063c*/ 	.short	0x0100
        /*063e*/ 	.byte	0x06
	.zero		1


	//   ....[13]....
        /*0640*/ 	.word	0x00000600
        /*0644*/ 	.word	0x000000ff
        /*0648*/ 	.word	0x00022888
        /*064c*/ 	.short	0x0100
        /*064e*/ 	.byte	0x06
	.zero		1


	//   ....[14]....
        /*0650*/ 	.word	0x00000730
        /*0654*/ 	.word	0x000000ff
        /*0658*/ 	.word	0x00022890
        /*065c*/ 	.short	0x0100
        /*065e*/ 	.byte	0x08
	.zero		1


	//   ....[15]....
        /*0660*/ 	.word	0x00000740
        /*0664*/ 	.word	0x000000ff
        /*0668*/ 	.word	0x000228a0
        /*066c*/ 	.short	0x0100
        /*066e*/ 	.byte	0x08
	.zero		1


	//   ....[16]....
        /*0670*/ 	.word	0x00000750
        /*0674*/ 	.word	0x000000ff
        /*0678*/ 	.word	0x00022898
        /*067c*/ 	.short	0x0100
        /*067e*/ 	.byte	0x08
	.zero		1


	//   ....[17]....
        /*0680*/ 	.word	0x00000760
        /*0684*/ 	.word	0x000000ff
        /*0688*/ 	.word	0x000228a8
        /*068c*/ 	.short	0x0100
        /*068e*/ 	.byte	0x08
	.zero		1


	//   ....[18]....
        /*0690*/ 	.word	0x00000890
        /*0694*/ 	.word	0x000000ff
        /*0698*/ 	.word	0x000228b0
        /*069c*/ 	.short	0x0100
        /*069e*/ 	.byte	0x08
	.zero		1


	//   ....[19]....
        /*06a0*/ 	.word	0x000008a0
        /*06a4*/ 	.word	0x000000ff
        /*06a8*/ 	.word	0x000228c0
        /*06ac*/ 	.short	0x0100
        /*06ae*/ 	.byte	0x08
	.zero		1


	//   ....[20]....
        /*06b0*/ 	.word	0x000008b0
        /*06b4*/ 	.word	0x000000ff
        /*06b8*/ 	.word	0x000228b8
        /*06bc*/ 	.short	0x0100
        /*06be*/ 	.byte	0x08
	.zero		1


	//   ....[21]....
        /*06c0*/ 	.word	0x000008c0
        /*06c4*/ 	.word	0x000000ff
        /*06c8*/ 	.word	0x000228c8
        /*06cc*/ 	.short	0x0100
        /*06ce*/ 	.byte	0x08
	.zero		1


	//   ....[22]....
        /*06d0*/ 	.word	0x000018f0
        /*06d4*/ 	.word	0x000000ff
        /*06d8*/ 	.word	0x00022800
        /*06dc*/ 	.short	0x010a
        /*06de*/ 	.byte	0x24
	.zero		1


	//   ....[23]....
        /*06e0*/ 	.word	0x00001970
        /*06e4*/ 	.word	0x000000ff
        /*06e8*/ 	.word	0x00022830
        /*06ec*/ 	.short	0x010a
        /*06ee*/ 	.byte	0x24
	.zero		1


	//   ....[24]....
        /*06f0*/ 	.word	0x00001a00
        /*06f4*/ 	.word	0x000000ff
        /*06f8*/ 	.word	0x00022830
        /*06fc*/ 	.short	0x010a
        /*06fe*/ 	.byte	0x24
	.zero		1


	//   ....[25]....
        /*0700*/ 	.word	0x00002260
        /*0704*/ 	.word	0x0000000d
        /*0708*/ 	.word	0x00000000
        /*070c*/ 	.short	0x0101
        /*070e*/ 	.byte	0x3f
	.zero		1


	//   ....[26]....
        /*0710*/ 	.word	0x00005740
        /*0714*/ 	.word	0x000000ff
        /*0718*/ 	.word	0x00022830
        /*071c*/ 	.short	0x010a
        /*071e*/ 	.byte	0x0a
	.zero		1


	//   ....[27]....
        /*0720*/ 	.word	0x00005780
        /*0724*/ 	.word	0x000000ff
        /*0728*/ 	.word	0x00022830
        /*072c*/ 	.short	0x010a
        /*072e*/ 	.byte	0x0a
	.zero		1


	//   ....[28]....
        /*0730*/ 	.word	0x00005a10
        /*0734*/ 	.word	0x000000ff
        /*0738*/ 	.word	0x00022850
        /*073c*/ 	.short	0x010a
        /*073e*/ 	.byte	0x0a
	.zero		1


	//   ....[29]....
        /*0740*/ 	.word	0x00005a50
        /*0744*/ 	.word	0x000000ff
        /*0748*/ 	.word	0x00022850
        /*074c*/ 	.short	0x010a
        /*074e*/ 	.byte	0x0a
	.zero		1


	//   ....[30]....
        /*0750*/ 	.word	0x000064f0
        /*0754*/ 	.word	0x00000037
        /*0758*/ 	.word	0x00000000
        /*075c*/ 	.short	0x0101
        /*075e*/ 	.byte	0x3f
	.zero		1


	//   ....[31]....
        /*0760*/ 	.word	0x00008750
        /*0764*/ 	.word	0x000000ff
        /*0768*/ 	.word	0x00000000
        /*076c*/ 	.short	0x0101
        /*076e*/ 	.byte	0x05
	.zero		1


	//   ....[32]....
        /*0770*/ 	.word	0x00009060
        /*0774*/ 	.word	0x000000ff
        /*0778*/ 	.word	0x00022830
        /*077c*/ 	.short	0x010a
        /*077e*/ 	.byte	0x05
	.zero		1


	//   ....[33]....
        /*0780*/ 	.word	0x000090a0
        /*0784*/ 	.word	0x000000ff
        /*0788*/ 	.word	0x00022830
        /*078c*/ 	.short	0x010a
        /*078e*/ 	.byte	0x05
	.zero		1


	//   ....[34]....
        /*0790*/ 	.word	0x00009360
        /*0794*/ 	.word	0x000000ff
        /*0798*/ 	.word	0x00022850
        /*079c*/ 	.short	0x010a
        /*079e*/ 	.byte	0x0a
	.zero		1


	//   ....[35]....
        /*07a0*/ 	.word	0x000093a0
        /*07a4*/ 	.word	0x000000ff
        /*07a8*/ 	.word	0x00022850
        /*07ac*/ 	.short	0x010a
        /*07ae*/ 	.byte	0x0a
	.zero		1


	//   ....[36]....
        /*07b0*/ 	.word	0x0000ad30
        /*07b4*/ 	.word	0x00000004
        /*07b8*/ 	.word	0x00000000
        /*07bc*/ 	.short	0x0101
        /*07be*/ 	.byte	0x3f
	.zero		1


	//   ....[37]....
        /*07c0*/ 	.word	0x0000b000
        /*07c4*/ 	.word	0x000000ff
        /*07c8*/ 	.word	0x00000000
        /*07cc*/ 	.short	0x0101
        /*07ce*/ 	.byte	0x04
	.zero		1


	//   ....[38]....
        /*07d0*/ 	.word	0x0000b720
        /*07d4*/ 	.word	0x000000ff
        /*07d8*/ 	.word	0x00022830
        /*07dc*/ 	.short	0x010a
        /*07de*/ 	.byte	0x0a
	.zero		1


	//   ....[39]....
        /*07e0*/ 	.word	0x0000b760
        /*07e4*/ 	.word	0x000000ff
        /*07e8*/ 	.word	0x00022830
        /*07ec*/ 	.short	0x010a
        /*07ee*/ 	.byte	0x0a
	.zero		1


	//   ....[40]....
        /*07f0*/ 	.word	0x0000b9e0
        /*07f4*/ 	.word	0x000000ff
        /*07f8*/ 	.word	0x00022850
        /*07fc*/ 	.short	0x010a
        /*07fe*/ 	.byte	0x0a
	.zero		1


	//   ....[41]....
        /*0800*/ 	.word	0x0000ba20
        /*0804*/ 	.word	0x000000ff
        /*0808*/ 	.word	0x00022850
        /*080c*/ 	.short	0x010a
        /*080e*/ 	.byte	0x0a
	.zero		1


	//   ....[42]....
        /*0810*/ 	.word	0x0000c4b0
        /*0814*/ 	.word	0x00000037
        /*0818*/ 	.word	0x00000000
        /*081c*/ 	.short	0x0101
        /*081e*/ 	.byte	0x3f
	.zero		1


	//   ....[43]....
        /*0820*/ 	.word	0x0000e710
        /*0824*/ 	.word	0x000000ff
        /*0828*/ 	.word	0x00000000
        /*082c*/ 	.short	0x0101
        /*082e*/ 	.byte	0x05
	.zero		1


	//   ....[44]....
        /*0830*/ 	.word	0x0000ecf0
        /*0834*/ 	.word	0x000000ff
        /*0838*/ 	.word	0x00022850
        /*083c*/ 	.short	0x010a
        /*083e*/ 	.byte	0x05
	.zero		1


	//   ....[45]....
        /*0840*/ 	.word	0x0000ed30
        /*0844*/ 	.word	0x000000ff
        /*0848*/ 	.word	0x00022850
        /*084c*/ 	.short	0x010a
        /*084e*/ 	.byte	0x05
	.zero		1


	//   ....[46]....
        /*0850*/ 	.word	0x0000f2e0
        /*0854*/ 	.word	0x000000ff
        /*0858*/ 	.word	0x00000000
        /*085c*/ 	.short	0x0101
        /*085e*/ 	.byte	0x04
	.zero		1


	//   ....[47]....
        /*0860*/ 	.word	0x00010930
        /*0864*/ 	.word	0x000000ff
        /*0868*/ 	.word	0x00000000
        /*086c*/ 	.short	0x0101
        /*086e*/ 	.byte	0x04
	.zero		1


	//   ....[48]....
        /*0870*/ 	.word	0x00012ef0
        /*0874*/ 	.word	0x000000ff
        /*0878*/ 	.word	0x00022880
        /*087c*/ 	.short	0x010a
        /*087e*/ 	.byte	0x26
	.zero		1


	//   ....[49]....
        /*0880*/ 	.word	0x00013040
        /*0884*/ 	.word	0x000000ff
        /*0888*/ 	.word	0x00022840
        /*088c*/ 	.short	0x010a
        /*088e*/ 	.byte	0x26
	.zero		1


	//   ....[50]....
        /*0890*/ 	.word	0x00013b70
        /*0894*/ 	.word	0x000000ff
        /*0898*/ 	.word	0x00022800
        /*089c*/ 	.short	0x0107
        /*089e*/ 	.byte	0x26
	.zero		1


	//   ....[51]....
        /*08a0*/ 	.word	0x00013be0
        /*08a4*/ 	.word	0x000000ff
        /*08a8*/ 	.word	0x00022800
        /*08ac*/ 	.short	0x0101
        /*08ae*/ 	.byte	0x26
	.zero		1


	//   ....[52]....
        /*08b0*/ 	.word	0x00013c00
        /*08b4*/ 	.word	0x000000ff
        /*08b8*/ 	.word	0x00022820
        /*08bc*/ 	.short	0x010a
        /*08be*/ 	.byte	0x26
	.zero		1


	//   ....[53]....
        /*08c0*/ 	.word	0x00013ef0
        /*08c4*/ 	.word	0x00000004
        /*08c8*/ 	.word	0x00022880
        /*08cc*/ 	.short	0x010a
        /*08ce*/ 	.byte	0x3f
	.zero		1


	//   ....[54]....
        /*08d0*/ 	.word	0x00014120
        /*08d4*/ 	.word	0x00000004
        /*08d8*/ 	.word	0x00022840
        /*08dc*/ 	.short	0x010a
        /*08de*/ 	.byte	0x3f
	.zero		1


	//   ....[55]....
        /*08e0*/ 	.word	0x00014570
        /*08e4*/ 	.word	0x00000013
        /*08e8*/ 	.word	0x00022870
        /*08ec*/ 	.short	0x010a
        /*08ee*/ 	.byte	0x3f
	.zero		1


	//   ....[56]....
        /*08f0*/ 	.word	0x000145e0
        /*08f4*/ 	.word	0x00000013
        /*08f8*/ 	.word	0x00022860
        /*08fc*/ 	.short	0x010a
        /*08fe*/ 	.byte	0x3f
	.zero		1


	//   ....[57]....
        /*0900*/ 	.word	0x00014ad0
        /*0904*/ 	.word	0x00000013
        /*0908*/ 	.word	0x00022850
        /*090c*/ 	.short	0x0101
        /*090e*/ 	.byte	0x3f
	.zero		1


	//   ....[58]....
        /*0910*/ 	.word	0x00014b40
        /*0914*/ 	.word	0x00000013
        /*0918*/ 	.word	0x00000000
        /*091c*/ 	.short	0x0101
        /*091e*/ 	.byte	0x3f
	.zero		1


	//   ....[59]....
        /*0920*/ 	.word	0x00014c60
        /*0924*/ 	.word	0x00000010
        /*0928*/ 	.word	0x00022870
        /*092c*/ 	.short	0x010a
        /*092e*/ 	.byte	0x3f
	.zero		1


	//   ....[60]....
        /*0930*/ 	.word	0x00014cd0
        /*0934*/ 	.word	0x00000010
        /*0938*/ 	.word	0x00022860
        /*093c*/ 	.short	0x010a
        /*093e*/ 	.byte	0x3f
	.zero		1


	//   ....[61]....
        /*0940*/ 	.word	0x00015150
        /*0944*/ 	.word	0x00000010
        /*0948*/ 	.word	0x00022850
        /*094c*/ 	.short	0x0101
        /*094e*/ 	.byte	0x3f
	.zero		1


	//   ....[62]....
        /*0950*/ 	.word	0x000151c0
        /*0954*/ 	.word	0x00000000
        /*0958*/ 	.word	0x00000000
        /*095c*/ 	.short	0x0101
        /*095e*/ 	.byte	0x3f
	.zero		1


	//   ....[63]....
        /*0960*/ 	.word	0x00015260
        /*0964*/ 	.word	0x00000009
        /*0968*/ 	.word	0x00022820
        /*096c*/ 	.short	0x010a
        /*096e*/ 	.byte	0x3f
	.zero		1


	//   ....[64]....
        /*0970*/ 	.word	0x000153a0
        /*0974*/ 	.word	0x00000005
        /*0978*/ 	.word	0x00000000
        /*097c*/ 	.short	0x010a
        /*097e*/ 	.byte	0x3f
	.zero		1


	//   ....[65]....
        /*0980*/ 	.word	0x00015410
        /*0984*/ 	.word	0x00000007
        /*0988*/ 	.word	0x00000000
        /*098c*/ 	.short	0x010a
        /*098e*/ 	.byte	0x3f
	.zero		1


	//   ....[66]....
        /*0990*/ 	.word	0x00015460
        /*0994*/ 	.word	0x00000005
        /*0998*/ 	.word	0x00022860
        /*099c*/ 	.short	0x010a
        /*099e*/ 	.byte	0x3f
	.zero		1


	//   ....[67]....
        /*09a0*/ 	.word	0x000154b0
        /*09a4*/ 	.word	0x00000003
        /*09a8*/ 	.word	0x00022860
        /*09ac*/ 	.short	0x010a
        /*09ae*/ 	.byte	0x3f
	.zero		1


	//   ....[68]....
        /*09b0*/ 	.word	0x000154f0
        /*09b4*/ 	.word	0x00000005
        /*09b8*/ 	.word	0x00022880
        /*09bc*/ 	.short	0x010a
        /*09be*/ 	.byte	0x3f
	.zero		1


	//   ....[69]....
        /*09c0*/ 	.word	0x00015510
        /*09c4*/ 	.word	0x00000003
        /*09c8*/ 	.word	0x00022880
        /*09cc*/ 	.short	0x010a
        /*09ce*/ 	.byte	0x3f
	.zero		1


	//   ....[70]....
        /*09d0*/ 	.word	0x00015580
        /*09d4*/ 	.word	0x00000002
        /*09d8*/ 	.word	0x00022800
        /*09dc*/ 	.short	0x010a
        /*09de*/ 	.byte	0x3f
	.zero		1


	//   ....[71]....
        /*09e0*/ 	.word	0x000155e0
        /*09e4*/ 	.word	0x00000002
        /*09e8*/ 	.word	0x00022830
        /*09ec*/ 	.short	0x010a
        /*09ee*/ 	.byte	0x3f
	.zero		1


	//   ....[72]....
        /*09f0*/ 	.word	0x00015640
        /*09f4*/ 	.word	0x00000014
        /*09f8*/ 	.word	0x00022830
        /*09fc*/ 	.short	0x010a
        /*09fe*/ 	.byte	0x3f
	.zero		1


	//   ....[73]....
        /*0a00*/ 	.word	0x000156a0
        /*0a04*/ 	.word	0x0000000e
        /*0a08*/ 	.word	0x00022850
        /*0a0c*/ 	.short	0x010a
        /*0a0e*/ 	.byte	0x3f
	.zero		1


	//   ....[74]....
        /*0a10*/ 	.word	0x00015700
        /*0a14*/ 	.word	0x0000000b
        /*0a18*/ 	.word	0x00022830
        /*0a1c*/ 	.short	0x010a
        /*0a1e*/ 	.byte	0x3f
	.zero		1


	//   ....[75]....
        /*0a20*/ 	.word	0x00015760
        /*0a24*/ 	.word	0x0000000b
        /*0a28*/ 	.word	0x00022850
        /*0a2c*/ 	.short	0x010a
        /*0a2e*/ 	.byte	0x3f
	.zero		1


	//   ....[76]....
        /*0a30*/ 	.word	0x000157c0
        /*0a34*/ 	.word	0x0000000b
        /*0a38*/ 	.word	0x00022830
        /*0a3c*/ 	.short	0x010a
        /*0a3e*/ 	.byte	0x3f
	.zero		1


	//   ....[77]....
        /*0a40*/ 	.word	0x00015820
        /*0a44*/ 	.word	0x0000000b
        /*0a48*/ 	.word	0x00022850
        /*0a4c*/ 	.short	0x010a
        /*0a4e*/ 	.byte	0x3f
	.zero		1


	//   ....[78]....
        /*0a50*/ 	.word	0x00015880
        /*0a54*/ 	.word	0x00000003
        /*0a58*/ 	.word	0x00022850
        /*0a5c*/ 	.short	0x010a
        /*0a5e*/ 	.byte	0x3f
	.zero		1


	//   ....[79]....
        /*0a60*/ 	.word	0x000159e0
        /*0a64*/ 	.word	0x00000003
        /*0a68*/ 	.word	0x00022880
        /*0a6c*/ 	.short	0x010a
        /*0a6e*/ 	.byte	0x3f
	.zero		1


	//   ....[80]....
        /*0a70*/ 	.word	0x00015a40
        /*0a74*/ 	.word	0x00000003
        /*0a78*/ 	.word	0x00022840
        /*0a7c*/ 	.short	0x010a
        /*0a7e*/ 	.byte	0x3f
	.zero		1


	//   ....[81]....
        /*0a80*/ 	.word	0x00016040
        /*0a84*/ 	.word	0x00000003
        /*0a88*/ 	.word	0x00022820
        /*0a8c*/ 	.short	0x010a
        /*0a8e*/ 	.byte	0x3f
	.zero		1


	//   ....[82]....
        /*0a90*/ 	.word	0x00016090
        /*0a94*/ 	.word	0x00000004
        /*0a98*/ 	.word	0x00022880
        /*0a9c*/ 	.short	0x010a
        /*0a9e*/ 	.byte	0x3f
	.zero		1


	//   ....[83]....
        /*0aa0*/ 	.word	0x000160e0
        /*0aa4*/ 	.word	0x00000004
        /*0aa8*/ 	.word	0x00022840
        /*0aac*/ 	.short	0x010a
        /*0aae*/ 	.byte	0x3f
	.zero		1


	//   ....[84]....
        /*0ab0*/ 	.word	0x00016130
        /*0ab4*/ 	.word	0x00000013
        /*0ab8*/ 	.word	0x00022870
        /*0abc*/ 	.short	0x010a
        /*0abe*/ 	.byte	0x3f
	.zero		1


	//   ....[85]....
        /*0ac0*/ 	.word	0x00016180
        /*0ac4*/ 	.word	0x00000013
        /*0ac8*/ 	.word	0x00022860
        /*0acc*/ 	.short	0x010a
        /*0ace*/ 	.byte	0x3f
	.zero		1


	//   ....[86]....
        /*0ad0*/ 	.word	0x000161d0
        /*0ad4*/ 	.word	0x00000010
        /*0ad8*/ 	.word	0x00022870
        /*0adc*/ 	.short	0x010a
        /*0ade*/ 	.byte	0x3f
	.zero		1


	//   ....[87]....
        /*0ae0*/ 	.word	0x00016220
        /*0ae4*/ 	.word	0x00000010
        /*0ae8*/ 	.word	0x00022860
        /*0aec*/ 	.short	0x010a
        /*0aee*/ 	.byte	0x3f
	.zero		1


	//   ....[88]....
        /*0af0*/ 	.word	0x00016270
        /*0af4*/ 	.word	0x00000009
        /*0af8*/ 	.word	0x00022820
        /*0afc*/ 	.short	0x010a
        /*0afe*/ 	.byte	0x3f
	.zero		1


	//   ....[89]....
        /*0b00*/ 	.word	0x000162c0
        /*0b04*/ 	.word	0x00000005
        /*0b08*/ 	.word	0x00000000
        /*0b0c*/ 	.short	0x010a
        /*0b0e*/ 	.byte	0x3f
	.zero		1


	//   ....[90]....
        /*0b10*/ 	.word	0x00016310
        /*0b14*/ 	.word	0x00000007
        /*0b18*/ 	.word	0x00000000
        /*0b1c*/ 	.short	0x010a
        /*0b1e*/ 	.byte	0x3f
	.zero		1


	//   ....[91]....
        /*0b20*/ 	.word	0x00016360
        /*0b24*/ 	.word	0x00000005
        /*0b28*/ 	.word	0x00022860
        /*0b2c*/ 	.short	0x010a
        /*0b2e*/ 	.byte	0x3f
	.zero		1


	//   ....[92]....
        /*0b30*/ 	.word	0x000163b0
        /*0b34*/ 	.word	0x00000003
        /*0b38*/ 	.word	0x00022860
        /*0b3c*/ 	.short	0x010a
        /*0b3e*/ 	.byte	0x3f
	.zero		1


	//   ....[93]....
        /*0b40*/ 	.word	0x00016400
        /*0b44*/ 	.word	0x00000005
        /*0b48*/ 	.word	0x00022880
        /*0b4c*/ 	.short	0x010a
        /*0b4e*/ 	.byte	0x3f
	.zero		1


	//----- nvinfo : EIATTR_NUM_MBARRIERS
	.align		4
.L_185:
        /*0b50*/ 	.byte	0x03, 0x38
        /*0b52*/ 	.short	0x0016


	//----- nvinfo : EIATTR_EXIT_INSTR_OFFSETS
	.align		4
        /*0b54*/ 	.byte	0x04, 0x1c
        /*0b56*/ 	.short	(.L_187 - .L_186)


	//   ....[0]....
.L_186:
        /*0b58*/ 	.word	0x00015560


	//----- nvinfo : EIATTR_MAX_THREADS
	.align		4
.L_187:
        /*0b5c*/ 	.byte	0x04, 0x05
        /*0b5e*/ 	.short	(.L_189 - .L_188)
.L_188:
        /*0b60*/ 	.word	0x00000180
        /*0b64*/ 	.word	0x00000001
        /*0b68*/ 	.word	0x00000001


	//----- nvinfo : EIATTR_CRS_STACK_SIZE
	.align		4
.L_189:
        /*0b6c*/ 	.byte	0x04, 0x1e
        /*0b6e*/ 	.short	(.L_191 - .L_190)
.L_190:
        /*0b70*/ 	.word	0x00000000


	//----- nvinfo : EIATTR_CBANK_PARAM_SIZE
	.align		4
.L_191:
        /*0b74*/ 	.byte	0x03, 0x19
        /*0b76*/ 	.short	0x0a70


	//----- nvinfo : EIATTR_PARAM_CBANK
	.align		4
        /*0b78*/ 	.byte	0x04, 0x0a
        /*0b7a*/ 	.short	(.L_193 - .L_192)
	.align		4
.L_192:
        /*0b7c*/ 	.word	index@(.nv.constant0._ZN7cutlass13device_kernelIN5flash11enable_sm90INS1_16FlashAttnFwdSm90INS1_25CollectiveMainloopFwdSm90ILi2EN4cute5tupleIJNS5_1CILi1EEES8_S8_EEENS6_IJNS7_ILi128EEESA_NS7_ILi192EEEEEELi128ENS_12float_e4m3_tEfNS_4arch4Sm90ELb0ELb1ELb1ELb0ELb0ELb0ELb0ELb1ELb1ELb1ELb1ELb0EEENS1_21CollectiveEpilogueFwdINS6_IJSA_SA_SA_EEES9_NS_10bfloat16_tESF_Li256ELb0ELb1ELb1ELb1EEENS1_19SingleTileSchedulerILb0ELb1ELb1ELi128EEEEEEEEEvNT_6ParamsE)
        /*0b80*/ 	.short	0x0210
        /*0b82*/ 	.short	0x0a70


	//----- nvinfo : EIATTR_SW_WAR
	.align		4
.L_193:
        /*0b84*/ 	.byte	0x04, 0x36
        /*0b86*/ 	.short	(.L_195 - .L_194)
.L_194:
        /*0b88*/ 	.word	0x00000008
.L_195:


//--------------------- .nv.info._ZN7cutlass13device_kernelIN5flash11enable_sm90INS1_16FlashAttnFwdSm90INS1_25CollectiveMainloopFwdSm90ILi2EN4cute5tupleIJNS5_1CILi1EEES8_S8_EEENS6_IJNS7_ILi128EEESA_NS7_ILi192EEEEEELi128ENS_12float_e4m3_tEfNS_4arch4Sm90ELb0ELb1ELb1ELb1ELb0ELb0ELb0ELb1ELb1ELb1ELb1ELb0EEENS1_21CollectiveEpilogueFwdINS6_IJSA_SA_SA_EEES9_NS_10bfloat16_tESF_Li256ELb1ELb1ELb1ELb1EEENS1_36VarlenDynamicPersistentTileSchedulerILi128ELi128ELi256ELi128ELb1ELb1ELb1ELb1ELb0ELb1EEEEEEEEEvNT_6ParamsE --------------------------
	.section	.nv.info._ZN7cutlass13device_kernelIN5flash11enable_sm90INS1_16FlashAttnFwdSm90INS1_25CollectiveMainloopFwdSm90ILi2EN4cute5tupleIJNS5_1CILi1EEES8_S8_EEENS6_IJNS7_ILi128EEESA_NS7_ILi192EEEEEELi128ENS_12float_e4m3_tEfNS_4arch4Sm90ELb0ELb1ELb1ELb1ELb0ELb0ELb0ELb1ELb1ELb1ELb1ELb0EEENS1_21CollectiveEpilogueFwdINS6_IJSA_SA_SA_EEES9_NS_10bfloat16_tESF_Li256ELb1ELb1ELb1ELb1EEENS1_36VarlenDynamicPersistentTileSchedulerILi128ELi128ELi256ELi128ELb1ELb1ELb1ELb1ELb0ELb1EEEEEEEEEvNT_6ParamsE,"",@"SHT_CUDA_INFO"
	.sectionflags	@""
	.align	4


	//----- nvinfo : EIATTR_CUDA_API_VERSION
	.align		4
        /*0000*/ 	.byte	0x04, 0x37
        /*0002*/ 	.short	(.L_197 - .L_196)
.L_196:
        /*0004*/ 	.word	0x00000082


	//----- nvinfo : EIATTR_KPARAM_INFO
	.align		4
.L_197:
        /*0008*/ 	.byte	0x04, 0x17
        /*000a*/ 	.short	(.L_199 - .L_198)
.L_198:
        /*000c*/ 	.word	0x00000000
        /*0010*/ 	.short	0x0000
        /*0012*/ 	.short	0x0070
        /*0014*/ 	.byte	0x00, 0xf0, 0x01, 0x2a


	//----- nvinfo : EIATTR_SPARSE_MMA_MASK
	.align		4
.L_199:
        /*0018*/ 	.byte	0x03, 0x50
        /*001a*/ 	.short	0x0000


	//----- nvinfo : EIATTR_MAXREG_COUNT
	.align		4
        /*001c*/ 	.byte	0x03, 0x1b
        /*001e*/ 	.short	0x00a8


	//----- nvinfo : EIATTR_NUM_BARRIERS
	.align		4
        /*0020*/ 	.byte	0x02, 0x4c
        /*0022*/ 	.byte	0x10
	.zero		1


	//----- nvinfo : EIATTR_EXTERNS
	.align		4
        /*0024*/ 	.byte	0x04, 0x0f
        /*0026*/ 	.short	(.L_201 - .L_200)


	//   ....[0]....
	.align		4
.L_200:
        /*0028*/ 	.word	index@(__assertfail)


	//----- nvinfo : EIATTR_ANNOTATIONS
	.align		4
.L_201:
        /*002c*/ 	.byte	0x04, 0x55
        /*002e*/ 	.short	(.L_203 - .L_202)


	//   ....[0]....
.L_202:
        /* <DEDUP_REMOVED lines=44> */


	//----- nvinfo : EIATTR_MERCURY_ISA_VERSION
	.align		4
.L_203:
        /*02e0*/ 	.byte	0x03, 0x5f
        /*02e2*/ 	.short	0x0101


	//----- nvinfo : EIATTR_UNUSED_LOAD_BYTE_OFFSET
	.align		4
        /*02e4*/ 	.byte	0x04, 0x44
        /*02e6*/ 	.short	(.L_205 - .L_204)


	//   ....[0]....
.L_204:
        /*02e8*/ 	.word	0x00000a40
        /*02ec*/ 	.word	0x0000fff0


	//   ....[1]....
        /*02f0*/ 	.word	0x00010250
        /*02f4*/ 	.word	0x0000fff0


	//----- nvinfo : EIATTR_INT_WARP_WIDE_INSTR_OFFSETS
	.align		4
.L_205:
        /*02f8*/ 	.byte	0x04, 0x31
        /*02fa*/ 	.short	(.L_207 - .L_206)


	//   ....[0]....
.L_206:
        /*02fc*/ 	.word	0x00000130


	//   ....[1]....
        /*0300*/ 	.word	0x00000170


	//   ....[2]....
        /*0304*/ 	.word	0x000001e0


	//   ....[3]....
        /*0308*/ 	.word	0x00015d70


	//   ....[4]....
        /*030c*/ 	.word	0x00015e00


	//   ....[5]....
        /*0310*/ 	.word	0x00018720


	//   ....[6]....
        /*0314*/ 	.word	0x000187b0


	//----- nvinfo : EIATTR_COOP_GROUP_MASK_REGIDS
	.align		4
.L_207:
        /*0318*/ 	.byte	0x04, 0x29
        /*031a*/ 	.short	(.L_209 - .L_208)


	//   ....[0]....
.L_208:
        /*031c*/ 	.word	0xffffffff


	//   ....[1]....
        /*0320*/ 	.word	0xffffffff


	//   ....[2]....
        /*0324*/ 	.word	0xffffffff


	//   ....[3]....
        /*0328*/ 	.word	0xffffffff


	//   ....[4]....
        /*032c*/ 	.word	0xffffffff


	//   ....[5]....
        /*0330*/ 	.word	0xffffffff


	//   ....[6]....
        /*0334*/ 	.word	0xffffffff


	//   ....[7]....
        /*0338*/ 	.word	0xffffffff


	//   ....[8]....
        /*033c*/ 	.word	0xffffffff


	//   ....[9]....
        /*0340*/ 	.word	0xffffffff


	//   ....[10]....
        /*0344*/ 	.word	0xffffffff


	//   ....[11]....
        /*0348*/ 	.word	0xffffffff


	//   ....[12]....
        /*034c*/ 	.word	0xffffffff


	//   ....[13]....
        /*0350*/ 	.word	0xffffffff


	//   ....[14]....
        /*0354*/ 	.word	0xffffffff


	//   ....[15]....
        /*0358*/ 	.word	0xffffffff


	//   ....[16]....
        /*035c*/ 	.word	0xffffffff


	//   ....[17]....
        /*0360*/ 	.word	0xffffffff


	//   ....[18]....
        /*0364*/ 	.word	0xffffffff


	//   ....[19]....
        /*0368*/ 	.word	0xffffffff


	//   ....[20]....
        /*036c*/ 	.word	0xffffffff


	//   ....[21]....
        /*0370*/ 	.word	0xffffffff


	//   ....[22]....
        /*0374*/ 	.word	0xffffffff


	//   ....[23]....
        /*0378*/ 	.word	0xffffffff


	//   ....[24]....
        /*037c*/ 	.word	0xffffffff


	//   ....[25]....
        /*0380*/ 	.word	0xffffffff


	//   ....[26]....
        /*0384*/ 	.word	0xffffffff


	//   ....[27]....
        /*0388*/ 	.word	0xffffffff


	//   ....[28]....
        /*038c*/ 	.word	0xffffffff


	//   ....[29]....
        /*0390*/ 	.word	0xffffffff


	//   ....[30]....
        /*0394*/ 	.word	0xffffffff


	//   ....[31]....
        /*0398*/ 	.word	0xffffffff


	//   ....[32]....
        /*039c*/ 	.word	0xffffffff


	//   ....[33]....
        /*03a0*/ 	.word	0xffffffff


	//   ....[34]....
        /*03a4*/ 	.word	0xffffffff


	//   ....[35]....
        /*03a8*/ 	.word	0xffffffff


	//   ....[36]....
        /*03ac*/ 	.word	0xffffffff


	//   ....[37]....
        /*03b0*/ 	.word	0xffffffff


	//   ....[38]....
        /*03b4*/ 	.word	0xffffffff


	//   ....[39]....
        /*03b8*/ 	.word	0xffffffff


	//   ....[40]....
        /*03bc*/ 	.word	0xffffffff


	//   ....[41]....
        /*03c0*/ 	.word	0xffffffff


	//   ....[42]....
        /*03c4*/ 	.word	0xffffffff


	//   ....[43]....
        /*03c8*/ 	.word	0xffffffff


	//   ....[44]....
        /*03cc*/ 	.word	0xffffffff


	//   ....[45]....
        /*03d0*/ 	.word	0xffffffff


	//   ....[46]....
        /*03d4*/ 	.word	0xffffffff


	//   ....[47]....
        /*03d8*/ 	.word	0xffffffff


	//   ....[48]....
        /*03dc*/ 	.word	0xffffffff


	//   ....[49]....
        /*03e0*/ 	.word	0xffffffff


	//   ....[50]....
        /*03e4*/ 	.word	0xffffffff


	//   ....[51]....
        /*03e8*/ 	.word	0xffffffff


	//   ....[52]....
        /*03ec*/ 	.word	0xffffffff


	//   ....[53]....
        /*03f0*/ 	.word	0xffffffff


	//   ....[54]....
        /*03f4*/ 	.word	0xffffffff


	//   ....[55]....
        /*03f8*/ 	.word	0xffffffff


	//   ....[56]....
        /*03fc*/ 	.word	0xffffffff


	//   ....[57]....
        /*0400*/ 	.word	0xffffffff


	//   ....[58]....
        /*0404*/ 	.word	0xffffffff


	//   ....[59]....
        /*0408*/ 	.word	0xffffffff


	//   ....[60]....
        /*040c*/ 	.word	0xffffffff


	//   ....[61]....
        /*0410*/ 	.word	0xffffffff


	//   ....[62]....
        /*0414*/ 	.word	0xffffffff


	//   ....[63]....
        /*0418*/ 	.word	0xffffffff


	//   ....[64]....
        /*041c*/ 	.word	0xffffffff


	//   ....[65]....
        /*0420*/ 	.word	0xffffffff


	//   ....[66]....
        /*0424*/ 	.word	0xffffffff


	//   ....[67]....
        /*0428*/ 	.word	0xffffffff


	//   ....[68]....
        /*042c*/ 	.word	0xffffffff


	//   ....[69]....
        /*0430*/ 	.word	0xffffffff


	//   ....[70]....
        /*0434*/ 	.word	0xffffffff


	//   ....[71]....
        /*0438*/ 	.word	0xffffffff


	//   ....[72]....
        /*043c*/ 	.word	0xffffffff


	//   ....[73]....
        /*0440*/ 	.word	0xffffffff


	//   ....[74]....
        /*0444*/ 	.word	0xffffffff


	//   ....[75]....
        /*0448*/ 	.word	0xffffffff


	//   ....[76]....
        /*044c*/ 	.word	0xffffffff


	//   ....[77]....
        /*0450*/ 	.word	0xffffffff


	//   ....[78]....
        /*0454*/ 	.word	0xffffffff


	//   ....[79]....
        /*0458*/ 	.word	0xffffffff


	//   ....[80]....
        /*045c*/ 	.word	0xffffffff


	//   ....[81]....
        /*0460*/ 	.word	0xffffffff


	//   ....[82]....
        /*0464*/ 	.word	0xffffffff


	//   ....[83]....
        /*0468*/ 	.word	0xffffffff


	//   ....[84]....
        /*046c*/ 	.word	0xffffffff


	//   ....[85]....
        /*0470*/ 	.word	0xffffffff


	//   ....[86]....
        /*0474*/ 	.word	0xffffffff


	//   ....[87]....
        /*0478*/ 	.word	0xffffffff


	//   ....[88]....
        /*047c*/ 	.word	0xffffffff


	//   ....[89]....
        /*0480*/ 	.word	0xffffffff


	//   ....[90]....
        /*0484*/ 	.word	0xffffffff


	//   ....[91]....
        /*0488*/ 	.word	0xffffffff


	//   ....[92]....
        /*048c*/ 	.word	0xffffffff


	//   ....[93]....
        /*0490*/ 	.word	0xffffffff


	//   ....[94]....
        /*0494*/ 	.word	0xffffffff


	//   ....[95]....
        /*0498*/ 	.word	0xffffffff


	//   ....[96]....
        /*049c*/ 	.word	0xffffffff


	//   ....[97]....
        /*04a0*/ 	.word	0xffffffff


	//   ....[98]....
        /*04a4*/ 	.word	0xffffffff


	//   ....[99]....
        /*04a8*/ 	.word	0xffffffff


	//   ....[100]....
        /*04ac*/ 	.word	0xffffffff


	//   ....[101]....
        /*04b0*/ 	.word	0xffffffff


	//   ....[102]....
        /*04b4*/ 	.word	0xffffffff


	//   ....[103]....
        /*04b8*/ 	.word	0xffffffff


	//   ....[104]....
        /*04bc*/ 	.word	0xffffffff


	//   ....[105]....
        /*04c0*/ 	.word	0xffffffff


	//   ....[106]....
        /*04c4*/ 	.word	0xffffffff


	//   ....[107]....
        /*04c8*/ 	.word	0xffffffff


	//   ....[108]....
        /*04cc*/ 	.word	0xffffffff


	//   ....[109]....
        /*04d0*/ 	.word	0xffffffff


	//   ....[110]....
        /*04d4*/ 	.word	0xffffffff


	//   ....[111]....
        /*04d8*/ 	.word	0xffffffff


	//   ....[112]....
        /*04dc*/ 	.word	0xffffffff


	//   ....[113]....
        /*04e0*/ 	.word	0xffffffff


	//   ....[114]....
        /*04e4*/ 	.word	0xffffffff


	//   ....[115]....
        /*04e8*/ 	.word	0xffffffff


	//   ....[116]....
        /*04ec*/ 	.word	0xffffffff


	//   ....[117]....
        /*04f0*/ 	.word	0xffffffff


	//   ....[118]....
        /*04f4*/ 	.word	0xffffffff


	//   ....[119]....
        /*04f8*/ 	.word	0xffffffff


	//   ....[120]....
        /*04fc*/ 	.word	0xffffffff


	//   ....[121]....
        /*0500*/ 	.word	0xffffffff


	//   ....[122]....
        /*0504*/ 	.word	0xffffffff


	//   ....[123]....
        /*0508*/ 	.word	0xffffffff


	//   ....[124]....
        /*050c*/ 	.word	0xffffffff


	//   ....[125]....
        /*0510*/ 	.word	0xffffffff


	//   ....[126]....
        /*0514*/ 	.word	0xffffffff


	//   ....[127]....
        /*0518*/ 	.word	0xffffffff


	//   ....[128]....
        /*051c*/ 	.word	0xffffffff


	//   ....[129]....
        /*0520*/ 	.word	0xffffffff


	//   ....[130]....
        /*0524*/ 	.word	0xffffffff


	//   ....[131]....
        /*0528*/ 	.word	0xffffffff


	//   ....[132]....
        /*052c*/ 	.word	0xffffffff


	//   ....[133]....
        /*0530*/ 	.word	0xffffffff


	//   ....[134]....
        /*0534*/ 	.word	0xffffffff


	//   ....[135]....
        /*0538*/ 	.word	0xffffffff


	//   ....[136]....
        /*053c*/ 	.word	0xffffffff


	//   ....[137]....
        /*0540*/ 	.word	0xffffffff


	//   ....[138]....
        /*0544*/ 	.word	0xffffffff


	//   ....[139]....
        /*0548*/ 	.word	0xffffffff


	//   ....[140]....
        /*054c*/ 	.word	0xffffffff


	//   ....[141]....
        /*0550*/ 	.word	0xffffffff


	//   ....[142]....
        /*0554*/ 	.word	0xffffffff


	//   ....[143]....
        /*0558*/ 	.word	0xffffffff


	//   ....[144]....
        /*055c*/ 	.word	0xffffffff


	//   ....[145]....
        /*0560*/ 	.word	0xffffffff


	//   ....[146]....
        /*0564*/ 	.word	0xffffffff


	//   ....[147]....
        /*0568*/ 	.word	0xffffffff


	//   ....[148]....
        /*056c*/ 	.word	0xffffffff


	//   ....[149]....
        /*0570*/ 	.word	0xffffffff


	//   ....[150]....
        /*0574*/ 	.word	0xffffffff


	//   ....[151]....
        /*0578*/ 	.word	0xffffffff


	//   ....[152]....
        /*057c*/ 	.word	0xffffffff


	//   ....[153]....
        /*0580*/ 	.word	0xffffffff


	//   ....[154]....
        /*0584*/ 	.word	0xffffffff


	//   ....[155]....
        /*0588*/ 	.word	0xffffffff


	//   ....[156]....
        /*058c*/ 	.word	0xffffffff


	//   ....[157]....
        /*0590*/ 	.word	0xffffffff


	//   ....[158]....
        /*0594*/ 	.word	0xffffffff


	//   ....[159]....
        /*0598*/ 	.word	0xffffffff


	//   ....[160]....
        /*059c*/ 	.word	0xffffffff


	//   ....[161]....
        /*05a0*/ 	.word	0xffffffff


	//   ....[162]....
        /*05a4*/ 	.word	0xffffffff


	//   ....[163]....
        /*05a8*/ 	.word	0xffffffff


	//   ....[164]....
        /*05ac*/ 	.word	0xffffffff


	//   ....[165]....
        /*05b0*/ 	.word	0xffffffff


	//   ....[166]....
        /*05b4*/ 	.word	0xffffffff


	//   ....[167]....
        /*05b8*/ 	.word	0x0500000f


	//   ....[168]....
        /*05bc*/ 	.word	0x0500000f


	//   ....[169]....
        /*05c0*/ 	.word	0x0500000f


	//   ....[170]....
        /*05c4*/ 	.word	0x0500000f


	//   ....[171]....
        /*05c8*/ 	.word	0x0500000f


	//   ....[172]....
        /*05cc*/ 	.word	0x0500000f


	//   ....[173]....
        /*05d0*/ 	.word	0x0500000f


	//   ....[174]....
        /*05d4*/ 	.word	0x0500000f


	//   ....[175]....
        /*05d8*/ 	.word	0x0500000f


	//   ....[176]....
        /*05dc*/ 	.word	0x0500000f


	//----- nvinfo : EIATTR_COOP_GROUP_INSTR_OFFSETS
	.align		4
.L_209:
        /*05e0*/ 	.byte	0x04, 0x28
        /*05e2*/ 	.short	(.L_211 - .L_210)


	//   ....[0]....
.L_210:
        /*05e4*/ 	.word	0x00000070


	//   ....[1]....
        /*05e8*/ 	.word	0x00000140


	//   ....[2]....
        /*05ec*/ 	.word	0x00000190


	//   ....[3]....
        /*05f0*/ 	.word	0x000003c0


	//   ....[4]....
        /*05f4*/ 	.word	0x00000520


	//   ....[5]....
        /*05f8*/ 	.word	0x00000640


	//   ....[6]....
        /*05fc*/ 	.word	0x000007a0


	//   ....[7]....
        /*0600*/ 	.word	0x00001f00


	//   ....[8]....
        /*0604*/ 	.word	0x000029c0


	//   ....[9]....
        /*0608*/ 	.word	0x000035c0


	//   ....[10]....
        /*060c*/ 	.word	0x00004530


	//   ....[11]....
        /*0610*/ 	.word	0x00004870


	//   ....[12]....
        /*0614*/ 	.word	0x00004e90


	//   ....[13]....
        /*0618*/ 	.word	0x00004ef0


	//   ....[14]....
        /*061c*/ 	.word	0x00006d60


	//   ....[15]....
        /*0620*/ 	.word	0x00007080


	//   ....[16]....
        /*0624*/ 	.word	0x00007c70


	//   ....[17]....
        /*0628*/ 	.word	0x00007cc0


	//   ....[18]....
        /*062c*/ 	.word	0x000085d0


	//   ....[19]....
        /*0630*/ 	.word	0x00008660


	//   ....[20]....
        /*0634*/ 	.word	0x0000aae0


	//   ....[21]....
        /*0638*/ 	.word	0x0000abb0


	//   ....[22]....
        /*063c*/ 	.word	0x0000abd0


	//   ....[23]....
        /*0640*/ 	.word	0x0000ac30


	//   ....[24]....
        /*0644*/ 	.word	0x0000ce70


	//   ....[25]....
        /*0648*/ 	.word	0x0000d180


	//   ....[26]....
        /*064c*/ 	.word	0x0000dd00


	//   ....[27]....
        /*0650*/ 	.word	0x0000dd40


	//   ....[28]....
        /*0654*/ 	.word	0x0000e700


	//   ....[29]....
        /*0658*/ 	.word	0x0000e770


	//   ....[30]....
        /*065c*/ 	.word	0x0000fa90


	//   ....[31]....
        /*0660*/ 	.word	0x0000faa0


	//   ....[32]....
        /*0664*/ 	.word	0x0000fb20


	//   ....[33]....
        /*0668*/ 	.word	0x0000fb30


	//   ....[34]....
        /*066c*/ 	.word	0x00010ab0


	//   ....[35]....
        /*0670*/ 	.word	0x00010ac0


	//   ....[36]....
        /*0674*/ 	.word	0x00010ad0


	//   ....[37]....
        /*0678*/ 	.word	0x00010ae0


	//   ....[38]....
        /*067c*/ 	.word	0x00010af0


	//   ....[39]....
        /*0680*/ 	.word	0x00010b00


	//   ....[40]....
        /*0684*/ 	.word	0x00010b10


	//   ....[41]....
        /*0688*/ 	.word	0x00010b20


	//   ....[42]....
        /*068c*/ 	.word	0x00010b30


	//   ....[43]....
        /*0690*/ 	.word	0x00010b40


	//   ....[44]....
        /*0694*/ 	.word	0x00010b50


	//   ....[45]....
        /*0698*/ 	.word	0x00010b80


	//   ....[46]....
        /*069c*/ 	.word	0x00010bb0


	//   ....[47]....
        /*06a0*/ 	.word	0x00010bc0


	//   ....[48]....
        /*06a4*/ 	.word	0x00010bd0


	//   ....[49]....
        /*06a8*/ 	.word	0x00010be0


	//   ....[50]....
        /*06ac*/ 	.word	0x00010bf0


	//   ....[51]....
        /*06b0*/ 	.word	0x00010c10


	//   ....[52]....
        /*06b4*/ 	.word	0x00010c40


	//   ....[53]....
        /*06b8*/ 	.word	0x00010c50


	//   ....[54]....
        /*06bc*/ 	.word	0x00010c60


	//   ....[55]....
        /*06c0*/ 	.word	0x00010c70


	//   ....[56]....
        /*06c4*/ 	.word	0x00010c80


	//   ....[57]....
        /*06c8*/ 	.word	0x00010c90


	//   ....[58]....
        /*06cc*/ 	.word	0x00010ca0


	//   ....[59]....
        /*06d0*/ 	.word	0x00010cb0


	//   ....[60]....
        /*06d4*/ 	.word	0x00010cc0


	//   ....[61]....
        /*06d8*/ 	.word	0x00010cd0


	//   ....[62]....
        /*06dc*/ 	.word	0x00010cf0


	//   ....[63]....
        /*06e0*/ 	.word	0x00010d20


	//   ....[64]....
        /*06e4*/ 	.word	0x00010d30


	//   ....[65]....
        /*06e8*/ 	.word	0x00010d40


	//   ....[66]....
        /*06ec*/ 	.word	0x00010d50


	//   ....[67]....
        /*06f0*/ 	.word	0x00010d60


	//   ....[68]....
        /*06f4*/ 	.word	0x00010d70


	//   ....[69]....
        /*06f8*/ 	.word	0x00010d90


	//   ....[70]....
        /*06fc*/ 	.word	0x00010da0


	//   ....[71]....
        /*0700*/ 	.word	0x00010db0


	//   ....[72]....
        /*0704*/ 	.word	0x00010dc0


	//   ....[73]....
        /*0708*/ 	.word	0x00010de0


	//   ....[74]....
        /*070c*/ 	.word	0x00010e10


	//   ....[75]....
        /*0710*/ 	.word	0x00010e40


	//   ....[76]....
        /*0714*/ 	.word	0x00010e60


	//   ....[77]....
        /*0718*/ 	.word	0x00010e80


	//   ....[78]....
        /*071c*/ 	.word	0x00010ea0


	//   ....[79]....
        /*0720*/ 	.word	0x00010ed0


	//   ....[80]....
        /*0724*/ 	.word	0x00010f00


	//   ....[81]....
        /*0728*/ 	.word	0x00010f30


	//   ....[82]....
        /*072c*/ 	.word	0x00010f60


	//   ....[83]....
        /*0730*/ 	.word	0x00010f90


	//   ....[84]....
        /*0734*/ 	.word	0x00010fc0


	//   ....[85]....
        /*0738*/ 	.word	0x00010ff0


	//   ....[86]....
        /*073c*/ 	.word	0x00011020


	//   ....[87]....
        /*0740*/ 	.word	0x00011050


	//   ....[88]....
        /*0744*/ 	.word	0x00011080


	//   ....[89]....
        /*0748*/ 	.word	0x000110b0


	//   ....[90]....
        /*074c*/ 	.word	0x000110c0


	//   ....[91]....
        /*0750*/ 	.word	0x000110d0


	//   ....[92]....
        /*0754*/ 	.word	0x000110f0


	//   ....[93]....
        /*0758*/ 	.word	0x00011120


	//   ....[94]....
        /*075c*/ 	.word	0x00011150


	//   ....[95]....
        /*0760*/ 	.word	0x00011180


	//   ....[96]....
        /*0764*/ 	.word	0x000111b0


	//   ....[97]....
        /*0768*/ 	.word	0x000111e0


	//   ....[98]....
        /*076c*/ 	.word	0x000119f0


	//   ....[99]....
        /*0770*/ 	.word	0x00011a30


	//   ....[100]....
        /*0774*/ 	.word	0x00011a50


	//   ....[101]....
        /*0778*/ 	.word	0x00011a80


	//   ....[102]....
        /*077c*/ 	.word	0x00012140


	//   ....[103]....
        /*0780*/ 	.word	0x00012160


	//   ....[104]....
        /*0784*/ 	.word	0x00012230


	//   ....[105]....
        /*0788*/ 	.word	0x00012250


	//   ....[106]....
        /*078c*/ 	.word	0x00012310


	//   ....[107]....
        /*0790*/ 	.word	0x00012330


	//   ....[108]....
        /*0794*/ 	.word	0x00012400


	//   ....[109]....
        /*0798*/ 	.word	0x00012420


	//   ....[110]....
        /*079c*/ 	.word	0x000127c0


	//   ....[111]....
        /*07a0*/ 	.word	0x000127f0


	//   ....[112]....
        /*07a4*/ 	.word	0x00012c40


	//   ....[113]....
        /*07a8*/ 	.word	0x00012c50


	//   ....[114]....
        /*07ac*/ 	.word	0x00013960


	//   ....[115]....
        /*07b0*/ 	.word	0x00013980


	//   ....[116]....
        /*07b4*/ 	.word	0x00013a40


	//   ....[117]....
        /*07b8*/ 	.word	0x00013a60


	//   ....[118]....
        /*07bc*/ 	.word	0x00013b20


	//   ....[119]....
        /*07c0*/ 	.word	0x00013b40


	//   ....[120]....
        /*07c4*/ 	.word	0x00013c10


	//   ....[121]....
        /*07c8*/ 	.word	0x00013c30


	//   ....[122]....
        /*07cc*/ 	.word	0x00013d90


	//   ....[123]....
        /*07d0*/ 	.word	0x00013fd0


	//   ....[124]....
        /*07d4*/ 	.word	0x00014010


	//   ....[125]....
        /*07d8*/ 	.word	0x00014050


	//   ....[126]....
        /*07dc*/ 	.word	0x00014080


	//   ....[127]....
        /*07e0*/ 	.word	0x000140b0


	//   ....[128]....
        /*07e4*/ 	.word	0x000140e0


	//   ....[129]....
        /*07e8*/ 	.word	0x00014270


	//   ....[130]....
        /*07ec*/ 	.word	0x000142a0


	//   ....[131]....
        /*07f0*/ 	.word	0x000142e0


	//   ....[132]....
        /*07f4*/ 	.word	0x00014310


	//   ....[133]....
        /*07f8*/ 	.word	0x00014340


	//   ....[134]....
        /*07fc*/ 	.word	0x00014370


	//   ....[135]....
        /*0800*/ 	.word	0x00014410


	//   ....[136]....
        /*0804*/ 	.word	0x00014460


	//   ....[137]....
        /*0808*/ 	.word	0x00014470


	//   ....[138]....
        /*080c*/ 	.word	0x000144b0


	//   ....[139]....
        /*0810*/ 	.word	0x00016520


	//   ....[140]....
        /*0814*/ 	.word	0x00017210


	//   ....[141]....
        /*0818*/ 	.word	0x00017230


	//   ....[142]....
        /*081c*/ 	.word	0x000172f0


	//   ....[143]....
        /*0820*/ 	.word	0x00017310


	//   ....[144]....
        /*0824*/ 	.word	0x000173b0


	//   ....[145]....
        /*0828*/ 	.word	0x000173d0


	//   ....[146]....
        /*082c*/ 	.word	0x000173e0


	//   ....[147]....
        /*0830*/ 	.word	0x00017470


	//   ....[148]....
        /*0834*/ 	.word	0x000190e0


	//   ....[149]....
        /*0838*/ 	.word	0x00019110


	//   ....[150]....
        /*083c*/ 	.word	0x00019140


	//   ....[151]....
        /*0840*/ 	.word	0x00019170


	//   ....[152]....
        /*0844*/ 	.word	0x000191a0


	//   ....[153]....
        /*0848*/ 	.word	0x000191d0


	//   ....[154]....
        /*084c*/ 	.word	0x00019200


	//   ....[155]....
        /*0850*/ 	.word	0x00019230


	//   ....[156]....
        /*0854*/ 	.word	0x000193a0


	//   ....[157]....
        /*0858*/ 	.word	0x000193d0


	//   ....[158]....
        /*085c*/ 	.word	0x00019400


	//   ....[159]....
        /*0860*/ 	.word	0x00019430


	//   ....[160]....
        /*0864*/ 	.word	0x00019460


	//   ....[161]....
        /*0868*/ 	.word	0x00019490


	//   ....[162]....
        /*086c*/ 	.word	0x00019510


	//   ....[163]....
        /*0870*/ 	.word	0x00019550


	//   ....[164]....
        /*0874*/ 	.word	0x00019560


	//   ....[165]....
        /*0878*/ 	.word	0x000195a0


	//   ....[166]....
        /*087c*/ 	.word	0x0001a080


	//   ....[167]....
        /*0880*/ 	.word	0x0001a720


	//   ....[168]....
        /*0884*/ 	.word	0x0001a910


	//   ....[169]....
        /*0888*/ 	.word	0x0001a960


	//   ....[170]....
        /*088c*/ 	.word	0x0001a9c0


	//   ....[171]....
        /*0890*/ 	.word	0x0001aad0


	//   ....[172]....
        /*0894*/ 	.word	0x0001ab30


	//   ....[173]....
        /*0898*/ 	.word	0x0001ac50


	//   ....[174]....
        /*089c*/ 	.word	0x0001acb0


	//   ....[175]....
        /*08a0*/ 	.word	0x0001adb0


	//   ....[176]....
        /*08a4*/ 	.word	0x0001b100


	//----- nvinfo : EIATTR_REG_RECONFIG
	.align		4
.L_211:
        /*08a8*/ 	.byte	0x01, 0x54
	.zero		2


	//----- nvinfo : EIATTR_SYSCALL_OFFSETS
	.align		4
        /*08ac*/ 	.byte	0x04, 0x46
        /*08ae*/ 	.short	(.L_213 - .L_212)


	//   ....[0]....
.L_212:
        /*08b0*/ 	.word	0x000020e0


	//   ....[1]....
        /*08b4*/ 	.word	0x00015f70


	//   ....[2]....
        /*08b8*/ 	.word	0x00016100


	//   ....[3]....
        /*08bc*/ 	.word	0x00016250


	//   ....[4]....
        /*08c0*/ 	.word	0x00016390


	//   ....[5]....
        /*08c4*/ 	.word	0x00016da0


	//----- nvinfo : EIATTR_MBARRIER_INSTR_OFFSETS
	.align		4
.L_213:
        /*08c8*/ 	.byte	0x04, 0x39
        /*08ca*/ 	.short	(.L_215 - .L_214)


	//   ....[0]....
.L_214:
        /*08cc*/ 	.word	0x00000270
        /*08d0*/ 	.word	0x000000ff
        /*08d4*/ 	.word	0x00022800
        /*08d8*/ 	.short	0x0100
        /*08da*/ 	.byte	0x08
	.zero		1


	//   ....[1]....
        /*08dc*/ 	.word	0x00000280
        /*08e0*/ 	.word	0x000000ff
        /*08e4*/ 	.word	0x00022820
        /*08e8*/ 	.short	0x0100
        /*08ea*/ 	.byte	0x08
	.zero		1


	//   ....[2]....
        /*08ec*/ 	.word	0x00000370
        /*08f0*/ 	.word	0x000000ff
        /*08f4*/ 	.word	0x00022830
        /*08f8*/ 	.short	0x0100
        /*08fa*/ 	.byte	0x08
	.zero		1


	//   ....[3]....
        /*08fc*/ 	.word	0x00000380
        /*0900*/ 	.word	0x000000ff
        /*0904*/ 	.word	0x00022840
        /*0908*/ 	.short	0x0100
        /*090a*/ 	.byte	0x08
	.zero		1


	//   ....[4]....
        /*090c*/ 	.word	0x00000390
        /*0910*/ 	.word	0x000000ff
        /*0914*/ 	.word	0x00022838
        /*0918*/ 	.short	0x0100
        /*091a*/ 	.byte	0x08
	.zero		1


	//   ....[5]....
        /*091c*/ 	.word	0x000003a0
        /*0920*/ 	.word	0x000000ff
        /*0924*/ 	.word	0x00022848
        /*0928*/ 	.short	0x0100
        /*092a*/ 	.byte	0x08
	.zero		1


	//   ....[6]....
        /*092c*/ 	.word	0x000004d0
        /*0930*/ 	.word	0x000000ff
        /*0934*/ 	.word	0x00022850
        /*0938*/ 	.short	0x0100
        /*093a*/ 	.byte	0x08
	.zero		1


	//   ....[7]....
        /*093c*/ 	.word	0x000004e0
        /*0940*/ 	.word	0x000000ff
        /*0944*/ 	.word	0x00022860
        /*0948*/ 	.short	0x0100
        /*094a*/ 	.byte	0x08
	.zero		1


	//   ....[8]....
        /*094c*/ 	.word	0x000004f0
        /*0950*/ 	.word	0x000000ff
        /*0954*/ 	.word	0x00022858
        /*0958*/ 	.short	0x0100
        /*095a*/ 	.byte	0x08
	.zero		1


	//   ....[9]....
        /*095c*/ 	.word	0x00000500
        /*0960*/ 	.word	0x000000ff
        /*0964*/ 	.word	0x00022868
        /*0968*/ 	.short	0x0100
        /*096a*/ 	.byte	0x08
	.zero		1


	//   ....[10]....
        /*096c*/ 	.word	0x000005f0
        /*0970*/ 	.word	0x000000ff
        /*0974*/ 	.word	0x00022870
        /*0978*/ 	.short	0x0100
        /*097a*/ 	.byte	0x06
	.zero		1


	//   ....[11]....
        /*097c*/ 	.word	0x00000600
        /*0980*/ 	.word	0x000000ff
        /*0984*/ 	.word	0x00022880
        /*0988*/ 	.short	0x0100
        /*098a*/ 	.byte	0x06
	.zero		1


	//   ....[12]....
        /*098c*/ 	.word	0x00000610
        /*0990*/ 	.word	0x000000ff
        /*0994*/ 	.word	0x00022878
        /*0998*/ 	.short	0x0100
        /*099a*/ 	.byte	0x06
	.zero		1


	//   ....[13]....
        /*099c*/ 	.word	0x00000620
        /*09a0*/ 	.word	0x000000ff
        /*09a4*/ 	.word	0x00022888
        /*09a8*/ 	.short	0x0100
        /*09aa*/ 	.byte	0x06
	.zero		1


	//   ....[14]....
        /*09ac*/ 	.word	0x00000750
        /*09b0*/ 	.word	0x000000ff
        /*09b4*/ 	.word	0x00022890
        /*09b8*/ 	.short	0x0100
        /*09ba*/ 	.byte	0x08
	.zero		1


	//   ....[15]....
        /*09bc*/ 	.word	0x00000760
        /*09c0*/ 	.word	0x000000ff
        /*09c4*/ 	.word	0x000228a0
        /*09c8*/ 	.short	0x0100
        /*09ca*/ 	.byte	0x08
	.zero		1


	//   ....[16]....
        /*09cc*/ 	.word	0x00000770
        /*09d0*/ 	.word	0x000000ff
        /*09d4*/ 	.word	0x00022898
        /*09d8*/ 	.short	0x0100
        /*09da*/ 	.byte	0x08
	.zero		1


	//   ....[17]....
        /*09dc*/ 	.word	0x00000780
        /*09e0*/ 	.word	0x000000ff
        /*09e4*/ 	.word	0x000228a8
        /*09e8*/ 	.short	0x0100
        /*09ea*/ 	.byte	0x08
	.zero		1


	//   ....[18]....
        /*09ec*/ 	.word	0x000008b0
        /*09f0*/ 	.word	0x000000ff
        /*09f4*/ 	.word	0x000228b0
        /*09f8*/ 	.short	0x0100
        /*09fa*/ 	.byte	0x08
	.zero		1


	//   ....[19]....
        /*09fc*/ 	.word	0x000008c0
        /*0a00*/ 	.word	0x000000ff
        /*0a04*/ 	.word	0x000228c0
        /*0a08*/ 	.short	0x0100
        /*0a0a*/ 	.byte	0x08
	.zero		1


	//   ....[20]....
        /*0a0c*/ 	.word	0x000008d0
        /*0a10*/ 	.word	0x000000ff
        /*0a14*/ 	.word	0x000228b8
        /*0a18*/ 	.short	0x0100
        /*0a1a*/ 	.byte	0x08
	.zero		1


	//   ....[21]....
        /*0a1c*/ 	.word	0x000008e0
        /*0a20*/ 	.word	0x000000ff
        /*0a24*/ 	.word	0x000228c8
        /*0a28*/ 	.short	0x0100
        /*0a2a*/ 	.byte	0x08
	.zero		1


	//   ....[22]....
        /*0a2c*/ 	.word	0x000023d0
        /*0a30*/ 	.word	0x000000ff
        /*0a34*/ 	.word	0x00022800
        /*0a38*/ 	.short	0x010a
        /*0a3a*/ 	.byte	0x24
	.zero		1


	//   ....[23]....
        /*0a3c*/ 	.word	0x00002470
        /*0a40*/ 	.word	0x00000014
        /*0a44*/ 	.word	0x00022830
        /*0a48*/ 	.short	0x010a
        /*0a4a*/ 	.byte	0x3f
	.zero		1


	//   ....[24]....
        /*0a4c*/ 	.word	0x000024d0
        /*0a50*/ 	.word	0x00000014
        /*0a54*/ 	.word	0x00022830
        /*0a58*/ 	.short	0x010a
        /*0a5a*/ 	.byte	0x3f
	.zero		1


	//   ....[25]....
        /*0a5c*/ 	.word	0x00002b60
        /*0a60*/ 	.word	0x00000014
        /*0a64*/ 	.word	0x00000000
        /*0a68*/ 	.short	0x0101
        /*0a6a*/ 	.byte	0x3f
	.zero		1


	//   ....[26]....
        /*0a6c*/ 	.word	0x00006080
        /*0a70*/ 	.word	0x000000ff
        /*0a74*/ 	.word	0x00022830
        /*0a78*/ 	.short	0x010a
        /*0a7a*/ 	.byte	0x06
	.zero		1


	//   ....[27]....
        /*0a7c*/ 	.word	0x000060c0
        /*0a80*/ 	.word	0x000000ff
        /*0a84*/ 	.word	0x00022830
        /*0a88*/ 	.short	0x010a
        /*0a8a*/ 	.byte	0x06
	.zero		1


	//   ....[28]....
        /*0a8c*/ 	.word	0x00006360
        /*0a90*/ 	.word	0x000000ff
        /*0a94*/ 	.word	0x00022850
        /*0a98*/ 	.short	0x010a
        /*0a9a*/ 	.byte	0x06
	.zero		1


	//   ....[29]....
        /*0a9c*/ 	.word	0x000063a0
        /*0aa0*/ 	.word	0x000000ff
        /*0aa4*/ 	.word	0x00022850
        /*0aa8*/ 	.short	0x010a
        /*0aaa*/ 	.byte	0x06
	.zero		1


	//   ....[30]....
        /*0aac*/ 	.word	0x00006e80
        /*0ab0*/ 	.word	0x00000009
        /*0ab4*/ 	.word	0x00000000
        /*0ab8*/ 	.short	0x0101
        /*0aba*/ 	.byte	0x3f
	.zero		1


	//   ....[31]....
        /*0abc*/ 	.word	0x00009110
        /*0ac0*/ 	.word	0x000000ff
        /*0ac4*/ 	.word	0x00000000
        /*0ac8*/ 	.short	0x0101
        /*0aca*/ 	.byte	0x06
	.zero		1


	//   ....[32]....
        /*0acc*/ 	.word	0x00009a80
        /*0ad0*/ 	.word	0x000000ff
        /*0ad4*/ 	.word	0x00022830
        /*0ad8*/ 	.short	0x010a
        /*0ada*/ 	.byte	0x06
	.zero		1


	//   ....[33]....
        /*0adc*/ 	.word	0x00009ac0
        /*0ae0*/ 	.word	0x000000ff
        /*0ae4*/ 	.word	0x00022830
        /*0ae8*/ 	.short	0x010a
        /*0aea*/ 	.byte	0x06
	.zero		1


	//   ....[34]....
        /*0aec*/ 	.word	0x00009d90
        /*0af0*/ 	.word	0x000000ff
        /*0af4*/ 	.word	0x00022850
        /*0af8*/ 	.short	0x010a
        /*0afa*/ 	.byte	0x06
	.zero		1


	//   ....[35]....
        /*0afc*/ 	.word	0x00009dd0
        /*0b00*/ 	.word	0x000000ff
        /*0b04*/ 	.word	0x00022850
        /*0b08*/ 	.short	0x010a
        /*0b0a*/ 	.byte	0x06
	.zero		1


	//   ....[36]....
        /*0b0c*/ 	.word	0x0000b760
        /*0b10*/ 	.word	0x00000002
        /*0b14*/ 	.word	0x00000000
        /*0b18*/ 	.short	0x0101
        /*0b1a*/ 	.byte	0x3f
	.zero		1


	//   ....[37]....
        /*0b1c*/ 	.word	0x0000ba80
        /*0b20*/ 	.word	0x000000ff
        /*0b24*/ 	.word	0x00000000
        /*0b28*/ 	.short	0x0101
        /*0b2a*/ 	.byte	0x06
	.zero		1


	//   ....[38]....
        /*0b2c*/ 	.word	0x0000c170
        /*0b30*/ 	.word	0x000000ff
        /*0b34*/ 	.word	0x00022830
        /*0b38*/ 	.short	0x010a
        /*0b3a*/ 	.byte	0x06
	.zero		1


	//   ....[39]....
        /*0b3c*/ 	.word	0x0000c1b0
        /*0b40*/ 	.word	0x000000ff
        /*0b44*/ 	.word	0x00022830
        /*0b48*/ 	.short	0x010a
        /*0b4a*/ 	.byte	0x06
	.zero		1


	//   ....[40]....
        /*0b4c*/ 	.word	0x0000c480
        /*0b50*/ 	.word	0x000000ff
        /*0b54*/ 	.word	0x00022850
        /*0b58*/ 	.short	0x010a
        /*0b5a*/ 	.byte	0x06
	.zero		1


	//   ....[41]....
        /*0b5c*/ 	.word	0x0000c4c0
        /*0b60*/ 	.word	0x000000ff
        /*0b64*/ 	.word	0x00022850
        /*0b68*/ 	.short	0x010a
        /*0b6a*/ 	.byte	0x06
	.zero		1


	//   ....[42]....
        /*0b6c*/ 	.word	0x0000cf80
        /*0b70*/ 	.word	0x0000000a
        /*0b74*/ 	.word	0x00000000
        /*0b78*/ 	.short	0x0101
        /*0b7a*/ 	.byte	0x3f
	.zero		1


	//   ....[43]....
        /*0b7c*/ 	.word	0x0000f200
        /*0b80*/ 	.word	0x000000ff
        /*0b84*/ 	.word	0x00000000
        /*0b88*/ 	.short	0x0101
        /*0b8a*/ 	.byte	0x06
	.zero		1


	//   ....[44]....
        /*0b8c*/ 	.word	0x0000f7f0
        /*0b90*/ 	.word	0x000000ff
        /*0b94*/ 	.word	0x00022850
        /*0b98*/ 	.short	0x010a
        /*0b9a*/ 	.byte	0x09
	.zero		1


	//   ....[45]....
        /*0b9c*/ 	.word	0x0000f830
        /*0ba0*/ 	.word	0x000000ff
        /*0ba4*/ 	.word	0x00022850
        /*0ba8*/ 	.short	0x010a
        /*0baa*/ 	.byte	0x09
	.zero		1


	//   ....[46]....
        /*0bac*/ 	.word	0x0000fe10
        /*0bb0*/ 	.word	0x000000ff
        /*0bb4*/ 	.word	0x00000000
        /*0bb8*/ 	.short	0x0101
        /*0bba*/ 	.byte	0x04
	.zero		1


	//   ....[47]....
        /*0bbc*/ 	.word	0x00012130
        /*0bc0*/ 	.word	0x00000003
        /*0bc4*/ 	.word	0x00000000
        /*0bc8*/ 	.short	0x0101
        /*0bca*/ 	.byte	0x3f
	.zero		1


	//   ....[48]....
        /*0bcc*/ 	.word	0x000127e0
        /*0bd0*/ 	.word	0x00000002
        /*0bd4*/ 	.word	0x00000000
        /*0bd8*/ 	.short	0x0101
        /*0bda*/ 	.byte	0x3f
	.zero		1


	//   ....[49]....
        /*0bdc*/ 	.word	0x000167a0
        /*0be0*/ 	.word	0x00000002
        /*0be4*/ 	.word	0x00022880
        /*0be8*/ 	.short	0x010a
        /*0bea*/ 	.byte	0x3f
	.zero		1


	//   ....[50]....
        /*0bec*/ 	.word	0x00016930
        /*0bf0*/ 	.word	0x00000002
        /*0bf4*/ 	.word	0x00022840
        /*0bf8*/ 	.short	0x010a
        /*0bfa*/ 	.byte	0x3f
	.zero		1


	//   ....[51]....
        /*0bfc*/ 	.word	0x00017550
        /*0c00*/ 	.word	0x00000011
        /*0c04*/ 	.word	0x00022800
        /*0c08*/ 	.short	0x0107
        /*0c0a*/ 	.byte	0x3f
	.zero		1


	//   ....[52]....
        /*0c0c*/ 	.word	0x00017650
        /*0c10*/ 	.word	0x00000011
        /*0c14*/ 	.word	0x00022800
        /*0c18*/ 	.short	0x0101
        /*0c1a*/ 	.byte	0x3f
	.zero		1


	//   ....[53]....
        /*0c1c*/ 	.word	0x00017670
        /*0c20*/ 	.word	0x00000011
        /*0c24*/ 	.word	0x00022820
        /*0c28*/ 	.short	0x010a
        /*0c2a*/ 	.byte	0x3f
	.zero		1


	//   ....[54]....
        /*0c2c*/ 	.word	0x000179a0
        /*0c30*/ 	.word	0x00000003
        /*0c34*/ 	.word	0x00022880
        /*0c38*/ 	.short	0x010a
        /*0c3a*/ 	.byte	0x3f
	.zero		1


	//   ....[55]....
        /*0c3c*/ 	.word	0x00017bd0
        /*0c40*/ 	.word	0x00000003
        /*0c44*/ 	.word	0x00022840
        /*0c48*/ 	.short	0x010a
        /*0c4a*/ 	.byte	0x3f
	.zero		1


	//   ....[56]....
        /*0c4c*/ 	.word	0x00018090
        /*0c50*/ 	.word	0x00000014
        /*0c54*/ 	.word	0x00022870
        /*0c58*/ 	.short	0x010a
        /*0c5a*/ 	.byte	0x3f
	.zero		1


	//   ....[57]....
        /*0c5c*/ 	.word	0x00018100
        /*0c60*/ 	.word	0x00000014
        /*0c64*/ 	.word	0x00022860
        /*0c68*/ 	.short	0x010a
        /*0c6a*/ 	.byte	0x3f
	.zero		1


	//   ....[58]....
        /*0c6c*/ 	.word	0x000185f0
        /*0c70*/ 	.word	0x00000014
        /*0c74*/ 	.word	0x00022850
        /*0c78*/ 	.short	0x0101
        /*0c7a*/ 	.byte	0x3f
	.zero		1


	//   ....[59]....
        /*0c7c*/ 	.word	0x00018680
        /*0c80*/ 	.word	0x00000014
        /*0c84*/ 	.word	0x00000000
        /*0c88*/ 	.short	0x0101
        /*0c8a*/ 	.byte	0x3f
	.zero		1


	//   ....[60]....
        /*0c8c*/ 	.word	0x000188a0
        /*0c90*/ 	.word	0x00000010
        /*0c94*/ 	.word	0x00022870
        /*0c98*/ 	.short	0x010a
        /*0c9a*/ 	.byte	0x3f
	.zero		1


	//   ....[61]....
        /*0c9c*/ 	.word	0x00018910
        /*0ca0*/ 	.word	0x00000010
        /*0ca4*/ 	.word	0x00022860
        /*0ca8*/ 	.short	0x010a
        /*0caa*/ 	.byte	0x3f
	.zero		1


	//   ....[62]....
        /*0cac*/ 	.word	0x00018de0
        /*0cb0*/ 	.word	0x00000010
        /*0cb4*/ 	.word	0x00022850
        /*0cb8*/ 	.short	0x0101
        /*0cba*/ 	.byte	0x3f
	.zero		1


	//   ....[63]....
        /*0cbc*/ 	.word	0x00018e30
        /*0cc0*/ 	.word	0x00000010
        /*0cc4*/ 	.word	0x00000000
        /*0cc8*/ 	.short	0x0101
        /*0cca*/ 	.byte	0x3f
	.zero		1


	//   ....[64]....
        /*0ccc*/ 	.word	0x0001a000
        /*0cd0*/ 	.word	0x00000000
        /*0cd4*/ 	.word	0x00022820
        /*0cd8*/ 	.short	0x010a
        /*0cda*/ 	.byte	0x3f
	.zero		1


	//   ....[65]....
        /*0cdc*/ 	.word	0x0001a1f0
        /*0ce0*/ 	.word	0x00000006
        /*0ce4*/ 	.word	0x00000000
        /*0ce8*/ 	.short	0x010a
        /*0cea*/ 	.byte	0x3f
	.zero		1


	//   ....[66]....
        /*0cec*/ 	.word	0x0001a220
        /*0cf0*/ 	.word	0x00000007
        /*0cf4*/ 	.word	0x00000000
        /*0cf8*/ 	.short	0x010a
        /*0cfa*/ 	.byte	0x3f
	.zero		1


	//   ....[67]....
        /*0cfc*/ 	.word	0x0001a270
        /*0d00*/ 	.word	0x00000004
        /*0d04*/ 	.word	0x00022860
        /*0d08*/ 	.short	0x010a
        /*0d0a*/ 	.byte	0x3f
	.zero		1


	//   ....[68]....
        /*0d0c*/ 	.word	0x0001a2c0
        /*0d10*/ 	.word	0x00000003
        /*0d14*/ 	.word	0x00022860
        /*0d18*/ 	.short	0x010a
        /*0d1a*/ 	.byte	0x3f
	.zero		1


	//   ....[69]....
        /*0d1c*/ 	.word	0x0001a300
        /*0d20*/ 	.word	0x00000004
        /*0d24*/ 	.word	0x00022880
        /*0d28*/ 	.short	0x010a
        /*0d2a*/ 	.byte	0x3f
	.zero		1


	//   ....[70]....
        /*0d2c*/ 	.word	0x0001a320
        /*0d30*/ 	.word	0x00000003
        /*0d34*/ 	.word	0x00022880
        /*0d38*/ 	.short	0x010a
        /*0d3a*/ 	.byte	0x3f
	.zero		1


	//   ....[71]....
        /*0d3c*/ 	.word	0x0001a390
        /*0d40*/ 	.word	0x00000003
        /*0d44*/ 	.word	0x00022800
        /*0d48*/ 	.short	0x010a
        /*0d4a*/ 	.byte	0x3f
	.zero		1


	//   ....[72]....
        /*0d4c*/ 	.word	0x0001a3e0
        /*0d50*/ 	.word	0x00000014
        /*0d54*/ 	.word	0x00022830
        /*0d58*/ 	.short	0x010a
        /*0d5a*/ 	.byte	0x3f
	.zero		1


	//   ....[73]....
        /*0d5c*/ 	.word	0x0001a440
        /*0d60*/ 	.word	0x00000008
        /*0d64*/ 	.word	0x00022830
        /*0d68*/ 	.short	0x010a
        /*0d6a*/ 	.byte	0x3f
	.zero		1


	//   ....[74]....
        /*0d6c*/ 	.word	0x0001a4a0
        /*0d70*/ 	.word	0x00000008
        /*0d74*/ 	.word	0x00022850
        /*0d78*/ 	.short	0x010a
        /*0d7a*/ 	.byte	0x3f
	.zero		1


	//   ....[75]....
        /*0d7c*/ 	.word	0x0001a500
        /*0d80*/ 	.word	0x00000006
        /*0d84*/ 	.word	0x00022830
        /*0d88*/ 	.short	0x010a
        /*0d8a*/ 	.byte	0x3f
	.zero		1


	//   ....[76]....
        /*0d8c*/ 	.word	0x0001a560
        /*0d90*/ 	.word	0x00000006
        /*0d94*/ 	.word	0x00022850
        /*0d98*/ 	.short	0x010a
        /*0d9a*/ 	.byte	0x3f
	.zero		1


	//   ....[77]....
        /*0d9c*/ 	.word	0x0001a5c0
        /*0da0*/ 	.word	0x00000006
        /*0da4*/ 	.word	0x00022830
        /*0da8*/ 	.short	0x010a
        /*0daa*/ 	.byte	0x3f
	.zero		1


	//   ....[78]....
        /*0dac*/ 	.word	0x0001a620
        /*0db0*/ 	.word	0x00000006
        /*0db4*/ 	.word	0x00022850
        /*0db8*/ 	.short	0x010a
        /*0dba*/ 	.byte	0x3f
	.zero		1


	//   ....[79]....
        /*0dbc*/ 	.word	0x0001a680
        /*0dc0*/ 	.word	0x00000007
        /*0dc4*/ 	.word	0x00022850
        /*0dc8*/ 	.short	0x010a
        /*0dca*/ 	.byte	0x3f
	.zero		1


	//   ....[80]....
        /*0dcc*/ 	.word	0x0001a7d0
        /*0dd0*/ 	.word	0x00000002
        /*0dd4*/ 	.word	0x00022880
        /*0dd8*/ 	.short	0x010a
        /*0dda*/ 	.byte	0x3f
	.zero		1


	//   ....[81]....
        /*0ddc*/ 	.word	0x0001a820
        /*0de0*/ 	.word	0x00000002
        /*0de4*/ 	.word	0x00022840
        /*0de8*/ 	.short	0x010a
        /*0dea*/ 	.byte	0x3f
	.zero		1


	//   ....[82]....
        /*0dec*/ 	.word	0x0001adf0
        /*0df0*/ 	.word	0x00000011
        /*0df4*/ 	.word	0x00022820
        /*0df8*/ 	.short	0x010a
        /*0dfa*/ 	.byte	0x3f
	.zero		1


	//   ....[83]....
        /*0dfc*/ 	.word	0x0001ae40
        /*0e00*/ 	.word	0x00000003
        /*0e04*/ 	.word	0x00022880
        /*0e08*/ 	.short	0x010a
        /*0e0a*/ 	.byte	0x3f
	.zero		1


	//   ....[84]....
        /*0e0c*/ 	.word	0x0001ae90
        /*0e10*/ 	.word	0x00000003
        /*0e14*/ 	.word	0x00022840
        /*0e18*/ 	.short	0x010a
        /*0e1a*/ 	.byte	0x3f
	.zero		1


	//   ....[85]....
        /*0e1c*/ 	.word	0x0001aee0
        /*0e20*/ 	.word	0x00000014
        /*0e24*/ 	.word	0x00022870
        /*0e28*/ 	.short	0x010a
        /*0e2a*/ 	.byte	0x3f
	.zero		1


	//   ....[86]....
        /*0e2c*/ 	.word	0x0001af30
        /*0e30*/ 	.word	0x00000014
        /*0e34*/ 	.word	0x00022860
        /*0e38*/ 	.short	0x010a
        /*0e3a*/ 	.byte	0x3f
	.zero		1


	//   ....[87]....
        /*0e3c*/ 	.word	0x0001af80
        /*0e40*/ 	.word	0x00000010
        /*0e44*/ 	.word	0x00022870
        /*0e48*/ 	.short	0x010a
        /*0e4a*/ 	.byte	0x3f
	.zero		1


	//   ....[88]....
        /*0e4c*/ 	.word	0x0001afd0
        /*0e50*/ 	.word	0x00000010
        /*0e54*/ 	.word	0x00022860
        /*0e58*/ 	.short	0x010a
        /*0e5a*/ 	.byte	0x3f
	.zero		1


	//   ....[89]....
        /*0e5c*/ 	.word	0x0001b020
        /*0e60*/ 	.word	0x00000000
        /*0e64*/ 	.word	0x00022820
        /*0e68*/ 	.short	0x010a
        /*0e6a*/ 	.byte	0x3f
	.zero		1


	//   ....[90]....
        /*0e6c*/ 	.word	0x0001b1c0
        /*0e70*/ 	.word	0x00000006
        /*0e74*/ 	.word	0x00000000
        /*0e78*/ 	.short	0x010a
        /*0e7a*/ 	.byte	0x3f
	.zero		1


	//   ....[91]....
        /*0e7c*/ 	.word	0x0001b210
        /*0e80*/ 	.word	0x00000007
        /*0e84*/ 	.word	0x00000000
        /*0e88*/ 	.short	0x010a
        /*0e8a*/ 	.byte	0x3f
	.zero		1


	//   ....[92]....
        /*0e8c*/ 	.word	0x0001b260
        /*0e90*/ 	.word	0x00000004
        /*0e94*/ 	.word	0x00022860
        /*0e98*/ 	.short	0x010a
        /*0e9a*/ 	.byte	0x3f
	.zero		1


	//   ....[93]....
        /*0e9c*/ 	.word	0x0001b2b0
        /*0ea0*/ 	.word	0x00000003
        /*0ea4*/ 	.word	0x00022860
        /*0ea8*/ 	.short	0x010a
        /*0eaa*/ 	.byte	0x3f
	.zero		1


	//   ....[94]....
        /*0eac*/ 	.word	0x0001b300
        /*0eb0*/ 	.word	0x00000004
        /*0eb4*/ 	.word	0x00022880
        /*0eb8*/ 	.short	0x010a
        /*0eba*/ 	.byte	0x3f
	.zero		1


	//----- nvinfo : EIATTR_NUM_MBARRIERS
	.align		4
.L_215:
        /*0ebc*/ 	.byte	0x03, 0x38
        /*0ebe*/ 	.short	0x0016


	//----- nvinfo : EIATTR_EXIT_INSTR_OFFSETS
	.align		4
        /*0ec0*/ 	.byte	0x04, 0x1c
        /*0ec2*/ 	.short	(.L_217 - .L_216)


	//   ....[0]....
.L_216:
        /*0ec4*/ 	.word	0x00000a80


	//   ....[1]....
        /*0ec8*/ 	.word	0x00013d30


	//   ....[2]....
        /*0ecc*/ 	.word	0x0001a370


	//----- nvinfo : EIATTR_MAX_THREADS
	.align		4
.L_217:
        /*0ed0*/ 	.byte	0x04, 0x05
        /*0ed2*/ 	.short	(.L_219 - .L_218)
.L_218:
        /*0ed4*/ 	.word	0x00000180
        /*0ed8*/ 	.word	0x00000001
        /*0edc*/ 	.word	0x00000001


	//----- nvinfo : EIATTR_CRS_STACK_SIZE
	.align		4
.L_219:
        /*0ee0*/ 	.byte	0x04, 0x1e
        /*0ee2*/ 	.short	(.L_221 - .L_220)
.L_220:
        /*0ee4*/ 	.word	0x00000000


	//----- nvinfo : EIATTR_CBANK_PARAM_SIZE
	.align		4
.L_221:
        /*0ee8*/ 	.byte	0x03, 0x19
        /*0eea*/ 	.short	0x0af0


	//----- nvinfo : EIATTR_PARAM_CBANK
	.align		4
        /*0eec*/ 	.byte	0x04, 0x0a
        /*0eee*/ 	.short	(.L_223 - .L_222)
	.align		4
.L_222:
        /*0ef0*/ 	.word	index@(.nv.constant0._ZN7cutlass13device_kernelIN5flash11enable_sm90INS1_16FlashAttnFwdSm90INS1_25CollectiveMainloopFwdSm90ILi2EN4cute5tupleIJNS5_1CILi1EEES8_S8_EEENS6_IJNS7_ILi128EEESA_NS7_ILi192EEEEEELi128ENS_12float_e4m3_tEfNS_4arch4Sm90ELb0ELb1ELb1ELb1ELb0ELb0ELb0ELb1ELb1ELb1ELb1ELb0EEENS1_21CollectiveEpilogueFwdINS6_IJSA_SA_SA_EEES9_NS_10bfloat16_tESF_Li256ELb1ELb1ELb1ELb1EEENS1_36VarlenDynamicPersistentTileSchedulerILi128ELi128ELi256ELi128ELb1ELb1ELb1ELb1ELb0ELb1EEEEEEEEEvNT_6ParamsE)
        /*0ef4*/ 	.short	0x0210
        /*0ef6*/ 	.short	0x0af0


	//----- nvinfo : EIATTR_SW_WAR
	.align		4
.L_223:
        /*0ef8*/ 	.byte	0x04, 0x36
        /*0efa*/ 	.short	(.L_225 - .L_224)
.L_224:
        /*0efc*/ 	.word	0x00000008
.L_225:


//--------------------- .nv.info._ZN7cutlass13device_kernelIN5flash11enable_sm90INS1_16FlashAttnFwdSm90INS1_25CollectiveMainloopFwdSm90ILi2EN4cute5tupleIJNS5_1CILi1EEES8_S8_EEENS6_IJNS7_ILi128EEESA_NS7_ILi192EEEEEELi128ENS_12float_e4m3_tEfNS_4arch4Sm90ELb0ELb1ELb1ELb1ELb0ELb1ELb0ELb1ELb1ELb1ELb1ELb0EEENS1_21CollectiveEpilogueFwdINS6_IJSA_SA_SA_EEES9_NS_10bfloat16_tESF_Li256ELb1ELb1ELb1ELb1EEENS1_36VarlenDynamicPersistentTileSchedulerILi128ELi128ELi256ELi128ELb1ELb1ELb1ELb1ELb0ELb1EEEEEEEEEvNT_6ParamsE --------------------------
	.section	.nv.info._ZN7cutlass13device_kernelIN5flash11enable_sm90INS1_16FlashAttnFwdSm90INS1_25CollectiveMainloopFwdSm90ILi2EN4cute5tupleIJNS5_1CILi1EEES8_S8_EEENS6_IJNS7_ILi128EEESA_NS7_ILi192EEEEEELi128ENS_12float_e4m3_tEfNS_4arch4Sm90ELb0ELb1ELb1ELb1ELb0ELb1ELb0ELb1ELb1ELb1ELb1ELb0EEENS1_21CollectiveEpilogueFwdINS6_IJSA_SA_SA_EEES9_NS_10bfloat16_tESF_Li256ELb1ELb1ELb1ELb1EEENS1_36VarlenDynamicPersistentTileSchedulerILi128ELi128ELi256ELi128ELb1ELb1ELb1ELb1ELb0ELb1EEEEEEEEEvNT_6ParamsE,"",@"SHT_CUDA_INFO"
	.sectionflags	@""
	.align	4


	//----- nvinfo : EIATTR_CUDA_API_VERSION
	.align		4
        /*0000*/ 	.byte	0x04, 0x37
        /*0002*/ 	.short	(.L_227 - .L_226)
.L_226:
        /*0004*/ 	.word	0x00000082


	//----- nvinfo : EIATTR_KPARAM_INFO
	.align		4
.L_227:
        /*0008*/ 	.byte	0x04, 0x17
        /*000a*/ 	.short	(.L_229 - .L_228)
.L_228:
        /*000c*/ 	.word	0x00000000
        /*0010*/ 	.short	0x0000
        /*0012*/ 	.short	0x0070
        /*0014*/ 	.byte	0x00, 0xf0, 0x01, 0x2a


	//----- nvinfo : EIATTR_SPARSE_MMA_MASK
	.align		4
.L_229:
        /*0018*/ 	.byte	0x03, 0x50
        /*001a*/ 	.short	0x0000


	//----- nvinfo : EIATTR_MAXREG_COUNT
	.align		4
        /*001c*/ 	.byte	0x03, 0x1b
        /*001e*/ 	.short	0x00a8


	//----- nvinfo : EIATTR_NUM_BARRIERS
	.align		4
        /*0020*/ 	.byte	0x02, 0x4c
        /*0022*/ 	.byte	0x10
	.zero		1


	//----- nvinfo : EIATTR_EXTERNS
	.align		4
        /*0024*/ 	.byte	0x04, 0x0f
        /*0026*/ 	.short	(.L_231 - .L_230)


	//   ....[0]....
	.align		4
.L_230:
        /*0028*/ 	.word	index@(__assertfail)


	//----- nvinfo : EIATTR_ANNOTATIONS
	.align		4
.L_231:
        /*002c*/ 	.byte	0x04, 0x55
        /*002e*/ 	.short	(.L_233 - .L_232)


	//   ....[0]....
.L_232:
        /* <DEDUP_REMOVED lines=84> */


	//----- nvinfo : EIATTR_MERCURY_ISA_VERSION
	.align		4
.L_233:
        /*0560*/ 	.byte	0x03, 0x5f
        /*0562*/ 	.short	0x0101


	//----- nvinfo : EIATTR_UNUSED_LOAD_BYTE_OFFSET
	.align		4
        /*0564*/ 	.byte	0x04, 0x44
        /*0566*/ 	.short	(.L_235 - .L_234)


	//   ....[0]....
.L_234:
        /*0568*/ 	.word	0x00000ad0
        /*056c*/ 	.word	0x0000fff0


	//   ....[1]....
        /*0570*/ 	.word	0x0001fa70
        /*0574*/ 	.word	0x0000fff0


	//----- nvinfo : EIATTR_INT_WARP_WIDE_INSTR_OFFSETS
	.align		4
.L_235:
        /*0578*/ 	.byte	0x04, 0x31
        /*057a*/ 	.short	(.L_237 - .L_236)


	//   ....[0]....
.L_236:
        /*057c*/ 	.word	0x00000190


	//   ....[1]....
        /*0580*/ 	.word	0x000001d0


	//   ....[2]....
        /*0584*/ 	.word	0x00000240


	//   ....[3]....
        /*0588*/ 	.word	0x000272c0


	//   ....[4]....
        /*058c*/ 	.word	0x00027320


	//   ....[5]....
        /*0590*/ 	.word	0x00029c90


	//   ....[6]....
        /*0594*/ 	.word	0x00029cf0


	//----- nvinfo : EIATTR_COOP_GROUP_MASK_REGIDS
	.align		4
.L_237:
        /*0598*/ 	.byte	0x04, 0x29
        /*059a*/ 	.short	(.L_239 - .L_238)


	//   ....[0]....
.L_238:
        /*059c*/ 	.word	0xffffffff


	//   ....[1]....
        /*05a0*/ 	.word	0xffffffff


	//   ....[2]....
        /*05a4*/ 	.word	0xffffffff


	//   ....[3]....
        /*05a8*/ 	.word	0xffffffff


	//   ....[4]....
        /*05ac*/ 	.word	0xffffffff


	//   ....[5]....
        /*05b0*/ 	.word	0xffffffff


	//   ....[6]....
        /*05b4*/ 	.word	0xffffffff


	//   ....[7]....
        /*05b8*/ 	.word	0xffffffff


	//   ....[8]....
        /*05bc*/ 	.word	0xffffffff


	//   ....[9]....
        /*05c0*/ 	.word	0xffffffff


	//   ....[10]....
        /*05c4*/ 	.word	0xffffffff


	//   ....[11]....
        /*05c8*/ 	.word	0xffffffff


	//   ....[12]....
        /*05cc*/ 	.word	0xffffffff


	//   ....[13]....
        /*05d0*/ 	.word	0xffffffff


	//   ....[14]....
        /*05d4*/ 	.word	0xffffffff


	//   ....[15]....
        /*05d8*/ 	.word	0xffffffff


	//   ....[16]....
        /*05dc*/ 	.word	0xffffffff


	//   ....[17]....
        /*05e0*/ 	.word	0xffffffff


	//   ....[18]....
        /*05e4*/ 	.word	0xffffffff


	//   ....[19]....
        /*05e8*/ 	.word	0xffffffff


	//   ....[20]....
        /*05ec*/ 	.word	0xffffffff


	//   ....[21]....
        /*05f0*/ 	.word	0xffffffff


	//   ....[22]....
        /*05f4*/ 	.word	0xffffffff


	//   ....[23]....
        /*05f8*/ 	.word	0xffffffff


	//   ....[24]....
        /*05fc*/ 	.word	0xffffffff


	//   ....[25]....
        /*0600*/ 	.word	0xffffffff


	//   ....[26]....
        /*0604*/ 	.word	0xffffffff


	//   ....[27]....
        /*0608*/ 	.word	0xffffffff


	//   ....[28]....
        /*060c*/ 	.word	0xffffffff


	//   ....[29]....
        /*0610*/ 	.word	0xffffffff


	//   ....[30]....
        /*0614*/ 	.word	0xffffffff


	//   ....[31]....
        /*0618*/ 	.word	0xffffffff


	//   ....[32]....
        /*061c*/ 	.word	0xffffffff


	//   ....[33]....
        /*0620*/ 	.word	0xffffffff


	//   ....[34]....
        /*0624*/ 	.word	0xffffffff


	//   ....[35]....
        /*0628*/ 	.word	0xffffffff


	//   ....[36]....
        /*062c*/ 	.word	0xffffffff


	//   ....[37]....
        /*0630*/ 	.word	0xffffffff


	//   ....[38]....
        /*0634*/ 	.word	0xffffffff


	//   ....[39]....
        /*0638*/ 	.word	0xffffffff


	//   ....[40]....
        /*063c*/ 	.word	0xffffffff


	//   ....[41]....
        /*0640*/ 	.word	0xffffffff


	//   ....[42]....
        /*0644*/ 	.word	0xffffffff


	//   ....[43]....
        /*0648*/ 	.word	0xffffffff


	//   ....[44]....
        /*064c*/ 	.word	0xffffffff


	//   ....[45]....
        /*0650*/ 	.word	0xffffffff


	//   ....[46]....
        /*0654*/ 	.word	0xffffffff


	//   ....[47]....
        /*0658*/ 	.word	0xffffffff


	//   ....[48]....
        /*065c*/ 	.word	0xffffffff


	//   ....[49]....
        /*0660*/ 	.word	0xffffffff


	//   ....[50]....
        /*0664*/ 	.word	0xffffffff


	//   ....[51]....
        /*0668*/ 	.word	0xffffffff


	//   ....[52]....
        /*066c*/ 	.word	0xffffffff


	//   ....[53]....
        /*0670*/ 	.word	0xffffffff


	//   ....[54]....
        /*0674*/ 	.word	0xffffffff


	//   ....[55]....
        /*0678*/ 	.word	0xffffffff


	//   ....[56]....
        /*067c*/ 	.word	0xffffffff


	//   ....[57]....
        /*0680*/ 	.word	0xffffffff


	//   ....[58]....
        /*0684*/ 	.word	0xffffffff


	//   ....[59]....
        /*0688*/ 	.word	0xffffffff


	//   ....[60]....
        /*068c*/ 	.word	0xffffffff


	//   ....[61]....
        /*0690*/ 	.word	0xffffffff


	//   ....[62]....
        /*0694*/ 	.word	0xffffffff


	//   ....[63]....
        /*0698*/ 	.word	0xffffffff


	//   ....[64]....
        /*069c*/ 	.word	0xffffffff


	//   ....[65]....
        /*06a0*/ 	.word	0xffffffff


	//   ....[66]....
        /*06a4*/ 	.word	0xffffffff


	//   ....[67]....
        /*06a8*/ 	.word	0xffffffff


	//   ....[68]....
        /*06ac*/ 	.word	0xffffffff


	//   ....[69]....
        /*06b0*/ 	.word	0xffffffff


	//   ....[70]....
        /*06b4*/ 	.word	0xffffffff


	//   ....[71]....
        /*06b8*/ 	.word	0xffffffff


	//   ....[72]....
        /*06bc*/ 	.word	0xffffffff


	//   ....[73]....
        /*06c0*/ 	.word	0xffffffff


	//   ....[74]....
        /*06c4*/ 	.word	0xffffffff


	//   ....[75]....
        /*06c8*/ 	.word	0xffffffff


	//   ....[76]....
        /*06cc*/ 	.word	0xffffffff


	//   ....[77]....
        /*06d0*/ 	.word	0xffffffff


	//   ....[78]....
        /*06d4*/ 	.word	0xffffffff


	//   ....[79]....
        /*06d8*/ 	.word	0xffffffff


	//   ....[80]....
        /*06dc*/ 	.word	0xffffffff


	//   ....[81]....
        /*06e0*/ 	.word	0xffffffff


	//   ....[82]....
        /*06e4*/ 	.word	0xffffffff


	//   ....[83]....
        /*06e8*/ 	.word	0xffffffff


	//   ....[84]....
        /*06ec*/ 	.word	0xffffffff


	//   ....[85]....
        /*06f0*/ 	.word	0xffffffff


	//   ....[86]....
        /*06f4*/ 	.word	0xffffffff


	//   ....[87]....
        /*06f8*/ 	.word	0xffffffff


	//   ....[88]....
        /*06fc*/ 	.word	0xffffffff


	//   ....[89]....
        /*0700*/ 	.word	0xffffffff


	//   ....[90]....
        /*0704*/ 	.word	0xffffffff


	//   ....[91]....
        /*0708*/ 	.word	0xffffffff


	//   ....[92]....
        /*070c*/ 	.word	0xffffffff


	//   ....[93]....
        /*0710*/ 	.word	0xffffffff


	//   ....[94]....
        /*0714*/ 	.word	0xffffffff


	//   ....[95]....
        /*0718*/ 	.word	0xffffffff


	//   ....[96]....
        /*071c*/ 	.word	0xffffffff


	//   ....[97]....
        /*0720*/ 	.word	0xffffffff


	//   ....[98]....
        /*0724*/ 	.word	0xffffffff


	//   ....[99]....
        /*0728*/ 	.word	0xffffffff


	//   ....[100]....
        /*072c*/ 	.word	0xffffffff


	//   ....[101]....
        /*0730*/ 	.word	0xffffffff


	//   ....[102]....
        /*0734*/ 	.word	0xffffffff


	//   ....[103]....
        /*0738*/ 	.word	0xffffffff


	//   ....[104]....
        /*073c*/ 	.word	0xffffffff


	//   ....[105]....
        /*0740*/ 	.word	0xffffffff


	//   ....[106]....
        /*0744*/ 	.word	0xffffffff


	//   ....[107]....
        /*0748*/ 	.word	0xffffffff


	//   ....[108]....
        /*074c*/ 	.word	0xffffffff


	//   ....[109]....
        /*0750*/ 	.word	0xffffffff


	//   ....[110]....
        /*0754*/ 	.word	0xffffffff


	//   ....[111]....
        /*0758*/ 	.word	0xffffffff


	//   ....[112]....
        /*075c*/ 	.word	0xffffffff


	//   ....[113]....
        /*0760*/ 	.word	0xffffffff


	//   ....[114]....
        /*0764*/ 	.word	0xffffffff


	//   ....[115]....
        /*0768*/ 	.word	0xffffffff


	//   ....[116]....
        /*076c*/ 	.word	0xffffffff


	//   ....[117]....
        /*0770*/ 	.word	0xffffffff


	//   ....[118]....
        /*0774*/ 	.word	0xffffffff


	//   ....[119]....
        /*0778*/ 	.word	0xffffffff


	//   ....[120]....
        /*077c*/ 	.word	0xffffffff


	//   ....[121]....
        /*0780*/ 	.word	0xffffffff


	//   ....[122]....
        /*0784*/ 	.word	0xffffffff


	//   ....[123]....
        /*0788*/ 	.word	0xffffffff


	//   ....[124]....
        /*078c*/ 	.word	0xffffffff


	//   ....[125]....
        /*0790*/ 	.word	0xffffffff


	//   ....[126]....
        /*0794*/ 	.word	0xffffffff


	//   ....[127]....
        /*0798*/ 	.word	0xffffffff


	//   ....[128]....
        /*079c*/ 	.word	0xffffffff


	//   ....[129]....
        /*07a0*/ 	.word	0xffffffff


	//   ....[130]....
        /*07a4*/ 	.word	0xffffffff


	//   ....[131]....
        /*07a8*/ 	.word	0xffffffff


	//   ....[132]....
        /*07ac*/ 	.word	0xffffffff


	//   ....[133]....
        /*07b0*/ 	.word	0xffffffff


	//   ....[134]....
        /*07b4*/ 	.word	0xffffffff


	//   ....[135]....
        /*07b8*/ 	.word	0xffffffff


	//   ....[136]....
        /*07bc*/ 	.word	0xffffffff


	//   ....[137]....
        /*07c0*/ 	.word	0xffffffff


	//   ....[138]....
        /*07c4*/ 	.word	0xffffffff


	//   ....[139]....
        /*07c8*/ 	.word	0xffffffff


	//   ....[140]....
        /*07cc*/ 	.word	0xffffffff


	//   ....[141]....
        /*07d0*/ 	.word	0xffffffff


	//   ....[142]....
        /*07d4*/ 	.word	0xffffffff


	//   ....[143]....
        /*07d8*/ 	.word	0xffffffff


	//   ....[144]....
        /*07dc*/ 	.word	0xffffffff


	//   ....[145]....
        /*07e0*/ 	.word	0xffffffff


	//   ....[146]....
        /*07e4*/ 	.word	0xffffffff


	//   ....[147]....
        /*07e8*/ 	.word	0xffffffff


	//   ....[148]....
        /*07ec*/ 	.word	0xffffffff


	//   ....[149]....
        /*07f0*/ 	.word	0xffffffff


	//   ....[150]....
        /*07f4*/ 	.word	0xffffffff


	//   ....[151]....
        /*07f8*/ 	.word	0xffffffff


	//   ....[152]....
        /*07fc*/ 	.word	0xffffffff


	//   ....[153]....
        /*0800*/ 	.word	0xffffffff


	//   ....[154]....
        /*0804*/ 	.word	0xffffffff


	//   ....[155]....
        /*0808*/ 	.word	0xffffffff


	//   ....[156]....
        /*080c*/ 	.word	0xffffffff


	//   ....[157]....
        /*0810*/ 	.word	0xffffffff


	//   ....[158]....
        /*0814*/ 	.word	0xffffffff


	//   ....[159]....
        /*0818*/ 	.word	0xffffffff


	//   ....[160]....
        /*081c*/ 	.word	0xffffffff


	//   ....[161]....
        /*0820*/ 	.word	0xffffffff


	//   ....[162]....
        /*0824*/ 	.word	0xffffffff


	//   ....[163]....
        /*0828*/ 	.word	0xffffffff


	//   ....[164]....
        /*082c*/ 	.word	0xffffffff


	//   ....[165]....
        /*0830*/ 	.word	0xffffffff


	//   ....[166]....
        /*0834*/ 	.word	0xffffffff


	//   ....[167]....
        /*0838*/ 	.word	0xffffffff


	//   ....[168]....
        /*083c*/ 	.word	0xffffffff


	//   ....[169]....
        /*0840*/ 	.word	0xffffffff


	//   ....[170]....
        /*0844*/ 	.word	0xffffffff


	//   ....[171]....
        /*0848*/ 	.word	0xffffffff


	//   ....[172]....
        /*084c*/ 	.word	0xffffffff


	//   ....[173]....
        /*0850*/ 	.word	0xffffffff


	//   ....[174]....
        /*0854*/ 	.word	0xffffffff


	//   ....[175]....
        /*0858*/ 	.word	0xffffffff


	//   ....[176]....
        /*085c*/ 	.word	0x0500000f


	//   ....[177]....
        /*0860*/ 	.word	0x0500000f


	//   ....[178]....
        /*0864*/ 	.word	0x0500000f


	//   ....[179]....
        /*0868*/ 	.word	0x0500000f


	//   ....[180]....
        /*086c*/ 	.word	0x0500000f


	//   ....[181]....
        /*0870*/ 	.word	0x0500000f


	//   ....[182]....
        /*0874*/ 	.word	0x0500000f


	//   ....[183]....
        /*0878*/ 	.word	0x0500000f


	//   ....[184]....
        /*087c*/ 	.word	0x0500000f


	//   ....[185]....
        /*0880*/ 	.word	0x0500000f


	//   ....[186]....
        /*0884*/ 	.word	0x0500000f


	//   ....[187]....
        /*0888*/ 	.word	0x0500000f


	//   ....[188]....
        /*088c*/ 	.word	0x0500000f


	//   ....[189]....
        /*0890*/ 	.word	0x0500000f


	//   ....[190]....
        /*0894*/ 	.word	0x0500000f


	//   ....[191]....
        /*0898*/ 	.word	0x0500000f


	//   ....[192]....
        /*089c*/ 	.word	0x0500000f


	//   ....[193]....
        /*08a0*/ 	.word	0x0500000f


	//   ....[194]....
        /*08a4*/ 	.word	0x0500000f


	//   ....[195]....
        /*08a8*/ 	.word	0x0500000f


	//   ....[196]....
        /*08ac*/ 	.word	0x0500000f


	//   ....[197]....
        /*08b0*/ 	.word	0x0500000f


	//   ....[198]....
        /*08b4*/ 	.word	0x0500000f


	//   ....[199]....
        /*08b8*/ 	.word	0x0500000f


	//   ....[200]....
        /*08bc*/ 	.word	0x0500000f


	//   ....[201]....
        /*08c0*/ 	.word	0x0500000f


	//   ....[202]....
        /*08c4*/ 	.word	0x0500000f


	//   ....[203]....
        /*08c8*/ 	.word	0x0500000f


	//   ....[204]....
        /*08cc*/ 	.word	0x0500000f


	//   ....[205]....
        /*08d0*/ 	.word	0x0500000f


	//   ....[206]....
        /*08d4*/ 	.word	0x0500000f


	//   ....[207]....
        /*08d8*/ 	.word	0x0500000f


	//   ....[208]....
        /*08dc*/ 	.word	0x0500000f


	//   ....[209]....
        /*08e0*/ 	.word	0x0500000f


	//   ....[210]....
        /*08e4*/ 	.word	0x0500000f


	//   ....[211]....
        /*08e8*/ 	.word	0x0500000f


	//   ....[212]....
        /*08ec*/ 	.word	0x0500000f


	//   ....[213]....
        /*08f0*/ 	.word	0x0500000f


	//   ....[214]....
        /*08f4*/ 	.word	0x0500000f


	//   ....[215]....
        /*08f8*/ 	.word	0x0500000f


	//   ....[216]....
        /*08fc*/ 	.word	0x0500000f


	//   ....[217]....
        /*0900*/ 	.word	0x0500000f


	//   ....[218]....
        /*0904*/ 	.word	0x0500000f


	//   ....[219]....
        /*0908*/ 	.word	0x0500000f


	//   ....[220]....
        /*090c*/ 	.word	0x0500000f


	//   ....[221]....
        /*0910*/ 	.word	0x0500000f


	//   ....[222]....
        /*0914*/ 	.word	0x0500000f


	//   ....[223]....
        /*0918*/ 	.word	0x0500000f


	//   ....[224]....
        /*091c*/ 	.word	0x0500000f


	//   ....[225]....
        /*0920*/ 	.word	0x0500000f


	//   ....[226]....
        /*0924*/ 	.word	0x0500000f


	//   ....[227]....
        /*0928*/ 	.word	0x0500000f


	//   ....[228]....
        /*092c*/ 	.word	0x0500000f


	//   ....[229]....
        /*0930*/ 	.word	0x0500000f


	//   ....[230]....
        /*0934*/ 	.word	0x0500000f


	//   ....[231]....
        /*0938*/ 	.word	0x0500000f


	//   ....[232]....
        /*093c*/ 	.word	0x0500000f


	//   ....[233]....
        /*0940*/ 	.word	0x0500000f


	//   ....[234]....
        /*0944*/ 	.word	0x0500000f


	//   ....[235]....
        /*0948*/ 	.word	0x0500000f


	//   ....[236]....
        /*094c*/ 	.word	0x0500000f


	//   ....[237]....
        /*0950*/ 	.word	0x0500000f


	//   ....[238]....
        /*0954*/ 	.word	0x0500000f


	//   ....[239]....
        /*0958*/ 	.word	0x0500000f


	//   ....[240]....
        /*095c*/ 	.word	0x0500000f


	//   ....[241]....
        /*0960*/ 	.word	0x0500000f


	//   ....[242]....
        /*0964*/ 	.word	0x0500000f


	//   ....[243]....
        /*0968*/ 	.word	0x0500000f


	//   ....[244]....
        /*096c*/ 	.word	0x0500000f


	//   ....[245]....
        /*0970*/ 	.word	0x0500000f


	//   ....[246]....
        /*0974*/ 	.word	0x0500000f


	//   ....[247]....
        /*0978*/ 	.word	0x0500000f


	//   ....[248]....
        /*097c*/ 	.word	0x0500000f


	//   ....[249]....
        /*0980*/ 	.word	0x0500000f


	//   ....[250]....
        /*0984*/ 	.word	0x0500000f


	//   ....[251]....
        /*0988*/ 	.word	0x0500000f


	//   ....[252]....
        /*098c*/ 	.word	0x0500000f


	//   ....[253]....
        /*0990*/ 	.word	0x0500000f


	//   ....[254]....
        /*0994*/ 	.word	0x0500000f


	//   ....[255]....
        /*0998*/ 	.word	0x0500000f


	//   ....[0]....
        /*099c*/ 	.word	0x0500000f


	//   ....[1]....
        /*09a0*/ 	.word	0x0500000f


	//   ....[2]....
        /*09a4*/ 	.word	0x0500000f


	//   ....[3]....
        /*09a8*/ 	.word	0x0500000f


	//   ....[4]....
        /*09ac*/ 	.word	0x0500000f


	//   ....[5]....
        /*09b0*/ 	.word	0x0500000f


	//   ....[6]....
        /*09b4*/ 	.word	0x0500000f


	//   ....[7]....
        /*09b8*/ 	.word	0x0500000f


	//   ....[8]....
        /*09bc*/ 	.word	0x0500000f


	//   ....[9]....
        /*09c0*/ 	.word	0x0500000f


	//   ....[10]....
        /*09c4*/ 	.word	0x0500000f


	//   ....[11]....
        /*09c8*/ 	.word	0x0500000f


	//   ....[12]....
        /*09cc*/ 	.word	0x0500000f


	//   ....[13]....
        /*09d0*/ 	.word	0x0500000f


	//   ....[14]....
        /*09d4*/ 	.word	0x0500000f


	//   ....[15]....
        /*09d8*/ 	.word	0x0500000f


	//   ....[16]....
        /*09dc*/ 	.word	0x0500000f


	//   ....[17]....
        /*09e0*/ 	.word	0x0500000f


	//   ....[18]....
        /*09e4*/ 	.word	0x0500000f


	//   ....[19]....
        /*09e8*/ 	.word	0x0500000f


	//   ....[20]....
        /*09ec*/ 	.word	0x0500000f


	//   ....[21]....
        /*09f0*/ 	.word	0x0500000f


	//   ....[22]....
        /*09f4*/ 	.word	0x0500000f


	//   ....[23]....
        /*09f8*/ 	.word	0x0500000f


	//   ....[24]....
        /*09fc*/ 	.word	0x0500000f


	//   ....[25]....
        /*0a00*/ 	.word	0x0500000f


	//   ....[26]....
        /*0a04*/ 	.word	0x0500000f


	//   ....[27]....
        /*0a08*/ 	.word	0x0500000f


	//   ....[28]....
        /*0a0c*/ 	.word	0x0500000f


	//   ....[29]....
        /*0a10*/ 	.word	0x0500000f


	//   ....[30]....
        /*0a14*/ 	.word	0x0500000f


	//   ....[31]....
        /*0a18*/ 	.word	0x0500000f


	//   ....[32]....
        /*0a1c*/ 	.word	0x0500000f


	//   ....[33]....
        /*0a20*/ 	.word	0x0500000f


	//   ....[34]....
        /*0a24*/ 	.word	0x0500000f


	//   ....[35]....
        /*0a28*/ 	.word	0x0500000f


	//   ....[36]....
        /*0a2c*/ 	.word	0x0500000f


	//   ....[37]....
        /*0a30*/ 	.word	0x0500000f


	//   ....[38]....
        /*0a34*/ 	.word	0x0500000f


	//   ....[39]....
        /*0a38*/ 	.word	0x0500000f


	//   ....[40]....
        /*0a3c*/ 	.word	0x0500000f


	//   ....[41]....
        /*0a40*/ 	.word	0x0500000f


	//----- nvinfo : EIATTR_COOP_GROUP_INSTR_OFFSETS
	.align		4
.L_239:
        /*0a44*/ 	.byte	0x04, 0x28
        /*0a46*/ 	.short	(.L_241 - .L_240)


	//   ....[0]....
.L_240:
        /*0a48*/ 	.word	0x00000070


	//   ....[1]....
        /*0a4c*/ 	.word	0x000001a0


	//   ....[2]....
        /*0a50*/ 	.word	0x000001f0


	//   ....[3]....
        /*0a54*/ 	.word	0x00000420


	//   ....[4]....
        /*0a58*/ 	.word	0x00000580


	//   ....[5]....
        /*0a5c*/ 	.word	0x000006a0


	//   ....[6]....
        /*0a60*/ 	.word	0x00000800


	//   ....[7]....
        /*0a64*/ 	.word	0x0000a4c0


	//   ....[8]....
        /*0a68*/ 	.word	0x0000adb0


	//   ....[9]....
        /*0a6c*/ 	.word	0x0000adc0


	//   ....[10]....
        /*0a70*/ 	.word	0x0000add0


	//   ....[11]....
        /*0a74*/ 	.word	0x0000ade0


	//   ....[12]....
        /*0a78*/ 	.word	0x0000e3c0


	//   ....[13]....
        /*0a7c*/ 	.word	0x0000e3d0


	//   ....[14]....
        /*0a80*/ 	.word	0x0000e3e0


	//   ....[15]....
        /*0a84*/ 	.word	0x0000e3f0


	//   ....[16]....
        /*0a88*/ 	.word	0x00011ef0


	//   ....[17]....
        /*0a8c*/ 	.word	0x00012830


	//   ....[18]....
        /*0a90*/ 	.word	0x00013930


	//   ....[19]....
        /*0a94*/ 	.word	0x000139d0


	//   ....[20]....
        /*0a98*/ 	.word	0x000142e0


	//   ....[21]....
        /*0a9c*/ 	.word	0x00014390


	//   ....[22]....
        /*0aa0*/ 	.word	0x00016250


	//   ....[23]....
        /*0aa4*/ 	.word	0x00016650


	//   ....[24]....
        /*0aa8*/ 	.word	0x00017310


	//   ....[25]....
        /*0aac*/ 	.word	0x000173c0


	//   ....[26]....
        /*0ab0*/ 	.word	0x00017b70


	//   ....[27]....
        /*0ab4*/ 	.word	0x00017bd0


	//   ....[28]....
        /*0ab8*/ 	.word	0x0001a240


	//   ....[29]....
        /*0abc*/ 	.word	0x0001a250


	//   ....[30]....
        /*0ac0*/ 	.word	0x0001a290


	//   ....[31]....
        /*0ac4*/ 	.word	0x0001a2b0


	//   ....[32]....
        /*0ac8*/ 	.word	0x0001c520


	//   ....[33]....
        /*0acc*/ 	.word	0x0001c920


	//   ....[34]....
        /*0ad0*/ 	.word	0x0001d5f0


	//   ....[35]....
        /*0ad4*/ 	.word	0x0001d6a0


	//   ....[36]....
        /*0ad8*/ 	.word	0x0001ddf0


	//   ....[37]....
        /*0adc*/ 	.word	0x0001de70


	//   ....[38]....
        /*0ae0*/ 	.word	0x0001f280


	//   ....[39]....
        /*0ae4*/ 	.word	0x0001f290


	//   ....[40]....
        /*0ae8*/ 	.word	0x0001f310


	//   ....[41]....
        /*0aec*/ 	.word	0x0001f320


	//   ....[42]....
        /*0af0*/ 	.word	0x0001fed0


	//   ....[43]....
        /*0af4*/ 	.word	0x0001ff10


	//   ....[44]....
        /*0af8*/ 	.word	0x0001ffb0


	//   ....[45]....
        /*0afc*/ 	.word	0x0001ffe0


	//   ....[46]....
        /*0b00*/ 	.word	0x00020010


	//   ....[47]....
        /*0b04*/ 	.word	0x00020040


	//   ....[48]....
        /*0b08*/ 	.word	0x00020070


	//   ....[49]....
        /*0b0c*/ 	.word	0x000200a0


	//   ....[50]....
        /*0b10*/ 	.word	0x000200d0


	//   ....[51]....
        /*0b14*/ 	.word	0x00020100


	//   ....[52]....
        /*0b18*/ 	.word	0x00020130


	//   ....[53]....
        /*0b1c*/ 	.word	0x00020160


	//   ....[54]....
        /*0b20*/ 	.word	0x00020190


	//   ....[55]....
        /*0b24*/ 	.word	0x000201c0


	//   ....[56]....
        /*0b28*/ 	.word	0x000201f0


	//   ....[57]....
        /*0b2c*/ 	.word	0x00020220


	//   ....[58]....
        /*0b30*/ 	.word	0x00020250


	//   ....[59]....
        /*0b34*/ 	.word	0x00020280


	//   ....[60]....
        /*0b38*/ 	.word	0x000202b0


	//   ....[61]....
        /*0b3c*/ 	.word	0x000202e0


	//   ....[62]....
        /*0b40*/ 	.word	0x00020310


	//   ....[63]....
        /*0b44*/ 	.word	0x00020340


	//   ....[64]....
        /*0b48*/ 	.word	0x00020370


	//   ....[65]....
        /*0b4c*/ 	.word	0x000203a0


	//   ....[66]....
        /*0b50*/ 	.word	0x000203d0


	//   ....[67]....
        /*0b54*/ 	.word	0x00020400


	//   ....[68]....
        /*0b58*/ 	.word	0x00020430


	//   ....[69]....
        /*0b5c*/ 	.word	0x00020460


	//   ....[70]....
        /*0b60*/ 	.word	0x00020490


	//   ....[71]....
        /*0b64*/ 	.word	0x000204c0


	//   ....[72]....
        /*0b68*/ 	.word	0x000204f0


	//   ....[73]....
        /*0b6c*/ 	.word	0x00020520


	//   ....[74]....
        /*0b70*/ 	.word	0x00020550


	//   ....[75]....
        /*0b74*/ 	.word	0x00020580


	//   ....[76]....
        /*0b78*/ 	.word	0x000205b0


	//   ....[77]....
        /*0b7c*/ 	.word	0x000205e0


	//   ....[78]....
        /*0b80*/ 	.word	0x000205f0


	//   ....[79]....
        /*0b84*/ 	.word	0x00020600


	//   ....[80]....
        /*0b88*/ 	.word	0x00020610


	//   ....[81]....
        /*0b8c*/ 	.word	0x00020620


	//   ....[82]....
        /*0b90*/ 	.word	0x00020630


	//   ....[83]....
        /*0b94*/ 	.word	0x00020640


	//   ....[84]....
        /*0b98*/ 	.word	0x00020650


	//   ....[85]....
        /*0b9c*/ 	.word	0x00020660


	//   ....[86]....
        /*0ba0*/ 	.word	0x00020670


	//   ....[87]....
        /*0ba4*/ 	.word	0x00020690


	//   ....[88]....
        /*0ba8*/ 	.word	0x000206b0


	//   ....[89]....
        /*0bac*/ 	.word	0x000206c0


	//   ....[90]....
        /*0bb0*/ 	.word	0x000206d0


	//   ....[91]....
        /*0bb4*/ 	.word	0x00020700


	//   ....[92]....
        /*0bb8*/ 	.word	0x00020730


	//   ....[93]....
        /*0bbc*/ 	.word	0x00020760


	//   ....[94]....
        /*0bc0*/ 	.word	0x00020780


	//   ....[95]....
        /*0bc4*/ 	.word	0x000207b0


	//   ....[96]....
        /*0bc8*/ 	.word	0x000207e0


	//   ....[97]....
        /*0bcc*/ 	.word	0x00020810


	//   ....[98]....
        /*0bd0*/ 	.word	0x00020840


	//   ....[99]....
        /*0bd4*/ 	.word	0x00020870


	//   ....[100]....
        /*0bd8*/ 	.word	0x000208a0


	//   ....[101]....
        /*0bdc*/ 	.word	0x000208d0


	//   ....[102]....
        /*0be0*/ 	.word	0x00020910


	//   ....[103]....
        /*0be4*/ 	.word	0x00020940


	//   ....[104]....
        /*0be8*/ 	.word	0x00020970


	//   ....[105]....
        /*0bec*/ 	.word	0x000209a0


	//   ....[106]....
        /*0bf0*/ 	.word	0x000211a0


	//   ....[107]....
        /*0bf4*/ 	.word	0x000211c0


	//   ....[108]....
        /*0bf8*/ 	.word	0x000211e0


	//   ....[109]....
        /*0bfc*/ 	.word	0x000211f0


	//   ....[110]....
        /*0c00*/ 	.word	0x00021880


	//   ....[111]....
        /*0c04*/ 	.word	0x00021890


	//   ....[112]....
        /*0c08*/ 	.word	0x000219c0


	//   ....[113]....
        /*0c0c*/ 	.word	0x000219d0


	//   ....[114]....
        /*0c10*/ 	.word	0x00021b00


	//   ....[115]....
        /*0c14*/ 	.word	0x00021b10


	//   ....[116]....
        /*0c18*/ 	.word	0x00021c40


	//   ....[117]....
        /*0c1c*/ 	.word	0x00021c50


	//   ....[118]....
        /*0c20*/ 	.word	0x00022020


	//   ....[119]....
        /*0c24*/ 	.word	0x00022030


	//   ....[120]....
        /*0c28*/ 	.word	0x000226c0


	//   ....[121]....
        /*0c2c*/ 	.word	0x000226d0


	//   ....[122]....
        /*0c30*/ 	.word	0x00023430


	//   ....[123]....
        /*0c34*/ 	.word	0x00023440


	//   ....[124]....
        /*0c38*/ 	.word	0x00023580


	//   ....[125]....
        /*0c3c*/ 	.word	0x00023590


	//   ....[126]....
        /*0c40*/ 	.word	0x000236c0


	//   ....[127]....
        /*0c44*/ 	.word	0x000236d0


	//   ....[128]....
        /*0c48*/ 	.word	0x00023800


	//   ....[129]....
        /*0c4c*/ 	.word	0x00023810


	//   ....[130]....
        /*0c50*/ 	.word	0x000239a0


	//   ....[131]....
        /*0c54*/ 	.word	0x00023be0


	//   ....[132]....
        /*0c58*/ 	.word	0x00023c10


	//   ....[133]....
        /*0c5c*/ 	.word	0x00023c40


	//   ....[134]....
        /*0c60*/ 	.word	0x00023c70


	//   ....[135]....
        /*0c64*/ 	.word	0x00023ca0


	//   ....[136]....
        /*0c68*/ 	.word	0x00023cd0


	//   ....[137]....
        /*0c6c*/ 	.word	0x00023e70


	//   ....[138]....
        /*0c70*/ 	.word	0x00023ea0


	//   ....[139]....
        /*0c74*/ 	.word	0x00023ed0


	//   ....[140]....
        /*0c78*/ 	.word	0x00023f00


	//   ....[141]....
        /*0c7c*/ 	.word	0x00023f30


	//   ....[142]....
        /*0c80*/ 	.word	0x00023f60


	//   ....[143]....
        /*0c84*/ 	.word	0x00024000


	//   ....[144]....
        /*0c88*/ 	.word	0x00024030


	//   ....[145]....
        /*0c8c*/ 	.word	0x00024040


	//   ....[146]....
        /*0c90*/ 	.word	0x00024070


	//   ....[147]....
        /*0c94*/ 	.word	0x00025ac0


	//   ....[148]....
        /*0c98*/ 	.word	0x00027a50


	//   ....[149]....
        /*0c9c*/ 	.word	0x00028760


	//   ....[150]....
        /*0ca0*/ 	.word	0x00028780


	//   ....[151]....
        /*0ca4*/ 	.word	0x000287a0


	//   ....[152]....
        /*0ca8*/ 	.word	0x00028860


	//   ....[153]....
        /*0cac*/ 	.word	0x00028890


	//   ....[154]....
        /*0cb0*/ 	.word	0x00028920


	//   ....[155]....
        /*0cb4*/ 	.word	0x00028930


	//   ....[156]....
        /*0cb8*/ 	.word	0x000289c0


	//   ....[157]....
        /*0cbc*/ 	.word	0x0002a660


	//   ....[158]....
        /*0cc0*/ 	.word	0x0002a690


	//   ....[159]....
        /*0cc4*/ 	.word	0x0002a6f0


	//   ....[160]....
        /*0cc8*/ 	.word	0x0002a720


	//   ....[161]....
        /*0ccc*/ 	.word	0x0002a750


	//   ....[162]....
        /*0cd0*/ 	.word	0x0002a780


	//   ....[163]....
        /*0cd4*/ 	.word	0x0002a7b0


	//   ....[164]....
        /*0cd8*/ 	.word	0x0002a7e0


	//   ....[165]....
        /*0cdc*/ 	.word	0x0002a9b0


	//   ....[166]....
        /*0ce0*/ 	.word	0x0002a9e0


	//   ....[167]....
        /*0ce4*/ 	.word	0x0002aa10


	//   ....[168]....
        /*0ce8*/ 	.word	0x0002aa40


	//   ....[169]....
        /*0cec*/ 	.word	0x0002aa70


	//   ....[170]....
        /*0cf0*/ 	.word	0x0002aaa0


	//   ....[171]....
        /*0cf4*/ 	.word	0x0002ab80


	//   ....[172]....
        /*0cf8*/ 	.word	0x0002aba0


	//   ....[173]....
        /*0cfc*/ 	.word	0x0002abb0


	//   ....[174]....
        /*0d00*/ 	.word	0x0002ac30


	//   ....[175]....
        /*0d04*/ 	.word	0x0002b780


	//   ....[176]....
        /*0d08*/ 	.word	0x0002bc80


	//   ....[177]....
        /*0d0c*/ 	.word	0x0002bd20


	//   ....[178]....
        /*0d10*/ 	.word	0x0002bdb0


	//   ....[179]....
        /*0d14*/ 	.word	0x0002be00


	//   ....[180]....
        /*0d18*/ 	.word	0x0002be50


	//   ....[181]....
        /*0d1c*/ 	.word	0x0002bf30


	//   ....[182]....
        /*0d20*/ 	.word	0x0002bfc0


	//   ....[183]....
        /*0d24*/ 	.word	0x0002c010


	//   ....[184]....
        /*0d28*/ 	.word	0x0002c060


	//   ....[185]....
        /*0d2c*/ 	.word	0x0002c400


	//   ....[186]....
        /*0d30*/ 	.word	0x0002c520


	//   ....[187]....
        /*0d34*/ 	.word	0x0002c650


	//   ....[188]....
        /*0d38*/ 	.word	0x0002c770


	//   ....[189]....
        /*0d3c*/ 	.word	0x0002c8a0


	//   ....[190]....
        /*0d40*/ 	.word	0x0002c970


	//   ....[191]....
        /*0d44*/ 	.word	0x0002c9d0


	//   ....[192]....
        /*0d48*/ 	.word	0x0002ca20


	//   ....[193]....
        /*0d4c*/ 	.word	0x0002caa0


	//   ....[194]....
        /*0d50*/ 	.word	0x0002caf0


	//   ....[195]....
        /*0d54*/ 	.word	0x0002cb70


	//   ....[196]....
        /*0d58*/ 	.word	0x0002cbc0


	//   ....[197]....
        /*0d5c*/ 	.word	0x0002cc40


	//   ....[198]....
        /*0d60*/ 	.word	0x0002ccb0


	//   ....[199]....
        /*0d64*/ 	.word	0x0002cd10


	//   ....[200]....
        /*0d68*/ 	.word	0x0002cd60


	//   ....[201]....
        /*0d6c*/ 	.word	0x0002cde0


	//   ....[202]....
        /*0d70*/ 	.word	0x0002ce50


	//   ....[203]....
        /*0d74*/ 	.word	0x0002ceb0


	//   ....[204]....
        /*0d78*/ 	.word	0x0002cf00


	//   ....[205]....
        /*0d7c*/ 	.word	0x0002cf80


	//   ....[206]....
        /*0d80*/ 	.word	0x0002cfd0


	//   ....[207]....
        /*0d84*/ 	.word	0x0002d030


	//   ....[208]....
        /*0d88*/ 	.word	0x0002d080


	//   ....[209]....
        /*0d8c*/ 	.word	0x0002d0e0


	//   ....[210]....
        /*0d90*/ 	.word	0x0002d150


	//   ....[211]....
        /*0d94*/ 	.word	0x0002d1b0


	//   ....[212]....
        /*0d98*/ 	.word	0x0002d200


	//   ....[213]....
        /*0d9c*/ 	.word	0x0002d260


	//   ....[214]....
        /*0da0*/ 	.word	0x0002d2b0


	//   ....[215]....
        /*0da4*/ 	.word	0x0002d310


	//   ....[216]....
        /*0da8*/ 	.word	0x0002d380


	//   ....[217]....
        /*0dac*/ 	.word	0x0002d400


	//   ....[218]....
        /*0db0*/ 	.word	0x0002d470


	//   ....[219]....
        /*0db4*/ 	.word	0x0002d4f0


	//   ....[220]....
        /*0db8*/ 	.word	0x0002d560


	//   ....[221]....
        /*0dbc*/ 	.word	0x0002d5e0


	//   ....[222]....
        /*0dc0*/ 	.word	0x0002d640


	//   ....[223]....
        /*0dc4*/ 	.word	0x0002d6c0


	//   ....[224]....
        /*0dc8*/ 	.word	0x0002d710


	//   ....[225]....
        /*0dcc*/ 	.word	0x0002d790


	//   ....[226]....
        /*0dd0*/ 	.word	0x0002d7f0


	//   ....[227]....
        /*0dd4*/ 	.word	0x0002d850


	//   ....[228]....
        /*0dd8*/ 	.word	0x0002d8b0


	//   ....[229]....
        /*0ddc*/ 	.word	0x0002d930


	//   ....[230]....
        /*0de0*/ 	.word	0x0002d9b0


	//   ....[231]....
        /*0de4*/ 	.word	0x0002da10


	//   ....[232]....
        /*0de8*/ 	.word	0x0002da60


	//   ....[233]....
        /*0dec*/ 	.word	0x0002dae0


	//   ....[234]....
        /*0df0*/ 	.word	0x0002db50


	//   ....[235]....
        /*0df4*/ 	.word	0x0002dbb0


	//   ....[236]....
        /*0df8*/ 	.word	0x0002dc00


	//   ....[237]....
        /*0dfc*/ 	.word	0x0002dc80


	//   ....[238]....
        /*0e00*/ 	.word	0x0002dcf0


	//   ....[239]....
        /*0e04*/ 	.word	0x0002dd50


	//   ....[240]....
        /*0e08*/ 	.word	0x0002dda0


	//   ....[241]....
        /*0e0c*/ 	.word	0x0002de20


	//   ....[242]....
        /*0e10*/ 	.word	0x0002de90


	//   ....[243]....
        /*0e14*/ 	.word	0x0002df00


	//   ....[244]....
        /*0e18*/ 	.word	0x0002df50


	//   ....[245]....
        /*0e1c*/ 	.word	0x0002dfd0


	//   ....[246]....
        /*0e20*/ 	.word	0x0002e040


	//   ....[247]....
        /*0e24*/ 	.word	0x0002e0a0


	//   ....[248]....
        /*0e28*/ 	.word	0x0002e0f0


	//   ....[249]....
        /*0e2c*/ 	.word	0x0002e170


	//   ....[250]....
        /*0e30*/ 	.word	0x0002e1c0


	//   ....[251]....
        /*0e34*/ 	.word	0x0002e250


	//   ....[252]....
        /*0e38*/ 	.word	0x0002e2e0


	//   ....[253]....
        /*0e3c*/ 	.word	0x0002e370


	//   ....[254]....
        /*0e40*/ 	.word	0x0002e400


	//   ....[255]....
        /*0e44*/ 	.word	0x0002e490


	//   ....[0]....
        /*0e48*/ 	.word	0x0002e520


	//   ....[1]....
        /*0e4c*/ 	.word	0x0002e5a0


	//   ....[2]....
        /*0e50*/ 	.word	0x0002e5f0


	//   ....[3]....
        /*0e54*/ 	.word	0x0002e680


	//   ....[4]....
        /*0e58*/ 	.word	0x0002e710


	//   ....[5]....
        /*0e5c*/ 	.word	0x0002e790


	//   ....[6]....
        /*0e60*/ 	.word	0x0002e7e0


	//   ....[7]....
        /*0e64*/ 	.word	0x0002e870


	//   ....[8]....
        /*0e68*/ 	.word	0x0002e900


	//   ....[9]....
        /*0e6c*/ 	.word	0x0002e990


	//   ....[10]....
        /*0e70*/ 	.word	0x0002ea20


	//   ....[11]....
        /*0e74*/ 	.word	0x0002eab0


	//   ....[12]....
        /*0e78*/ 	.word	0x0002eb40


	//   ....[13]....
        /*0e7c*/ 	.word	0x0002ec00


	//   ....[14]....
        /*0e80*/ 	.word	0x0002eee0


	//   ....[15]....
        /*0e84*/ 	.word	0x0002f100


	//   ....[16]....
        /*0e88*/ 	.word	0x0002f150


	//   ....[17]....
        /*0e8c*/ 	.word	0x0002f1b0


	//   ....[18]....
        /*0e90*/ 	.word	0x0002f260


	//   ....[19]....
        /*0e94*/ 	.word	0x0002f320


	//   ....[20]....
        /*0e98*/ 	.word	0x0002f3c0


	//   ....[21]....
        /*0e9c*/ 	.word	0x0002f4a0


	//   ....[22]....
        /*0ea0*/ 	.word	0x0002f5a0


	//   ....[23]....
        /*0ea4*/ 	.word	0x0002f880


	//   ....[24]....
        /*0ea8*/ 	.word	0x0002f920


	//   ....[25]....
        /*0eac*/ 	.word	0x0002fac0


	//   ....[26]....
        /*0eb0*/ 	.word	0x0002fb40


	//   ....[27]....
        /*0eb4*/ 	.word	0x0002fbc0


	//   ....[28]....
        /*0eb8*/ 	.word	0x0002fc40


	//   ....[29]....
        /*0ebc*/ 	.word	0x0002fcc0


	//   ....[30]....
        /*0ec0*/ 	.word	0x0002fd50


	//   ....[31]....
        /*0ec4*/ 	.word	0x0002fdf0


	//   ....[32]....
        /*0ec8*/ 	.word	0x0002fea0


	//   ....[33]....
        /*0ecc*/ 	.word	0x0002ff20


	//   ....[34]....
        /*0ed0*/ 	.word	0x0002ffa0


	//   ....[35]....
        /*0ed4*/ 	.word	0x00030020


	//   ....[36]....
        /*0ed8*/ 	.word	0x000300b0


	//   ....[37]....
        /*0edc*/ 	.word	0x00030130


	//   ....[38]....
        /*0ee0*/ 	.word	0x000301e0


	//   ....[39]....
        /*0ee4*/ 	.word	0x00030230


	//   ....[40]....
        /*0ee8*/ 	.word	0x000302f0


	//   ....[41]....
        /*0eec*/ 	.word	0x00030420


	//----- nvinfo : EIATTR_REG_RECONFIG
	.align		4
.L_241:
        /*0ef0*/ 	.byte	0x01, 0x54
	.zero		2


	//----- nvinfo : EIATTR_SYSCALL_OFFSETS
	.align		4
        /*0ef4*/ 	.byte	0x04, 0x46
        /*0ef6*/ 	.short	(.L_243 - .L_242)


	//   ....[0]....
.L_242:
        /*0ef8*/ 	.word	0x000023c0


	//   ....[1]....
        /*0efc*/ 	.word	0x00002510


	//   ....[2]....
        /*0f00*/ 	.word	0x0000a650


	//   ....[3]....
        /*0f04*/ 	.word	0x0000ab90


	//   ....[4]....
        /*0f08*/ 	.word	0x000274c0


	//   ....[5]....
        /*0f0c*/ 	.word	0x00027650


	//   ....[6]....
        /*0f10*/ 	.word	0x000277a0


	//   ....[7]....
        /*0f14*/ 	.word	0x000278e0


	//   ....[8]....
        /*0f18*/ 	.word	0x00028310


	//----- nvinfo : EIATTR_MBARRIER_INSTR_OFFSETS
	.align		4
.L_243:
        /*0f1c*/ 	.byte	0x04, 0x39
        /*0f1e*/ 	.short	(.L_245 - .L_244)


	//   ....[0]....
.L_244:
        /*0f20*/ 	.word	0x000002d0
        /*0f24*/ 	.word	0x000000ff
        /*0f28*/ 	.word	0x00022800
        /*0f2c*/ 	.short	0x0100
        /*0f2e*/ 	.byte	0x08
	.zero		1


	//   ....[1]....
        /*0f30*/ 	.word	0x000002e0
        /*0f34*/ 	.word	0x000000ff
        /*0f38*/ 	.word	0x00022820
        /*0f3c*/ 	.short	0x0100
        /*0f3e*/ 	.byte	0x08
	.zero		1


	//   ....[2]....
        /*0f40*/ 	.word	0x000003d0
        /*0f44*/ 	.word	0x000000ff
        /*0f48*/ 	.word	0x00022830
        /*0f4c*/ 	.short	0x0100
        /*0f4e*/ 	.byte	0x08
	.zero		1


	//   ....[3]....
        /*0f50*/ 	.word	0x000003e0
        /*0f54*/ 	.word	0x000000ff
        /*0f58*/ 	.word	0x00022840
        /*0f5c*/ 	.short	0x0100
        /*0f5e*/ 	.byte	0x08
	.zero		1


	//   ....[4]....
        /*0f60*/ 	.word	0x000003f0
        /*0f64*/ 	.word	0x000000ff
        /*0f68*/ 	.word	0x00022838
        /*0f6c*/ 	.short	0x0100
        /*0f6e*/ 	.byte	0x08
	.zero		1


	//   ....[5]....
        /*0f70*/ 	.word	0x00000400
        /*0f74*/ 	.word	0x000000ff
        /*0f78*/ 	.word	0x00022848
        /*0f7c*/ 	.short	0x0100
        /*0f7e*/ 	.byte	0x08
	.zero		1


	//   ....[6]....
        /*0f80*/ 	.word	0x00000530
        /*0f84*/ 	.word	0x000000ff
        /*0f88*/ 	.word	0x00022850
        /*0f8c*/ 	.short	0x0100
        /*0f8e*/ 	.byte	0x08
	.zero		1


	//   ....[7]....
        /*0f90*/ 	.word	0x00000540
        /*0f94*/ 	.word	0x000000ff
        /*0f98*/ 	.word	0x00022860
        /*0f9c*/ 	.short	0x0100
        /*0f9e*/ 	.byte	0x08
	.zero		1


	//   ....[8]....
        /*0fa0*/ 	.word	0x00000550
        /*0fa4*/ 	.word	0x000000ff
        /*0fa8*/ 	.word	0x00022858
        /*0fac*/ 	.short	0x0100
        /*0fae*/ 	.byte	0x08
	.zero		1


	//   ....[9]....
        /*0fb0*/ 	.word	0x00000560
        /*0fb4*/ 	.word	0x000000ff
        /*0fb8*/ 	.word	0x00022868
        /*0fbc*/ 	.short	0x0100
        /*0fbe*/ 	.byte	0x08
	.zero		1


	//   ....[10]....
        /*0fc0*/ 	.word	0x00000650
        /*0fc4*/ 	.word	0x000000ff
        /*0fc8*/ 	.word	0x00022870
        /*0fcc*/ 	.short	0x0100
        /*0fce*/ 	.byte	0x06
	.zero		1


	//   ....[11]....
        /*0fd0*/ 	.word	0x00000660
        /*0fd4*/ 	.word	0x000000ff
        /*0fd8*/ 	.word	0x00022880
        /*0fdc*/ 	.short	0x0100
        /*0fde*/ 	.byte	0x06
	.zero		1


	//   ....[12]....
        /*0fe0*/ 	.word	0x00000670
        /*0fe4*/ 	.word	0x000000ff
        /*0fe8*/ 	.word	0x00022878
        /*0fec*/ 	.short	0x0100
        /*0fee*/ 	.byte	0x06
	.zero		1


	//   ....[13]....
        /*0ff0*/ 	.word	0x00000680
        /*0ff4*/ 	.word	0x000000ff
        /*0ff8*/ 	.word	0x00022888
        /*0ffc*/ 	.short	0x0100
        /*0ffe*/ 	.byte	0x06
	.zero		1


	//   ....[14]....
        /*1000*/ 	.word	0x000007b0
        /*1004*/ 	.word	0x000000ff
        /*1008*/ 	.word	0x00022890
        /*100c*/ 	.short	0x0100
        /*100e*/ 	.byte	0x08
	.zero		1


	//   ....[15]....
        /*1010*/ 	.word	0x000007c0
        /*1014*/ 	.word	0x000000ff
        /*1018*/ 	.word	0x000228a0
        /*101c*/ 	.short	0x0100
        /*101e*/ 	.byte	0x08
	.zero		1


	//   ....[16]....
        /*1020*/ 	.word	0x000007d0
        /*1024*/ 	.word	0x000000ff
        /*1028*/ 	.word	0x00022898
        /*102c*/ 	.short	0x0100
        /*102e*/ 	.byte	0x08
	.zero		1


	//   ....[17]....
        /*1030*/ 	.word	0x000007e0
        /*1034*/ 	.word	0x000000ff
        /*1038*/ 	.word	0x000228a8
        /*103c*/ 	.short	0x0100
        /*103e*/ 	.byte	0x08
	.zero		1


	//   ....[18]....
        /*1040*/ 	.word	0x00000910
        /*1044*/ 	.word	0x000000ff
        /*1048*/ 	.word	0x000228b0
        /*104c*/ 	.short	0x0100
        /*104e*/ 	.byte	0x08
	.zero		1


	//   ....[19]....
        /*1050*/ 	.word	0x00000920
        /*1054*/ 	.word	0x000000ff
        /*1058*/ 	.word	0x000228c0
        /*105c*/ 	.short	0x0100
        /*105e*/ 	.byte	0x08
	.zero		1


	//   ....[20]....
        /*1060*/ 	.word	0x00000930
        /*1064*/ 	.word	0x000000ff
        /*1068*/ 	.word	0x000228b8
        /*106c*/ 	.short	0x0100
        /*106e*/ 	.byte	0x08
	.zero		1


	//   ....[21]....
        /*1070*/ 	.word	0x00000940
        /*1074*/ 	.word	0x000000ff
        /*1078*/ 	.word	0x000228c8
        /*107c*/ 	.short	0x0100
        /*107e*/ 	.byte	0x08
	.zero		1


	//   ....[22]....
        /*1080*/ 	.word	0x00003580
        /*1084*/ 	.word	0x0000006c
        /*1088*/ 	.word	0x00022890
        /*108c*/ 	.short	0x010a
        /*108e*/ 	.byte	0x3f
	.zero		1


	//   ....[23]....
        /*1090*/ 	.word	0x000063f0
        /*1094*/ 	.word	0x0000006c
        /*1098*/ 	.word	0x00022890
        /*109c*/ 	.short	0x010a
        /*109e*/ 	.byte	0x3f
	.zero		1


	//   ....[24]....
        /*10a0*/ 	.word	0x00009340
        /*10a4*/ 	.word	0x0000006c
        /*10a8*/ 	.word	0x00022890
        /*10ac*/ 	.short	0x010a
        /*10ae*/ 	.byte	0x3f
	.zero		1


	//   ....[25]....
        /*10b0*/ 	.word	0x000095b0
        /*10b4*/ 	.word	0x00000004
        /*10b8*/ 	.word	0x00000000
        /*10bc*/ 	.short	0x0101
        /*10be*/ 	.byte	0x3f
	.zero		1


	//   ....[26]....
        /*10c0*/ 	.word	0x000095f0
        /*10c4*/ 	.word	0x0000006c
        /*10c8*/ 	.word	0x000228b0
        /*10cc*/ 	.short	0x010a
        /*10ce*/ 	.byte	0x3f
	.zero		1


	//   ....[27]....
        /*10d0*/ 	.word	0x00009a30
        /*10d4*/ 	.word	0x0000006c
        /*10d8*/ 	.word	0x00000000
        /*10dc*/ 	.short	0x0101
        /*10de*/ 	.byte	0x3f
	.zero		1


	//   ....[28]....
        /*10e0*/ 	.word	0x0000a910
        /*10e4*/ 	.word	0x00000010
        /*10e8*/ 	.word	0x00022800
        /*10ec*/ 	.short	0x010a
        /*10ee*/ 	.byte	0x3f
	.zero		1


	//   ....[29]....
        /*10f0*/ 	.word	0x0000a960
        /*10f4*/ 	.word	0x00000010
        /*10f8*/ 	.word	0x00022800
        /*10fc*/ 	.short	0x010a
        /*10fe*/ 	.byte	0x3f
	.zero		1


	//   ....[30]....
        /*1100*/ 	.word	0x0000b330
        /*1104*/ 	.word	0x00000010
        /*1108*/ 	.word	0x00022800
        /*110c*/ 	.short	0x010a
        /*110e*/ 	.byte	0x3f
	.zero		1


	//   ....[31]....
        /*1110*/ 	.word	0x0000e820
        /*1114*/ 	.word	0x00000010
        /*1118*/ 	.word	0x00022800
        /*111c*/ 	.short	0x010a
        /*111e*/ 	.byte	0x3f
	.zero		1


	//   ....[32]....
        /*1120*/ 	.word	0x000118f0
        /*1124*/ 	.word	0x0000005a
        /*1128*/ 	.word	0x00022830
        /*112c*/ 	.short	0x010a
        /*112e*/ 	.byte	0x3f
	.zero		1


	//   ....[33]....
        /*1130*/ 	.word	0x00011960
        /*1134*/ 	.word	0x0000005a
        /*1138*/ 	.word	0x00022830
        /*113c*/ 	.short	0x010a
        /*113e*/ 	.byte	0x3f
	.zero		1


	//   ....[34]....
        /*1140*/ 	.word	0x00012260
        /*1144*/ 	.word	0x0000005a
        /*1148*/ 	.word	0x00000000
        /*114c*/ 	.short	0x0101
        /*114e*/ 	.byte	0x3f
	.zero		1


	//   ....[35]....
        /*1150*/ 	.word	0x00015570
        /*1154*/ 	.word	0x00000007
        /*1158*/ 	.word	0x00022830
        /*115c*/ 	.short	0x010a
        /*115e*/ 	.byte	0x3f
	.zero		1


	//   ....[36]....
        /*1160*/ 	.word	0x000155c0
        /*1164*/ 	.word	0x00000007
        /*1168*/ 	.word	0x00022830
        /*116c*/ 	.short	0x010a
        /*116e*/ 	.byte	0x3f
	.zero		1


	//   ....[37]....
        /*1170*/ 	.word	0x00015910
        /*1174*/ 	.word	0x00000007
        /*1178*/ 	.word	0x00022850
        /*117c*/ 	.short	0x010a
        /*117e*/ 	.byte	0x3f
	.zero		1


	//   ....[38]....
        /*1180*/ 	.word	0x00015950
        /*1184*/ 	.word	0x00000007
        /*1188*/ 	.word	0x00022850
        /*118c*/ 	.short	0x010a
        /*118e*/ 	.byte	0x3f
	.zero		1


	//   ....[39]....
        /*1190*/ 	.word	0x00016450
        /*1194*/ 	.word	0x0000004e
        /*1198*/ 	.word	0x00000000
        /*119c*/ 	.short	0x0101
        /*119e*/ 	.byte	0x3f
	.zero		1


	//   ....[40]....
        /*11a0*/ 	.word	0x000186d0
        /*11a4*/ 	.word	0x00000008
        /*11a8*/ 	.word	0x00000000
        /*11ac*/ 	.short	0x0101
        /*11ae*/ 	.byte	0x3f
	.zero		1


	//   ....[41]....
        /*11b0*/ 	.word	0x00019010
        /*11b4*/ 	.word	0x00000007
        /*11b8*/ 	.word	0x00022830
        /*11bc*/ 	.short	0x010a
        /*11be*/ 	.byte	0x3f
	.zero		1


	//   ....[42]....
        /*11c0*/ 	.word	0x00019060
        /*11c4*/ 	.word	0x00000007
        /*11c8*/ 	.word	0x00022830
        /*11cc*/ 	.short	0x010a
        /*11ce*/ 	.byte	0x3f
	.zero		1


	//   ....[43]....
        /*11d0*/ 	.word	0x000193e0
        /*11d4*/ 	.word	0x00000007
        /*11d8*/ 	.word	0x00022850
        /*11dc*/ 	.short	0x010a
        /*11de*/ 	.byte	0x3f
	.zero		1


	//   ....[44]....
        /*11e0*/ 	.word	0x00019420
        /*11e4*/ 	.word	0x00000007
        /*11e8*/ 	.word	0x00022850
        /*11ec*/ 	.short	0x010a
        /*11ee*/ 	.byte	0x3f
	.zero		1


	//   ....[45]....
        /*11f0*/ 	.word	0x0001a8c0
        /*11f4*/ 	.word	0x00000050
        /*11f8*/ 	.word	0x00000000
        /*11fc*/ 	.short	0x0101
        /*11fe*/ 	.byte	0x3f
	.zero		1


	//   ....[46]....
        /*1200*/ 	.word	0x0001b150
        /*1204*/ 	.word	0x00000008
        /*1208*/ 	.word	0x00000000
        /*120c*/ 	.short	0x0101
        /*120e*/ 	.byte	0x3f
	.zero		1


	//   ....[47]....
        /*1210*/ 	.word	0x0001b810
        /*1214*/ 	.word	0x00000007
        /*1218*/ 	.word	0x00022830
        /*121c*/ 	.short	0x010a
        /*121e*/ 	.byte	0x3f
	.zero		1


	//   ....[48]....
        /*1220*/ 	.word	0x0001b860
        /*1224*/ 	.word	0x00000007
        /*1228*/ 	.word	0x00022830
        /*122c*/ 	.short	0x010a
        /*122e*/ 	.byte	0x3f
	.zero		1


	//   ....[49]....
        /*1230*/ 	.word	0x0001bbe0
        /*1234*/ 	.word	0x00000007
        /*1238*/ 	.word	0x00022850
        /*123c*/ 	.short	0x010a
        /*123e*/ 	.byte	0x3f
	.zero		1


	//   ....[50]....
        /*1240*/ 	.word	0x0001bc20
        /*1244*/ 	.word	0x00000007
        /*1248*/ 	.word	0x00022850
        /*124c*/ 	.short	0x010a
        /*124e*/ 	.byte	0x3f
	.zero		1


	//   ....[51]....
        /*1250*/ 	.word	0x0001c730
        /*1254*/ 	.word	0x00000007
        /*1258*/ 	.word	0x00000000
        /*125c*/ 	.short	0x0101
        /*125e*/ 	.byte	0x3f
	.zero		1


	//   ....[52]....
        /*1260*/ 	.word	0x0001e9c0
        /*1264*/ 	.word	0x00000006
        /*1268*/ 	.word	0x00000000
        /*126c*/ 	.short	0x0101
        /*126e*/ 	.byte	0x3f
	.zero		1


	//   ....[53]....
        /*1270*/ 	.word	0x0001efa0
        /*1274*/ 	.word	0x0000000d
        /*1278*/ 	.word	0x00022850
        /*127c*/ 	.short	0x010a
        /*127e*/ 	.byte	0x3f
	.zero		1


	//   ....[54]....
        /*1280*/ 	.word	0x0001f020
        /*1284*/ 	.word	0x0000000d
        /*1288*/ 	.word	0x00022850
        /*128c*/ 	.short	0x010a
        /*128e*/ 	.byte	0x3f
	.zero		1


	//   ....[55]....
        /*1290*/ 	.word	0x0001f5e0
        /*1294*/ 	.word	0x00000002
        /*1298*/ 	.word	0x00000000
        /*129c*/ 	.short	0x0101
        /*129e*/ 	.byte	0x3f
	.zero		1


	//   ....[56]....
        /*12a0*/ 	.word	0x000217a0
        /*12a4*/ 	.word	0x00000000
        /*12a8*/ 	.word	0x00000000
        /*12ac*/ 	.short	0x0101
        /*12ae*/ 	.byte	0x3f
	.zero		1


	//   ....[57]....
        /*12b0*/ 	.word	0x00021f20
        /*12b4*/ 	.word	0x00000008
        /*12b8*/ 	.word	0x00000000
        /*12bc*/ 	.short	0x0101
        /*12be*/ 	.byte	0x3f
	.zero		1


	//   ....[58]....
        /*12c0*/ 	.word	0x00025ba0
        /*12c4*/ 	.word	0x00000012
        /*12c8*/ 	.word	0x00022820
        /*12cc*/ 	.short	0x010a
        /*12ce*/ 	.byte	0x3f
	.zero		1


	//   ....[59]....
        /*12d0*/ 	.word	0x00025c70
        /*12d4*/ 	.word	0x00000007
        /*12d8*/ 	.word	0x000228a0
        /*12dc*/ 	.short	0x010a
        /*12de*/ 	.byte	0x3f
	.zero		1


	//   ....[60]....
        /*12e0*/ 	.word	0x00026090
        /*12e4*/ 	.word	0x00000007
        /*12e8*/ 	.word	0x000228c0
        /*12ec*/ 	.short	0x010a
        /*12ee*/ 	.byte	0x3f
	.zero		1


	//   ....[61]....
        /*12f0*/ 	.word	0x00026460
        /*12f4*/ 	.word	0x00000008
        /*12f8*/ 	.word	0x000228a0
        /*12fc*/ 	.short	0x010a
        /*12fe*/ 	.byte	0x3f
	.zero		1


	//   ....[62]....
        /*1300*/ 	.word	0x00026870
        /*1304*/ 	.word	0x00000008
        /*1308*/ 	.word	0x000228c0
        /*130c*/ 	.short	0x010a
        /*130e*/ 	.byte	0x3f
	.zero		1


	//   ....[63]....
        /*1310*/ 	.word	0x00027ce0
        /*1314*/ 	.word	0x00000002
        /*1318*/ 	.word	0x00022880
        /*131c*/ 	.short	0x010a
        /*131e*/ 	.byte	0x3f
	.zero		1


	//   ....[64]....
        /*1320*/ 	.word	0x00027e90
        /*1324*/ 	.word	0x00000002
        /*1328*/ 	.word	0x00022840
        /*132c*/ 	.short	0x010a
        /*132e*/ 	.byte	0x3f
	.zero		1


	//   ....[65]....
        /*1330*/ 	.word	0x00028aa0
        /*1334*/ 	.word	0x00000012
        /*1338*/ 	.word	0x00022800
        /*133c*/ 	.short	0x0107
        /*133e*/ 	.byte	0x3f
	.zero		1


	//   ....[66]....
        /*1340*/ 	.word	0x00028ba0
        /*1344*/ 	.word	0x00000012
        /*1348*/ 	.word	0x00022800
        /*134c*/ 	.short	0x0101
        /*134e*/ 	.byte	0x3f
	.zero		1


	//   ....[67]....
        /*1350*/ 	.word	0x00028bc0
        /*1354*/ 	.word	0x00000012
        /*1358*/ 	.word	0x00022820
        /*135c*/ 	.short	0x010a
        /*135e*/ 	.byte	0x3f
	.zero		1


	//   ....[68]....
        /*1360*/ 	.word	0x00028f00
        /*1364*/ 	.word	0x00000003
        /*1368*/ 	.word	0x00022880
        /*136c*/ 	.short	0x010a
        /*136e*/ 	.byte	0x3f
	.zero		1


	//   ....[69]....
        /*1370*/ 	.word	0x00029140
        /*1374*/ 	.word	0x00000003
        /*1378*/ 	.word	0x00022840
        /*137c*/ 	.short	0x010a
        /*137e*/ 	.byte	0x3f
	.zero		1


	//   ....[70]....
        /*1380*/ 	.word	0x00029610
        /*1384*/ 	.word	0x00000014
        /*1388*/ 	.word	0x00022870
        /*138c*/ 	.short	0x010a
        /*138e*/ 	.byte	0x3f
	.zero		1


	//   ....[71]....
        /*1390*/ 	.word	0x00029680
        /*1394*/ 	.word	0x00000014
        /*1398*/ 	.word	0x00022860
        /*139c*/ 	.short	0x010a
        /*139e*/ 	.byte	0x3f
	.zero		1


	//   ....[72]....
        /*13a0*/ 	.word	0x00029b60
        /*13a4*/ 	.word	0x00000014
        /*13a8*/ 	.word	0x00022850
        /*13ac*/ 	.short	0x0101
        /*13ae*/ 	.byte	0x3f
	.zero		1


	//   ....[73]....
        /*13b0*/ 	.word	0x00029bf0
        /*13b4*/ 	.word	0x00000014
        /*13b8*/ 	.word	0x00000000
        /*13bc*/ 	.short	0x0101
        /*13be*/ 	.byte	0x3f
	.zero		1


	//   ....[74]....
        /*13c0*/ 	.word	0x00029e20
        /*13c4*/ 	.word	0x00000010
        /*13c8*/ 	.word	0x00022870
        /*13cc*/ 	.short	0x010a
        /*13ce*/ 	.byte	0x3f
	.zero		1


	//   ....[75]....
        /*13d0*/ 	.word	0x00029e90
        /*13d4*/ 	.word	0x00000010
        /*13d8*/ 	.word	0x00022860
        /*13dc*/ 	.short	0x010a
        /*13de*/ 	.byte	0x3f
	.zero		1


	//   ....[76]....
        /*13e0*/ 	.word	0x0002a370
        /*13e4*/ 	.word	0x00000010
        /*13e8*/ 	.word	0x00022850
        /*13ec*/ 	.short	0x0101
        /*13ee*/ 	.byte	0x3f
	.zero		1


	//   ....[77]....
        /*13f0*/ 	.word	0x0002a3c0
        /*13f4*/ 	.word	0x00000010
        /*13f8*/ 	.word	0x00000000
        /*13fc*/ 	.short	0x0101
        /*13fe*/ 	.byte	0x3f
	.zero		1


	//   ....[78]....
        /*1400*/ 	.word	0x0002b700
        /*1404*/ 	.word	0x00000000
        /*1408*/ 	.word	0x00022820
        /*140c*/ 	.short	0x010a
        /*140e*/ 	.byte	0x3f
	.zero		1


	//   ....[79]....
        /*1410*/ 	.word	0x0002b8b0
        /*1414*/ 	.word	0x00000006
        /*1418*/ 	.word	0x00000000
        /*141c*/ 	.short	0x010a
        /*141e*/ 	.byte	0x3f
	.zero		1


	//   ....[80]....
        /*1420*/ 	.word	0x0002b920
        /*1424*/ 	.word	0x00000007
        /*1428*/ 	.word	0x00000000
        /*142c*/ 	.short	0x010a
        /*142e*/ 	.byte	0x3f
	.zero		1


	//   ....[81]....
        /*1430*/ 	.word	0x0002b980
        /*1434*/ 	.word	0x00000004
        /*1438*/ 	.word	0x00022860
        /*143c*/ 	.short	0x010a
        /*143e*/ 	.byte	0x3f
	.zero		1


	//   ....[82]....
        /*1440*/ 	.word	0x0002b9d0
        /*1444*/ 	.word	0x00000003
        /*1448*/ 	.word	0x00022860
        /*144c*/ 	.short	0x010a
        /*144e*/ 	.byte	0x3f
	.zero		1


	//   ....[83]....
        /*1450*/ 	.word	0x0002ba10
        /*1454*/ 	.word	0x00000004
        /*1458*/ 	.word	0x00022880
        /*145c*/ 	.short	0x010a
        /*145e*/ 	.byte	0x3f
	.zero		1


	//   ....[84]....
        /*1460*/ 	.word	0x0002ba30
        /*1464*/ 	.word	0x00000003
        /*1468*/ 	.word	0x00022880
        /*146c*/ 	.short	0x010a
        /*146e*/ 	.byte	0x3f
	.zero		1


	//   ....[85]....
        /*1470*/ 	.word	0x0002ba90
        /*1474*/ 	.word	0x0000006c
        /*1478*/ 	.word	0x00022890
        /*147c*/ 	.short	0x010a
        /*147e*/ 	.byte	0x3f
	.zero		1


	//   ....[86]....
        /*1480*/ 	.word	0x0002bae0
        /*1484*/ 	.word	0x0000006c
        /*1488*/ 	.word	0x00022890
        /*148c*/ 	.short	0x010a
        /*148e*/ 	.byte	0x3f
	.zero		1


	//   ....[87]....
        /*1490*/ 	.word	0x0002bb30
        /*1494*/ 	.word	0x0000006c
        /*1498*/ 	.word	0x00022890
        /*149c*/ 	.short	0x010a
        /*149e*/ 	.byte	0x3f
	.zero		1


	//   ....[88]....
        /*14a0*/ 	.word	0x0002bb80
        /*14a4*/ 	.word	0x0000006c
        /*14a8*/ 	.word	0x000228b0
        /*14ac*/ 	.short	0x010a
        /*14ae*/ 	.byte	0x3f
	.zero		1


	//   ....[89]....
        /*14b0*/ 	.word	0x0002be90
        /*14b4*/ 	.word	0x00000010
        /*14b8*/ 	.word	0x00022800
        /*14bc*/ 	.short	0x010a
        /*14be*/ 	.byte	0x3f
	.zero		1


	//   ....[90]....
        /*14c0*/ 	.word	0x0002c0a0
        /*14c4*/ 	.word	0x00000010
        /*14c8*/ 	.word	0x00022800
        /*14cc*/ 	.short	0x010a
        /*14ce*/ 	.byte	0x3f
	.zero		1


	//   ....[91]....
        /*14d0*/ 	.word	0x0002c0f0
        /*14d4*/ 	.word	0x0000005a
        /*14d8*/ 	.word	0x00022830
        /*14dc*/ 	.short	0x010a
        /*14de*/ 	.byte	0x3f
	.zero		1


	//   ....[92]....
        /*14e0*/ 	.word	0x0002c140
        /*14e4*/ 	.word	0x00000007
        /*14e8*/ 	.word	0x00022830
        /*14ec*/ 	.short	0x010a
        /*14ee*/ 	.byte	0x3f
	.zero		1


	//   ....[93]....
        /*14f0*/ 	.word	0x0002c190
        /*14f4*/ 	.word	0x00000007
        /*14f8*/ 	.word	0x00022850
        /*14fc*/ 	.short	0x010a
        /*14fe*/ 	.byte	0x3f
	.zero		1


	//   ....[94]....
        /*1500*/ 	.word	0x0002c1e0
        /*1504*/ 	.word	0x00000007
        /*1508*/ 	.word	0x00022830
        /*150c*/ 	.short	0x010a
        /*150e*/ 	.byte	0x3f
	.zero		1


	//   ....[95]....
        /*1510*/ 	.word	0x0002c230
        /*1514*/ 	.word	0x00000007
        /*1518*/ 	.word	0x00022850
        /*151c*/ 	.short	0x010a
        /*151e*/ 	.byte	0x3f
	.zero		1


	//   ....[96]....
        /*1520*/ 	.word	0x0002c280
        /*1524*/ 	.word	0x00000007
        /*1528*/ 	.word	0x00022830
        /*152c*/ 	.short	0x010a
        /*152e*/ 	.byte	0x3f
	.zero		1


	//   ....[97]....
        /*1530*/ 	.word	0x0002c2d0
        /*1534*/ 	.word	0x00000007
        /*1538*/ 	.word	0x00022850
        /*153c*/ 	.short	0x010a
        /*153e*/ 	.byte	0x3f
	.zero		1


	//   ....[98]....
        /*1540*/ 	.word	0x0002c320
        /*1544*/ 	.word	0x0000000d
        /*1548*/ 	.word	0x00022850
        /*154c*/ 	.short	0x010a
        /*154e*/ 	.byte	0x3f
	.zero		1


	//   ....[99]....
        /*1550*/ 	.word	0x0002ecc0
        /*1554*/ 	.word	0x00000012
        /*1558*/ 	.word	0x00022820
        /*155c*/ 	.short	0x010a
        /*155e*/ 	.byte	0x3f
	.zero		1


	//   ....[100]....
        /*1560*/ 	.word	0x0002ed10
        /*1564*/ 	.word	0x00000007
        /*1568*/ 	.word	0x000228a0
        /*156c*/ 	.short	0x010a
        /*156e*/ 	.byte	0x3f
	.zero		1


	//   ....[101]....
        /*1570*/ 	.word	0x0002ed60
        /*1574*/ 	.word	0x00000007
        /*1578*/ 	.word	0x000228c0
        /*157c*/ 	.short	0x010a
        /*157e*/ 	.byte	0x3f
	.zero		1


	//   ....[102]....
        /*1580*/ 	.word	0x0002edb0
        /*1584*/ 	.word	0x00000008
        /*1588*/ 	.word	0x000228a0
        /*158c*/ 	.short	0x010a
        /*158e*/ 	.byte	0x3f
	.zero		1


	//   ....[103]....
        /*1590*/ 	.word	0x0002ee00
        /*1594*/ 	.word	0x00000008
        /*1598*/ 	.word	0x000228c0
        /*159c*/ 	.short	0x010a
        /*159e*/ 	.byte	0x3f
	.zero		1


	//   ....[104]....
        /*15a0*/ 	.word	0x0002efa0
        /*15a4*/ 	.word	0x00000002
        /*15a8*/ 	.word	0x00022880
        /*15ac*/ 	.short	0x010a
        /*15ae*/ 	.byte	0x3f
	.zero		1


	//   ....[105]....
        /*15b0*/ 	.word	0x0002eff0
        /*15b4*/ 	.word	0x00000002
        /*15b8*/ 	.word	0x00022840
        /*15bc*/ 	.short	0x010a
        /*15be*/ 	.byte	0x3f
	.zero		1


	//   ....[106]....
        /*15c0*/ 	.word	0x0002f5e0
        /*15c4*/ 	.word	0x00000012
        /*15c8*/ 	.word	0x00022820
        /*15cc*/ 	.short	0x010a
        /*15ce*/ 	.byte	0x3f
	.zero		1


	//   ....[107]....
        /*15d0*/ 	.word	0x0002f630
        /*15d4*/ 	.word	0x00000003
        /*15d8*/ 	.word	0x00022880
        /*15dc*/ 	.short	0x010a
        /*15de*/ 	.byte	0x3f
	.zero		1


	//   ....[108]....
        /*15e0*/ 	.word	0x0002f680
        /*15e4*/ 	.word	0x00000003
        /*15e8*/ 	.word	0x00022840
        /*15ec*/ 	.short	0x010a
        /*15ee*/ 	.byte	0x3f
	.zero		1


	//   ....[109]....
        /*15f0*/ 	.word	0x0002f6d0
        /*15f4*/ 	.word	0x00000014
        /*15f8*/ 	.word	0x00022870
        /*15fc*/ 	.short	0x010a
        /*15fe*/ 	.byte	0x3f
	.zero		1


	//   ....[110]....
        /*1600*/ 	.word	0x0002f720
        /*1604*/ 	.word	0x00000014
        /*1608*/ 	.word	0x00022860
        /*160c*/ 	.short	0x010a
        /*160e*/ 	.byte	0x3f
	.zero		1


	//   ....[111]....
        /*1610*/ 	.word	0x0002f770
        /*1614*/ 	.word	0x00000010
        /*1618*/ 	.word	0x00022870
        /*161c*/ 	.short	0x010a
        /*161e*/ 	.byte	0x3f
	.zero		1


	//   ....[112]....
        /*1620*/ 	.word	0x0002f7c0
        /*1624*/ 	.word	0x00000010
        /*1628*/ 	.word	0x00022860
        /*162c*/ 	.short	0x010a
        /*162e*/ 	.byte	0x3f
	.zero		1


	//   ....[113]....
        /*1630*/ 	.word	0x00030340
        /*1634*/ 	.word	0x00000000
        /*1638*/ 	.word	0x00022820
        /*163c*/ 	.short	0x010a
        /*163e*/ 	.byte	0x3f
	.zero		1


	//   ....[114]....
        /*1640*/ 	.word	0x000304e0
        /*1644*/ 	.word	0x00000006
        /*1648*/ 	.word	0x00000000
        /*164c*/ 	.short	0x010a
        /*164e*/ 	.byte	0x3f
	.zero		1


	//   ....[115]....
        /*1650*/ 	.word	0x00030530
        /*1654*/ 	.word	0x00000007
        /*1658*/ 	.word	0x00000000
        /*165c*/ 	.short	0x010a
        /*165e*/ 	.byte	0x3f
	.zero		1


	//   ....[116]....
        /*1660*/ 	.word	0x00030580
        /*1664*/ 	.word	0x00000004
        /*1668*/ 	.word	0x00022860
        /*166c*/ 	.short	0x010a
        /*166e*/ 	.byte	0x3f
	.zero		1


	//   ....[117]....
        /*1670*/ 	.word	0x000305d0
        /*1674*/ 	.word	0x00000003
        /*1678*/ 	.word	0x00022860
        /*167c*/ 	.short	0x010a
        /*167e*/ 	.byte	0x3f
	.zero		1


	//   ....[118]....
        /*1680*/ 	.word	0x00030620
        /*1684*/ 	.word	0x00000004
        /*1688*/ 	.word	0x00022880
        /*168c*/ 	.short	0x010a
        /*168e*/ 	.byte	0x3f
	.zero		1


	//----- nvinfo : EIATTR_NUM_MBARRIERS
	.align		4
.L_245:
        /*1690*/ 	.byte	0x03, 0x38
        /*1692*/ 	.short	0x0016


	//----- nvinfo : EIATTR_EXIT_INSTR_OFFSETS
	.align		4
        /*1694*/ 	.byte	0x04, 0x1c
        /*1696*/ 	.short	(.L_247 - .L_246)


	//   ....[0]....
.L_246:
        /*1698*/ 	.word	0x0002ba80


	//----- nvinfo : EIATTR_MAX_THREADS
	.align		4
.L_247:
        /*169c*/ 	.byte	0x04, 0x05
        /*169e*/ 	.short	(.L_249 - .L_248)
.L_248:
        /*16a0*/ 	.word	0x00000180
        /*16a4*/ 	.word	0x00000001
        /*16a8*/ 	.word	0x00000001


	//----- nvinfo : EIATTR_CRS_STACK_SIZE
	.align		4
.L_249:
        /*16ac*/ 	.byte	0x04, 0x1e
        /*16ae*/ 	.short	(.L_251 - .L_250)
.L_250:
        /*16b0*/ 	.word	0x00000000


	//----- nvinfo : EIATTR_CBANK_PARAM_SIZE
	.align		4
.L_251:
        /*16b4*/ 	.byte	0x03, 0x19
        /*16b6*/ 	.short	0x0af0


	//----- nvinfo : EIATTR_PARAM_CBANK
	.align		4
        /*16b8*/ 	.byte	0x04, 0x0a
        /*16ba*/ 	.short	(.L_253 - .L_252)
	.align		4
.L_252:
        /*16bc*/ 	.word	index@(.nv.constant0._ZN7cutlass13device_kernelIN5flash11enable_sm90INS1_16FlashAttnFwdSm90INS1_25CollectiveMainloopFwdSm90ILi2EN4cute5tupleIJNS5_1CILi1EEES8_S8_EEENS6_IJNS7_ILi128EEESA_NS7_ILi192EEEEEELi128ENS_12float_e4m3_tEfNS_4arch4Sm90ELb0ELb1ELb1ELb1ELb0ELb1ELb0ELb1ELb1ELb1ELb1ELb0EEENS1_21CollectiveEpilogueFwdINS6_IJSA_SA_SA_EEES9_NS_10bfloat16_tESF_Li256ELb1ELb1ELb1ELb1EEENS1_36VarlenDynamicPersistentTileSchedulerILi128ELi128ELi256ELi128ELb1ELb1ELb1ELb1ELb0ELb1EEEEEEEEEvNT_6ParamsE)
        /*16c0*/ 	.short	0x0210
        /*16c2*/ 	.short	0x0af0


	//----- nvinfo : EIATTR_SW_WAR
	.align		4
.L_253:
        /*16c4*/ 	.byte	0x04, 0x36
        /*16c6*/ 	.short	(.L_255 - .L_254)
.L_254:
        /*16c8*/ 	.word	0x00000008
.L_255:


//--------------------- .nv.info._ZN7cutlass13device_kernelIN5flash11enable_sm90INS1_16FlashAttnFwdSm90INS1_25CollectiveMainloopFwdSm90ILi2EN4cute5tupleIJNS5_1CILi1EEES8_S8_EEENS6_IJNS7_ILi128EEENS7_ILi160EEENS7_ILi192EEEEEELi128ENS_12float_e4m3_tEfNS_4arch4Sm90ELb1ELb0ELb1ELb0ELb0ELb0ELb0ELb1ELb1ELb1ELb1ELb0EEENS1_21CollectiveEpilogueFwdINS6_IJSA_SA_SB_EEES9_NS_10bfloat16_tESG_Li256ELb0ELb1ELb1ELb1EEENS1_19SingleTileSchedulerILb0ELb1ELb1ELi128EEEEEEEEEvNT_6ParamsE --------------------------
	.section	.nv.info._ZN7cutlass13device_kernelIN5flash11enable_sm90INS1_16FlashAttnFwdSm90INS1_25CollectiveMainloopFwdSm90ILi2EN4cute5tupleIJNS5_1CILi1EEES8_S8_EEENS6_IJNS7_ILi128EEENS7_ILi160EEENS7_ILi192EEEEEELi128ENS_12float_e4m3_tEfNS_4arch4Sm90ELb1ELb0ELb1ELb0ELb0ELb0ELb0ELb1ELb1ELb1ELb1ELb0EEENS1_21CollectiveEpilogueFwdINS6_IJSA_SA_SB_EEES9_NS_10bfloat16_tESG_Li256ELb0ELb1ELb1ELb1EEENS1_19SingleTileSchedulerILb0ELb1ELb1ELi128EEEEEEEEEvNT_6ParamsE,"",@"SHT_CUDA_INFO"
	.sectionflags	@""
	.align	4


	//----- nvinfo : EIATTR_CUDA_API_VERSION
	.align		4
        /*0000*/ 	.byte	0x04, 0x37
        /*0002*/ 	.short	(.L_257 - .L_256)
.L_256:
        /*0004*/ 	.word	0x00000082


	//----- nvinfo : EIATTR_KPARAM_INFO
	.align		4
.L_257:
        /*0008*/ 	.byte	0x04, 0x17
        /*000a*/ 	.short	(.L_259 - .L_258)
.L_258:
        /*000c*/ 	.word	0x00000000
        /*0010*/ 	.short	0x0000
        /*0012*/ 	.short	0x0070
        /*0014*/ 	.byte	0x00, 0xf0, 0x01, 0x28


	//----- nvinfo : EIATTR_SPARSE_MMA_MASK
	.align		4
.L_259:
        /*0018*/ 	.byte	0x03, 0x50
        /*001a*/ 	.short	0x0000


	//----- nvinfo : EIATTR_MAXREG_COUNT
	.align		4
        /*001c*/ 	.byte	0x03, 0x1b
        /*001e*/ 	.short	0x00a8


	//----- nvinfo : EIATTR_NUM_BARRIERS
	.align		4
        /*0020*/ 	.byte	0x02, 0x4c
        /*0022*/ 	.byte	0x10
	.zero		1


	//----- nvinfo : EIATTR_EXTERNS
	.align		4
        /*0024*/ 	.byte	0x04, 0x0f
        /*0026*/ 	.short	(.L_261 - .L_260)


	//   ....[0]....
	.align		4
.L_260:
        /*0028*/ 	.word	index@(__assertfail)


	//----- nvinfo : EIATTR_ANNOTATIONS
	.align		4
.L_261:
        /*002c*/ 	.byte	0x04, 0x55
        /*002e*/ 	.short	(.L_263 - .L_262)


	//   ....[0]....
.L_262:
        /* <DEDUP_REMOVED lines=14> */


	//----- nvinfo : EIATTR_MERCURY_ISA_VERSION
	.align		4
.L_263:
        /*00f8*/ 	.byte	0x03, 0x5f
        /*00fa*/ 	.short	0x0101


	//----- nvinfo : EIATTR_INT_WARP_WIDE_INSTR_OFFSETS
	.align		4
        /*00fc*/ 	.byte	0x04, 0x31
        /*00fe*/ 	.short	(.L_265 - .L_264)


	//   ....[0]....
.L_264:
        /*0100*/ 	.word	0x00000120


	//   ....[1]....
        /*0104*/ 	.word	0x000001c0


	//   ....[2]....
        /*0108*/ 	.word	0x00000230


	//----- nvinfo : EIATTR_COOP_GROUP_MASK_REGIDS
	.align		4
.L_265:
        /*010c*/ 	.byte	0x04, 0x29
        /*010e*/ 	.short	(.L_267 - .L_266)


	//   ....[0]....
.L_266:
        /*0110*/ 	.word	0xffffffff


	//   ....[1]....
        /*0114*/ 	.word	0xffffffff


	//   ....[2]....
        /*0118*/ 	.word	0xffffffff


	//   ....[3]....
        /*011c*/ 	.word	0xffffffff


	//   ....[4]....
        /*0120*/ 	.word	0xffffffff


	//   ....[5]....
        /*0124*/ 	.word	0xffffffff


	//   ....[6]....
        /*0128*/ 	.word	0xffffffff


	//   ....[7]....
        /*012c*/ 	.word	0xffffffff


	//   ....[8]....
        /*0130*/ 	.word	0xffffffff


	//   ....[9]....
        /*0134*/ 	.word	0xffffffff


	//   ....[10]....
        /*0138*/ 	.word	0xffffffff


	//   ....[11]....
        /*013c*/ 	.word	0xffffffff


	//   ....[12]....
        /*0140*/ 	.word	0xffffffff


	//   ....[13]....
        /*0144*/ 	.word	0xffffffff


	//   ....[14]....
        /*0148*/ 	.word	0xffffffff


	//   ....[15]....
        /*014c*/ 	.word	0xffffffff


	//   ....[16]....
        /*0150*/ 	.word	0xffffffff


	//   ....[17]....
        /*0154*/ 	.word	0xffffffff


	//   ....[18]....
        /*0158*/ 	.word	0xffffffff


	//   ....[19]....
        /*015c*/ 	.word	0xffffffff


	//   ....[20]....
        /*0160*/ 	.word	0xffffffff


	//   ....[21]....
        /*0164*/ 	.word	0xffffffff


	//   ....[22]....
        /*0168*/ 	.word	0xffffffff


	//   ....[23]....
        /*016c*/ 	.word	0xffffffff


	//   ....[24]....
        /*0170*/ 	.word	0xffffffff


	//   ....[25]....
        /*0174*/ 	.word	0xffffffff


	//   ....[26]....
        /*0178*/ 	.word	0xffffffff


	//   ....[27]....
        /*017c*/ 	.word	0xffffffff


	//   ....[28]....
        /*0180*/ 	.word	0xffffffff


	//   ....[29]....
        /*0184*/ 	.word	0xffffffff


	//   ....[30]....
        /*0188*/ 	.word	0xffffffff


	//   ....[31]....
        /*018c*/ 	.word	0xffffffff


	//   ....[32]....
        /*0190*/ 	.word	0xffffffff


	//   ....[33]....
        /*0194*/ 	.word	0xffffffff


	//   ....[34]....
        /*0198*/ 	.word	0xffffffff


	//   ....[35]....
        /*019c*/ 	.word	0xffffffff


	//   ....[36]....
        /*01a0*/ 	.word	0xffffffff


	//   ....[37]....
        /*01a4*/ 	.word	0xffffffff


	//   ....[38]....
        /*01a8*/ 	.word	0xffffffff


	//   ....[39]....
        /*01ac*/ 	.word	0xffffffff


	//   ....[40]....
        /*01b0*/ 	.word	0xffffffff


	//   ....[41]....
        /*01b4*/ 	.word	0xffffffff


	//   ....[42]....
        /*01b8*/ 	.word	0xffffffff


	//   ....[43]....
        /*01bc*/ 	.word	0xffffffff


	//   ....[44]....
        /*01c0*/ 	.word	0xffffffff


	//   ....[45]....
        /*01c4*/ 	.word	0xffffffff


	//   ....[46]....
        /*01c8*/ 	.word	0xffffffff


	//   ....[47]....
        /*01cc*/ 	.word	0xffffffff


	//   ....[48]....
        /*01d0*/ 	.word	0xffffffff


	//   ....[49]....
        /*01d4*/ 	.word	0xffffffff


	//   ....[50]....
        /*01d8*/ 	.word	0xffffffff


	//   ....[51]....
        /*01dc*/ 	.word	0xffffffff


	//   ....[52]....
        /*01e0*/ 	.word	0xffffffff


	//   ....[53]....
        /*01e4*/ 	.word	0xffffffff


	//   ....[54]....
        /*01e8*/ 	.word	0xffffffff


	//   ....[55]....
        /*01ec*/ 	.word	0xffffffff


	//   ....[56]....
        /*01f0*/ 	.word	0xffffffff


	//   ....[57]....
        /*01f4*/ 	.word	0xffffffff


	//   ....[58]....
        /*01f8*/ 	.word	0xffffffff


	//   ....[59]....
        /*01fc*/ 	.word	0xffffffff


	//   ....[60]....
        /*0200*/ 	.word	0xffffffff


	//   ....[61]....
        /*0204*/ 	.word	0xffffffff


	//   ....[62]....
        /*0208*/ 	.word	0xffffffff


	//   ....[63]....
        /*020c*/ 	.word	0xffffffff


	//   ....[64]....
        /*0210*/ 	.word	0xffffffff


	//   ....[65]....
        /*0214*/ 	.word	0xffffffff


	//   ....[66]....
        /*0218*/ 	.word	0xffffffff


	//   ....[67]....
        /*021c*/ 	.word	0xffffffff


	//   ....[68]....
        /*0220*/ 	.word	0xffffffff


	//   ....[69]....
        /*0224*/ 	.word	0xffffffff


	//   ....[70]....
        /*0228*/ 	.word	0xffffffff


	//   ....[71]....
        /*022c*/ 	.word	0xffffffff


	//   ....[72]....
        /*0230*/ 	.word	0xffffffff


	//   ....[73]....
        /*0234*/ 	.word	0xffffffff


	//   ....[74]....
        /*0238*/ 	.word	0xffffffff


	//   ....[75]....
        /*023c*/ 	.word	0xffffffff


	//   ....[76]....
        /*0240*/ 	.word	0xffffffff


	//   ....[77]....
        /*0244*/ 	.word	0xffffffff


	//   ....[78]....
        /*0248*/ 	.word	0xffffffff


	//   ....[79]....
        /*024c*/ 	.word	0xffffffff


	//   ....[80]....
        /*0250*/ 	.word	0xffffffff


	//   ....[81]....
        /*0254*/ 	.word	0xffffffff


	//   ....[82]....
        /*0258*/ 	.word	0xffffffff


	//   ....[83]....
        /*025c*/ 	.word	0xffffffff


	//   ....[84]....
        /*0260*/ 	.word	0xffffffff


	//   ....[85]....
        /*0264*/ 	.word	0xffffffff


	//   ....[86]....
        /*0268*/ 	.word	0xffffffff


	//   ....[87]....
        /*026c*/ 	.word	0xffffffff


	//   ....[88]....
        /*0270*/ 	.word	0xffffffff


	//   ....[89]....
        /*0274*/ 	.word	0xffffffff


	//   ....[90]....
        /*0278*/ 	.word	0xffffffff


	//   ....[91]....
        /*027c*/ 	.word	0xffffffff


	//   ....[92]....
        /*0280*/ 	.word	0xffffffff


	//   ....[93]....
        /*0284*/ 	.word	0xffffffff


	//   ....[94]....
        /*0288*/ 	.word	0xffffffff


	//   ....[95]....
        /*028c*/ 	.word	0xffffffff


	//   ....[96]....
        /*0290*/ 	.word	0xffffffff


	//   ....[97]....
        /*0294*/ 	.word	0xffffffff


	//   ....[98]....
        /*0298*/ 	.word	0xffffffff


	//   ....[99]....
        /*029c*/ 	.word	0xffffffff


	//   ....[100]....
        /*02a0*/ 	.word	0xffffffff


	//   ....[101]....
        /*02a4*/ 	.word	0xffffffff


	//   ....[102]....
        /*02a8*/ 	.word	0xffffffff


	//   ....[103]....
        /*02ac*/ 	.word	0xffffffff


	//   ....[104]....
        /*02b0*/ 	.word	0xffffffff


	//   ....[105]....
        /*02b4*/ 	.word	0xffffffff


	//   ....[106]....
        /*02b8*/ 	.word	0xffffffff


	//   ....[107]....
        /*02bc*/ 	.word	0xffffffff


	//   ....[108]....
        /*02c0*/ 	.word	0xffffffff


	//   ....[109]....
        /*02c4*/ 	.word	0xffffffff


	//   ....[110]....
        /*02c8*/ 	.word	0xffffffff


	//   ....[111]....
        /*02cc*/ 	.word	0x0500000f


	//   ....[112]....
        /*02d0*/ 	.word	0x0500000f


	//   ....[113]....
        /*02d4*/ 	.word	0x0500000f


	//   ....[114]....
        /*02d8*/ 	.word	0x0500000f


	//   ....[115]....
        /*02dc*/ 	.word	0x0500000f


	//   ....[116]....
        /*02e0*/ 	.word	0x0500000f


	//   ....[117]....
        /*02e4*/ 	.word	0x0500000f


	//   ....[118]....
        /*02e8*/ 	.word	0x0500000f


	//   ....[119]....
        /*02ec*/ 	.word	0x0500000f


	//----- nvinfo : EIATTR_COOP_GROUP_INSTR_OFFSETS
	.align		4
.L_267:
        /*02f0*/ 	.byte	0x04, 0x28
        /*02f2*/ 	.short	(.L_269 - .L_268)


	//   ....[0]....
.L_268:
        /*02f4*/ 	.word	0x00000060


	//   ....[1]....
        /*02f8*/ 	.word	0x00000130


	//   ....[2]....
        /*02fc*/ 	.word	0x000001e0


	//   ....[3]....
        /*0300*/ 	.word	0x000003a0


	//   ....[4]....
        /*0304*/ 	.word	0x00000500


	//   ....[5]....
        /*0308*/ 	.word	0x00000620


	//   ....[6]....
        /*030c*/ 	.word	0x00000780


	//   ....[7]....
        /*0310*/ 	.word	0x000011a0


	//   ....[8]....
        /*0314*/ 	.word	0x00002ab0


	//   ....[9]....
        /*0318*/ 	.word	0x000031f0


	//   ....[10]....
        /*031c*/ 	.word	0x00003700


	//   ....[11]....
        /*0320*/ 	.word	0x00003790


	//   ....[12]....
        /*0324*/ 	.word	0x000043e0


	//   ....[13]....
        /*0328*/ 	.word	0x00004480


	//   ....[14]....
        /*032c*/ 	.word	0x00006810


	//   ....[15]....
        /*0330*/ 	.word	0x00007000


	//   ....[16]....
        /*0334*/ 	.word	0x000076c0


	//   ....[17]....
        /*0338*/ 	.word	0x00007800


	//   ....[18]....
        /*033c*/ 	.word	0x00008450


	//   ....[19]....
        /*0340*/ 	.word	0x000084b0


	//   ....[20]....
        /*0344*/ 	.word	0x0000b7e0


	//   ....[21]....
        /*0348*/ 	.word	0x0000b810


	//   ....[22]....
        /*034c*/ 	.word	0x0000b830


	//   ....[23]....
        /*0350*/ 	.word	0x0000b850


	//   ....[24]....
        /*0354*/ 	.word	0x0000d330


	//   ....[25]....
        /*0358*/ 	.word	0x0000d350


	//   ....[26]....
        /*035c*/ 	.word	0x0000d3b0


	//   ....[27]....
        /*0360*/ 	.word	0x0000d3c0


	//   ....[28]....
        /*0364*/ 	.word	0x0000e1e0


	//   ....[29]....
        /*0368*/ 	.word	0x0000e1f0


	//   ....[30]....
        /*036c*/ 	.word	0x0000e200


	//   ....[31]....
        /*0370*/ 	.word	0x0000e220


	//   ....[32]....
        /*0374*/ 	.word	0x0000e230


	//   ....[33]....
        /*0378*/ 	.word	0x0000e240


	//   ....[34]....
        /*037c*/ 	.word	0x0000e250


	//   ....[35]....
        /*0380*/ 	.word	0x0000e270


	//   ....[36]....
        /*0384*/ 	.word	0x0000e280


	//   ....[37]....
        /*0388*/ 	.word	0x0000e290


	//   ....[38]....
        /*038c*/ 	.word	0x0000e2a0


	//   ....[39]....
        /*0390*/ 	.word	0x0000e2b0


	//   ....[40]....
        /*0394*/ 	.word	0x0000e2c0


	//   ....[41]....
        /*0398*/ 	.word	0x0000e2d0


	//   ....[42]....
        /*039c*/ 	.word	0x0000e2e0


	//   ....[43]....
        /*03a0*/ 	.word	0x0000e2f0


	//   ....[44]....
        /*03a4*/ 	.word	0x0000e300


	//   ....[45]....
        /*03a8*/ 	.word	0x0000e310


	//   ....[46]....
        /*03ac*/ 	.word	0x0000e320


	//   ....[47]....
        /*03b0*/ 	.word	0x0000e330


	//   ....[48]....
        /*03b4*/ 	.word	0x0000e340


	//   ....[49]....
        /*03b8*/ 	.word	0x0000e350


	//   ....[50]....
        /*03bc*/ 	.word	0x0000e360


	//   ....[51]....
        /*03c0*/ 	.word	0x0000e370


	//   ....[52]....
        /*03c4*/ 	.word	0x0000e380


	//   ....[53]....
        /*03c8*/ 	.word	0x0000e390


	//   ....[54]....
        /*03cc*/ 	.word	0x0000e3a0


	//   ....[55]....
        /*03d0*/ 	.word	0x0000e3b0


	//   ....[56]....
        /*03d4*/ 	.word	0x0000e3c0


	//   ....[57]....
        /*03d8*/ 	.word	0x0000e3e0


	//   ....[58]....
        /*03dc*/ 	.word	0x0000e3f0


	//   ....[59]....
        /*03e0*/ 	.word	0x0000e400


	//   ....[60]....
        /*03e4*/ 	.word	0x0000e420


	//   ....[61]....
        /*03e8*/ 	.word	0x0000e430


	//   ....[62]....
        /*03ec*/ 	.word	0x0000e440


	//   ....[63]....
        /*03f0*/ 	.word	0x0000e460


	//   ....[64]....
        /*03f4*/ 	.word	0x0000e480


	//   ....[65]....
        /*03f8*/ 	.word	0x0000e490


	//   ....[66]....
        /*03fc*/ 	.word	0x0000e4b0


	//   ....[67]....
        /*0400*/ 	.word	0x0000e4e0


	//   ....[68]....
        /*0404*/ 	.word	0x0000e4f0


	//   ....[69]....
        /*0408*/ 	.word	0x0000e500


	//   ....[70]....
        /*040c*/ 	.word	0x0000e520


	//   ....[71]....
        /*0410*/ 	.word	0x0000e530


	//   ....[72]....
        /*0414*/ 	.word	0x0000e540


	//   ....[73]....
        /*0418*/ 	.word	0x0000e550


	//   ....[74]....
        /*041c*/ 	.word	0x0000e560


	//   ....[75]....
        /*0420*/ 	.word	0x0000e570


	//   ....[76]....
        /*0424*/ 	.word	0x0000e590


	//   ....[77]....
        /*0428*/ 	.word	0x0000e5c0


	//   ....[78]....
        /*042c*/ 	.word	0x0000e5f0


	//   ....[79]....
        /*0430*/ 	.word	0x0000e620


	//   ....[80]....
        /*0434*/ 	.word	0x0000e660


	//   ....[81]....
        /*0438*/ 	.word	0x0000e690


	//   ....[82]....
        /*043c*/ 	.word	0x0000e6c0


	//   ....[83]....
        /*0440*/ 	.word	0x0000e6f0


	//   ....[84]....
        /*0444*/ 	.word	0x0000e720


	//   ....[85]....
        /*0448*/ 	.word	0x0000e750


	//   ....[86]....
        /*044c*/ 	.word	0x0000e780


	//   ....[87]....
        /*0450*/ 	.word	0x0000e790


	//   ....[88]....
        /*0454*/ 	.word	0x0000e7a0


	//   ....[89]....
        /*0458*/ 	.word	0x0000e7b0


	//   ....[90]....
        /*045c*/ 	.word	0x0000e7c0


	//   ....[91]....
        /*0460*/ 	.word	0x0000e7d0


	//   ....[92]....
        /*0464*/ 	.word	0x0000eba0


	//   ....[93]....
        /*0468*/ 	.word	0x0000ebf0


	//   ....[94]....
        /*046c*/ 	.word	0x0000ec30


	//   ....[95]....
        /*0470*/ 	.word	0x0000ec70


	//   ....[96]....
        /*0474*/ 	.word	0x0000ecb0


	//   ....[97]....
        /*0478*/ 	.word	0x0000ecf0


	//   ....[98]....
        /*047c*/ 	.word	0x0000f3c0


	//   ....[99]....
        /*0480*/ 	.word	0x0000f3f0


	//   ....[100]....
        /*0484*/ 	.word	0x0000ff10


	//   ....[101]....
        /*0488*/ 	.word	0x00010d00


	//   ....[102]....
        /*048c*/ 	.word	0x000117f0


	//   ....[103]....
        /*0490*/ 	.word	0x00011830


	//   ....[104]....
        /*0494*/ 	.word	0x00011860


	//   ....[105]....
        /*0498*/ 	.word	0x00011920


	//   ....[106]....
        /*049c*/ 	.word	0x00011940


	//   ....[107]....
        /*04a0*/ 	.word	0x000119e0


	//   ....[108]....
        /*04a4*/ 	.word	0x00011a00


	//   ....[109]....
        /*04a8*/ 	.word	0x00011a10


	//   ....[110]....
        /*04ac*/ 	.word	0x000133b0


	//   ....[111]....
        /*04b0*/ 	.word	0x00013960


	//   ....[112]....
        /*04b4*/ 	.word	0x00013b40


	//   ....[113]....
        /*04b8*/ 	.word	0x00013b90


	//   ....[114]....
        /*04bc*/ 	.word	0x00013c30


	//   ....[115]....
        /*04c0*/ 	.word	0x00013d50


	//   ....[116]....
        /*04c4*/ 	.word	0x00013dc0


	//   ....[117]....
        /*04c8*/ 	.word	0x00013ed0


	//   ....[118]....
        /*04cc*/ 	.word	0x00013f40


	//   ....[119]....
        /*04d0*/ 	.word	0x00014040


	//----- nvinfo : EIATTR_REG_RECONFIG
	.align		4
.L_269:
        /*04d4*/ 	.byte	0x01, 0x54
	.zero		2


	//----- nvinfo : EIATTR_SYSCALL_OFFSETS
	.align		4
        /*04d8*/ 	.byte	0x04, 0x46
        /*04da*/ 	.short	(.L_271 - .L_270)


	//   ....[0]....
.L_270:
        /*04dc*/ 	.word	0x00001360


	//   ....[1]....
        /*04e0*/ 	.word	0x00010690


	//   ....[2]....
        /*04e4*/ 	.word	0x000107d0


	//   ....[3]....
        /*04e8*/ 	.word	0x00010910


	//   ....[4]....
        /*04ec*/ 	.word	0x00010a30


	//   ....[5]....
        /*04f0*/ 	.word	0x00011420


	//----- nvinfo : EIATTR_MBARRIER_INSTR_OFFSETS
	.align		4
.L_271:
        /*04f4*/ 	.byte	0x04, 0x39
        /*04f6*/ 	.short	(.L_273 - .L_272)


	//   ....[0]....
.L_272:
        /*04f8*/ 	.word	0x00000250
        /*04fc*/ 	.word	0x000000ff
        /*0500*/ 	.word	0x00029800
        /*0504*/ 	.short	0x0100
        /*0506*/ 	.byte	0x08
	.zero		1


	//   ....[1]....
        /*0508*/ 	.word	0x00000260
        /*050c*/ 	.word	0x000000ff
        /*0510*/ 	.word	0x00029820
        /*0514*/ 	.short	0x0100
        /*0516*/ 	.byte	0x08
	.zero		1


	//   ....[2]....
        /*0518*/ 	.word	0x00000350
        /*051c*/ 	.word	0x000000ff
        /*0520*/ 	.word	0x00029830
        /*0524*/ 	.short	0x0100
        /*0526*/ 	.byte	0x08
	.zero		1


	//   ....[3]....
        /*0528*/ 	.word	0x00000360
        /*052c*/ 	.word	0x000000ff
        /*0530*/ 	.word	0x00029840
        /*0534*/ 	.short	0x0100
        /*0536*/ 	.byte	0x08
	.zero		1


	//   ....[4]....
        /*0538*/ 	.word	0x00000370
        /*053c*/ 	.word	0x000000ff
        /*0540*/ 	.word	0x00029838
        /*0544*/ 	.short	0x0100
        /*0546*/ 	.byte	0x08
	.zero		1


	//   ....[5]....
        /*0548*/ 	.word	0x00000380
        /*054c*/ 	.word	0x000000ff
        /*0550*/ 	.word	0x00029848
        /*0554*/ 	.short	0x0100
        /*0556*/ 	.byte	0x08
	.zero		1


	//   ....[6]....
        /*0558*/ 	.word	0x000004b0
        /*055c*/ 	.word	0x000000ff
        /*0560*/ 	.word	0x00029850
        /*0564*/ 	.short	0x0100
        /*0566*/ 	.byte	0x08
	.zero		1


	//   ....[7]....
        /*0568*/ 	.word	0x000004c0
        /*056c*/ 	.word	0x000000ff
        /*0570*/ 	.word	0x00029860
        /*0574*/ 	.short	0x0100
        /*0576*/ 	.byte	0x08
	.zero		1


	//   ....[8]....
        /*0578*/ 	.word	0x000004d0
        /*057c*/ 	.word	0x000000ff
        /*0580*/ 	.word	0x00029858
        /*0584*/ 	.short	0x0100
        /*0586*/ 	.byte	0x08
	.zero		1


	//   ....[9]....
        /*0588*/ 	.word	0x000004e0
        /*058c*/ 	.word	0x000000ff
        /*0590*/ 	.word	0x00029868
        /*0594*/ 	.short	0x0100
        /*0596*/ 	.byte	0x08
	.zero		1


	//   ....[10]....
        /*0598*/ 	.word	0x000005d0
        /*059c*/ 	.word	0x000000ff
        /*05a0*/ 	.word	0x00029870
        /*05a4*/ 	.short	0x0100
        /*05a6*/ 	.byte	0x06
	.zero		1


	//   ....[11]....
        /*05a8*/ 	.word	0x000005e0
        /*05ac*/ 	.word	0x000000ff
        /*05b0*/ 	.word	0x00029880
        /*05b4*/ 	.short	0x0100
        /*05b6*/ 	.byte	0x06
	.zero		1


	//   ....[12]....
        /*05b8*/ 	.word	0x000005f0
        /*05bc*/ 	.word	0x000000ff
        /*05c0*/ 	.word	0x00029878
        /*05c4*/ 	.short	0x0100
        /*05c6*/ 	.byte	0x06
	.zero		1


	//   ....[13]....
        /*05c8*/ 	.word	0x00000600
        /*05cc*/ 	.word	0x000000ff
        /*05d0*/ 	.word	0x00029888
        /*05d4*/ 	.short	0x0100
        /*05d6*/ 	.byte	0x06
	.zero		1


	//   ....[14]....
        /*05d8*/ 	.word	0x00000730
        /*05dc*/ 	.word	0x000000ff
        /*05e0*/ 	.word	0x00029890
        /*05e4*/ 	.short	0x0100
        /*05e6*/ 	.byte	0x08
	.zero		1


	//   ....[15]....
        /*05e8*/ 	.word	0x00000740
        /*05ec*/ 	.word	0x000000ff
        /*05f0*/ 	.word	0x000298a0
        /*05f4*/ 	.short	0x0100
        /*05f6*/ 	.byte	0x08
	.zero		1


	//   ....[16]....
        /*05f8*/ 	.word	0x00000750
        /*05fc*/ 	.word	0x000000ff
        /*0600*/ 	.word	0x00029898
        /*0604*/ 	.short	0x0100
        /*0606*/ 	.byte	0x08
	.zero		1


	//   ....[17]....
        /*0608*/ 	.word	0x00000760
        /*060c*/ 	.word	0x000000ff
        /*0610*/ 	.word	0x000298a8
        /*0614*/ 	.short	0x0100
        /*0616*/ 	.byte	0x08
	.zero		1


	//   ....[18]....
        /*0618*/ 	.word	0x00000890
        /*061c*/ 	.word	0x000000ff
        /*0620*/ 	.word	0x000298b0
        /*0624*/ 	.short	0x0100
        /*0626*/ 	.byte	0x08
	.zero		1


	//   ....[19]....
        /*0628*/ 	.word	0x000008a0
        /*062c*/ 	.word	0x000000ff
        /*0630*/ 	.word	0x000298c0
        /*0634*/ 	.short	0x0100
        /*0636*/ 	.byte	0x08
	.zero		1


	//   ....[20]....
        /*0638*/ 	.word	0x000008b0
        /*063c*/ 	.word	0x000000ff
        /*0640*/ 	.word	0x000298b8
        /*0644*/ 	.short	0x0100
        /*0646*/ 	.byte	0x08
	.zero		1


	//   ....[21]....
        /*0648*/ 	.word	0x000008c0
        /*064c*/ 	.word	0x000000ff
        /*0650*/ 	.word	0x000298c8
        /*0654*/ 	.short	0x0100
        /*0656*/ 	.byte	0x08
	.zero		1


	//   ....[22]....
        /*0658*/ 	.word	0x000015e0
        /*065c*/ 	.word	0x000000ff
        /*0660*/ 	.word	0x00029800
        /*0664*/ 	.short	0x010a
        /*0666*/ 	.byte	0x27
	.zero		1


	//   ....[23]....
        /*0668*/ 	.word	0x00001660
        /*066c*/ 	.word	0x000000ff
        /*0670*/ 	.word	0x00029830
        /*0674*/ 	.short	0x010a
        /*0676*/ 	.byte	0x27
	.zero		1


	//   ....[24]....
        /*0678*/ 	.word	0x000016f0
        /*067c*/ 	.word	0x000000ff
        /*0680*/ 	.word	0x00029830
        /*0684*/ 	.short	0x010a
        /*0686*/ 	.byte	0x27
	.zero		1


	//   ....[25]....
        /*0688*/ 	.word	0x00003eb0
        /*068c*/ 	.word	0x00000038
        /*0690*/ 	.word	0x00000000
        /*0694*/ 	.short	0x0101
        /*0696*/ 	.byte	0x3f
	.zero		1


	//   ....[26]....
        /*0698*/ 	.word	0x00005860
        /*069c*/ 	.word	0x000000ff
        /*06a0*/ 	.word	0x00029830
        /*06a4*/ 	.short	0x010a
        /*06a6*/ 	.byte	0x06
	.zero		1


	//   ....[27]....
        /*06a8*/ 	.word	0x000058a0
        /*06ac*/ 	.word	0x000000ff
        /*06b0*/ 	.word	0x00029830
        /*06b4*/ 	.short	0x010a
        /*06b6*/ 	.byte	0x06
	.zero		1


	//   ....[28]....
        /*06b8*/ 	.word	0x00006500
        /*06bc*/ 	.word	0x000000ff
        /*06c0*/ 	.word	0x00029850
        /*06c4*/ 	.short	0x010a
        /*06c6*/ 	.byte	0x06
	.zero		1


	//   ....[29]....
        /*06c8*/ 	.word	0x00006540
        /*06cc*/ 	.word	0x000000ff
        /*06d0*/ 	.word	0x00029850
        /*06d4*/ 	.short	0x010a
        /*06d6*/ 	.byte	0x06
	.zero		1


	//   ....[30]....
        /*06d8*/ 	.word	0x00008fa0
        /*06dc*/ 	.word	0x00000005
        /*06e0*/ 	.word	0x00000000
        /*06e4*/ 	.short	0x0101
        /*06e6*/ 	.byte	0x3f
	.zero		1


	//   ....[31]....
        /*06e8*/ 	.word	0x00009320
        /*06ec*/ 	.word	0x000000ff
        /*06f0*/ 	.word	0x00000000
        /*06f4*/ 	.short	0x0101
        /*06f6*/ 	.byte	0x06
	.zero		1


	//   ....[32]....
        /*06f8*/ 	.word	0x00009a70
        /*06fc*/ 	.word	0x000000ff
        /*0700*/ 	.word	0x00029830
        /*0704*/ 	.short	0x010a
        /*0706*/ 	.byte	0x06
	.zero		1


	//   ....[33]....
        /*0708*/ 	.word	0x00009ab0
        /*070c*/ 	.word	0x000000ff
        /*0710*/ 	.word	0x00029830
        /*0714*/ 	.short	0x010a
        /*0716*/ 	.byte	0x06
	.zero		1


	//   ....[34]....
        /*0718*/ 	.word	0x0000a6d0
        /*071c*/ 	.word	0x000000ff
        /*0720*/ 	.word	0x00029850
        /*0724*/ 	.short	0x010a
        /*0726*/ 	.byte	0x06
	.zero		1


	//   ....[35]....
        /*0728*/ 	.word	0x0000a710
        /*072c*/ 	.word	0x000000ff
        /*0730*/ 	.word	0x00029850
        /*0734*/ 	.short	0x010a
        /*0736*/ 	.byte	0x06
	.zero		1


	//   ....[36]....
        /*0738*/ 	.word	0x0000c610
        /*073c*/ 	.word	0x00000005
        /*0740*/ 	.word	0x00000000
        /*0744*/ 	.short	0x0101
        /*0746*/ 	.byte	0x3f
	.zero		1


	//   ....[37]....
        /*0748*/ 	.word	0x0000c9b0
        /*074c*/ 	.word	0x000000ff
        /*0750*/ 	.word	0x00000000
        /*0754*/ 	.short	0x0101
        /*0756*/ 	.byte	0x06
	.zero		1


	//   ....[38]....
        /*0758*/ 	.word	0x0000d030
        /*075c*/ 	.word	0x000000ff
        /*0760*/ 	.word	0x00029850
        /*0764*/ 	.short	0x010a
        /*0766*/ 	.byte	0x05
	.zero		1


	//   ....[39]....
        /*0768*/ 	.word	0x0000d070
        /*076c*/ 	.word	0x000000ff
        /*0770*/ 	.word	0x00029850
        /*0774*/ 	.short	0x010a
        /*0776*/ 	.byte	0x05
	.zero		1


	//   ....[40]....
        /*0778*/ 	.word	0x0000d680
        /*077c*/ 	.word	0x000000ff
        /*0780*/ 	.word	0x00000000
        /*0784*/ 	.short	0x0101
        /*0786*/ 	.byte	0x04
	.zero		1


	//   ....[41]....
        /*0788*/ 	.word	0x0000ecd0
        /*078c*/ 	.word	0x000000ff
        /*0790*/ 	.word	0x00000000
        /*0794*/ 	.short	0x0101
        /*0796*/ 	.byte	0x04
	.zero		1


	//   ....[42]....
        /*0798*/ 	.word	0x00010f10
        /*079c*/ 	.word	0x000000ff
        /*07a0*/ 	.word	0x00029880
        /*07a4*/ 	.short	0x010a
        /*07a6*/ 	.byte	0x26
	.zero		1


	//   ....[43]....
        /*07a8*/ 	.word	0x00011070
        /*07ac*/ 	.word	0x000000ff
        /*07b0*/ 	.word	0x00029840
        /*07b4*/ 	.short	0x010a
        /*07b6*/ 	.byte	0x26
	.zero		1


	//   ....[44]....
        /*07b8*/ 	.word	0x00011b80
        /*07bc*/ 	.word	0x000000ff
        /*07c0*/ 	.word	0x00029800
        /*07c4*/ 	.short	0x0107
        /*07c6*/ 	.byte	0x26
	.zero		1


	//   ....[45]....
        /*07c8*/ 	.word	0x00011bf0
        /*07cc*/ 	.word	0x000000ff
        /*07d0*/ 	.word	0x00029800
        /*07d4*/ 	.short	0x0101
        /*07d6*/ 	.byte	0x26
	.zero		1


	//   ....[46]....
        /*07d8*/ 	.word	0x00011c10
        /*07dc*/ 	.word	0x000000ff
        /*07e0*/ 	.word	0x00029820
        /*07e4*/ 	.short	0x010a
        /*07e6*/ 	.byte	0x26
	.zero		1


	//   ....[47]....
        /*07e8*/ 	.word	0x00011f20
        /*07ec*/ 	.word	0x00000006
        /*07f0*/ 	.word	0x00029880
        /*07f4*/ 	.short	0x010a
        /*07f6*/ 	.byte	0x3f
	.zero		1


	//   ....[48]....
        /*07f8*/ 	.word	0x00012130
        /*07fc*/ 	.word	0x00000006
        /*0800*/ 	.word	0x00029840
        /*0804*/ 	.short	0x010a
        /*0806*/ 	.byte	0x3f
	.zero		1


	//   ....[49]....
        /*0808*/ 	.word	0x00012580
        /*080c*/ 	.word	0x00000012
        /*0810*/ 	.word	0x00029870
        /*0814*/ 	.short	0x010a
        /*0816*/ 	.byte	0x3f
	.zero		1


	//   ....[50]....
        /*0818*/ 	.word	0x000125e0
        /*081c*/ 	.word	0x00000012
        /*0820*/ 	.word	0x00029860
        /*0824*/ 	.short	0x010a
        /*0826*/ 	.byte	0x3f
	.zero		1


	//   ....[51]....
        /*0828*/ 	.word	0x00012b10
        /*082c*/ 	.word	0x00000012
        /*0830*/ 	.word	0x00029850
        /*0834*/ 	.short	0x0101
        /*0836*/ 	.byte	0x3f
	.zero		1


	//   ....[52]....
        /*0838*/ 	.word	0x00012b80
        /*083c*/ 	.word	0x00000000
        /*0840*/ 	.word	0x00000000
        /*0844*/ 	.short	0x0101
        /*0846*/ 	.byte	0x3f
	.zero		1


	//   ....[53]....
        /*0848*/ 	.word	0x00012ca0
        /*084c*/ 	.word	0x00000003
        /*0850*/ 	.word	0x00029870
        /*0854*/ 	.short	0x010a
        /*0856*/ 	.byte	0x3f
	.zero		1


	//   ....[54]....
        /*0858*/ 	.word	0x00012d30
        /*085c*/ 	.word	0x00000003
        /*0860*/ 	.word	0x00029860
        /*0864*/ 	.short	0x010a
        /*0866*/ 	.byte	0x3f
	.zero		1


	//   ....[55]....
        /*0868*/ 	.word	0x00013250
        /*086c*/ 	.word	0x00000003
        /*0870*/ 	.word	0x00029850
        /*0874*/ 	.short	0x0101
        /*0876*/ 	.byte	0x3f
	.zero		1


	//   ....[56]....
        /*0878*/ 	.word	0x000132c0
        /*087c*/ 	.word	0x00000000
        /*0880*/ 	.word	0x00000000
        /*0884*/ 	.short	0x0101
        /*0886*/ 	.byte	0x3f
	.zero		1


	//   ....[57]....
        /*0888*/ 	.word	0x00013360
        /*088c*/ 	.word	0x00000009
        /*0890*/ 	.word	0x00029820
        /*0894*/ 	.short	0x010a
        /*0896*/ 	.byte	0x3f
	.zero		1


	//   ....[58]....
        /*0898*/ 	.word	0x000134a0
        /*089c*/ 	.word	0x00000005
        /*08a0*/ 	.word	0x00000000
        /*08a4*/ 	.short	0x010a
        /*08a6*/ 	.byte	0x3f
	.zero		1


	//   ....[59]....
        /*08a8*/ 	.word	0x00013510
        /*08ac*/ 	.word	0x00000007
        /*08b0*/ 	.word	0x00000000
        /*08b4*/ 	.short	0x010a
        /*08b6*/ 	.byte	0x3f
	.zero		1


	//   ....[60]....
        /*08b8*/ 	.word	0x00013560
        /*08bc*/ 	.word	0x00000005
        /*08c0*/ 	.word	0x00029860
        /*08c4*/ 	.short	0x010a
        /*08c6*/ 	.byte	0x3f
	.zero		1


	//   ....[61]....
        /*08c8*/ 	.word	0x000135b0
        /*08cc*/ 	.word	0x00000003
        /*08d0*/ 	.word	0x00029860
        /*08d4*/ 	.short	0x010a
        /*08d6*/ 	.byte	0x3f
	.zero		1


	//   ....[62]....
        /*08d8*/ 	.word	0x000135f0
        /*08dc*/ 	.word	0x00000005
        /*08e0*/ 	.word	0x00029880
        /*08e4*/ 	.short	0x010a
        /*08e6*/ 	.byte	0x3f
	.zero		1


	//   ....[63]....
        /*08e8*/ 	.word	0x00013610
        /*08ec*/ 	.word	0x00000003
        /*08f0*/ 	.word	0x00029880
        /*08f4*/ 	.short	0x010a
        /*08f6*/ 	.byte	0x3f
	.zero		1


	//   ....[64]....
        /*08f8*/ 	.word	0x00013680
        /*08fc*/ 	.word	0x00000003
        /*0900*/ 	.word	0x00029800
        /*0904*/ 	.short	0x010a
        /*0906*/ 	.byte	0x3f
	.zero		1


	//   ....[65]....
        /*0908*/ 	.word	0x000136e0
        /*090c*/ 	.word	0x00000005
        /*0910*/ 	.word	0x00029830
        /*0914*/ 	.short	0x010a
        /*0916*/ 	.byte	0x3f
	.zero		1


	//   ....[66]....
        /*0918*/ 	.word	0x00013740
        /*091c*/ 	.word	0x0000000f
        /*0920*/ 	.word	0x00029830
        /*0924*/ 	.short	0x010a
        /*0926*/ 	.byte	0x3f
	.zero		1


	//   ....[67]....
        /*0928*/ 	.word	0x000137a0
        /*092c*/ 	.word	0x0000000e
        /*0930*/ 	.word	0x00029850
        /*0934*/ 	.short	0x010a
        /*0936*/ 	.byte	0x3f
	.zero		1


	//   ....[68]....
        /*0938*/ 	.word	0x00013800
        /*093c*/ 	.word	0x0000000e
        /*0940*/ 	.word	0x00029830
        /*0944*/ 	.short	0x010a
        /*0946*/ 	.byte	0x3f
	.zero		1


	//   ....[69]....
        /*0948*/ 	.word	0x00013860
        /*094c*/ 	.word	0x0000000b
        /*0950*/ 	.word	0x00029850
        /*0954*/ 	.short	0x010a
        /*0956*/ 	.byte	0x3f
	.zero		1


	//   ....[70]....
        /*0958*/ 	.word	0x000138c0
        /*095c*/ 	.word	0x00000003
        /*0960*/ 	.word	0x00029850
        /*0964*/ 	.short	0x010a
        /*0966*/ 	.byte	0x3f
	.zero		1


	//   ....[71]....
        /*0968*/ 	.word	0x00013a20
        /*096c*/ 	.word	0x00000003
        /*0970*/ 	.word	0x00029880
        /*0974*/ 	.short	0x010a
        /*0976*/ 	.byte	0x3f
	.zero		1


	//   ....[72]....
        /*0978*/ 	.word	0x00013a80
        /*097c*/ 	.word	0x00000003
        /*0980*/ 	.word	0x00029840
        /*0984*/ 	.short	0x010a
        /*0986*/ 	.byte	0x3f
	.zero		1


	//   ....[73]....
        /*0988*/ 	.word	0x00014080
        /*098c*/ 	.word	0x00000003
        /*0990*/ 	.word	0x00029820
        /*0994*/ 	.short	0x010a
        /*0996*/ 	.byte	0x3f
	.zero		1


	//   ....[74]....
        /*0998*/ 	.word	0x000140d0
        /*099c*/ 	.word	0x00000006
        /*09a0*/ 	.word	0x00029880
        /*09a4*/ 	.short	0x010a
        /*09a6*/ 	.byte	0x3f
	.zero		1


	//   ....[75]....
        /*09a8*/ 	.word	0x00014120
        /*09ac*/ 	.word	0x00000006
        /*09b0*/ 	.word	0x00029840
        /*09b4*/ 	.short	0x010a
        /*09b6*/ 	.byte	0x3f
	.zero		1


	//   ....[76]....
        /*09b8*/ 	.word	0x00014170
        /*09bc*/ 	.word	0x00000012
        /*09c0*/ 	.word	0x00029870
        /*09c4*/ 	.short	0x010a
        /*09c6*/ 	.byte	0x3f
	.zero		1


	//   ....[77]....
        /*09c8*/ 	.word	0x000141c0
        /*09cc*/ 	.word	0x00000012
        /*09d0*/ 	.word	0x00029860
        /*09d4*/ 	.short	0x010a
        /*09d6*/ 	.byte	0x3f
	.zero		1


	//   ....[78]....
        /*09d8*/ 	.word	0x00014210
        /*09dc*/ 	.word	0x00000003
        /*09e0*/ 	.word	0x00029870
        /*09e4*/ 	.short	0x010a
        /*09e6*/ 	.byte	0x3f
	.zero		1


	//   ....[79]....
        /*09e8*/ 	.word	0x00014260
        /*09ec*/ 	.word	0x00000003
        /*09f0*/ 	.word	0x00029860
        /*09f4*/ 	.short	0x010a
        /*09f6*/ 	.byte	0x3f
	.zero		1


	//   ....[80]....
        /*09f8*/ 	.word	0x000142b0
        /*09fc*/ 	.word	0x00000009
        /*0a00*/ 	.word	0x00029820
        /*0a04*/ 	.short	0x010a
        /*0a06*/ 	.byte	0x3f
	.zero		1


	//   ....[81]....
        /*0a08*/ 	.word	0x00014300
        /*0a0c*/ 	.word	0x00000005
        /*0a10*/ 	.word	0x00000000
        /*0a14*/ 	.short	0x010a
        /*0a16*/ 	.byte	0x3f
	.zero		1


	//   ....[82]....
        /*0a18*/ 	.word	0x00014350
        /*0a1c*/ 	.word	0x00000007
        /*0a20*/ 	.word	0x00000000
        /*0a24*/ 	.short	0x010a
        /*0a26*/ 	.byte	0x3f
	.zero		1


	//   ....[83]....
        /*0a28*/ 	.word	0x000143a0
        /*0a2c*/ 	.word	0x00000005
        /*0a30*/ 	.word	0x00029860
        /*0a34*/ 	.short	0x010a
        /*0a36*/ 	.byte	0x3f
	.zero		1


	//   ....[84]....
        /*0a38*/ 	.word	0x000143f0
        /*0a3c*/ 	.word	0x00000003
        /*0a40*/ 	.word	0x00029860
        /*0a44*/ 	.short	0x010a
        /*0a46*/ 	.byte	0x3f
	.zero		1


	//   ....[85]....
        /*0a48*/ 	.word	0x00014440
        /*0a4c*/ 	.word	0x00000005
        /*0a50*/ 	.word	0x00029880
        /*0a54*/ 	.short	0x010a
        /*0a56*/ 	.byte	0x3f
	.zero		1


	//----- nvinfo : EIATTR_NUM_MBARRIERS
	.align		4
.L_273:
        /*0a58*/ 	.byte	0x03, 0x38
        /*0a5a*/ 	.short	0x0016


	//----- nvinfo : EIATTR_EXIT_INSTR_OFFSETS
	.align		4
        /*0a5c*/ 	.byte	0x04, 0x1c
        /*0a5e*/ 	.short	(.L_275 - .L_274)


	//   ....[0]....
.L_274:
        /*0a60*/ 	.word	0x00013660


	//----- nvinfo : EIATTR_MAX_THREADS
	.align		4
.L_275:
        /*0a64*/ 	.byte	0x04, 0x05
        /*0a66*/ 	.short	(.L_277 - .L_276)
.L_276:
        /*0a68*/ 	.word	0x00000180
        /*0a6c*/ 	.word	0x00000001
        /*0a70*/ 	.word	0x00000001


	//----- nvinfo : EIATTR_CRS_STACK_SIZE
	.align		4
.L_277:
        /*0a74*/ 	.byte	0x04, 0x1e
        /*0a76*/ 	.short	(.L_279 - .L_278)
.L_278:
        /*0a78*/ 	.word	0x00000000


	//----- nvinfo : EIATTR_CBANK_PARAM_SIZE
	.align		4
.L_279:
        /*0a7c*/ 	.byte	0x03, 0x19
        /*0a7e*/ 	.short	0x0a70


	//----- nvinfo : EIATTR_PARAM_CBANK
	.align		4
        /*0a80*/ 	.byte	0x04, 0x0a
        /*0a82*/ 	.short	(.L_281 - .L_280)
	.align		4
.L_280:
        /*0a84*/ 	.word	index@(.nv.constant0._ZN7cutlass13device_kernelIN5flash11enable_sm90INS1_16FlashAttnFwdSm90INS1_25CollectiveMainloopFwdSm90ILi2EN4cute5tupleIJNS5_1CILi1EEES8_S8_EEENS6_IJNS7_ILi128EEENS7_ILi160EEENS7_ILi192EEEEEELi128ENS_12float_e4m3_tEfNS_4arch4Sm90ELb1ELb0ELb1ELb0ELb0ELb0ELb0ELb1ELb1ELb1ELb1ELb0EEENS1_21CollectiveEpilogueFwdINS6_IJSA_SA_SB_EEES9_NS_10bfloat16_tESG_Li256ELb0ELb1ELb1ELb1EEENS1_19SingleTileSchedulerILb0ELb1ELb1ELi128EEEEEEEEEvNT_6ParamsE)
        /*0a88*/ 	.short	0x0210
        /*0a8a*/ 	.short	0x0a70


	//----- nvinfo : EIATTR_SW_WAR
	.align		4
.L_281:
        /*0a8c*/ 	.byte	0x04, 0x36
        /*0a8e*/ 	.short	(.L_283 - .L_282)
.L_282:
        /*0a90*/ 	.word	0x00000008
.L_283:


//--------------------- .nv.info._ZN7cutlass13device_kernelIN5flash11enable_sm90INS1_16FlashAttnFwdSm90INS1_25CollectiveMainloopFwdSm90ILi2EN4cute5tupleIJNS5_1CILi1EEES8_S8_EEENS6_IJNS7_ILi128EEENS7_ILi160EEENS7_ILi192EEEEEELi128ENS_12float_e4m3_tEfNS_4arch4Sm90ELb1ELb0ELb1ELb1ELb0ELb0ELb0ELb1ELb1ELb1ELb1ELb0EEENS1_21CollectiveEpilogueFwdINS6_IJSA_SA_SB_EEES9_NS_10bfloat16_tESG_Li256ELb1ELb1ELb1ELb1EEENS1_36VarlenDynamicPersistentTileSchedulerILi128ELi160ELi256ELi128ELb1ELb1ELb1ELb1ELb1ELb1EEEEEEEEEvNT_6ParamsE --------------------------
	.section	.nv.info._ZN7cutlass13device_kernelIN5flash11enable_sm90INS1_16FlashAttnFwdSm90INS1_25CollectiveMainloopFwdSm90ILi2EN4cute5tupleIJNS5_1CILi1EEES8_S8_EEENS6_IJNS7_ILi128EEENS7_ILi160EEENS7_ILi192EEEEEELi128ENS_12float_e4m3_tEfNS_4arch4Sm90ELb1ELb0ELb1ELb1ELb0ELb0ELb0ELb1ELb1ELb1ELb1ELb0EEENS1_21CollectiveEpilogueFwdINS6_IJSA_SA_SB_EEES9_NS_10bfloat16_tESG_Li256ELb1ELb1ELb1ELb1EEENS1_36VarlenDynamicPersistentTileSchedulerILi128ELi160ELi256ELi128ELb1ELb1ELb1ELb1ELb1ELb1EEEEEEEEEvNT_6ParamsE,"",@"SHT_CUDA_INFO"
	.sectionflags	@""
	.align	4


	//----- nvinfo : EIATTR_CUDA_API_VERSION
	.align		4
        /*0000*/ 	.byte	0x04, 0x37
        /*0002*/ 	.short	(.L_285 - .L_284)
.L_284:
        /*0004*/ 	.word	0x00000082


	//----- nvinfo : EIATTR_KPARAM_INFO
	.align		4
.L_285:
        /*0008*/ 	.byte	0x04, 0x17
        /*000a*/ 	.short	(.L_287 - .L_286)
.L_286:
        /*000c*/ 	.word	0x00000000
        /*0010*/ 	.short	0x0000
        /*0012*/ 	.short	0x0070
        /*0014*/ 	.byte	0x00, 0xf0, 0x01, 0x2a


	//----- nvinfo : EIATTR_SPARSE_MMA_MASK
	.align		4
.L_287:
        /*0018*/ 	.byte	0x03, 0x50
        /*001a*/ 	.short	0x0000


	//----- nvinfo : EIATTR_MAXREG_COUNT
	.align		4
        /*001c*/ 	.byte	0x03, 0x1b
        /*001e*/ 	.short	0x00a8


	//----- nvinfo : EIATTR_NUM_BARRIERS
	.align		4
        /*0020*/ 	.byte	0x02, 0x4c
        /*0022*/ 	.byte	0x10
	.zero		1


	//----- nvinfo : EIATTR_EXTERNS
	.align		4
        /*0024*/ 	.byte	0x04, 0x0f
        /*0026*/ 	.short	(.L_289 - .L_288)


	//   ....[0]....
	.align		4
.L_288:
        /*0028*/ 	.word	index@(__assertfail)


	//----- nvinfo : EIATTR_ANNOTATIONS
	.align		4
.L_289:
        /*002c*/ 	.byte	0x04, 0x55
        /*002e*/ 	.short	(.L_291 - .L_290)


	//   ....[0]....
.L_290:
        /* <DEDUP_REMOVED lines=38> */


	//----- nvinfo : EIATTR_MERCURY_ISA_VERSION
	.align		4
.L_291:
        /*0280*/ 	.byte	0x03, 0x5f
        /*0282*/ 	.short	0x0101


	//----- nvinfo : EIATTR_UNUSED_LOAD_BYTE_OFFSET
	.align		4
        /*0284*/ 	.byte	0x04, 0x44
        /*0286*/ 	.short	(.L_293 - .L_292)


	//   ....[0]....
.L_292:
        /*0288*/ 	.word	0x00000a40
        /*028c*/ 	.word	0x0000fff0


	//   ....[1]....
        /*0290*/ 	.word	0x0000e2b0
        /*0294*/ 	.word	0x0000fff0


	//----- nvinfo : EIATTR_INT_WARP_WIDE_INSTR_OFFSETS
	.align		4
.L_293:
        /*0298*/ 	.byte	0x04, 0x31
        /*029a*/ 	.short	(.L_295 - .L_294)


	//   ....[0]....
.L_294:
        /*029c*/ 	.word	0x00000130


	//   ....[1]....
        /*02a0*/ 	.word	0x00000170


	//   ....[2]....
        /*02a4*/ 	.word	0x000001e0


	//   ....[3]....
        /*02a8*/ 	.word	0x00013a60


	//   ....[4]....
        /*02ac*/ 	.word	0x00013af0


	//   ....[5]....
        /*02b0*/ 	.word	0x00016350


	//   ....[6]....
        /*02b4*/ 	.word	0x000163e0


	//----- nvinfo : EIATTR_COOP_GROUP_MASK_REGIDS
	.align		4
.L_295:
        /*02b8*/ 	.byte	0x04, 0x29
        /*02ba*/ 	.short	(.L_297 - .L_296)


	//   ....[0]....
.L_296:
        /*02bc*/ 	.word	0xffffffff


	//   ....[1]....
        /*02c0*/ 	.word	0xffffffff


	//   ....[2]....
        /*02c4*/ 	.word	0xffffffff


	//   ....[3]....
        /*02c8*/ 	.word	0xffffffff


	//   ....[4]....
        /*02cc*/ 	.word	0xffffffff


	//   ....[5]....
        /*02d0*/ 	.word	0xffffffff


	//   ....[6]....
        /*02d4*/ 	.word	0xffffffff


	//   ....[7]....
        /*02d8*/ 	.word	0xffffffff


	//   ....[8]....
        /*02dc*/ 	.word	0xffffffff


	//   ....[9]....
        /*02e0*/ 	.word	0xffffffff


	//   ....[10]....
        /*02e4*/ 	.word	0xffffffff


	//   ....[11]....
        /*02e8*/ 	.word	0xffffffff


	//   ....[12]....
        /*02ec*/ 	.word	0xffffffff


	//   ....[13]....
        /*02f0*/ 	.word	0xffffffff


	//   ....[14]....
        /*02f4*/ 	.word	0xffffffff


	//   ....[15]....
        /*02f8*/ 	.word	0xffffffff


	//   ....[16]....
        /*02fc*/ 	.word	0xffffffff


	//   ....[17]....
        /*0300*/ 	.word	0xffffffff


	//   ....[18]....
        /*0304*/ 	.word	0xffffffff


	//   ....[19]....
        /*0308*/ 	.word	0xffffffff


	//   ....[20]....
        /*030c*/ 	.word	0xffffffff


	//   ....[21]....
        /*0310*/ 	.word	0xffffffff


	//   ....[22]....
        /*0314*/ 	.word	0xffffffff


	//   ....[23]....
        /*0318*/ 	.word	0xffffffff


	//   ....[24]....
        /*031c*/ 	.word	0xffffffff


	//   ....[25]....
        /*0320*/ 	.word	0xffffffff


	//   ....[26]....
        /*0324*/ 	.word	0xffffffff


	//   ....[27]....
        /*0328*/ 	.word	0xffffffff


	//   ....[28]....
        /*032c*/ 	.word	0xffffffff


	//   ....[29]....
        /*0330*/ 	.word	0xffffffff


	//   ....[30]....
        /*0334*/ 	.word	0xffffffff


	//   ....[31]....
        /*0338*/ 	.word	0xffffffff


	//   ....[32]....
        /*033c*/ 	.word	0xffffffff


	//   ....[33]....
        /*0340*/ 	.word	0xffffffff


	//   ....[34]....
        /*0344*/ 	.word	0xffffffff


	//   ....[35]....
        /*0348*/ 	.word	0xffffffff


	//   ....[36]....
        /*034c*/ 	.word	0xffffffff


	//   ....[37]....
        /*0350*/ 	.word	0xffffffff


	//   ....[38]....
        /*0354*/ 	.word	0xffffffff


	//   ....[39]....
        /*0358*/ 	.word	0xffffffff


	//   ....[40]....
        /*035c*/ 	.word	0xffffffff


	//   ....[41]....
        /*0360*/ 	.word	0xffffffff


	//   ....[42]....
        /*0364*/ 	.word	0xffffffff


	//   ....[43]....
        /*0368*/ 	.word	0xffffffff


	//   ....[44]....
        /*036c*/ 	.word	0xffffffff


	//   ....[45]....
        /*0370*/ 	.word	0xffffffff


	//   ....[46]....
        /*0374*/ 	.word	0xffffffff


	//   ....[47]....
        /*0378*/ 	.word	0xffffffff


	//   ....[48]....
        /*037c*/ 	.word	0xffffffff


	//   ....[49]....
        /*0380*/ 	.word	0xffffffff


	//   ....[50]....
        /*0384*/ 	.word	0xffffffff


	//   ....[51]....
        /*0388*/ 	.word	0xffffffff


	//   ....[52]....
        /*038c*/ 	.word	0xffffffff


	//   ....[53]....
        /*0390*/ 	.word	0xffffffff


	//   ....[54]....
        /*0394*/ 	.word	0xffffffff


	//   ....[55]....
        /*0398*/ 	.word	0xffffffff


	//   ....[56]....
        /*039c*/ 	.word	0xffffffff


	//   ....[57]....
        /*03a0*/ 	.word	0xffffffff


	//   ....[58]....
        /*03a4*/ 	.word	0xffffffff


	//   ....[59]....
        /*03a8*/ 	.word	0xffffffff


	//   ....[60]....
        /*03ac*/ 	.word	0xffffffff


	//   ....[61]....
        /*03b0*/ 	.word	0xffffffff


	//   ....[62]....
        /*03b4*/ 	.word	0xffffffff


	//   ....[63]....
        /*03b8*/ 	.word	0xffffffff


	//   ....[64]....
        /*03bc*/ 	.word	0xffffffff


	//   ....[65]....
        /*03c0*/ 	.word	0xffffffff


	//   ....[66]....
        /*03c4*/ 	.word	0xffffffff


	//   ....[67]....
        /*03c8*/ 	.word	0xffffffff


	//   ....[68]....
        /*03cc*/ 	.word	0xffffffff


	//   ....[69]....
        /*03d0*/ 	.word	0xffffffff


	//   ....[70]....
        /*03d4*/ 	.word	0xffffffff


	//   ....[71]....
        /*03d8*/ 	.word	0xffffffff


	//   ....[72]....
        /*03dc*/ 	.word	0xffffffff


	//   ....[73]....
        /*03e0*/ 	.word	0xffffffff


	//   ....[74]....
        /*03e4*/ 	.word	0xffffffff


	//   ....[75]....
        /*03e8*/ 	.word	0xffffffff


	//   ....[76]....
        /*03ec*/ 	.word	0xffffffff


	//   ....[77]....
        /*03f0*/ 	.word	0xffffffff


	//   ....[78]....
        /*03f4*/ 	.word	0xffffffff


	//   ....[79]....
        /*03f8*/ 	.word	0xffffffff


	//   ....[80]....
        /*03fc*/ 	.word	0xffffffff


	//   ....[81]....
        /*0400*/ 	.word	0xffffffff


	//   ....[82]....
        /*0404*/ 	.word	0xffffffff


	//   ....[83]....
        /*0408*/ 	.word	0xffffffff


	//   ....[84]....
        /*040c*/ 	.word	0xffffffff


	//   ....[85]....
        /*0410*/ 	.word	0xffffffff


	//   ....[86]....
        /*0414*/ 	.word	0xffffffff


	//   ....[87]....
        /*0418*/ 	.word	0xffffffff


	//   ....[88]....
        /*041c*/ 	.word	0xffffffff


	//   ....[89]....
        /*0420*/ 	.word	0xffffffff


	//   ....[90]....
        /*0424*/ 	.word	0xffffffff


	//   ....[91]....
        /*0428*/ 	.word	0xffffffff


	//   ....[92]....
        /*042c*/ 	.word	0xffffffff


	//   ....[93]....
        /*0430*/ 	.word	0xffffffff


	//   ....[94]....
        /*0434*/ 	.word	0xffffffff


	//   ....[95]....
        /*0438*/ 	.word	0xffffffff


	//   ....[96]....
        /*043c*/ 	.word	0xffffffff


	//   ....[97]....
        /*0440*/ 	.word	0xffffffff


	//   ....[98]....
        /*0444*/ 	.word	0xffffffff


	//   ....[99]....
        /*0448*/ 	.word	0xffffffff


	//   ....[100]....
        /*044c*/ 	.word	0xffffffff


	//   ....[101]....
        /*0450*/ 	.word	0xffffffff


	//   ....[102]....
        /*0454*/ 	.word	0xffffffff


	//   ....[103]....
        /*0458*/ 	.word	0xffffffff


	//   ....[104]....
        /*045c*/ 	.word	0xffffffff


	//   ....[105]....
        /*0460*/ 	.word	0xffffffff


	//   ....[106]....
        /*0464*/ 	.word	0xffffffff


	//   ....[107]....
        /*0468*/ 	.word	0xffffffff


	//   ....[108]....
        /*046c*/ 	.word	0xffffffff


	//   ....[109]....
        /*0470*/ 	.word	0xffffffff


	//   ....[110]....
        /*0474*/ 	.word	0xffffffff


	//   ....[111]....
        /*0478*/ 	.word	0xffffffff


	//   ....[112]....
        /*047c*/ 	.word	0xffffffff


	//   ....[113]....
        /*0480*/ 	.word	0xffffffff


	//   ....[114]....
        /*0484*/ 	.word	0xffffffff


	//   ....[115]....
        /*0488*/ 	.word	0xffffffff


	//   ....[116]....
        /*048c*/ 	.word	0xffffffff


	//   ....[117]....
        /*0490*/ 	.word	0xffffffff


	//   ....[118]....
        /*0494*/ 	.word	0xffffffff


	//   ....[119]....
        /*0498*/ 	.word	0xffffffff


	//   ....[120]....
        /*049c*/ 	.word	0xffffffff


	//   ....[121]....
        /*04a0*/ 	.word	0xffffffff


	//   ....[122]....
        /*04a4*/ 	.word	0xffffffff


	//   ....[123]....
        /*04a8*/ 	.word	0xffffffff


	//   ....[124]....
        /*04ac*/ 	.word	0xffffffff


	//   ....[125]....
        /*04b0*/ 	.word	0xffffffff


	//   ....[126]....
        /*04b4*/ 	.word	0xffffffff


	//   ....[127]....
        /*04b8*/ 	.word	0xffffffff


	//   ....[128]....
        /*04bc*/ 	.word	0xffffffff


	//   ....[129]....
        /*04c0*/ 	.word	0xffffffff


	//   ....[130]....
        /*04c4*/ 	.word	0xffffffff


	//   ....[131]....
        /*04c8*/ 	.word	0xffffffff


	//   ....[132]....
        /*04cc*/ 	.word	0xffffffff


	//   ....[133]....
        /*04d0*/ 	.word	0xffffffff


	//   ....[134]....
        /*04d4*/ 	.word	0xffffffff


	//   ....[135]....
        /*04d8*/ 	.word	0xffffffff


	//   ....[136]....
        /*04dc*/ 	.word	0xffffffff


	//   ....[137]....
        /*04e0*/ 	.word	0xffffffff


	//   ....[138]....
        /*04e4*/ 	.word	0xffffffff


	//   ....[139]....
        /*04e8*/ 	.word	0xffffffff


	//   ....[140]....
        /*04ec*/ 	.word	0xffffffff


	//   ....[141]....
        /*04f0*/ 	.word	0xffffffff


	//   ....[142]....
        /*04f4*/ 	.word	0xffffffff


	//   ....[143]....
        /*04f8*/ 	.word	0xffffffff


	//   ....[144]....
        /*04fc*/ 	.word	0xffffffff


	//   ....[145]....
        /*0500*/ 	.word	0xffffffff


	//   ....[146]....
        /*0504*/ 	.word	0xffffffff


	//   ....[147]....
        /*0508*/ 	.word	0xffffffff


	//   ....[148]....
        /*050c*/ 	.word	0xffffffff


	//   ....[149]....
        /*0510*/ 	.word	0xffffffff


	//   ....[150]....
        /*0514*/ 	.word	0xffffffff


	//   ....[151]....
        /*0518*/ 	.word	0xffffffff


	//   ....[152]....
        /*051c*/ 	.word	0xffffffff


	//   ....[153]....
        /*0520*/ 	.word	0xffffffff


	//   ....[154]....
        /*0524*/ 	.word	0xffffffff


	//   ....[155]....
        /*0528*/ 	.word	0xffffffff


	//   ....[156]....
        /*052c*/ 	.word	0xffffffff


	//   ....[157]....
        /*0530*/ 	.word	0xffffffff


	//   ....[158]....
        /*0534*/ 	.word	0xffffffff


	//   ....[159]....
        /*0538*/ 	.word	0xffffffff


	//   ....[160]....
        /*053c*/ 	.word	0xffffffff


	//   ....[161]....
        /*0540*/ 	.word	0x0500000f


	//   ....[162]....
        /*0544*/ 	.word	0x0500000f


	//   ....[163]....
        /*0548*/ 	.word	0x0500000f


	//   ....[164]....
        /*054c*/ 	.word	0x0500000f


	//   ....[165]....
        /*0550*/ 	.word	0x0500000f


	//   ....[166]....
        /*0554*/ 	.word	0x0500000f


	//   ....[167]....
        /*0558*/ 	.word	0x0500000f


	//   ....[168]....
        /*055c*/ 	.word	0x0500000f


	//   ....[169]....
        /*0560*/ 	.word	0x0500000f


	//   ....[170]....
        /*0564*/ 	.word	0x0500000f


	//----- nvinfo : EIATTR_COOP_GROUP_INSTR_OFFSETS
	.align		4
.L_297:
        /*0568*/ 	.byte	0x04, 0x28
        /*056a*/ 	.short	(.L_299 - .L_298)


	//   ....[0]....
.L_298:
        /*056c*/ 	.word	0x00000070


	//   ....[1]....
        /*0570*/ 	.word	0x00000140


	//   ....[2]....
        /*0574*/ 	.word	0x00000190


	//   ....[3]....
        /*0578*/ 	.word	0x000003c0


	//   ....[4]....
        /*057c*/ 	.word	0x00000520


	//   ....[5]....
        /*0580*/ 	.word	0x00000640


	//   ....[6]....
        /*0584*/ 	.word	0x000007a0


	//   ....[7]....
        /*0588*/ 	.word	0x00001b60


	//   ....[8]....
        /*058c*/ 	.word	0x00003190


	//   ....[9]....
        /*0590*/ 	.word	0x000031d0


	//   ....[10]....
        /*0594*/ 	.word	0x00003ee0


	//   ....[11]....
        /*0598*/ 	.word	0x00003f50


	//   ....[12]....
        /*059c*/ 	.word	0x00004b80


	//   ....[13]....
        /*05a0*/ 	.word	0x00004c00


	//   ....[14]....
        /*05a4*/ 	.word	0x00006d90


	//   ....[15]....
        /*05a8*/ 	.word	0x00007de0


	//   ....[16]....
        /*05ac*/ 	.word	0x00007e30


	//   ....[17]....
        /*05b0*/ 	.word	0x00007f40


	//   ....[18]....
        /*05b4*/ 	.word	0x00008ba0


	//   ....[19]....
        /*05b8*/ 	.word	0x00008c30


	//   ....[20]....
        /*05bc*/ 	.word	0x0000bff0


	//   ....[21]....
        /*05c0*/ 	.word	0x0000c010


	//   ....[22]....
        /*05c4*/ 	.word	0x0000c040


	//   ....[23]....
        /*05c8*/ 	.word	0x0000c070


	//   ....[24]....
        /*05cc*/ 	.word	0x0000daf0


	//   ....[25]....
        /*05d0*/ 	.word	0x0000db00


	//   ....[26]....
        /*05d4*/ 	.word	0x0000db80


	//   ....[27]....
        /*05d8*/ 	.word	0x0000db90


	//   ....[28]....
        /*05dc*/ 	.word	0x0000eb00


	//   ....[29]....
        /*05e0*/ 	.word	0x0000eb10


	//   ....[30]....
        /*05e4*/ 	.word	0x0000eb20


	//   ....[31]....
        /*05e8*/ 	.word	0x0000eb30


	//   ....[32]....
        /*05ec*/ 	.word	0x0000eb40


	//   ....[33]....
        /*05f0*/ 	.word	0x0000eb50


	//   ....[34]....
        /*05f4*/ 	.word	0x0000eb60


	//   ....[35]....
        /*05f8*/ 	.word	0x0000eb70


	//   ....[36]....
        /*05fc*/ 	.word	0x0000eb80


	//   ....[37]....
        /*0600*/ 	.word	0x0000ebb0


	//   ....[38]....
        /*0604*/ 	.word	0x0000ebe0


	//   ....[39]....
        /*0608*/ 	.word	0x0000ebf0


	//   ....[40]....
        /*060c*/ 	.word	0x0000ec00


	//   ....[41]....
        /*0610*/ 	.word	0x0000ec10


	//   ....[42]....
        /*0614*/ 	.word	0x0000ec20


	//   ....[43]....
        /*0618*/ 	.word	0x0000ec30


	//   ....[44]....
        /*061c*/ 	.word	0x0000ec60


	//   ....[45]....
        /*0620*/ 	.word	0x0000ec70


	//   ....[46]....
        /*0624*/ 	.word	0x0000ec80


	//   ....[47]....
        /*0628*/ 	.word	0x0000ec90


	//   ....[48]....
        /*062c*/ 	.word	0x0000eca0


	//   ....[49]....
        /*0630*/ 	.word	0x0000ecb0


	//   ....[50]....
        /*0634*/ 	.word	0x0000ecc0


	//   ....[51]....
        /*0638*/ 	.word	0x0000ecd0


	//   ....[52]....
        /*063c*/ 	.word	0x0000ece0


	//   ....[53]....
        /*0640*/ 	.word	0x0000ed00


	//   ....[54]....
        /*0644*/ 	.word	0x0000ed30


	//   ....[55]....
        /*0648*/ 	.word	0x0000ed40


	//   ....[56]....
        /*064c*/ 	.word	0x0000ed50


	//   ....[57]....
        /*0650*/ 	.word	0x0000ed70


	//   ....[58]....
        /*0654*/ 	.word	0x0000ed80


	//   ....[59]....
        /*0658*/ 	.word	0x0000ed90


	//   ....[60]....
        /*065c*/ 	.word	0x0000eda0


	//   ....[61]....
        /*0660*/ 	.word	0x0000edc0


	//   ....[62]....
        /*0664*/ 	.word	0x0000edd0


	//   ....[63]....
        /*0668*/ 	.word	0x0000ede0


	//   ....[64]....
        /*066c*/ 	.word	0x0000edf0


	//   ....[65]....
        /*0670*/ 	.word	0x0000ee10


	//   ....[66]....
        /*0674*/ 	.word	0x0000ee40


	//   ....[67]....
        /*0678*/ 	.word	0x0000ee70


	//   ....[68]....
        /*067c*/ 	.word	0x0000ee90


	//   ....[69]....
        /*0680*/ 	.word	0x0000eea0


	//   ....[70]....
        /*0684*/ 	.word	0x0000eeb0


	//   ....[71]....
        /*0688*/ 	.word	0x0000eed0


	//   ....[72]....
        /*068c*/ 	.word	0x0000eef0


	//   ....[73]....
        /*0690*/ 	.word	0x0000ef10


	//   ....[74]....
        /*0694*/ 	.word	0x0000ef30


	//   ....[75]....
        /*0698*/ 	.word	0x0000ef60


	//   ....[76]....
        /*069c*/ 	.word	0x0000ef90


	//   ....[77]....
        /*06a0*/ 	.word	0x0000efb0


	//   ....[78]....
        /*06a4*/ 	.word	0x0000efe0


	//   ....[79]....
        /*06a8*/ 	.word	0x0000f010


	//   ....[80]....
        /*06ac*/ 	.word	0x0000f020


	//   ....[81]....
        /*06b0*/ 	.word	0x0000f050


	//   ....[82]....
        /*06b4*/ 	.word	0x0000f060


	//   ....[83]....
        /*06b8*/ 	.word	0x0000f080


	//   ....[84]....
        /*06bc*/ 	.word	0x0000f090


	//   ....[85]....
        /*06c0*/ 	.word	0x0000f0a0


	//   ....[86]....
        /*06c4*/ 	.word	0x0000f0c0


	//   ....[87]....
        /*06c8*/ 	.word	0x0000f0f0


	//   ....[88]....
        /*06cc*/ 	.word	0x0000f120


	//   ....[89]....
        /*06d0*/ 	.word	0x0000f150


	//   ....[90]....
        /*06d4*/ 	.word	0x0000f180


	//   ....[91]....
        /*06d8*/ 	.word	0x0000f1b0


	//   ....[92]....
        /*06dc*/ 	.word	0x0000fa30


	//   ....[93]....
        /*06e0*/ 	.word	0x0000fa70


	//   ....[94]....
        /*06e4*/ 	.word	0x0000fa90


	//   ....[95]....
        /*06e8*/ 	.word	0x0000fac0


	//   ....[96]....
        /*06ec*/ 	.word	0x00010180


	//   ....[97]....
        /*06f0*/ 	.word	0x000101a0


	//   ....[98]....
        /*06f4*/ 	.word	0x00010270


	//   ....[99]....
        /*06f8*/ 	.word	0x00010290


	//   ....[100]....
        /*06fc*/ 	.word	0x00010350


	//   ....[101]....
        /*0700*/ 	.word	0x00010370


	//   ....[102]....
        /*0704*/ 	.word	0x00010440


	//   ....[103]....
        /*0708*/ 	.word	0x00010460


	//   ....[104]....
        /*070c*/ 	.word	0x00010820


	//   ....[105]....
        /*0710*/ 	.word	0x00010830


	//   ....[106]....
        /*0714*/ 	.word	0x00010c70


	//   ....[107]....
        /*0718*/ 	.word	0x00010c80


	//   ....[108]....
        /*071c*/ 	.word	0x00011970


	//   ....[109]....
        /*0720*/ 	.word	0x00011990


	//   ....[110]....
        /*0724*/ 	.word	0x00011a50


	//   ....[111]....
        /*0728*/ 	.word	0x00011a70


	//   ....[112]....
        /*072c*/ 	.word	0x00011b30


	//   ....[113]....
        /*0730*/ 	.word	0x00011b50


	//   ....[114]....
        /*0734*/ 	.word	0x00011c20


	//   ....[115]....
        /*0738*/ 	.word	0x00011c40


	//   ....[116]....
        /*073c*/ 	.word	0x00011d80


	//   ....[117]....
        /*0740*/ 	.word	0x00011fb0


	//   ....[118]....
        /*0744*/ 	.word	0x00011ff0


	//   ....[119]....
        /*0748*/ 	.word	0x00012030


	//   ....[120]....
        /*074c*/ 	.word	0x00012060


	//   ....[121]....
        /*0750*/ 	.word	0x00012090


	//   ....[122]....
        /*0754*/ 	.word	0x000120c0


	//   ....[123]....
        /*0758*/ 	.word	0x00012250


	//   ....[124]....
        /*075c*/ 	.word	0x00012280


	//   ....[125]....
        /*0760*/ 	.word	0x000122c0


	//   ....[126]....
        /*0764*/ 	.word	0x000122f0


	//   ....[127]....
        /*0768*/ 	.word	0x00012320


	//   ....[128]....
        /*076c*/ 	.word	0x00012350


	//   ....[129]....
        /*0770*/ 	.word	0x000123f0


	//   ....[130]....
        /*0774*/ 	.word	0x00012440


	//   ....[131]....
        /*0778*/ 	.word	0x00012450


	//   ....[132]....
        /*077c*/ 	.word	0x00012490


	//   ....[133]....
        /*0780*/ 	.word	0x000141e0


	//   ....[134]....
        /*0784*/ 	.word	0x00014e30


	//   ....[135]....
        /*0788*/ 	.word	0x00014e60


	//   ....[136]....
        /*078c*/ 	.word	0x00014f30


	//   ....[137]....
        /*0790*/ 	.word	0x00014f40


	//   ....[138]....
        /*0794*/ 	.word	0x00014fd0


	//   ....[139]....
        /*0798*/ 	.word	0x00014fe0


	//   ....[140]....
        /*079c*/ 	.word	0x00014ff0


	//   ....[141]....
        /*07a0*/ 	.word	0x00015000


	//   ....[142]....
        /*07a4*/ 	.word	0x00016d80


	//   ....[143]....
        /*07a8*/ 	.word	0x00016db0


	//   ....[144]....
        /*07ac*/ 	.word	0x00016de0


	//   ....[145]....
        /*07b0*/ 	.word	0x00016e10


	//   ....[146]....
        /*07b4*/ 	.word	0x00016e40


	//   ....[147]....
        /*07b8*/ 	.word	0x00016e70


	//   ....[148]....
        /*07bc*/ 	.word	0x00016ea0


	//   ....[149]....
        /*07c0*/ 	.word	0x00016ed0


	//   ....[150]....
        /*07c4*/ 	.word	0x00017040


	//   ....[151]....
        /*07c8*/ 	.word	0x00017070


	//   ....[152]....
        /*07cc*/ 	.word	0x000170a0


	//   ....[153]....
        /*07d0*/ 	.word	0x000170d0


	//   ....[154]....
        /*07d4*/ 	.word	0x00017100


	//   ....[155]....
        /*07d8*/ 	.word	0x00017130


	//   ....[156]....
        /*07dc*/ 	.word	0x000171b0


	//   ....[157]....
        /*07e0*/ 	.word	0x000171f0


	//   ....[158]....
        /*07e4*/ 	.word	0x00017200


	//   ....[159]....
        /*07e8*/ 	.word	0x00017240


	//   ....[160]....
        /*07ec*/ 	.word	0x00017d20


	//   ....[161]....
        /*07f0*/ 	.word	0x00018300


	//   ....[162]....
        /*07f4*/ 	.word	0x000184e0


	//   ....[163]....
        /*07f8*/ 	.word	0x00018540


	//   ....[164]....
        /*07fc*/ 	.word	0x000185a0


	//   ....[165]....
        /*0800*/ 	.word	0x000186a0


	//   ....[166]....
        /*0804*/ 	.word	0x00018740


	//   ....[167]....
        /*0808*/ 	.word	0x00018840


	//   ....[168]....
        /*080c*/ 	.word	0x000188a0


	//   ....[169]....
        /*0810*/ 	.word	0x00018980


	//   ....[170]....
        /*0814*/ 	.word	0x00018cd0


	//----- nvinfo : EIATTR_REG_RECONFIG
	.align		4
.L_299:
        /*0818*/ 	.byte	0x01, 0x54
	.zero		2


	//----- nvinfo : EIATTR_SYSCALL_OFFSETS
	.align		4
        /*081c*/ 	.byte	0x04, 0x46
        /*081e*/ 	.short	(.L_301 - .L_300)


	//   ....[0]....
.L_300:
        /*0820*/ 	.word	0x00001d40


	//   ....[1]....
        /*0824*/ 	.word	0x00013c60


	//   ....[2]....
        /*0828*/ 	.word	0x00013dc0


	//   ....[3]....
        /*082c*/ 	.word	0x00013f10


	//   ....[4]....
        /*0830*/ 	.word	0x00014050


	//   ....[5]....
        /*0834*/ 	.word	0x00014a70


	//----- nvinfo : EIATTR_MBARRIER_INSTR_OFFSETS
	.align		4
.L_301:
        /*0838*/ 	.byte	0x04, 0x39
        /*083a*/ 	.short	(.L_303 - .L_302)


	//   ....[0]....
.L_302:
        /*083c*/ 	.word	0x00000270
        /*0840*/ 	.word	0x000000ff
        /*0844*/ 	.word	0x00029800
        /*0848*/ 	.short	0x0100
        /*084a*/ 	.byte	0x08
	.zero		1


	//   ....[1]....
        /*084c*/ 	.word	0x00000280
        /*0850*/ 	.word	0x000000ff
        /*0854*/ 	.word	0x00029820
        /*0858*/ 	.short	0x0100
        /*085a*/ 	.byte	0x08
	.zero		1


	//   ....[2]....
        /*085c*/ 	.word	0x00000370
        /*0860*/ 	.word	0x000000ff
        /*0864*/ 	.word	0x00029830
        /*0868*/ 	.short	0x0100
        /*086a*/ 	.byte	0x08
	.zero		1


	//   ....[3]....
        /*086c*/ 	.word	0x00000380
        /*0870*/ 	.word	0x000000ff
        /*0874*/ 	.word	0x00029840
        /*0878*/ 	.short	0x0100
        /*087a*/ 	.byte	0x08
	.zero		1


	//   ....[4]....
        /*087c*/ 	.word	0x00000390
        /*0880*/ 	.word	0x000000ff
        /*0884*/ 	.word	0x00029838
        /*0888*/ 	.short	0x0100
        /*088a*/ 	.byte	0x08
	.zero		1


	//   ....[5]....
        /*088c*/ 	.word	0x000003a0
        /*0890*/ 	.word	0x000000ff
        /*0894*/ 	.word	0x00029848
        /*0898*/ 	.short	0x0100
        /*089a*/ 	.byte	0x08
	.zero		1


	//   ....[6]....
        /*089c*/ 	.word	0x000004d0
        /*08a0*/ 	.word	0x000000ff
        /*08a4*/ 	.word	0x00029850
        /*08a8*/ 	.short	0x0100
        /*08aa*/ 	.byte	0x08
	.zero		1


	//   ....[7]....
        /*08ac*/ 	.word	0x000004e0
        /*08b0*/ 	.word	0x000000ff
        /*08b4*/ 	.word	0x00029860
        /*08b8*/ 	.short	0x0100
        /*08ba*/ 	.byte	0x08
	.zero		1


	//   ....[8]....
        /*08bc*/ 	.word	0x000004f0
        /*08c0*/ 	.word	0x000000ff
        /*08c4*/ 	.word	0x00029858
        /*08c8*/ 	.short	0x0100
        /*08ca*/ 	.byte	0x08
	.zero		1


	//   ....[9]....
        /*08cc*/ 	.word	0x00000500
        /*08d0*/ 	.word	0x000000ff
        /*08d4*/ 	.word	0x00029868
        /*08d8*/ 	.short	0x0100
        /*08da*/ 	.byte	0x08
	.zero		1


	//   ....[10]....
        /*08dc*/ 	.word	0x000005f0
        /*08e0*/ 	.word	0x000000ff
        /*08e4*/ 	.word	0x00029870
        /*08e8*/ 	.short	0x0100
        /*08ea*/ 	.byte	0x06
	.zero		1


	//   ....[11]....
        /*08ec*/ 	.word	0x00000600
        /*08f0*/ 	.word	0x000000ff
        /*08f4*/ 	.word	0x00029880
        /*08f8*/ 	.short	0x0100
        /*08fa*/ 	.byte	0x06
	.zero		1


	//   ....[12]....
        /*08fc*/ 	.word	0x00000610
        /*0900*/ 	.word	0x000000ff
        /*0904*/ 	.word	0x00029878
        /*0908*/ 	.short	0x0100
        /*090a*/ 	.byte	0x06
	.zero		1


	//   ....[13]....
        /*090c*/ 	.word	0x00000620
        /*0910*/ 	.word	0x000000ff
        /*0914*/ 	.word	0x00029888
        /*0918*/ 	.short	0x0100
        /*091a*/ 	.byte	0x06
	.zero		1


	//   ....[14]....
        /*091c*/ 	.word	0x00000750
        /*0920*/ 	.word	0x000000ff
        /*0924*/ 	.word	0x00029890
        /*0928*/ 	.short	0x0100
        /*092a*/ 	.byte	0x08
	.zero		1


	//   ....[15]....
        /*092c*/ 	.word	0x00000760
        /*0930*/ 	.word	0x000000ff
        /*0934*/ 	.word	0x000298a0
        /*0938*/ 	.short	0x0100
        /*093a*/ 	.byte	0x08
	.zero		1


	//   ....[16]....
        /*093c*/ 	.word	0x00000770
        /*0940*/ 	.word	0x000000ff
        /*0944*/ 	.word	0x00029898
        /*0948*/ 	.short	0x0100
        /*094a*/ 	.byte	0x08
	.zero		1


	//   ....[17]....
        /*094c*/ 	.word	0x00000780
        /*0950*/ 	.word	0x000000ff
        /*0954*/ 	.word	0x000298a8
        /*0958*/ 	.short	0x0100
        /*095a*/ 	.byte	0x08
	.zero		1


	//   ....[18]....
        /*095c*/ 	.word	0x000008b0
        /*0960*/ 	.word	0x000000ff
        /*0964*/ 	.word	0x000298b0
        /*0968*/ 	.short	0x0100
        /*096a*/ 	.byte	0x08
	.zero		1


	//   ....[19]....
        /*096c*/ 	.word	0x000008c0
        /*0970*/ 	.word	0x000000ff
        /*0974*/ 	.word	0x000298c0
        /*0978*/ 	.short	0x0100
        /*097a*/ 	.byte	0x08
	.zero		1


	//   ....[20]....
        /*097c*/ 	.word	0x000008d0
        /*0980*/ 	.word	0x000000ff
        /*0984*/ 	.word	0x000298b8
        /*0988*/ 	.short	0x0100
        /*098a*/ 	.byte	0x08
	.zero		1


	//   ....[21]....
        /*098c*/ 	.word	0x000008e0
        /*0990*/ 	.word	0x000000ff
        /*0994*/ 	.word	0x000298c8
        /*0998*/ 	.short	0x0100
        /*099a*/ 	.byte	0x08
	.zero		1


	//   ....[22]....
        /*099c*/ 	.word	0x00001f90
        /*09a0*/ 	.word	0x000000ff
        /*09a4*/ 	.word	0x00029800
        /*09a8*/ 	.short	0x010a
        /*09aa*/ 	.byte	0x29
	.zero		1


	//   ....[23]....
        /*09ac*/ 	.word	0x00002050
        /*09b0*/ 	.word	0x00000002
        /*09b4*/ 	.word	0x00029830
        /*09b8*/ 	.short	0x010a
        /*09ba*/ 	.byte	0x3f
	.zero		1


	//   ....[24]....
        /*09bc*/ 	.word	0x000020b0
        /*09c0*/ 	.word	0x00000002
        /*09c4*/ 	.word	0x00029830
        /*09c8*/ 	.short	0x010a
        /*09ca*/ 	.byte	0x3f
	.zero		1


	//   ....[25]....
        /*09cc*/ 	.word	0x00005090
        /*09d0*/ 	.word	0x0000002d
        /*09d4*/ 	.word	0x00000000
        /*09d8*/ 	.short	0x0101
        /*09da*/ 	.byte	0x3f
	.zero		1


	//   ....[26]....
        /*09dc*/ 	.word	0x00005fc0
        /*09e0*/ 	.word	0x000000ff
        /*09e4*/ 	.word	0x00029830
        /*09e8*/ 	.short	0x010a
        /*09ea*/ 	.byte	0x06
	.zero		1


	//   ....[27]....
        /*09ec*/ 	.word	0x00006000
        /*09f0*/ 	.word	0x000000ff
        /*09f4*/ 	.word	0x00029830
        /*09f8*/ 	.short	0x010a
        /*09fa*/ 	.byte	0x06
	.zero		1


	//   ....[28]....
        /*09fc*/ 	.word	0x00006c40
        /*0a00*/ 	.word	0x000000ff
        /*0a04*/ 	.word	0x00029850
        /*0a08*/ 	.short	0x010a
        /*0a0a*/ 	.byte	0x06
	.zero		1


	//   ....[29]....
        /*0a0c*/ 	.word	0x00006c80
        /*0a10*/ 	.word	0x000000ff
        /*0a14*/ 	.word	0x00029850
        /*0a18*/ 	.short	0x010a
        /*0a1a*/ 	.byte	0x06
	.zero		1


	//   ....[30]....
        /*0a1c*/ 	.word	0x000096c0
        /*0a20*/ 	.word	0x00000002
        /*0a24*/ 	.word	0x00000000
        /*0a28*/ 	.short	0x0101
        /*0a2a*/ 	.byte	0x3f
	.zero		1


	//   ....[31]....
        /*0a2c*/ 	.word	0x00009af0
        /*0a30*/ 	.word	0x000000ff
        /*0a34*/ 	.word	0x00000000
        /*0a38*/ 	.short	0x0101
        /*0a3a*/ 	.byte	0x06
	.zero		1


	//   ....[32]....
        /*0a3c*/ 	.word	0x0000a240
        /*0a40*/ 	.word	0x000000ff
        /*0a44*/ 	.word	0x00029830
        /*0a48*/ 	.short	0x010a
        /*0a4a*/ 	.byte	0x06
	.zero		1


	//   ....[33]....
        /*0a4c*/ 	.word	0x0000a280
        /*0a50*/ 	.word	0x000000ff
        /*0a54*/ 	.word	0x00029830
        /*0a58*/ 	.short	0x010a
        /*0a5a*/ 	.byte	0x06
	.zero		1


	//   ....[34]....
        /*0a5c*/ 	.word	0x0000ae90
        /*0a60*/ 	.word	0x000000ff
        /*0a64*/ 	.word	0x00029850
        /*0a68*/ 	.short	0x010a
        /*0a6a*/ 	.byte	0x06
	.zero		1


	//   ....[35]....
        /*0a6c*/ 	.word	0x0000aed0
        /*0a70*/ 	.word	0x000000ff
        /*0a74*/ 	.word	0x00029850
        /*0a78*/ 	.short	0x010a
        /*0a7a*/ 	.byte	0x06
	.zero		1


	//   ....[36]....
        /*0a7c*/ 	.word	0x0000cec0
        /*0a80*/ 	.word	0x00000002
        /*0a84*/ 	.word	0x00000000
        /*0a88*/ 	.short	0x0101
        /*0a8a*/ 	.byte	0x3f
	.zero		1


	//   ....[37]....
        /*0a8c*/ 	.word	0x0000d1f0
        /*0a90*/ 	.word	0x000000ff
        /*0a94*/ 	.word	0x00000000
        /*0a98*/ 	.short	0x0101
        /*0a9a*/ 	.byte	0x06
	.zero		1


	//   ....[38]....
        /*0a9c*/ 	.word	0x0000d850
        /*0aa0*/ 	.word	0x000000ff
        /*0aa4*/ 	.word	0x00029850
        /*0aa8*/ 	.short	0x010a
        /*0aaa*/ 	.byte	0x05
	.zero		1


	//   ....[39]....
        /*0aac*/ 	.word	0x0000d890
        /*0ab0*/ 	.word	0x000000ff
        /*0ab4*/ 	.word	0x00029850
        /*0ab8*/ 	.short	0x010a
        /*0aba*/ 	.byte	0x05
	.zero		1


	//   ....[40]....
        /*0abc*/ 	.word	0x0000de70
        /*0ac0*/ 	.word	0x000000ff
        /*0ac4*/ 	.word	0x00000000
        /*0ac8*/ 	.short	0x0101
        /*0aca*/ 	.byte	0x04
	.zero		1


	//   ....[41]....
        /*0acc*/ 	.word	0x00010170
        /*0ad0*/ 	.word	0x00000003
        /*0ad4*/ 	.word	0x00000000
        /*0ad8*/ 	.short	0x0101
        /*0ada*/ 	.byte	0x3f
	.zero		1


	//   ....[42]....
        /*0adc*/ 	.word	0x00010620
        /*0ae0*/ 	.word	0x00000002
        /*0ae4*/ 	.word	0x00000000
        /*0ae8*/ 	.short	0x0101
        /*0aea*/ 	.byte	0x3f
	.zero		1


	//   ....[43]....
        /*0aec*/ 	.word	0x00014440
        /*0af0*/ 	.word	0x00000002
        /*0af4*/ 	.word	0x00029880
        /*0af8*/ 	.short	0x010a
        /*0afa*/ 	.byte	0x3f
	.zero		1


	//   ....[44]....
        /*0afc*/ 	.word	0x000145d0
        /*0b00*/ 	.word	0x00000002
        /*0b04*/ 	.word	0x00029840
        /*0b08*/ 	.short	0x010a
        /*0b0a*/ 	.byte	0x3f
	.zero		1


	//   ....[45]....
        /*0b0c*/ 	.word	0x00015140
        /*0b10*/ 	.word	0x00000011
        /*0b14*/ 	.word	0x00029800
        /*0b18*/ 	.short	0x0107
        /*0b1a*/ 	.byte	0x3f
	.zero		1


	//   ....[46]....
        /*0b1c*/ 	.word	0x00015240
        /*0b20*/ 	.word	0x00000011
        /*0b24*/ 	.word	0x00029800
        /*0b28*/ 	.short	0x0101
        /*0b2a*/ 	.byte	0x3f
	.zero		1


	//   ....[47]....
        /*0b2c*/ 	.word	0x00015260
        /*0b30*/ 	.word	0x00000011
        /*0b34*/ 	.word	0x00029820
        /*0b38*/ 	.short	0x010a
        /*0b3a*/ 	.byte	0x3f
	.zero		1


	//   ....[48]....
        /*0b3c*/ 	.word	0x00015590
        /*0b40*/ 	.word	0x00000005
        /*0b44*/ 	.word	0x00029880
        /*0b48*/ 	.short	0x010a
        /*0b4a*/ 	.byte	0x3f
	.zero		1


	//   ....[49]....
        /*0b4c*/ 	.word	0x000157c0
        /*0b50*/ 	.word	0x00000005
        /*0b54*/ 	.word	0x00029840
        /*0b58*/ 	.short	0x010a
        /*0b5a*/ 	.byte	0x3f
	.zero		1


	//   ....[50]....
        /*0b5c*/ 	.word	0x00015c80
        /*0b60*/ 	.word	0x00000013
        /*0b64*/ 	.word	0x00029870
        /*0b68*/ 	.short	0x010a
        /*0b6a*/ 	.byte	0x3f
	.zero		1


	//   ....[51]....
        /*0b6c*/ 	.word	0x00015cf0
        /*0b70*/ 	.word	0x00000013
        /*0b74*/ 	.word	0x00029860
        /*0b78*/ 	.short	0x010a
        /*0b7a*/ 	.byte	0x3f
	.zero		1


	//   ....[52]....
        /*0b7c*/ 	.word	0x00016220
        /*0b80*/ 	.word	0x00000013
        /*0b84*/ 	.word	0x00029850
        /*0b88*/ 	.short	0x0101
        /*0b8a*/ 	.byte	0x3f
	.zero		1


	//   ....[53]....
        /*0b8c*/ 	.word	0x00016290
        /*0b90*/ 	.word	0x00000013
        /*0b94*/ 	.word	0x00000000
        /*0b98*/ 	.short	0x0101
        /*0b9a*/ 	.byte	0x3f
	.zero		1


	//   ....[54]....
        /*0b9c*/ 	.word	0x000164d0
        /*0ba0*/ 	.word	0x00000010
        /*0ba4*/ 	.word	0x00029870
        /*0ba8*/ 	.short	0x010a
        /*0baa*/ 	.byte	0x3f
	.zero		1


	//   ....[55]....
        /*0bac*/ 	.word	0x00016540
        /*0bb0*/ 	.word	0x00000010
        /*0bb4*/ 	.word	0x00029860
        /*0bb8*/ 	.short	0x010a
        /*0bba*/ 	.byte	0x3f
	.zero		1


	//   ....[56]....
        /*0bbc*/ 	.word	0x00016a80
        /*0bc0*/ 	.word	0x00000010
        /*0bc4*/ 	.word	0x00029850
        /*0bc8*/ 	.short	0x0101
        /*0bca*/ 	.byte	0x3f
	.zero		1


	//   ....[57]....
        /*0bcc*/ 	.word	0x00016ad0
        /*0bd0*/ 	.word	0x00000010
        /*0bd4*/ 	.word	0x00000000
        /*0bd8*/ 	.short	0x0101
        /*0bda*/ 	.byte	0x3f
	.zero		1


	//   ....[58]....
        /*0bdc*/ 	.word	0x00017ca0
        /*0be0*/ 	.word	0x00000003
        /*0be4*/ 	.word	0x00029820
        /*0be8*/ 	.short	0x010a
        /*0bea*/ 	.byte	0x3f
	.zero		1


	//   ....[59]....
        /*0bec*/ 	.word	0x00017e70
        /*0bf0*/ 	.word	0x00000007
        /*0bf4*/ 	.word	0x00000000
        /*0bf8*/ 	.short	0x010a
        /*0bfa*/ 	.byte	0x3f
	.zero		1


	//   ....[60]....
        /*0bfc*/ 	.word	0x00017ec0
        /*0c00*/ 	.word	0x00000005
        /*0c04*/ 	.word	0x00000000
        /*0c08*/ 	.short	0x010a
        /*0c0a*/ 	.byte	0x3f
	.zero		1


	//   ....[61]....
        /*0c0c*/ 	.word	0x00017f10
        /*0c10*/ 	.word	0x00000005
        /*0c14*/ 	.word	0x00029860
        /*0c18*/ 	.short	0x010a
        /*0c1a*/ 	.byte	0x3f
	.zero		1


	//   ....[62]....
        /*0c1c*/ 	.word	0x00017f60
        /*0c20*/ 	.word	0x00000003
        /*0c24*/ 	.word	0x00029860
        /*0c28*/ 	.short	0x010a
        /*0c2a*/ 	.byte	0x3f
	.zero		1


	//   ....[63]....
        /*0c2c*/ 	.word	0x00017fa0
        /*0c30*/ 	.word	0x00000005
        /*0c34*/ 	.word	0x00029880
        /*0c38*/ 	.short	0x010a
        /*0c3a*/ 	.byte	0x3f
	.zero		1


	//   ....[64]....
        /*0c3c*/ 	.word	0x00017fc0
        /*0c40*/ 	.word	0x00000003
        /*0c44*/ 	.word	0x00029880
        /*0c48*/ 	.short	0x010a
        /*0c4a*/ 	.byte	0x3f
	.zero		1


	//   ....[65]....
        /*0c4c*/ 	.word	0x00018030
        /*0c50*/ 	.word	0x00000003
        /*0c54*/ 	.word	0x00029800
        /*0c58*/ 	.short	0x010a
        /*0c5a*/ 	.byte	0x3f
	.zero		1


	//   ....[66]....
        /*0c5c*/ 	.word	0x00018080
        /*0c60*/ 	.word	0x00000002
        /*0c64*/ 	.word	0x00029830
        /*0c68*/ 	.short	0x010a
        /*0c6a*/ 	.byte	0x3f
	.zero		1


	//   ....[67]....
        /*0c6c*/ 	.word	0x000180e0
        /*0c70*/ 	.word	0x00000007
        /*0c74*/ 	.word	0x00029830
        /*0c78*/ 	.short	0x010a
        /*0c7a*/ 	.byte	0x3f
	.zero		1


	//   ....[68]....
        /*0c7c*/ 	.word	0x00018140
        /*0c80*/ 	.word	0x00000007
        /*0c84*/ 	.word	0x00029850
        /*0c88*/ 	.short	0x010a
        /*0c8a*/ 	.byte	0x3f
	.zero		1


	//   ....[69]....
        /*0c8c*/ 	.word	0x000181a0
        /*0c90*/ 	.word	0x00000007
        /*0c94*/ 	.word	0x00029830
        /*0c98*/ 	.short	0x010a
        /*0c9a*/ 	.byte	0x3f
	.zero		1


	//   ....[70]....
        /*0c9c*/ 	.word	0x00018200
        /*0ca0*/ 	.word	0x00000007
        /*0ca4*/ 	.word	0x00029850
        /*0ca8*/ 	.short	0x010a
        /*0caa*/ 	.byte	0x3f
	.zero		1


	//   ....[71]....
        /*0cac*/ 	.word	0x00018260
        /*0cb0*/ 	.word	0x00000005
        /*0cb4*/ 	.word	0x00029850
        /*0cb8*/ 	.short	0x010a
        /*0cba*/ 	.byte	0x3f
	.zero		1


	//   ....[72]....
        /*0cbc*/ 	.word	0x000183b0
        /*0cc0*/ 	.word	0x00000002
        /*0cc4*/ 	.word	0x00029880
        /*0cc8*/ 	.short	0x010a
        /*0cca*/ 	.byte	0x3f
	.zero		1


	//   ....[73]....
        /*0ccc*/ 	.word	0x00018400
        /*0cd0*/ 	.word	0x00000002
        /*0cd4*/ 	.word	0x00029840
        /*0cd8*/ 	.short	0x010a
        /*0cda*/ 	.byte	0x3f
	.zero		1


	//   ....[74]....
        /*0cdc*/ 	.word	0x000189c0
        /*0ce0*/ 	.word	0x00000011
        /*0ce4*/ 	.word	0x00029820
        /*0ce8*/ 	.short	0x010a
        /*0cea*/ 	.byte	0x3f
	.zero		1


	//   ....[75]....
        /*0cec*/ 	.word	0x00018a10
        /*0cf0*/ 	.word	0x00000005
        /*0cf4*/ 	.word	0x00029880
        /*0cf8*/ 	.short	0x010a
        /*0cfa*/ 	.byte	0x3f
	.zero		1


	//   ....[76]....
        /*0cfc*/ 	.word	0x00018a60
        /*0d00*/ 	.word	0x00000005
        /*0d04*/ 	.word	0x00029840
        /*0d08*/ 	.short	0x010a
        /*0d0a*/ 	.byte	0x3f
	.zero		1


	//   ....[77]....
        /*0d0c*/ 	.word	0x00018ab0
        /*0d10*/ 	.word	0x00000013
        /*0d14*/ 	.word	0x00029870
        /*0d18*/ 	.short	0x010a
        /*0d1a*/ 	.byte	0x3f
	.zero		1


	//   ....[78]....
        /*0d1c*/ 	.word	0x00018b00
        /*0d20*/ 	.word	0x00000013
        /*0d24*/ 	.word	0x00029860
        /*0d28*/ 	.short	0x010a
        /*0d2a*/ 	.byte	0x3f
	.zero		1


	//   ....[79]....
        /*0d2c*/ 	.word	0x00018b50
        /*0d30*/ 	.word	0x00000010
        /*0d34*/ 	.word	0x00029870
        /*0d38*/ 	.short	0x010a
        /*0d3a*/ 	.byte	0x3f
	.zero		1


	//   ....[80]....
        /*0d3c*/ 	.word	0x00018ba0
        /*0d40*/ 	.word	0x00000010
        /*0d44*/ 	.word	0x00029860
        /*0d48*/ 	.short	0x010a
        /*0d4a*/ 	.byte	0x3f
	.zero		1


	//   ....[81]....
        /*0d4c*/ 	.word	0x00018bf0
        /*0d50*/ 	.word	0x00000003
        /*0d54*/ 	.word	0x00029820
        /*0d58*/ 	.short	0x010a
        /*0d5a*/ 	.byte	0x3f
	.zero		1


	//   ....[82]....
        /*0d5c*/ 	.word	0x00018d90
        /*0d60*/ 	.word	0x00000007
        /*0d64*/ 	.word	0x00000000
        /*0d68*/ 	.short	0x010a
        /*0d6a*/ 	.byte	0x3f
	.zero		1


	//   ....[83]....
        /*0d6c*/ 	.word	0x00018de0
        /*0d70*/ 	.word	0x00000005
        /*0d74*/ 	.word	0x00000000
        /*0d78*/ 	.short	0x010a
        /*0d7a*/ 	.byte	0x3f
	.zero		1


	//   ....[84]....
        /*0d7c*/ 	.word	0x00018e30
        /*0d80*/ 	.word	0x00000005
        /*0d84*/ 	.word	0x00029860
        /*0d88*/ 	.short	0x010a
        /*0d8a*/ 	.byte	0x3f
	.zero		1


	//   ....[85]....
        /*0d8c*/ 	.word	0x00018e80
        /*0d90*/ 	.word	0x00000003
        /*0d94*/ 	.word	0x00029860
        /*0d98*/ 	.short	0x010a
        /*0d9a*/ 	.byte	0x3f
	.zero		1


	//   ....[86]....
        /*0d9c*/ 	.word	0x00018ed0
        /*0da0*/ 	.word	0x00000005
        /*0da4*/ 	.word	0x00029880
        /*0da8*/ 	.short	0x010a
        /*0daa*/ 	.byte	0x3f
	.zero		1


	//----- nvinfo : EIATTR_NUM_MBARRIERS
	.align		4
.L_303:
        /*0dac*/ 	.byte	0x03, 0x38
        /*0dae*/ 	.short	0x0016


	//----- nvinfo : EIATTR_EXIT_INSTR_OFFSETS
	.align		4
        /*0db0*/ 	.byte	0x04, 0x1c
        /*0db2*/ 	.short	(.L_305 - .L_304)


	//   ....[0]....
.L_304:
        /*0db4*/ 	.word	0x00000a80


	//   ....[1]....
        /*0db8*/ 	.word	0x00011d30


	//   ....[2]....
        /*0dbc*/ 	.word	0x00018010


	//----- nvinfo : EIATTR_MAX_THREADS
	.align		4
.L_305:
        /*0dc0*/ 	.byte	0x04, 0x05
        /*0dc2*/ 	.short	(.L_307 - .L_306)
.L_306:
        /*0dc4*/ 	.word	0x00000180
        /*0dc8*/ 	.word	0x00000001
        /*0dcc*/ 	.word	0x00000001


	//----- nvinfo : EIATTR_CRS_STACK_SIZE
	.align		4
.L_307:
        /*0dd0*/ 	.byte	0x04, 0x1e
        /*0dd2*/ 	.short	(.L_309 - .L_308)
.L_308:
        /*0dd4*/ 	.word	0x00000000


	//----- nvinfo : EIATTR_CBANK_PARAM_SIZE
	.align		4
.L_309:
        /*0dd8*/ 	.byte	0x03, 0x19
        /*0dda*/ 	.short	0x0af0


	//----- nvinfo : EIATTR_PARAM_CBANK
	.align		4
        /*0ddc*/ 	.byte	0x04, 0x0a
        /*0dde*/ 	.short	(.L_311 - .L_310)
	.align		4
.L_310:
        /*0de0*/ 	.word	index@(.nv.constant0._ZN7cutlass13device_kernelIN5flash11enable_sm90INS1_16FlashAttnFwdSm90INS1_25CollectiveMainloopFwdSm90ILi2EN4cute5tupleIJNS5_1CILi1EEES8_S8_EEENS6_IJNS7_ILi128EEENS7_ILi160EEENS7_ILi192EEEEEELi128ENS_12float_e4m3_tEfNS_4arch4Sm90ELb1ELb0ELb1ELb1ELb0ELb0ELb0ELb1ELb1ELb1ELb1ELb0EEENS1_21CollectiveEpilogueFwdINS6_IJSA_SA_SB_EEES9_NS_10bfloat16_tESG_Li256ELb1ELb1ELb1ELb1EEENS1_36VarlenDynamicPersistentTileSchedulerILi128ELi160ELi256ELi128ELb1ELb1ELb1ELb1ELb1ELb1EEEEEEEEEvNT_6ParamsE)
        /*0de4*/ 	.short	0x0210
        /*0de6*/ 	.short	0x0af0


	//----- nvinfo : EIATTR_SW_WAR
	.align		4
.L_311:
        /*0de8*/ 	.byte	0x04, 0x36
        /*0dea*/ 	.short	(.L_313 - .L_312)
.L_312:
        /*0dec*/ 	.word	0x00000008
.L_313:


//--------------------- .nv.info._ZN7cutlass13device_kernelIN5flash11enable_sm90INS1_16FlashAttnFwdSm90INS1_25CollectiveMainloopFwdSm90ILi2EN4cute5tupleIJNS5_1CILi1EEES8_S8_EEENS6_IJNS7_ILi128EEENS7_ILi160EEENS7_ILi192EEEEEELi128ENS_12float_e4m3_tEfNS_4arch4Sm90ELb1ELb0ELb1ELb1ELb0ELb1ELb0ELb1ELb1ELb1ELb1ELb0EEENS1_21CollectiveEpilogueFwdINS6_IJSA_SA_SB_EEES9_NS_10bfloat16_tESG_Li256ELb1ELb1ELb1ELb1EEENS1_36VarlenDynamicPersistentTileSchedulerILi128ELi160ELi256ELi128ELb1ELb1ELb1ELb1ELb1ELb1EEEEEEEEEvNT_6ParamsE --------------------------
	.section	.nv.info._ZN7cutlass13device_kernelIN5flash11enable_sm90INS1_16FlashAttnFwdSm90INS1_25CollectiveMainloopFwdSm90ILi2EN4cute5tupleIJNS5_1CILi1EEES8_S8_EEENS6_IJNS7_ILi128EEENS7_ILi160EEENS7_ILi192EEEEEELi128ENS_12float_e4m3_tEfNS_4arch4Sm90ELb1ELb0ELb1ELb1ELb0ELb1ELb0ELb1ELb1ELb1ELb1ELb0EEENS1_21CollectiveEpilogueFwdINS6_IJSA_SA_SB_EEES9_NS_10bfloat16_tESG_Li256ELb1ELb1ELb1ELb1EEENS1_36VarlenDynamicPersistentTileSchedulerILi128ELi160ELi256ELi128ELb1ELb1ELb1ELb1ELb1ELb1EEEEEEEEEvNT_6ParamsE,"",@"SHT_CUDA_INFO"
	.sectionflags	@""
	.align	4


	//----- nvinfo : EIATTR_CUDA_API_VERSION
	.align		4
        /*0000*/ 	.byte	0x04, 0x37
        /*0002*/ 	.short	(.L_315 - .L_314)
.L_314:
        /*0004*/ 	.word	0x00000082


	//----- nvinfo : EIATTR_KPARAM_INFO
	.align		4
.L_315:
        /*0008*/ 	.byte	0x04, 0x17
        /*000a*/ 	.short	(.L_317 - .L_316)
.L_316:
        /*000c*/ 	.word	0x00000000
        /*0010*/ 	.short	0x0000
        /*0012*/ 	.short	0x0070
        /*0014*/ 	.byte	0x00, 0xf0, 0x01, 0x2a


	//----- nvinfo : EIATTR_SPARSE_MMA_MASK
	.align		4
.L_317:
        /*0018*/ 	.byte	0x03, 0x50
        /*001a*/ 	.short	0x0000


	//----- nvinfo : EIATTR_MAXREG_COUNT
	.align		4
        /*001c*/ 	.byte	0x03, 0x1b
        /*001e*/ 	.short	0x00a8


	//----- nvinfo : EIATTR_NUM_BARRIERS
	.align		4
        /*0020*/ 	.byte	0x02, 0x4c
        /*0022*/ 	.byte	0x10
	.zero		1


	//----- nvinfo : EIATTR_EXTERNS
	.align		4
        /*0024*/ 	.byte	0x04, 0x0f
        /*0026*/ 	.short	(.L_319 - .L_318)


	//   ....[0]....
	.align		4
.L_318:
        /*0028*/ 	.word	index@(__assertfail)


	//----- nvinfo : EIATTR_ANNOTATIONS
	.align		4
.L_319:
        /*002c*/ 	.byte	0x04, 0x55
        /*002e*/ 	.short	(.L_321 - .L_320)


	//   ....[0]....
.L_320:
        /* <DEDUP_REMOVED lines=92> */


	//----- nvinfo : EIATTR_MERCURY_ISA_VERSION
	.align		4
.L_321:
        /*05e0*/ 	.byte	0x03, 0x5f
        /*05e2*/ 	.short	0x0101


	//----- nvinfo : EIATTR_UNUSED_LOAD_BYTE_OFFSET
	.align		4
        /*05e4*/ 	.byte	0x04, 0x44
        /*05e6*/ 	.short	(.L_323 - .L_322)


	//   ....[0]....
.L_322:
        /*05e8*/ 	.word	0x00000ae0
        /*05ec*/ 	.word	0x0000fff0


	//   ....[1]....
        /*05f0*/ 	.word	0x00024d40
        /*05f4*/ 	.word	0x0000fff0


	//----- nvinfo : EIATTR_INT_WARP_WIDE_INSTR_OFFSETS
	.align		4
.L_323:
        /*05f8*/ 	.byte	0x04, 0x31
        /*05fa*/ 	.short	(.L_325 - .L_324)


	//   ....[0]....
.L_324:
        /*05fc*/ 	.word	0x00000190


	//   ....[1]....
        /*0600*/ 	.word	0x000001d0


	//   ....[2]....
        /*0604*/ 	.word	0x00000240


	//   ....[3]....
        /*0608*/ 	.word	0x0002c190


	//   ....[4]....
        /*060c*/ 	.word	0x0002c1f0


	//   ....[5]....
        /*0610*/ 	.word	0x0002eb90


	//   ....[6]....
        /*0614*/ 	.word	0x0002ebf0


	//----- nvinfo : EIATTR_COOP_GROUP_MASK_REGIDS
	.align		4
.L_325:
        /*0618*/ 	.byte	0x04, 0x29
        /*061a*/ 	.short	(.L_327 - .L_326)


	//   ....[0]....
.L_326:
        /*061c*/ 	.word	0xffffffff


	//   ....[1]....
        /*0620*/ 	.word	0xffffffff


	//   ....[2]....
        /*0624*/ 	.word	0xffffffff


	//   ....[3]....
        /*0628*/ 	.word	0xffffffff


	//   ....[4]....
        /*062c*/ 	.word	0xffffffff


	//   ....[5]....
        /*0630*/ 	.word	0xffffffff


	//   ....[6]....
        /*0634*/ 	.word	0xffffffff


	//   ....[7]....
        /*0638*/ 	.word	0xffffffff


	//   ....[8]....
        /*063c*/ 	.word	0xffffffff


	//   ....[9]....
        /*0640*/ 	.word	0xffffffff


	//   ....[10]....
        /*0644*/ 	.word	0xffffffff


	//   ....[11]....
        /*0648*/ 	.word	0xffffffff


	//   ....[12]....
        /*064c*/ 	.word	0xffffffff


	//   ....[13]....
        /*0650*/ 	.word	0xffffffff


	//   ....[14]....
        /*0654*/ 	.word	0xffffffff


	//   ....[15]....
        /*0658*/ 	.word	0xffffffff


	//   ....[16]....
        /*065c*/ 	.word	0xffffffff


	//   ....[17]....
        /*0660*/ 	.word	0xffffffff


	//   ....[18]....
        /*0664*/ 	.word	0xffffffff


	//   ....[19]....
        /*0668*/ 	.word	0xffffffff


	//   ....[20]....
        /*066c*/ 	.word	0xffffffff


	//   ....[21]....
        /*0670*/ 	.word	0xffffffff


	//   ....[22]....
        /*0674*/ 	.word	0xffffffff


	//   ....[23]....
        /*0678*/ 	.word	0xffffffff


	//   ....[24]....
        /*067c*/ 	.word	0xffffffff


	//   ....[25]....
        /*0680*/ 	.word	0xffffffff


	//   ....[26]....
        /*0684*/ 	.word	0xffffffff


	//   ....[27]....
        /*0688*/ 	.word	0xffffffff


	//   ....[28]....
        /*068c*/ 	.word	0xffffffff


	//   ....[29]....
        /*0690*/ 	.word	0xffffffff


	//   ....[30]....
        /*0694*/ 	.word	0xffffffff


	//   ....[31]....
        /*0698*/ 	.word	0xffffffff


	//   ....[32]....
        /*069c*/ 	.word	0xffffffff


	//   ....[33]....
        /*06a0*/ 	.word	0xffffffff


	//   ....[34]....
        /*06a4*/ 	.word	0xffffffff


	//   ....[35]....
        /*06a8*/ 	.word	0xffffffff


	//   ....[36]....
        /*06ac*/ 	.word	0xffffffff


	//   ....[37]....
        /*06b0*/ 	.word	0xffffffff


	//   ....[38]....
        /*06b4*/ 	.word	0xffffffff


	//   ....[39]....
        /*06b8*/ 	.word	0xffffffff


	//   ....[40]....
        /*06bc*/ 	.word	0xffffffff


	//   ....[41]....
        /*06c0*/ 	.word	0xffffffff


	//   ....[42]....
        /*06c4*/ 	.word	0xffffffff


	//   ....[43]....
        /*06c8*/ 	.word	0xffffffff


	//   ....[44]....
        /*06cc*/ 	.word	0xffffffff


	//   ....[45]....
        /*06d0*/ 	.word	0xffffffff


	//   ....[46]....
        /*06d4*/ 	.word	0xffffffff


	//   ....[47]....
        /*06d8*/ 	.word	0xffffffff


	//   ....[48]....
        /*06dc*/ 	.word	0xffffffff


	//   ....[49]....
        /*06e0*/ 	.word	0xffffffff


	//   ....[50]....
        /*06e4*/ 	.word	0xffffffff


	//   ....[51]....
        /*06e8*/ 	.word	0xffffffff


	//   ....[52]....
        /*06ec*/ 	.word	0xffffffff


	//   ....[53]....
        /*06f0*/ 	.word	0xffffffff


	//   ....[54]....
        /*06f4*/ 	.word	0xffffffff


	//   ....[55]....
        /*06f8*/ 	.word	0xffffffff


	//   ....[56]....
        /*06fc*/ 	.word	0xffffffff


	//   ....[57]....
        /*0700*/ 	.word	0xffffffff


	//   ....[58]....
        /*0704*/ 	.word	0xffffffff


	//   ....[59]....
        /*0708*/ 	.word	0xffffffff


	//   ....[60]....
        /*070c*/ 	.word	0xffffffff


	//   ....[61]....
        /*0710*/ 	.word	0xffffffff


	//   ....[62]....
        /*0714*/ 	.word	0xffffffff


	//   ....[63]....
        /*0718*/ 	.word	0xffffffff


	//   ....[64]....
        /*071c*/ 	.word	0xffffffff


	//   ....[65]....
        /*0720*/ 	.word	0xffffffff


	//   ....[66]....
        /*0724*/ 	.word	0xffffffff


	//   ....[67]....
        /*0728*/ 	.word	0xffffffff


	//   ....[68]....
        /*072c*/ 	.word	0xffffffff


	//   ....[69]....
        /*0730*/ 	.word	0xffffffff


	//   ....[70]....
        /*0734*/ 	.word	0xffffffff


	//   ....[71]....
        /*0738*/ 	.word	0xffffffff


	//   ....[72]....
        /*073c*/ 	.word	0xffffffff


	//   ....[73]....
        /*0740*/ 	.word	0xffffffff


	//   ....[74]....
        /*0744*/ 	.word	0xffffffff


	//   ....[75]....
        /*0748*/ 	.word	0xffffffff


	//   ....[76]....
        /*074c*/ 	.word	0xffffffff


	//   ....[77]....
        /*0750*/ 	.word	0xffffffff


	//   ....[78]....
        /*0754*/ 	.word	0xffffffff


	//   ....[79]....
        /*0758*/ 	.word	0xffffffff


	//   ....[80]....
        /*075c*/ 	.word	0xffffffff


	//   ....[81]....
        /*0760*/ 	.word	0xffffffff


	//   ....[82]....
        /*0764*/ 	.word	0xffffffff


	//   ....[83]....
        /*0768*/ 	.word	0xffffffff


	//   ....[84]....
        /*076c*/ 	.word	0xffffffff


	//   ....[85]....
        /*0770*/ 	.word	0xffffffff


	//   ....[86]....
        /*0774*/ 	.word	0xffffffff


	//   ....[87]....
        /*0778*/ 	.word	0xffffffff


	//   ....[88]....
        /*077c*/ 	.word	0xffffffff


	//   ....[89]....
        /*0780*/ 	.word	0xffffffff


	//   ....[90]....
        /*0784*/ 	.word	0xffffffff


	//   ....[91]....
        /*0788*/ 	.word	0xffffffff


	//   ....[92]....
        /*078c*/ 	.word	0xffffffff


	//   ....[93]....
        /*0790*/ 	.word	0xffffffff


	//   ....[94]....
        /*0794*/ 	.word	0xffffffff


	//   ....[95]....
        /*0798*/ 	.word	0xffffffff


	//   ....[96]....
        /*079c*/ 	.word	0xffffffff


	//   ....[97]....
        /*07a0*/ 	.word	0xffffffff


	//   ....[98]....
        /*07a4*/ 	.word	0xffffffff


	//   ....[99]....
        /*07a8*/ 	.word	0xffffffff


	//   ....[100]....
        /*07ac*/ 	.word	0xffffffff


	//   ....[101]....
        /*07b0*/ 	.word	0xffffffff


	//   ....[102]....
        /*07b4*/ 	.word	0xffffffff


	//   ....[103]....
        /*07b8*/ 	.word	0xffffffff


	//   ....[104]....
        /*07bc*/ 	.word	0xffffffff


	//   ....[105]....
        /*07c0*/ 	.word	0xffffffff


	//   ....[106]....
        /*07c4*/ 	.word	0xffffffff


	//   ....[107]....
        /*07c8*/ 	.word	0xffffffff


	//   ....[108]....
        /*07cc*/ 	.word	0xffffffff


	//   ....[109]....
        /*07d0*/ 	.word	0xffffffff


	//   ....[110]....
        /*07d4*/ 	.word	0xffffffff


	//   ....[111]....
        /*07d8*/ 	.word	0xffffffff


	//   ....[112]....
        /*07dc*/ 	.word	0xffffffff


	//   ....[113]....
        /*07e0*/ 	.word	0xffffffff


	//   ....[114]....
        /*07e4*/ 	.word	0xffffffff


	//   ....[115]....
        /*07e8*/ 	.word	0xffffffff


	//   ....[116]....
        /*07ec*/ 	.word	0xffffffff


	//   ....[117]....
        /*07f0*/ 	.word	0xffffffff


	//   ....[118]....
        /*07f4*/ 	.word	0xffffffff


	//   ....[119]....
        /*07f8*/ 	.word	0xffffffff


	//   ....[120]....
        /*07fc*/ 	.word	0xffffffff


	//   ....[121]....
        /*0800*/ 	.word	0xffffffff


	//   ....[122]....
        /*0804*/ 	.word	0xffffffff


	//   ....[123]....
        /*0808*/ 	.word	0xffffffff


	//   ....[124]....
        /*080c*/ 	.word	0xffffffff


	//   ....[125]....
        /*0810*/ 	.word	0xffffffff


	//   ....[126]....
        /*0814*/ 	.word	0xffffffff


	//   ....[127]....
        /*0818*/ 	.word	0xffffffff


	//   ....[128]....
        /*081c*/ 	.word	0xffffffff


	//   ....[129]....
        /*0820*/ 	.word	0xffffffff


	//   ....[130]....
        /*0824*/ 	.word	0xffffffff


	//   ....[131]....
        /*0828*/ 	.word	0xffffffff


	//   ....[132]....
        /*082c*/ 	.word	0xffffffff


	//   ....[133]....
        /*0830*/ 	.word	0xffffffff


	//   ....[134]....
        /*0834*/ 	.word	0xffffffff


	//   ....[135]....
        /*0838*/ 	.word	0xffffffff


	//   ....[136]....
        /*083c*/ 	.word	0xffffffff


	//   ....[137]....
        /*0840*/ 	.word	0xffffffff


	//   ....[138]....
        /*0844*/ 	.word	0xffffffff


	//   ....[139]....
        /*0848*/ 	.word	0xffffffff


	//   ....[140]....
        /*084c*/ 	.word	0xffffffff


	//   ....[141]....
        /*0850*/ 	.word	0xffffffff


	//   ....[142]....
        /*0854*/ 	.word	0xffffffff


	//   ....[143]....
        /*0858*/ 	.word	0xffffffff


	//   ....[144]....
        /*085c*/ 	.word	0xffffffff


	//   ....[145]....
        /*0860*/ 	.word	0xffffffff


	//   ....[146]....
        /*0864*/ 	.word	0xffffffff


	//   ....[147]....
        /*0868*/ 	.word	0xffffffff


	//   ....[148]....
        /*086c*/ 	.word	0xffffffff


	//   ....[149]....
        /*0870*/ 	.word	0xffffffff


	//   ....[150]....
        /*0874*/ 	.word	0xffffffff


	//   ....[151]....
        /*0878*/ 	.word	0xffffffff


	//   ....[152]....
        /*087c*/ 	.word	0xffffffff


	//   ....[153]....
        /*0880*/ 	.word	0xffffffff


	//   ....[154]....
        /*0884*/ 	.word	0xffffffff


	//   ....[155]....
        /*0888*/ 	.word	0xffffffff


	//   ....[156]....
        /*088c*/ 	.word	0xffffffff


	//   ....[157]....
        /*0890*/ 	.word	0xffffffff


	//   ....[158]....
        /*0894*/ 	.word	0xffffffff


	//   ....[159]....
        /*0898*/ 	.word	0xffffffff


	//   ....[160]....
        /*089c*/ 	.word	0xffffffff


	//   ....[161]....
        /*08a0*/ 	.word	0xffffffff


	//   ....[162]....
        /*08a4*/ 	.word	0xffffffff


	//   ....[163]....
        /*08a8*/ 	.word	0xffffffff


	//   ....[164]....
        /*08ac*/ 	.word	0xffffffff


	//   ....[165]....
        /*08b0*/ 	.word	0xffffffff


	//   ....[166]....
        /*08b4*/ 	.word	0xffffffff


	//   ....[167]....
        /*08b8*/ 	.word	0xffffffff


	//   ....[168]....
        /*08bc*/ 	.word	0xffffffff


	//   ....[169]....
        /*08c0*/ 	.word	0xffffffff


	//   ....[170]....
        /*08c4*/ 	.word	0x0500000f


	//   ....[171]....
        /*08c8*/ 	.word	0x0500000f


	//   ....[172]....
        /*08cc*/ 	.word	0x0500000f


	//   ....[173]....
        /*08d0*/ 	.word	0x0500000f


	//   ....[174]....
        /*08d4*/ 	.word	0x0500000f


	//   ....[175]....
        /*08d8*/ 	.word	0x0500000f


	//   ....[176]....
        /*08dc*/ 	.word	0x0500000f


	//   ....[177]....
        /*08e0*/ 	.word	0x0500000f


	//   ....[178]....
        /*08e4*/ 	.word	0x0500000f


	//   ....[179]....
        /*08e8*/ 	.word	0x0500000f


	//   ....[180]....
        /*08ec*/ 	.word	0x0500000f


	//   ....[181]....
        /*08f0*/ 	.word	0x0500000f


	//   ....[182]....
        /*08f4*/ 	.word	0x0500000f


	//   ....[183]....
        /*08f8*/ 	.word	0x0500000f


	//   ....[184]....
        /*08fc*/ 	.word	0x0500000f


	//   ....[185]....
        /*0900*/ 	.word	0x0500000f


	//   ....[186]....
        /*0904*/ 	.word	0x0500000f


	//   ....[187]....
        /*0908*/ 	.word	0x0500000f


	//   ....[188]....
        /*090c*/ 	.word	0x0500000f


	//   ....[189]....
        /*0910*/ 	.word	0x0500000f


	//   ....[190]....
        /*0914*/ 	.word	0x0500000f


	//   ....[191]....
        /*0918*/ 	.word	0x0500000f


	//   ....[192]....
        /*091c*/ 	.word	0x0500000f


	//   ....[193]....
        /*0920*/ 	.word	0x0500000f


	//   ....[194]....
        /*0924*/ 	.word	0x0500000f


	//   ....[195]....
        /*0928*/ 	.word	0x0500000f


	//   ....[196]....
        /*092c*/ 	.word	0x0500000f


	//   ....[197]....
        /*0930*/ 	.word	0x0500000f


	//   ....[198]....
        /*0934*/ 	.word	0x0500000f


	//   ....[199]....
        /*0938*/ 	.word	0x0500000f


	//   ....[200]....
        /*093c*/ 	.word	0x0500000f


	//   ....[201]....
        /*0940*/ 	.word	0x0500000f


	//   ....[202]....
        /*0944*/ 	.word	0x0500000f


	//   ....[203]....
        /*0948*/ 	.word	0x0500000f


	//   ....[204]....
        /*094c*/ 	.word	0x0500000f


	//   ....[205]....
        /*0950*/ 	.word	0x0500000f


	//   ....[206]....
        /*0954*/ 	.word	0x0500000f


	//   ....[207]....
        /*0958*/ 	.word	0x0500000f


	//   ....[208]....
        /*095c*/ 	.word	0x0500000f


	//   ....[209]....
        /*0960*/ 	.word	0x0500000f


	//   ....[210]....
        /*0964*/ 	.word	0x0500000f


	//   ....[211]....
        /*0968*/ 	.word	0x0500000f


	//   ....[212]....
        /*096c*/ 	.word	0x0500000f


	//   ....[213]....
        /*0970*/ 	.word	0x0500000f


	//   ....[214]....
        /*0974*/ 	.word	0x0500000f


	//   ....[215]....
        /*0978*/ 	.word	0x0500000f


	//   ....[216]....
        /*097c*/ 	.word	0x0500000f


	//   ....[217]....
        /*0980*/ 	.word	0x0500000f


	//   ....[218]....
        /*0984*/ 	.word	0x0500000f


	//   ....[219]....
        /*0988*/ 	.word	0x0500000f


	//   ....[220]....
        /*098c*/ 	.word	0x0500000f


	//   ....[221]....
        /*0990*/ 	.word	0x0500000f


	//   ....[222]....
        /*0994*/ 	.word	0x0500000f


	//   ....[223]....
        /*0998*/ 	.word	0x0500000f


	//   ....[224]....
        /*099c*/ 	.word	0x0500000f


	//   ....[225]....
        /*09a0*/ 	.word	0x0500000f


	//   ....[226]....
        /*09a4*/ 	.word	0x0500000f


	//   ....[227]....
        /*09a8*/ 	.word	0x0500000f


	//   ....[228]....
        /*09ac*/ 	.word	0x0500000f


	//   ....[229]....
        /*09b0*/ 	.word	0x0500000f


	//   ....[230]....
        /*09b4*/ 	.word	0x0500000f


	//   ....[231]....
        /*09b8*/ 	.word	0x0500000f


	//   ....[232]....
        /*09bc*/ 	.word	0x0500000f


	//   ....[233]....
        /*09c0*/ 	.word	0x0500000f


	//   ....[234]....
        /*09c4*/ 	.word	0x0500000f


	//   ....[235]....
        /*09c8*/ 	.word	0x0500000f


	//   ....[236]....
        /*09cc*/ 	.word	0x0500000f


	//   ....[237]....
        /*09d0*/ 	.word	0x0500000f


	//   ....[238]....
        /*09d4*/ 	.word	0x0500000f


	//   ....[239]....
        /*09d8*/ 	.word	0x0500000f


	//   ....[240]....
        /*09dc*/ 	.word	0x0500000f


	//   ....[241]....
        /*09e0*/ 	.word	0x0500000f


	//   ....[242]....
        /*09e4*/ 	.word	0x0500000f


	//   ....[243]....
        /*09e8*/ 	.word	0x0500000f


	//   ....[244]....
        /*09ec*/ 	.word	0x0500000f


	//   ....[245]....
        /*09f0*/ 	.word	0x0500000f


	//   ....[246]....
        /*09f4*/ 	.word	0x0500000f


	//   ....[247]....
        /*09f8*/ 	.word	0x0500000f


	//   ....[248]....
        /*09fc*/ 	.word	0x0500000f


	//   ....[249]....
        /*0a00*/ 	.word	0x0500000f


	//   ....[250]....
        /*0a04*/ 	.word	0x0500000f


	//   ....[251]....
        /*0a08*/ 	.word	0x0500000f


	//   ....[252]....
        /*0a0c*/ 	.word	0x0500000f


	//   ....[253]....
        /*0a10*/ 	.word	0x0500000f


	//   ....[254]....
        /*0a14*/ 	.word	0x0500000f


	//   ....[255]....
        /*0a18*/ 	.word	0x0500000f


	//   ....[0]....
        /*0a1c*/ 	.word	0x0500000f


	//   ....[1]....
        /*0a20*/ 	.word	0x0500000f


	//   ....[2]....
        /*0a24*/ 	.word	0x0500000f


	//   ....[3]....
        /*0a28*/ 	.word	0x0500000f


	//   ....[4]....
        /*0a2c*/ 	.word	0x0500000f


	//   ....[5]....
        /*0a30*/ 	.word	0x0500000f


	//   ....[6]....
        /*0a34*/ 	.word	0x0500000f


	//   ....[7]....
        /*0a38*/ 	.word	0x0500000f


	//   ....[8]....
        /*0a3c*/ 	.word	0x0500000f


	//   ....[9]....
        /*0a40*/ 	.word	0x0500000f


	//   ....[10]....
        /*0a44*/ 	.word	0x0500000f


	//   ....[11]....
        /*0a48*/ 	.word	0x0500000f


	//   ....[12]....
        /*0a4c*/ 	.word	0x0500000f


	//   ....[13]....
        /*0a50*/ 	.word	0x0500000f


	//   ....[14]....
        /*0a54*/ 	.word	0x0500000f


	//   ....[15]....
        /*0a58*/ 	.word	0x0500000f


	//   ....[16]....
        /*0a5c*/ 	.word	0x0500000f


	//   ....[17]....
        /*0a60*/ 	.word	0x0500000f


	//   ....[18]....
        /*0a64*/ 	.word	0x0500000f


	//   ....[19]....
        /*0a68*/ 	.word	0x0500000f


	//   ....[20]....
        /*0a6c*/ 	.word	0x0500000f


	//   ....[21]....
        /*0a70*/ 	.word	0x0500000f


	//   ....[22]....
        /*0a74*/ 	.word	0x0500000f


	//   ....[23]....
        /*0a78*/ 	.word	0x0500000f


	//   ....[24]....
        /*0a7c*/ 	.word	0x0500000f


	//   ....[25]....
        /*0a80*/ 	.word	0x0500000f


	//   ....[26]....
        /*0a84*/ 	.word	0x0500000f


	//   ....[27]....
        /*0a88*/ 	.word	0x0500000f


	//   ....[28]....
        /*0a8c*/ 	.word	0x0500000f


	//   ....[29]....
        /*0a90*/ 	.word	0x0500000f


	//   ....[30]....
        /*0a94*/ 	.word	0x0500000f


	//   ....[31]....
        /*0a98*/ 	.word	0x0500000f


	//   ....[32]....
        /*0a9c*/ 	.word	0x0500000f


	//   ....[33]....
        /*0aa0*/ 	.word	0x0500000f


	//   ....[34]....
        /*0aa4*/ 	.word	0x0500000f


	//   ....[35]....
        /*0aa8*/ 	.word	0x0500000f


	//----- nvinfo : EIATTR_COOP_GROUP_INSTR_OFFSETS
	.align		4
.L_327:
        /*0aac*/ 	.byte	0x04, 0x28
        /*0aae*/ 	.short	(.L_329 - .L_328)


	//   ....[0]....
.L_328:
        /*0ab0*/ 	.word	0x00000070


	//   ....[1]....
        /*0ab4*/ 	.word	0x000001a0


	//   ....[2]....
        /*0ab8*/ 	.word	0x000001f0


	//   ....[3]....
        /*0abc*/ 	.word	0x00000420


	//   ....[4]....
        /*0ac0*/ 	.word	0x00000580


	//   ....[5]....
        /*0ac4*/ 	.word	0x000006a0


	//   ....[6]....
        /*0ac8*/ 	.word	0x00000800


	//   ....[7]....
        /*0acc*/ 	.word	0x00010720


	//   ....[8]....
        /*0ad0*/ 	.word	0x00010ff0


	//   ....[9]....
        /*0ad4*/ 	.word	0x00011000


	//   ....[10]....
        /*0ad8*/ 	.word	0x00011010


	//   ....[11]....
        /*0adc*/ 	.word	0x00011020


	//   ....[12]....
        /*0ae0*/ 	.word	0x00014650


	//   ....[13]....
        /*0ae4*/ 	.word	0x00014660


	//   ....[14]....
        /*0ae8*/ 	.word	0x00014670


	//   ....[15]....
        /*0aec*/ 	.word	0x00014680


	//   ....[16]....
        /*0af0*/ 	.word	0x00019160


	//   ....[17]....
        /*0af4*/ 	.word	0x000191a0


	//   ....[18]....
        /*0af8*/ 	.word	0x00019db0


	//   ....[19]....
        /*0afc*/ 	.word	0x00019e90


	//   ....[20]....
        /*0b00*/ 	.word	0x0001aa30


	//   ....[21]....
        /*0b04*/ 	.word	0x0001aac0


	//   ....[22]....
        /*0b08*/ 	.word	0x0001dbb0


	//   ....[23]....
        /*0b0c*/ 	.word	0x0001dbe0


	//   ....[24]....
        /*0b10*/ 	.word	0x0001e5c0


	//   ....[25]....
        /*0b14*/ 	.word	0x0001e6f0


	//   ....[26]....
        /*0b18*/ 	.word	0x0001f130


	//   ....[27]....
        /*0b1c*/ 	.word	0x0001f190


	//   ....[28]....
        /*0b20*/ 	.word	0x00022980


	//   ....[29]....
        /*0b24*/ 	.word	0x000229b0


	//   ....[30]....
        /*0b28*/ 	.word	0x000229e0


	//   ....[31]....
        /*0b2c*/ 	.word	0x00022a20


	//   ....[32]....
        /*0b30*/ 	.word	0x00024570


	//   ....[33]....
        /*0b34*/ 	.word	0x00024580


	//   ....[34]....
        /*0b38*/ 	.word	0x00024600


	//   ....[35]....
        /*0b3c*/ 	.word	0x00024610


	//   ....[36]....
        /*0b40*/ 	.word	0x000251a0


	//   ....[37]....
        /*0b44*/ 	.word	0x000251f0


	//   ....[38]....
        /*0b48*/ 	.word	0x00025230


	//   ....[39]....
        /*0b4c*/ 	.word	0x00025260


	//   ....[40]....
        /*0b50*/ 	.word	0x00025290


	//   ....[41]....
        /*0b54*/ 	.word	0x000252c0


	//   ....[42]....
        /*0b58*/ 	.word	0x000252f0


	//   ....[43]....
        /*0b5c*/ 	.word	0x00025320


	//   ....[44]....
        /*0b60*/ 	.word	0x00025350


	//   ....[45]....
        /*0b64*/ 	.word	0x00025380


	//   ....[46]....
        /*0b68*/ 	.word	0x000253b0


	//   ....[47]....
        /*0b6c*/ 	.word	0x000253e0


	//   ....[48]....
        /*0b70*/ 	.word	0x00025410


	//   ....[49]....
        /*0b74*/ 	.word	0x00025440


	//   ....[50]....
        /*0b78*/ 	.word	0x00025470


	//   ....[51]....
        /*0b7c*/ 	.word	0x000254a0


	//   ....[52]....
        /*0b80*/ 	.word	0x000254d0


	//   ....[53]....
        /*0b84*/ 	.word	0x00025500


	//   ....[54]....
        /*0b88*/ 	.word	0x00025530


	//   ....[55]....
        /*0b8c*/ 	.word	0x00025560


	//   ....[56]....
        /*0b90*/ 	.word	0x00025590


	//   ....[57]....
        /*0b94*/ 	.word	0x000255c0


	//   ....[58]....
        /*0b98*/ 	.word	0x000255f0


	//   ....[59]....
        /*0b9c*/ 	.word	0x00025620


	//   ....[60]....
        /*0ba0*/ 	.word	0x00025650


	//   ....[61]....
        /*0ba4*/ 	.word	0x00025680


	//   ....[62]....
        /*0ba8*/ 	.word	0x000256b0


	//   ....[63]....
        /*0bac*/ 	.word	0x000256e0


	//   ....[64]....
        /*0bb0*/ 	.word	0x00025710


	//   ....[65]....
        /*0bb4*/ 	.word	0x00025740


	//   ....[66]....
        /*0bb8*/ 	.word	0x00025770


	//   ....[67]....
        /*0bbc*/ 	.word	0x000257a0


	//   ....[68]....
        /*0bc0*/ 	.word	0x000257d0


	//   ....[69]....
        /*0bc4*/ 	.word	0x00025800


	//   ....[70]....
        /*0bc8*/ 	.word	0x00025830


	//   ....[71]....
        /*0bcc*/ 	.word	0x00025860


	//   ....[72]....
        /*0bd0*/ 	.word	0x00025890


	//   ....[73]....
        /*0bd4*/ 	.word	0x000258c0


	//   ....[74]....
        /*0bd8*/ 	.word	0x00025900


	//   ....[75]....
        /*0bdc*/ 	.word	0x00025910


	//   ....[76]....
        /*0be0*/ 	.word	0x00025920


	//   ....[77]....
        /*0be4*/ 	.word	0x00025930


	//   ....[78]....
        /*0be8*/ 	.word	0x00025940


	//   ....[79]....
        /*0bec*/ 	.word	0x00025950


	//   ....[80]....
        /*0bf0*/ 	.word	0x00025960


	//   ....[81]....
        /*0bf4*/ 	.word	0x00025970


	//   ....[82]....
        /*0bf8*/ 	.word	0x00025980


	//   ....[83]....
        /*0bfc*/ 	.word	0x00025990


	//   ....[84]....
        /*0c00*/ 	.word	0x000259c0


	//   ....[85]....
        /*0c04*/ 	.word	0x000259f0


	//   ....[86]....
        /*0c08*/ 	.word	0x00025a00


	//   ....[87]....
        /*0c0c*/ 	.word	0x00025a30


	//   ....[88]....
        /*0c10*/ 	.word	0x00025a60


	//   ....[89]....
        /*0c14*/ 	.word	0x00025a90


	//   ....[90]....
        /*0c18*/ 	.word	0x00025ac0


	//   ....[91]....
        /*0c1c*/ 	.word	0x00025af0


	//   ....[92]....
        /*0c20*/ 	.word	0x00025b20


	//   ....[93]....
        /*0c24*/ 	.word	0x00025b50


	//   ....[94]....
        /*0c28*/ 	.word	0x00025b80


	//   ....[95]....
        /*0c2c*/ 	.word	0x00025bb0


	//   ....[96]....
        /*0c30*/ 	.word	0x00025be0


	//   ....[97]....
        /*0c34*/ 	.word	0x00025c10


	//   ....[98]....
        /*0c38*/ 	.word	0x00025c40


	//   ....[99]....
        /*0c3c*/ 	.word	0x00025c70


	//   ....[100]....
        /*0c40*/ 	.word	0x00026470


	//   ....[101]....
        /*0c44*/ 	.word	0x00026490


	//   ....[102]....
        /*0c48*/ 	.word	0x000264a0


	//   ....[103]....
        /*0c4c*/ 	.word	0x000264b0


	//   ....[104]....
        /*0c50*/ 	.word	0x00026bb0


	//   ....[105]....
        /*0c54*/ 	.word	0x00026bc0


	//   ....[106]....
        /*0c58*/ 	.word	0x00026cf0


	//   ....[107]....
        /*0c5c*/ 	.word	0x00026d00


	//   ....[108]....
        /*0c60*/ 	.word	0x00026e30


	//   ....[109]....
        /*0c64*/ 	.word	0x00026e40


	//   ....[110]....
        /*0c68*/ 	.word	0x00026f70


	//   ....[111]....
        /*0c6c*/ 	.word	0x00026f80


	//   ....[112]....
        /*0c70*/ 	.word	0x00027380


	//   ....[113]....
        /*0c74*/ 	.word	0x00027390


	//   ....[114]....
        /*0c78*/ 	.word	0x00027ae0


	//   ....[115]....
        /*0c7c*/ 	.word	0x00027af0


	//   ....[116]....
        /*0c80*/ 	.word	0x00028940


	//   ....[117]....
        /*0c84*/ 	.word	0x00028950


	//   ....[118]....
        /*0c88*/ 	.word	0x00028a90


	//   ....[119]....
        /*0c8c*/ 	.word	0x00028aa0


	//   ....[120]....
        /*0c90*/ 	.word	0x00028bd0


	//   ....[121]....
        /*0c94*/ 	.word	0x00028be0


	//   ....[122]....
        /*0c98*/ 	.word	0x00028d10


	//   ....[123]....
        /*0c9c*/ 	.word	0x00028d20


	//   ....[124]....
        /*0ca0*/ 	.word	0x00028eb0


	//   ....[125]....
        /*0ca4*/ 	.word	0x000290f0


	//   ....[126]....
        /*0ca8*/ 	.word	0x00029120


	//   ....[127]....
        /*0cac*/ 	.word	0x00029150


	//   ....[128]....
        /*0cb0*/ 	.word	0x00029180


	//   ....[129]....
        /*0cb4*/ 	.word	0x000291b0


	//   ....[130]....
        /*0cb8*/ 	.word	0x000291e0


	//   ....[131]....
        /*0cbc*/ 	.word	0x00029380


	//   ....[132]....
        /*0cc0*/ 	.word	0x000293b0


	//   ....[133]....
        /*0cc4*/ 	.word	0x000293e0


	//   ....[134]....
        /*0cc8*/ 	.word	0x00029410


	//   ....[135]....
        /*0ccc*/ 	.word	0x00029440


	//   ....[136]....
        /*0cd0*/ 	.word	0x00029470


	//   ....[137]....
        /*0cd4*/ 	.word	0x00029510


	//   ....[138]....
        /*0cd8*/ 	.word	0x00029540


	//   ....[139]....
        /*0cdc*/ 	.word	0x00029550


	//   ....[140]....
        /*0ce0*/ 	.word	0x00029580


	//   ....[141]....
        /*0ce4*/ 	.word	0x0002ad00


	//   ....[142]....
        /*0ce8*/ 	.word	0x0002c930


	//   ....[143]....
        /*0cec*/ 	.word	0x0002d690


	//   ....[144]....
        /*0cf0*/ 	.word	0x0002d6b0


	//   ....[145]....
        /*0cf4*/ 	.word	0x0002d6f0


	//   ....[146]....
        /*0cf8*/ 	.word	0x0002d770


	//   ....[147]....
        /*0cfc*/ 	.word	0x0002d800


	//   ....[148]....
        /*0d00*/ 	.word	0x0002d810


	//   ....[149]....
        /*0d04*/ 	.word	0x0002d860


	//   ....[150]....
        /*0d08*/ 	.word	0x0002d8a0


	//   ....[151]....
        /*0d0c*/ 	.word	0x0002f5a0


	//   ....[152]....
        /*0d10*/ 	.word	0x0002f5d0


	//   ....[153]....
        /*0d14*/ 	.word	0x0002f630


	//   ....[154]....
        /*0d18*/ 	.word	0x0002f660


	//   ....[155]....
        /*0d1c*/ 	.word	0x0002f690


	//   ....[156]....
        /*0d20*/ 	.word	0x0002f6c0


	//   ....[157]....
        /*0d24*/ 	.word	0x0002f6f0


	//   ....[158]....
        /*0d28*/ 	.word	0x0002f720


	//   ....[159]....
        /*0d2c*/ 	.word	0x0002f8f0


	//   ....[160]....
        /*0d30*/ 	.word	0x0002f920


	//   ....[161]....
        /*0d34*/ 	.word	0x0002f950


	//   ....[162]....
        /*0d38*/ 	.word	0x0002f980


	//   ....[163]....
        /*0d3c*/ 	.word	0x0002f9b0


	//   ....[164]....
        /*0d40*/ 	.word	0x0002f9e0


	//   ....[165]....
        /*0d44*/ 	.word	0x0002fab0


	//   ....[166]....
        /*0d48*/ 	.word	0x0002fad0


	//   ....[167]....
        /*0d4c*/ 	.word	0x0002fae0


	//   ....[168]....
        /*0d50*/ 	.word	0x0002fb60


	//   ....[169]....
        /*0d54*/ 	.word	0x000306b0


	//   ....[170]....
        /*0d58*/ 	.word	0x00030ba0


	//   ....[171]....
        /*0d5c*/ 	.word	0x00030c40


	//   ....[172]....
        /*0d60*/ 	.word	0x00030cd0


	//   ....[173]....
        /*0d64*/ 	.word	0x00030d20


	//   ....[174]....
        /*0d68*/ 	.word	0x00030d70


	//   ....[175]....
        /*0d6c*/ 	.word	0x00030e40


	//   ....[176]....
        /*0d70*/ 	.word	0x00030ed0


	//   ....[177]....
        /*0d74*/ 	.word	0x00030f20


	//   ....[178]....
        /*0d78*/ 	.word	0x00030f70


	//   ....[179]....
        /*0d7c*/ 	.word	0x00031270


	//   ....[180]....
        /*0d80*/ 	.word	0x00031380


	//   ....[181]....
        /*0d84*/ 	.word	0x000314b0


	//   ....[182]....
        /*0d88*/ 	.word	0x000315c0


	//   ....[183]....
        /*0d8c*/ 	.word	0x000316f0


	//   ....[184]....
        /*0d90*/ 	.word	0x000317e0


	//   ....[185]....
        /*0d94*/ 	.word	0x00031840


	//   ....[186]....
        /*0d98*/ 	.word	0x00031890


	//   ....[187]....
        /*0d9c*/ 	.word	0x00031910


	//   ....[188]....
        /*0da0*/ 	.word	0x00031980


	//   ....[189]....
        /*0da4*/ 	.word	0x000319e0


	//   ....[190]....
        /*0da8*/ 	.word	0x00031a30


	//   ....[191]....
        /*0dac*/ 	.word	0x00031ab0


	//   ....[192]....
        /*0db0*/ 	.word	0x00031b20


	//   ....[193]....
        /*0db4*/ 	.word	0x00031b80


	//   ....[194]....
        /*0db8*/ 	.word	0x00031bd0


	//   ....[195]....
        /*0dbc*/ 	.word	0x00031c50


	//   ....[196]....
        /*0dc0*/ 	.word	0x00031cc0


	//   ....[197]....
        /*0dc4*/ 	.word	0x00031d20


	//   ....[198]....
        /*0dc8*/ 	.word	0x00031d70


	//   ....[199]....
        /*0dcc*/ 	.word	0x00031df0


	//   ....[200]....
        /*0dd0*/ 	.word	0x00031e40


	//   ....[201]....
        /*0dd4*/ 	.word	0x00031ea0


	//   ....[202]....
        /*0dd8*/ 	.word	0x00031ef0


	//   ....[203]....
        /*0ddc*/ 	.word	0x00031f50


	//   ....[204]....
        /*0de0*/ 	.word	0x00031fc0


	//   ....[205]....
        /*0de4*/ 	.word	0x00032020


	//   ....[206]....
        /*0de8*/ 	.word	0x00032070


	//   ....[207]....
        /*0dec*/ 	.word	0x000320f0


	//   ....[208]....
        /*0df0*/ 	.word	0x00032170


	//   ....[209]....
        /*0df4*/ 	.word	0x000321d0


	//   ....[210]....
        /*0df8*/ 	.word	0x00032220


	//   ....[211]....
        /*0dfc*/ 	.word	0x00032280


	//   ....[212]....
        /*0e00*/ 	.word	0x000322f0


	//   ....[213]....
        /*0e04*/ 	.word	0x00032370


	//   ....[214]....
        /*0e08*/ 	.word	0x000323e0


	//   ....[215]....
        /*0e0c*/ 	.word	0x00032460


	//   ....[216]....
        /*0e10*/ 	.word	0x000324b0


	//   ....[217]....
        /*0e14*/ 	.word	0x00032530


	//   ....[218]....
        /*0e18*/ 	.word	0x00032580


	//   ....[219]....
        /*0e1c*/ 	.word	0x000325f0


	//   ....[220]....
        /*0e20*/ 	.word	0x00032660


	//   ....[221]....
        /*0e24*/ 	.word	0x000326c0


	//   ....[222]....
        /*0e28*/ 	.word	0x00032730


	//   ....[223]....
        /*0e2c*/ 	.word	0x000327a0


	//   ....[224]....
        /*0e30*/ 	.word	0x000327f0


	//   ....[225]....
        /*0e34*/ 	.word	0x00032850


	//   ....[226]....
        /*0e38*/ 	.word	0x000328a0


	//   ....[227]....
        /*0e3c*/ 	.word	0x00032900


	//   ....[228]....
        /*0e40*/ 	.word	0x00032970


	//   ....[229]....
        /*0e44*/ 	.word	0x000329d0


	//   ....[230]....
        /*0e48*/ 	.word	0x00032a20


	//   ....[231]....
        /*0e4c*/ 	.word	0x00032aa0


	//   ....[232]....
        /*0e50*/ 	.word	0x00032b10


	//   ....[233]....
        /*0e54*/ 	.word	0x00032bc0


	//   ....[234]....
        /*0e58*/ 	.word	0x00032c10


	//   ....[235]....
        /*0e5c*/ 	.word	0x00032c90


	//   ....[236]....
        /*0e60*/ 	.word	0x00032d00


	//   ....[237]....
        /*0e64*/ 	.word	0x00032d70


	//   ....[238]....
        /*0e68*/ 	.word	0x00032dc0


	//   ....[239]....
        /*0e6c*/ 	.word	0x00032e40


	//   ....[240]....
        /*0e70*/ 	.word	0x00032eb0


	//   ....[241]....
        /*0e74*/ 	.word	0x00032f10


	//   ....[242]....
        /*0e78*/ 	.word	0x00032f60


	//   ....[243]....
        /*0e7c*/ 	.word	0x00032fe0


	//   ....[244]....
        /*0e80*/ 	.word	0x00033030


	//   ....[245]....
        /*0e84*/ 	.word	0x000330c0


	//   ....[246]....
        /*0e88*/ 	.word	0x00033150


	//   ....[247]....
        /*0e8c*/ 	.word	0x000331e0


	//   ....[248]....
        /*0e90*/ 	.word	0x00033270


	//   ....[249]....
        /*0e94*/ 	.word	0x00033300


	//   ....[250]....
        /*0e98*/ 	.word	0x00033390


	//   ....[251]....
        /*0e9c*/ 	.word	0x00033410


	//   ....[252]....
        /*0ea0*/ 	.word	0x00033460


	//   ....[253]....
        /*0ea4*/ 	.word	0x000334f0


	//   ....[254]....
        /*0ea8*/ 	.word	0x00033580


	//   ....[255]....
        /*0eac*/ 	.word	0x00033600


	//   ....[0]....
        /*0eb0*/ 	.word	0x00033650


	//   ....[1]....
        /*0eb4*/ 	.word	0x000336e0


	//   ....[2]....
        /*0eb8*/ 	.word	0x00033770


	//   ....[3]....
        /*0ebc*/ 	.word	0x00033800


	//   ....[4]....
        /*0ec0*/ 	.word	0x00033890


	//   ....[5]....
        /*0ec4*/ 	.word	0x00033920


	//   ....[6]....
        /*0ec8*/ 	.word	0x000339b0


	//   ....[7]....
        /*0ecc*/ 	.word	0x00033a70


	//   ....[8]....
        /*0ed0*/ 	.word	0x00033d50


	//   ....[9]....
        /*0ed4*/ 	.word	0x00033f70


	//   ....[10]....
        /*0ed8*/ 	.word	0x00033fc0


	//   ....[11]....
        /*0edc*/ 	.word	0x00034020


	//   ....[12]....
        /*0ee0*/ 	.word	0x00034130


	//   ....[13]....
        /*0ee4*/ 	.word	0x00034190


	//   ....[14]....
        /*0ee8*/ 	.word	0x000342a0


	//   ....[15]....
        /*0eec*/ 	.word	0x00034300


	//   ....[16]....
        /*0ef0*/ 	.word	0x000343e0


	//   ....[17]....
        /*0ef4*/ 	.word	0x00034700


	//   ....[18]....
        /*0ef8*/ 	.word	0x000347a0


	//   ....[19]....
        /*0efc*/ 	.word	0x00034940


	//   ....[20]....
        /*0f00*/ 	.word	0x000349c0


	//   ....[21]....
        /*0f04*/ 	.word	0x00034a40


	//   ....[22]....
        /*0f08*/ 	.word	0x00034ac0


	//   ....[23]....
        /*0f0c*/ 	.word	0x00034b40


	//   ....[24]....
        /*0f10*/ 	.word	0x00034bd0


	//   ....[25]....
        /*0f14*/ 	.word	0x00034c70


	//   ....[26]....
        /*0f18*/ 	.word	0x00034d20


	//   ....[27]....
        /*0f1c*/ 	.word	0x00034da0


	//   ....[28]....
        /*0f20*/ 	.word	0x00034e20


	//   ....[29]....
        /*0f24*/ 	.word	0x00034ea0


	//   ....[30]....
        /*0f28*/ 	.word	0x00034f30


	//   ....[31]....
        /*0f2c*/ 	.word	0x00034fb0


	//   ....[32]....
        /*0f30*/ 	.word	0x00035060


	//   ....[33]....
        /*0f34*/ 	.word	0x000350b0


	//   ....[34]....
        /*0f38*/ 	.word	0x00035170


	//   ....[35]....
        /*0f3c*/ 	.word	0x000352a0


	//----- nvinfo : EIATTR_REG_RECONFIG
	.align		4
.L_329:
        /*0f40*/ 	.byte	0x01, 0x54
	.zero		2


	//----- nvinfo : EIATTR_SYSCALL_OFFSETS
	.align		4
        /*0f44*/ 	.byte	0x04, 0x46
        /*0f46*/ 	.short	(.L_331 - .L_330)


	//   ....[0]....
.L_330:
        /*0f48*/ 	.word	0x00002190


	//   ....[1]....
        /*0f4c*/ 	.word	0x000022e0


	//   ....[2]....
        /*0f50*/ 	.word	0x000108b0


	//   ....[3]....
        /*0f54*/ 	.word	0x00010dd0


	//   ....[4]....
        /*0f58*/ 	.word	0x0002c390


	//   ....[5]....
        /*0f5c*/ 	.word	0x0002c520


	//   ....[6]....
        /*0f60*/ 	.word	0x0002c670


	//   ....[7]....
        /*0f64*/ 	.word	0x0002c7b0


	//   ....[8]....
        /*0f68*/ 	.word	0x0002d250


	//----- nvinfo : EIATTR_MBARRIER_INSTR_OFFSETS
	.align		4
.L_331:
        /*0f6c*/ 	.byte	0x04, 0x39
        /*0f6e*/ 	.short	(.L_333 - .L_332)


	//   ....[0]....
.L_332:
        /*0f70*/ 	.word	0x000002d0
        /*0f74*/ 	.word	0x000000ff
        /*0f78*/ 	.word	0x00029800
        /*0f7c*/ 	.short	0x0100
        /*0f7e*/ 	.byte	0x08
	.zero		1


	//   ....[1]....
        /*0f80*/ 	.word	0x000002e0
        /*0f84*/ 	.word	0x000000ff
        /*0f88*/ 	.word	0x00029820
        /*0f8c*/ 	.short	0x0100
        /*0f8e*/ 	.byte	0x08
	.zero		1


	//   ....[2]....
        /*0f90*/ 	.word	0x000003d0
        /*0f94*/ 	.word	0x000000ff
        /*0f98*/ 	.word	0x00029830
        /*0f9c*/ 	.short	0x0100
        /*0f9e*/ 	.byte	0x08
	.zero		1


	//   ....[3]....
        /*0fa0*/ 	.word	0x000003e0
        /*0fa4*/ 	.word	0x000000ff
        /*0fa8*/ 	.word	0x00029840
        /*0fac*/ 	.short	0x0100
        /*0fae*/ 	.byte	0x08
	.zero		1


	//   ....[4]....
        /*0fb0*/ 	.word	0x000003f0
        /*0fb4*/ 	.word	0x000000ff
        /*0fb8*/ 	.word	0x00029838
        /*0fbc*/ 	.short	0x0100
        /*0fbe*/ 	.byte	0x08
	.zero		1


	//   ....[5]....
        /*0fc0*/ 	.word	0x00000400
        /*0fc4*/ 	.word	0x000000ff
        /*0fc8*/ 	.word	0x00029848
        /*0fcc*/ 	.short	0x0100
        /*0fce*/ 	.byte	0x08
	.zero		1


	//   ....[6]....
        /*0fd0*/ 	.word	0x00000530
        /*0fd4*/ 	.word	0x000000ff
        /*0fd8*/ 	.word	0x00029850
        /*0fdc*/ 	.short	0x0100
        /*0fde*/ 	.byte	0x08
	.zero		1


	//   ....[7]....
        /*0fe0*/ 	.word	0x00000540
        /*0fe4*/ 	.word	0x000000ff
        /*0fe8*/ 	.word	0x00029860
        /*0fec*/ 	.short	0x0100
        /*0fee*/ 	.byte	0x08
	.zero		1


	//   ....[8]....
        /*0ff0*/ 	.word	0x00000550
        /*0ff4*/ 	.word	0x000000ff
        /*0ff8*/ 	.word	0x00029858
        /*0ffc*/ 	.short	0x0100
        /*0ffe*/ 	.byte	0x08
	.zero		1


	//   ....[9]....
        /*1000*/ 	.word	0x00000560
        /*1004*/ 	.word	0x000000ff
        /*1008*/ 	.word	0x00029868
        /*100c*/ 	.short	0x0100
        /*100e*/ 	.byte	0x08
	.zero		1


	//   ....[10]....
        /*1010*/ 	.word	0x00000650
        /*1014*/ 	.word	0x000000ff
        /*1018*/ 	.word	0x00029870
        /*101c*/ 	.short	0x0100
        /*101e*/ 	.byte	0x06
	.zero		1


	//   ....[11]....
        /*1020*/ 	.word	0x00000660
        /*1024*/ 	.word	0x000000ff
        /*1028*/ 	.word	0x00029880
        /*102c*/ 	.short	0x0100
        /*102e*/ 	.byte	0x06
	.zero		1


	//   ....[12]....
        /*1030*/ 	.word	0x00000670
        /*1034*/ 	.word	0x000000ff
        /*1038*/ 	.word	0x00029878
        /*103c*/ 	.short	0x0100
        /*103e*/ 	.byte	0x06
	.zero		1


	//   ....[13]....
        /*1040*/ 	.word	0x00000680
        /*1044*/ 	.word	0x000000ff
        /*1048*/ 	.word	0x00029888
        /*104c*/ 	.short	0x0100
        /*104e*/ 	.byte	0x06
	.zero		1


	//   ....[14]....
        /*1050*/ 	.word	0x000007b0
        /*1054*/ 	.word	0x000000ff
        /*1058*/ 	.word	0x00029890
        /*105c*/ 	.short	0x0100
        /*105e*/ 	.byte	0x08
	.zero		1


	//   ....[15]....
        /*1060*/ 	.word	0x000007c0
        /*1064*/ 	.word	0x000000ff
        /*1068*/ 	.word	0x000298a0
        /*106c*/ 	.short	0x0100
        /*106e*/ 	.byte	0x08
	.zero		1


	//   ....[16]....
        /*1070*/ 	.word	0x000007d0
        /*1074*/ 	.word	0x000000ff
        /*1078*/ 	.word	0x00029898
        /*107c*/ 	.short	0x0100
        /*107e*/ 	.byte	0x08
	.zero		1


	//   ....[17]....
        /*1080*/ 	.word	0x000007e0
        /*1084*/ 	.word	0x000000ff
        /*1088*/ 	.word	0x000298a8
        /*108c*/ 	.short	0x0100
        /*108e*/ 	.byte	0x08
	.zero		1


	//   ....[18]....
        /*1090*/ 	.word	0x00000910
        /*1094*/ 	.word	0x000000ff
        /*1098*/ 	.word	0x000298b0
        /*109c*/ 	.short	0x0100
        /*109e*/ 	.byte	0x08
	.zero		1


	//   ....[19]....
        /*10a0*/ 	.word	0x00000920
        /*10a4*/ 	.word	0x000000ff
        /*10a8*/ 	.word	0x000298c0
        /*10ac*/ 	.short	0x0100
        /*10ae*/ 	.byte	0x08
	.zero		1


	//   ....[20]....
        /*10b0*/ 	.word	0x00000930
        /*10b4*/ 	.word	0x000000ff
        /*10b8*/ 	.word	0x000298b8
        /*10bc*/ 	.short	0x0100
        /*10be*/ 	.byte	0x08
	.zero		1


	//   ....[21]....
        /*10c0*/ 	.word	0x00000940
        /*10c4*/ 	.word	0x000000ff
        /*10c8*/ 	.word	0x000298c8
        /*10cc*/ 	.short	0x0100
        /*10ce*/ 	.byte	0x08
	.zero		1


	//   ....[22]....
        /*10d0*/ 	.word	0x00003a30
        /*10d4*/ 	.word	0x00000061
        /*10d8*/ 	.word	0x00029890
        /*10dc*/ 	.short	0x010a
        /*10de*/ 	.byte	0x3f
	.zero		1


	//   ....[23]....
        /*10e0*/ 	.word	0x000097e0
        /*10e4*/ 	.word	0x00000061
        /*10e8*/ 	.word	0x00029890
        /*10ec*/ 	.short	0x010a
        /*10ee*/ 	.byte	0x3f
	.zero		1


	//   ....[24]....
        /*10f0*/ 	.word	0x0000f730
        /*10f4*/ 	.word	0x00000061
        /*10f8*/ 	.word	0x00029890
        /*10fc*/ 	.short	0x010a
        /*10fe*/ 	.byte	0x3f
	.zero		1


	//   ....[25]....
        /*1100*/ 	.word	0x0000fb00
        /*1104*/ 	.word	0x00000028
        /*1108*/ 	.word	0x00000000
        /*110c*/ 	.short	0x0101
        /*110e*/ 	.byte	0x3f
	.zero		1


	//   ....[26]....
        /*1110*/ 	.word	0x0000fb40
        /*1114*/ 	.word	0x00000061
        /*1118*/ 	.word	0x000298b0
        /*111c*/ 	.short	0x010a
        /*111e*/ 	.byte	0x3f
	.zero		1


	//   ....[27]....
        /*1120*/ 	.word	0x0000ffe0
        /*1124*/ 	.word	0x00000061
        /*1128*/ 	.word	0x00000000
        /*112c*/ 	.short	0x0101
        /*112e*/ 	.byte	0x3f
	.zero		1


	//   ....[28]....
        /*1130*/ 	.word	0x00010b50
        /*1134*/ 	.word	0x00000010
        /*1138*/ 	.word	0x00029800
        /*113c*/ 	.short	0x010a
        /*113e*/ 	.byte	0x3f
	.zero		1


	//   ....[29]....
        /*1140*/ 	.word	0x00010ba0
        /*1144*/ 	.word	0x00000010
        /*1148*/ 	.word	0x00029800
        /*114c*/ 	.short	0x010a
        /*114e*/ 	.byte	0x3f
	.zero		1


	//   ....[30]....
        /*1150*/ 	.word	0x00011590
        /*1154*/ 	.word	0x00000010
        /*1158*/ 	.word	0x00029800
        /*115c*/ 	.short	0x010a
        /*115e*/ 	.byte	0x3f
	.zero		1


	//   ....[31]....
        /*1160*/ 	.word	0x00014ad0
        /*1164*/ 	.word	0x00000010
        /*1168*/ 	.word	0x00029800
        /*116c*/ 	.short	0x010a
        /*116e*/ 	.byte	0x3f
	.zero		1


	//   ....[32]....
        /*1170*/ 	.word	0x00017bd0
        /*1174*/ 	.word	0x00000000
        /*1178*/ 	.word	0x00029830
        /*117c*/ 	.short	0x010a
        /*117e*/ 	.byte	0x3f
	.zero		1


	//   ....[33]....
        /*1180*/ 	.word	0x00017c40
        /*1184*/ 	.word	0x00000000
        /*1188*/ 	.word	0x00029830
        /*118c*/ 	.short	0x010a
        /*118e*/ 	.byte	0x3f
	.zero		1


	//   ....[34]....
        /*1190*/ 	.word	0x000196b0
        /*1194*/ 	.word	0x00000000
        /*1198*/ 	.word	0x00000000
        /*119c*/ 	.short	0x0101
        /*119e*/ 	.byte	0x3f
	.zero		1


	//   ....[35]....
        /*11a0*/ 	.word	0x0001bf00
        /*11a4*/ 	.word	0x0000000b
        /*11a8*/ 	.word	0x00029830
        /*11ac*/ 	.short	0x010a
        /*11ae*/ 	.byte	0x3f
	.zero		1


	//   ....[36]....
        /*11b0*/ 	.word	0x0001bf50
        /*11b4*/ 	.word	0x0000000b
        /*11b8*/ 	.word	0x00029830
        /*11bc*/ 	.short	0x010a
        /*11be*/ 	.byte	0x3f
	.zero		1


	//   ....[37]....
        /*11c0*/ 	.word	0x0001d050
        /*11c4*/ 	.word	0x0000000b
        /*11c8*/ 	.word	0x00029850
        /*11cc*/ 	.short	0x010a
        /*11ce*/ 	.byte	0x3f
	.zero		1


	//   ....[38]....
        /*11d0*/ 	.word	0x0001d090
        /*11d4*/ 	.word	0x0000000b
        /*11d8*/ 	.word	0x00029850
        /*11dc*/ 	.short	0x010a
        /*11de*/ 	.byte	0x3f
	.zero		1


	//   ....[39]....
        /*11e0*/ 	.word	0x0001f7a0
        /*11e4*/ 	.word	0x000000a4
        /*11e8*/ 	.word	0x00000000
        /*11ec*/ 	.short	0x0101
        /*11ee*/ 	.byte	0x3f
	.zero		1


	//   ....[40]....
        /*11f0*/ 	.word	0x0001ff20
        /*11f4*/ 	.word	0x00000077
        /*11f8*/ 	.word	0x00000000
        /*11fc*/ 	.short	0x0101
        /*11fe*/ 	.byte	0x3f
	.zero		1


	//   ....[41]....
        /*1200*/ 	.word	0x000206b0
        /*1204*/ 	.word	0x0000000a
        /*1208*/ 	.word	0x00029830
        /*120c*/ 	.short	0x010a
        /*120e*/ 	.byte	0x3f
	.zero		1


	//   ....[42]....
        /*1210*/ 	.word	0x00020700
        /*1214*/ 	.word	0x0000000a
        /*1218*/ 	.word	0x00029830
        /*121c*/ 	.short	0x010a
        /*121e*/ 	.byte	0x3f
	.zero		1


	//   ....[43]....
        /*1220*/ 	.word	0x000217d0
        /*1224*/ 	.word	0x0000000a
        /*1228*/ 	.word	0x00029850
        /*122c*/ 	.short	0x010a
        /*122e*/ 	.byte	0x3f
	.zero		1


	//   ....[44]....
        /*1230*/ 	.word	0x00021810
        /*1234*/ 	.word	0x0000000a
        /*1238*/ 	.word	0x00029850
        /*123c*/ 	.short	0x010a
        /*123e*/ 	.byte	0x3f
	.zero		1


	//   ....[45]....
        /*1240*/ 	.word	0x00023240
        /*1244*/ 	.word	0x000000a3
        /*1248*/ 	.word	0x00000000
        /*124c*/ 	.short	0x0101
        /*124e*/ 	.byte	0x3f
	.zero		1


	//   ....[46]....
        /*1250*/ 	.word	0x00023b70
        /*1254*/ 	.word	0x00000009
        /*1258*/ 	.word	0x00000000
        /*125c*/ 	.short	0x0101
        /*125e*/ 	.byte	0x3f
	.zero		1


	//   ....[47]....
        /*1260*/ 	.word	0x00024230
        /*1264*/ 	.word	0x0000000d
        /*1268*/ 	.word	0x00029850
        /*126c*/ 	.short	0x010a
        /*126e*/ 	.byte	0x3f
	.zero		1


	//   ....[48]....
        /*1270*/ 	.word	0x000242b0
        /*1274*/ 	.word	0x0000000d
        /*1278*/ 	.word	0x00029850
        /*127c*/ 	.short	0x010a
        /*127e*/ 	.byte	0x3f
	.zero		1


	//   ....[49]....
        /*1280*/ 	.word	0x000248b0
        /*1284*/ 	.word	0x00000002
        /*1288*/ 	.word	0x00000000
        /*128c*/ 	.short	0x0101
        /*128e*/ 	.byte	0x3f
	.zero		1


	//   ....[50]....
        /*1290*/ 	.word	0x00026ac0
        /*1294*/ 	.word	0x00000000
        /*1298*/ 	.word	0x00000000
        /*129c*/ 	.short	0x0101
        /*129e*/ 	.byte	0x3f
	.zero		1


	//   ....[51]....
        /*12a0*/ 	.word	0x000272a0
        /*12a4*/ 	.word	0x0000000c
        /*12a8*/ 	.word	0x00000000
        /*12ac*/ 	.short	0x0101
        /*12ae*/ 	.byte	0x3f
	.zero		1


	//   ....[52]....
        /*12b0*/ 	.word	0x0002ade0
        /*12b4*/ 	.word	0x00000012
        /*12b8*/ 	.word	0x00029820
        /*12bc*/ 	.short	0x010a
        /*12be*/ 	.byte	0x3f
	.zero		1


	//   ....[53]....
        /*12c0*/ 	.word	0x0002aeb0
        /*12c4*/ 	.word	0x00000007
        /*12c8*/ 	.word	0x000298a0
        /*12cc*/ 	.short	0x010a
        /*12ce*/ 	.byte	0x3f
	.zero		1


	//   ....[54]....
        /*12d0*/ 	.word	0x0002b2d0
        /*12d4*/ 	.word	0x00000007
        /*12d8*/ 	.word	0x000298c0
        /*12dc*/ 	.short	0x010a
        /*12de*/ 	.byte	0x3f
	.zero		1


	//   ....[55]....
        /*12e0*/ 	.word	0x0002b6a0
        /*12e4*/ 	.word	0x00000008
        /*12e8*/ 	.word	0x000298a0
        /*12ec*/ 	.short	0x010a
        /*12ee*/ 	.byte	0x3f
	.zero		1


	//   ....[56]....
        /*12f0*/ 	.word	0x0002bab0
        /*12f4*/ 	.word	0x00000008
        /*12f8*/ 	.word	0x000298c0
        /*12fc*/ 	.short	0x010a
        /*12fe*/ 	.byte	0x3f
	.zero		1


	//   ....[57]....
        /*1300*/ 	.word	0x0002cbb0
        /*1304*/ 	.word	0x00000002
        /*1308*/ 	.word	0x00029880
        /*130c*/ 	.short	0x010a
        /*130e*/ 	.byte	0x3f
	.zero		1


	//   ....[58]....
        /*1310*/ 	.word	0x0002cd50
        /*1314*/ 	.word	0x00000002
        /*1318*/ 	.word	0x00029840
        /*131c*/ 	.short	0x010a
        /*131e*/ 	.byte	0x3f
	.zero		1


	//   ....[59]....
        /*1320*/ 	.word	0x0002d980
        /*1324*/ 	.word	0x00000012
        /*1328*/ 	.word	0x00029800
        /*132c*/ 	.short	0x0107
        /*132e*/ 	.byte	0x3f
	.zero		1


	//   ....[60]....
        /*1330*/ 	.word	0x0002da80
        /*1334*/ 	.word	0x00000012
        /*1338*/ 	.word	0x00029800
        /*133c*/ 	.short	0x0101
        /*133e*/ 	.byte	0x3f
	.zero		1


	//   ....[61]....
        /*1340*/ 	.word	0x0002daa0
        /*1344*/ 	.word	0x00000012
        /*1348*/ 	.word	0x00029820
        /*134c*/ 	.short	0x010a
        /*134e*/ 	.byte	0x3f
	.zero		1


	//   ....[62]....
        /*1350*/ 	.word	0x0002ddd0
        /*1354*/ 	.word	0x00000005
        /*1358*/ 	.word	0x00029880
        /*135c*/ 	.short	0x010a
        /*135e*/ 	.byte	0x3f
	.zero		1


	//   ....[63]....
        /*1360*/ 	.word	0x0002e000
        /*1364*/ 	.word	0x00000005
        /*1368*/ 	.word	0x00029840
        /*136c*/ 	.short	0x010a
        /*136e*/ 	.byte	0x3f
	.zero		1


	//   ....[64]....
        /*1370*/ 	.word	0x0002e4c0
        /*1374*/ 	.word	0x00000014
        /*1378*/ 	.word	0x00029870
        /*137c*/ 	.short	0x010a
        /*137e*/ 	.byte	0x3f
	.zero		1


	//   ....[65]....
        /*1380*/ 	.word	0x0002e530
        /*1384*/ 	.word	0x00000014
        /*1388*/ 	.word	0x00029860
        /*138c*/ 	.short	0x010a
        /*138e*/ 	.byte	0x3f
	.zero		1


	//   ....[66]....
        /*1390*/ 	.word	0x0002ea60
        /*1394*/ 	.word	0x00000014
        /*1398*/ 	.word	0x00029850
        /*139c*/ 	.short	0x0101
        /*139e*/ 	.byte	0x3f
	.zero		1


	//   ....[67]....
        /*13a0*/ 	.word	0x0002eae0
        /*13a4*/ 	.word	0x00000014
        /*13a8*/ 	.word	0x00000000
        /*13ac*/ 	.short	0x0101
        /*13ae*/ 	.byte	0x3f
	.zero		1


	//   ....[68]....
        /*13b0*/ 	.word	0x0002ed10
        /*13b4*/ 	.word	0x00000010
        /*13b8*/ 	.word	0x00029870
        /*13bc*/ 	.short	0x010a
        /*13be*/ 	.byte	0x3f
	.zero		1


	//   ....[69]....
        /*13c0*/ 	.word	0x0002ed80
        /*13c4*/ 	.word	0x00000010
        /*13c8*/ 	.word	0x00029860
        /*13cc*/ 	.short	0x010a
        /*13ce*/ 	.byte	0x3f
	.zero		1


	//   ....[70]....
        /*13d0*/ 	.word	0x0002f2c0
        /*13d4*/ 	.word	0x00000010
        /*13d8*/ 	.word	0x00029850
        /*13dc*/ 	.short	0x0101
        /*13de*/ 	.byte	0x3f
	.zero		1


	//   ....[71]....
        /*13e0*/ 	.word	0x0002f310
        /*13e4*/ 	.word	0x00000010
        /*13e8*/ 	.word	0x00000000
        /*13ec*/ 	.short	0x0101
        /*13ee*/ 	.byte	0x3f
	.zero		1


	//   ....[72]....
        /*13f0*/ 	.word	0x00030630
        /*13f4*/ 	.word	0x00000000
        /*13f8*/ 	.word	0x00029820
        /*13fc*/ 	.short	0x010a
        /*13fe*/ 	.byte	0x3f
	.zero		1


	//   ....[73]....
        /*1400*/ 	.word	0x00030810
        /*1404*/ 	.word	0x00000006
        /*1408*/ 	.word	0x00000000
        /*140c*/ 	.short	0x010a
        /*140e*/ 	.byte	0x3f
	.zero		1


	//   ....[74]....
        /*1410*/ 	.word	0x00030840
        /*1414*/ 	.word	0x00000007
        /*1418*/ 	.word	0x00000000
        /*141c*/ 	.short	0x010a
        /*141e*/ 	.byte	0x3f
	.zero		1


	//   ....[75]....
        /*1420*/ 	.word	0x00030890
        /*1424*/ 	.word	0x00000004
        /*1428*/ 	.word	0x00029860
        /*142c*/ 	.short	0x010a
        /*142e*/ 	.byte	0x3f
	.zero		1


	//   ....[76]....
        /*1430*/ 	.word	0x000308e0
        /*1434*/ 	.word	0x00000003
        /*1438*/ 	.word	0x00029860
        /*143c*/ 	.short	0x010a
        /*143e*/ 	.byte	0x3f
	.zero		1


	//   ....[77]....
        /*1440*/ 	.word	0x00030920
        /*1444*/ 	.word	0x00000004
        /*1448*/ 	.word	0x00029880
        /*144c*/ 	.short	0x010a
        /*144e*/ 	.byte	0x3f
	.zero		1


	//   ....[78]....
        /*1450*/ 	.word	0x00030940
        /*1454*/ 	.word	0x00000003
        /*1458*/ 	.word	0x00029880
        /*145c*/ 	.short	0x010a
        /*145e*/ 	.byte	0x3f
	.zero		1


	//   ....[79]....
        /*1460*/ 	.word	0x000309a0
        /*1464*/ 	.word	0x00000061
        /*1468*/ 	.word	0x00029890
        /*146c*/ 	.short	0x010a
        /*146e*/ 	.byte	0x3f
	.zero		1


	//   ....[80]....
        /*1470*/ 	.word	0x000309f0
        /*1474*/ 	.word	0x00000061
        /*1478*/ 	.word	0x00029890
        /*147c*/ 	.short	0x010a
        /*147e*/ 	.byte	0x3f
	.zero		1


	//   ....[81]....
        /*1480*/ 	.word	0x00030a40
        /*1484*/ 	.word	0x00000061
        /*1488*/ 	.word	0x00029890
        /*148c*/ 	.short	0x010a
        /*148e*/ 	.byte	0x3f
	.zero		1


	//   ....[82]....
        /*1490*/ 	.word	0x00030a90
        /*1494*/ 	.word	0x00000061
        /*1498*/ 	.word	0x000298b0
        /*149c*/ 	.short	0x010a
        /*149e*/ 	.byte	0x3f
	.zero		1


	//   ....[83]....
        /*14a0*/ 	.word	0x00030da0
        /*14a4*/ 	.word	0x00000010
        /*14a8*/ 	.word	0x00029800
        /*14ac*/ 	.short	0x010a
        /*14ae*/ 	.byte	0x3f
	.zero		1


	//   ....[84]....
        /*14b0*/ 	.word	0x00030fb0
        /*14b4*/ 	.word	0x00000010
        /*14b8*/ 	.word	0x00029800
        /*14bc*/ 	.short	0x010a
        /*14be*/ 	.byte	0x3f
	.zero		1


	//   ....[85]....
        /*14c0*/ 	.word	0x00031000
        /*14c4*/ 	.word	0x00000000
        /*14c8*/ 	.word	0x00029830
        /*14cc*/ 	.short	0x010a
        /*14ce*/ 	.byte	0x3f
	.zero		1


	//   ....[86]....
        /*14d0*/ 	.word	0x00031050
        /*14d4*/ 	.word	0x0000000b
        /*14d8*/ 	.word	0x00029830
        /*14dc*/ 	.short	0x010a
        /*14de*/ 	.byte	0x3f
	.zero		1


	//   ....[87]....
        /*14e0*/ 	.word	0x000310a0
        /*14e4*/ 	.word	0x0000000b
        /*14e8*/ 	.word	0x00029850
        /*14ec*/ 	.short	0x010a
        /*14ee*/ 	.byte	0x3f
	.zero		1


	//   ....[88]....
        /*14f0*/ 	.word	0x000310f0
        /*14f4*/ 	.word	0x0000000a
        /*14f8*/ 	.word	0x00029830
        /*14fc*/ 	.short	0x010a
        /*14fe*/ 	.byte	0x3f
	.zero		1


	//   ....[89]....
        /*1500*/ 	.word	0x00031140
        /*1504*/ 	.word	0x0000000a
        /*1508*/ 	.word	0x00029850
        /*150c*/ 	.short	0x010a
        /*150e*/ 	.byte	0x3f
	.zero		1


	//   ....[90]....
        /*1510*/ 	.word	0x00031190
        /*1514*/ 	.word	0x0000000d
        /*1518*/ 	.word	0x00029850
        /*151c*/ 	.short	0x010a
        /*151e*/ 	.byte	0x3f
	.zero		1


	//   ....[91]....
        /*1520*/ 	.word	0x00033b30
        /*1524*/ 	.word	0x00000012
        /*1528*/ 	.word	0x00029820
        /*152c*/ 	.short	0x010a
        /*152e*/ 	.byte	0x3f
	.zero		1


	//   ....[92]....
        /*1530*/ 	.word	0x00033b80
        /*1534*/ 	.word	0x00000007
        /*1538*/ 	.word	0x000298a0
        /*153c*/ 	.short	0x010a
        /*153e*/ 	.byte	0x3f
	.zero		1


	//   ....[93]....
        /*1540*/ 	.word	0x00033bd0
        /*1544*/ 	.word	0x00000007
        /*1548*/ 	.word	0x000298c0
        /*154c*/ 	.short	0x010a
        /*154e*/ 	.byte	0x3f
	.zero		1


	//   ....[94]....
        /*1550*/ 	.word	0x00033c20
        /*1554*/ 	.word	0x00000008
        /*1558*/ 	.word	0x000298a0
        /*155c*/ 	.short	0x010a
        /*155e*/ 	.byte	0x3f
	.zero		1


	//   ....[95]....
        /*1560*/ 	.word	0x00033c70
        /*1564*/ 	.word	0x00000008
        /*1568*/ 	.word	0x000298c0
        /*156c*/ 	.short	0x010a
        /*156e*/ 	.byte	0x3f
	.zero		1


	//   ....[96]....
        /*1570*/ 	.word	0x00033e10
        /*1574*/ 	.word	0x00000002
        /*1578*/ 	.word	0x00029880
        /*157c*/ 	.short	0x010a
        /*157e*/ 	.byte	0x3f
	.zero		1


	//   ....[97]....
        /*1580*/ 	.word	0x00033e60
        /*1584*/ 	.word	0x00000002
        /*1588*/ 	.word	0x00029840
        /*158c*/ 	.short	0x010a
        /*158e*/ 	.byte	0x3f
	.zero		1


	//   ....[98]....
        /*1590*/ 	.word	0x00034460
        /*1594*/ 	.word	0x00000012
        /*1598*/ 	.word	0x00029820
        /*159c*/ 	.short	0x010a
        /*159e*/ 	.byte	0x3f
	.zero		1


	//   ....[99]....
        /*15a0*/ 	.word	0x000344b0
        /*15a4*/ 	.word	0x00000005
        /*15a8*/ 	.word	0x00029880
        /*15ac*/ 	.short	0x010a
        /*15ae*/ 	.byte	0x3f
	.zero		1


	//   ....[100]....
        /*15b0*/ 	.word	0x00034500
        /*15b4*/ 	.word	0x00000005
        /*15b8*/ 	.word	0x00029840
        /*15bc*/ 	.short	0x010a
        /*15be*/ 	.byte	0x3f
	.zero		1


	//   ....[101]....
        /*15c0*/ 	.word	0x00034550
        /*15c4*/ 	.word	0x00000014
        /*15c8*/ 	.word	0x00029870
        /*15cc*/ 	.short	0x010a
        /*15ce*/ 	.byte	0x3f
	.zero		1


	//   ....[102]....
        /*15d0*/ 	.word	0x000345a0
        /*15d4*/ 	.word	0x00000014
        /*15d8*/ 	.word	0x00029860
        /*15dc*/ 	.short	0x010a
        /*15de*/ 	.byte	0x3f
	.zero		1


	//   ....[103]....
        /*15e0*/ 	.word	0x000345f0
        /*15e4*/ 	.word	0x00000010
        /*15e8*/ 	.word	0x00029870
        /*15ec*/ 	.short	0x010a
        /*15ee*/ 	.byte	0x3f
	.zero		1


	//   ....[104]....
        /*15f0*/ 	.word	0x00034640
        /*15f4*/ 	.word	0x00000010
        /*15f8*/ 	.word	0x00029860
        /*15fc*/ 	.short	0x010a
        /*15fe*/ 	.byte	0x3f
	.zero		1


	//   ....[105]....
        /*1600*/ 	.word	0x000351c0
        /*1604*/ 	.word	0x00000000
        /*1608*/ 	.word	0x00029820
        /*160c*/ 	.short	0x010a
        /*160e*/ 	.byte	0x3f
	.zero		1


	//   ....[106]....
        /*1610*/ 	.word	0x00035360
        /*1614*/ 	.word	0x00000006
        /*1618*/ 	.word	0x00000000
        /*161c*/ 	.short	0x010a
        /*161e*/ 	.byte	0x3f
	.zero		1


	//   ....[107]....
        /*1620*/ 	.word	0x000353b0
        /*1624*/ 	.word	0x00000007
        /*1628*/ 	.word	0x00000000
        /*162c*/ 	.short	0x010a
        /*162e*/ 	.byte	0x3f
	.zero		1


	//   ....[108]....
        /*1630*/ 	.word	0x00035400
        /*1634*/ 	.word	0x00000004
        /*1638*/ 	.word	0x00029860
        /*163c*/ 	.short	0x010a
        /*163e*/ 	.byte	0x3f
	.zero		1


	//   ....[109]....
        /*1640*/ 	.word	0x00035450
        /*1644*/ 	.word	0x00000003
        /*1648*/ 	.word	0x00029860
        /*164c*/ 	.short	0x010a
        /*164e*/ 	.byte	0x3f
	.zero		1


	//   ....[110]....
        /*1650*/ 	.word	0x000354a0
        /*1654*/ 	.word	0x00000004
        /*1658*/ 	.word	0x00029880
        /*165c*/ 	.short	0x010a
        /*165e*/ 	.byte	0x3f
	.zero		1


	//----- nvinfo : EIATTR_NUM_MBARRIERS
	.align		4
.L_333:
        /*1660*/ 	.byte	0x03, 0x38
        /*1662*/ 	.short	0x0016


	//----- nvinfo : EIATTR_EXIT_INSTR_OFFSETS
	.align		4
        /*1664*/ 	.byte	0x04, 0x1c
        /*1666*/ 	.short	(.L_335 - .L_334)


	//   ....[0]....
.L_334:
        /*1668*/ 	.word	0x00030990


	//----- nvinfo : EIATTR_MAX_THREADS
	.align		4
.L_335:
        /*166c*/ 	.byte	0x04, 0x05
        /*166e*/ 	.short	(.L_337 - .L_336)
.L_336:
        /*1670*/ 	.word	0x00000180
        /*1674*/ 	.word	0x00000001
        /*1678*/ 	.word	0x00000001


	//----- nvinfo : EIATTR_CRS_STACK_SIZE
	.align		4
.L_337:
        /*167c*/ 	.byte	0x04, 0x1e
        /*167e*/ 	.short	(.L_339 - .L_338)
.L_338:
        /*1680*/ 	.word	0x00000000


	//----- nvinfo : EIATTR_CBANK_PARAM_SIZE
	.align		4
.L_339:
        /*1684*/ 	.byte	0x03, 0x19
        /*1686*/ 	.short	0x0af0


	//----- nvinfo : EIATTR_PARAM_CBANK
	.align		4
        /*1688*/ 	.byte	0x04, 0x0a
        /*168a*/ 	.short	(.L_341 - .L_340)
	.align		4
.L_340:
        /*168c*/ 	.word	index@(.nv.constant0._ZN7cutlass13device_kernelIN5flash11enable_sm90INS1_16FlashAttnFwdSm90INS1_25CollectiveMainloopFwdSm90ILi2EN4cute5tupleIJNS5_1CILi1EEES8_S8_EEENS6_IJNS7_ILi128EEENS7_ILi160EEENS7_ILi192EEEEEELi128ENS_12float_e4m3_tEfNS_4arch4Sm90ELb1ELb0ELb1ELb1ELb0ELb1ELb0ELb1ELb1ELb1ELb1ELb0EEENS1_21CollectiveEpilogueFwdINS6_IJSA_SA_SB_EEES9_NS_10bfloat16_tESG_Li256ELb1ELb1ELb1ELb1EEENS1_36VarlenDynamicPersistentTileSchedulerILi128ELi160ELi256ELi128ELb1ELb1ELb1ELb1ELb1ELb1EEEEEEEEEvNT_6ParamsE)
        /*1690*/ 	.short	0x0210
        /*1692*/ 	.short	0x0af0


	//----- nvinfo : EIATTR_SW_WAR
	.align		4
.L_341:
        /*1694*/ 	.byte	0x04, 0x36
        /*1696*/ 	.short	(.L_343 - .L_342)
.L_342:
        /*1698*/ 	.word	0x00000008
.L_343:


//--------------------- .nv.callgraph             --------------------------
	.section	.nv.callgraph,"",@"SHT_CUDA_CALLGRAPH"
	.align	4
	.sectionentsize	8
	.align		4
        /*0000*/ 	.word	0x00000000
	.align		4
        /*0004*/ 	.word	0xffffffff
	.align		4
        /*0008*/ 	.word	index@(_ZN7cutlass13device_kernelIN5flash11enable_sm90INS1_16FlashAttnFwdSm90INS1_25CollectiveMainloopFwdSm90ILi2EN4cute5tupleIJNS5_1CILi1EEES8_S8_EEENS6_IJNS7_ILi128EEENS7_ILi160EEENS7_ILi192EEEEEELi128ENS_12float_e4m3_tEfNS_4arch4Sm90ELb0ELb0ELb1ELb0ELb0ELb0ELb0ELb1ELb1ELb1ELb1ELb0EEENS1_21CollectiveEpilogueFwdINS6_IJSA_SA_SB_EEES9_NS_10bfloat16_tESG_Li256ELb0ELb1ELb1ELb1EEENS1_19SingleTileSchedulerILb0ELb1ELb1ELi128EEEEEEEEEvNT_6ParamsE)
	.align		4
        /*000c*/ 	.word	index@(__assertfail)
	.align		4
        /*0010*/ 	.word	index@(_ZN7cutlass13device_kernelIN5flash11enable_sm90INS1_16FlashAttnFwdSm90INS1_25CollectiveMainloopFwdSm90ILi2EN4cute5tupleIJNS5_1CILi1EEES8_S8_EEENS6_IJNS7_ILi128EEENS7_ILi160EEENS7_ILi192EEEEEELi128ENS_12float_e4m3_tEfNS_4arch4Sm90ELb0ELb0ELb1ELb1ELb0ELb0ELb0ELb1ELb1ELb1ELb1ELb0EEENS1_21CollectiveEpilogueFwdINS6_IJSA_SA_SB_EEES9_NS_10bfloat16_tESG_Li256ELb1ELb1ELb1ELb1EEENS1_36VarlenDynamicPersistentTileSchedulerILi128ELi160ELi256ELi128ELb1ELb1ELb1ELb0ELb1ELb1EEEEEEEEEvNT_6ParamsE)
	.align		4
        /*0014*/ 	.word	index@(__assertfail)
	.align		4
        /*0018*/ 	.word	index@(_ZN7cutlass13device_kernelIN5flash11enable_sm90INS1_16FlashAttnFwdSm90INS1_25CollectiveMainloopFwdSm90ILi2EN4cute5tupleIJNS5_1CILi1EEES8_S8_EEENS6_IJNS7_ILi128EEENS7_ILi160EEENS7_ILi192EEEEEELi128ENS_12float_e4m3_tEfNS_4arch4Sm90ELb0ELb0ELb1ELb1ELb0ELb1ELb0ELb1ELb1ELb1ELb1ELb0EEENS1_21CollectiveEpilogueFwdINS6_IJSA_SA_SB_EEES9_NS_10bfloat16_tESG_Li256ELb1ELb1ELb1ELb1EEENS1_36VarlenDynamicPersistentTileSchedulerILi128ELi160ELi256ELi128ELb1ELb1ELb1ELb0ELb1ELb1EEEEEEEEEvNT_6ParamsE)
	.align		4
        /*001c*/ 	.word	index@(__assertfail)
	.align		4
        /*0020*/ 	.word	index@(_ZN7cutlass13device_kernelIN5flash11enable_sm90INS1_16FlashAttnFwdSm90INS1_25CollectiveMainloopFwdSm90ILi2EN4cute5tupleIJNS5_1CILi1EEES8_S8_EEENS6_IJNS7_ILi128EEESA_NS7_ILi192EEEEEELi128ENS_12float_e4m3_tEfNS_4arch4Sm90ELb0ELb1ELb1ELb0ELb0ELb0ELb0ELb1ELb1ELb1ELb1ELb0EEENS1_21CollectiveEpilogueFwdINS6_IJSA_SA_SA_EEES9_NS_10bfloat16_tESF_Li256ELb0ELb1ELb1ELb1EEENS1_19SingleTileSchedulerILb0ELb1ELb1ELi128EEEEEEEEEvNT_6ParamsE)
	.align		4
        /*0024*/ 	.word	index@(__assertfail)
	.align		4
        /*0028*/ 	.word	index@(_ZN7cutlass13device_kernelIN5flash11enable_sm90INS1_16FlashAttnFwdSm90INS1_25CollectiveMainloopFwdSm90ILi2EN4cute5tupleIJNS5_1CILi1EEES8_S8_EEENS6_IJNS7_ILi128EEESA_NS7_ILi192EEEEEELi128ENS_12float_e4m3_tEfNS_4arch4Sm90ELb0ELb1ELb1ELb1ELb0ELb0ELb0ELb1ELb1ELb1ELb1ELb0EEENS1_21CollectiveEpilogueFwdINS6_IJSA_SA_SA_EEES9_NS_10bfloat16_tESF_Li256ELb1ELb1ELb1ELb1EEENS1_36VarlenDynamicPersistentTileSchedulerILi128ELi128ELi256ELi128ELb1ELb1ELb1ELb1ELb0ELb1EEEEEEEEEvNT_6ParamsE)
	.align		4
        /*002c*/ 	.word	index@(__assertfail)
	.align		4
        /*0030*/ 	.word	index@(_ZN7cutlass13device_kernelIN5flash11enable_sm90INS1_16FlashAttnFwdSm90INS1_25CollectiveMainloopFwdSm90ILi2EN4cute5tupleIJNS5_1CILi1EEES8_S8_EEENS6_IJNS7_ILi128EEESA_NS7_ILi192EEEEEELi128ENS_12float_e4m3_tEfNS_4arch4Sm90ELb0ELb1ELb1ELb1ELb0ELb1ELb0ELb1ELb1ELb1ELb1ELb0EEENS1_21CollectiveEpilogueFwdINS6_IJSA_SA_SA_EEES9_NS_10bfloat16_tESF_Li256ELb1ELb1ELb1ELb1EEENS1_36VarlenDynamicPersistentTileSchedulerILi128ELi128ELi256ELi128ELb1ELb1ELb1ELb1ELb0ELb1EEEEEEEEEvNT_6ParamsE)
	.align		4
        /*0034*/ 	.word	index@(__assertfail)
	.align		4
        /*0038*/ 	.word	index@(_ZN7cutlass13device_kernelIN5flash11enable_sm90INS1_16FlashAttnFwdSm90INS1_25CollectiveMainloopFwdSm90ILi2EN4cute5tupleIJNS5_1CILi1EEES8_S8_EEENS6_IJNS7_ILi128EEENS7_ILi160EEENS7_ILi192EEEEEELi128ENS_12float_e4m3_tEfNS_4arch4Sm90ELb1ELb0ELb1ELb0ELb0ELb0ELb0ELb1ELb1ELb1ELb1ELb0EEENS1_21CollectiveEpilogueFwdINS6_IJSA_SA_SB_EEES9_NS_10bfloat16_tESG_Li256ELb0ELb1ELb1ELb1EEENS1_19SingleTileSchedulerILb0ELb1ELb1ELi128EEEEEEEEEvNT_6ParamsE)
	.align		4
        /*003c*/ 	.word	index@(__assertfail)
	.align		4
        /*0040*/ 	.word	index@(_ZN7cutlass13device_kernelIN5flash11enable_sm90INS1_16FlashAttnFwdSm90INS1_25CollectiveMainloopFwdSm90ILi2EN4cute5tupleIJNS5_1CILi1EEES8_S8_EEENS6_IJNS7_ILi128EEENS7_ILi160EEENS7_ILi192EEEEEELi128ENS_12float_e4m3_tEfNS_4arch4Sm90ELb1ELb0ELb1ELb1ELb0ELb0ELb0ELb1ELb1ELb1ELb1ELb0EEENS1_21CollectiveEpilogueFwdINS6_IJSA_SA_SB_EEES9_NS_10bfloat16_tESG_Li256ELb1ELb1ELb1ELb1EEENS1_36VarlenDynamicPersistentTileSchedulerILi128ELi160ELi256ELi128ELb1ELb1ELb1ELb1ELb1ELb1EEEEEEEEEvNT_6ParamsE)
	.align		4
        /*0044*/ 	.word	index@(__assertfail)
	.align		4
        /*0048*/ 	.word	index@(_ZN7cutlass13device_kernelIN5flash11enable_sm90INS1_16FlashAttnFwdSm90INS1_25CollectiveMainloopFwdSm90ILi2EN4cute5tupleIJNS5_1CILi1EEES8_S8_EEENS6_IJNS7_ILi128EEENS7_ILi160EEENS7_ILi192EEEEEELi128ENS_12float_e4m3_tEfNS_4arch4Sm90ELb1ELb0ELb1ELb1ELb0ELb1ELb0ELb1ELb1ELb1ELb1ELb0EEENS1_21CollectiveEpilogueFwdINS6_IJSA_SA_SB_EEES9_NS_10bfloat16_tESG_Li256ELb1ELb1ELb1ELb1EEENS1_36VarlenDynamicPersistentTileSchedulerILi128ELi160ELi256ELi128ELb1ELb1ELb1ELb1ELb1ELb1EEEEEEEEEvNT_6ParamsE)
	.align		4
        /*004c*/ 	.word	index@(__assertfail)
	.align		4
        /*0050*/ 	.word	0x00000000
	.align		4
        /*0054*/ 	.word	0xfffffffe
	.align		4
        /*0058*/ 	.word	0x00000000
	.align		4
        /*005c*/ 	.word	0xfffffffd
	.align		4
        /*0060*/ 	.word	0x00000000
	.align		4
        /*0064*/ 	.word	0xfffffffc


//--------------------- .nv.constant4             --------------------------
	.section	.nv.constant4,"a",@progbits
	.align	8
	.align		8
.nv.constant4:
        /*0000*/ 	.dword	__assertfail
	.align		8
        /*0008*/ 	.dword	__unnamed_1
	.align		8
        /*0010*/ 	.dword	__unnamed_2
	.align		8
        /*0018*/ 	.dword	__unnamed_3
	.align		8
        /*0020*/ 	.dword	__unnamed_4
	.align		8
        /*0028*/ 	.dword	__unnamed_5
	.align		8
        /*0030*/ 	.dword	__unnamed_6
	.align		8
        /*0038*/ 	.dword	__unnamed_7
	.align		8
        /*0040*/ 	.dword	_ZZN5flash28permute_output_fp8_VcolmajorIN4cute6TensorINS1_11ArrayEngineIfLm64EEENS1_6LayoutINS1_5tupleIJNS6_IJNS1_1CILi2EEES8_NS7_ILi16EEEEEENS7_ILi1EEESB_EEENS6_IJNS6_IJSB_S8_NS7_ILi4EEEEEENS7_ILi0EEESF_EEEEEEEEEvRT_E9upper_map
	.align		8
        /*0048*/ 	.dword	__unnamed_8
	.align		8
        /*0050*/ 	.dword	__unnamed_9
	.align		8
        /*0058*/ 	.dword	__unnamed_10
	.align		8
        /*0060*/ 	.dword	__unnamed_11
	.align		8
        /*0068*/ 	.dword	__unnamed_12
	.align		8
        /*0070*/ 	.dword	_ZN81_INTERNAL_e085a948_45_flash_fwd_hdimdiff_e4m3_split_softcap_sm90_cu_59c7631c_36584cuda3std3__45__cpo5beginE
	.align		8
        /*0078*/ 	.dword	_ZN81_INTERNAL_e085a948_45_flash_fwd_hdimdiff_e4m3_split_softcap_sm90_cu_59c7631c_36584cuda3std3__45__cpo3endE
	.align		8
        /*0080*/ 	.dword	_ZN81_INTERNAL_e085a948_45_flash_fwd_hdimdiff_e4m3_split_softcap_sm90_cu_59c7631c_36584cuda3std3__45__cpo6cbeginE
	.align		8
        /*0088*/ 	.dword	_ZN81_INTERNAL_e085a948_45_flash_fwd_hdimdiff_e4m3_split_softcap_sm90_cu_59c7631c_36584cuda3std3__45__cpo4cendE
	.align		8
        /*0090*/ 	.dword	_ZN81_INTERNAL_e085a948_45_flash_fwd_hdimdiff_e4m3_split_softcap_sm90_cu_59c7631c_36584cuda3std3__483_GLOBAL__N__e085a948_45_flash_fwd_hdimdiff_e4m3_split_softcap_sm90_cu_59c7631c_36586ignoreE
	.align		8
        /*0098*/ 	.dword	_ZN81_INTERNAL_e085a948_45_flash_fwd_hdimdiff_e4m3_split_softcap_sm90_cu_59c7631c_36584cuda3std3__419piecewise_constructE
	.align		8
        /*00a0*/ 	.dword	_ZN81_INTERNAL_e085a948_45_flash_fwd_hdimdiff_e4m3_split_softcap_sm90_cu_59c7631c_36584cuda3std3__48in_placeE
	.align		8
        /*00a8*/ 	.dword	_ZN81_INTERNAL_e085a948_45_flash_fwd_hdimdiff_e4m3_split_softcap_sm90_cu_59c7631c_36584cuda3std6ranges3__45__cpo4swapE
	.align		8
        /*00b0*/ 	.dword	_ZN81_INTERNAL_e085a948_45_flash_fwd_hdimdiff_e4m3_split_softcap_sm90_cu_59c7631c_36584cuda3std6ranges3__45__cpo9iter_moveE
	.align		8
        /*00b8*/ 	.dword	_ZN81_INTERNAL_e085a948_45_flash_fwd_hdimdiff_e4m3_split_softcap_sm90_cu_59c7631c_36584cute7productE
	.align		8
        /*00c0*/ 	.dword	_ZN81_INTERNAL_e085a948_45_flash_fwd_hdimdiff_e4m3_split_softcap_sm90_cu_59c7631c_36584cute1_E
	.align		8
        /*00c8*/ 	.dword	$str$23
	.align		8
        /*00d0*/ 	.dword	$str$24


//--------------------- .text._ZN7cutlass13device_kernelIN5flash11enable_sm90INS1_16FlashAttnFwdSm90INS1_25CollectiveMainloopFwdSm90ILi2EN4cute5tupleIJNS5_1CILi1EEES8_S8_EEENS6_IJNS7_ILi128EEENS7_ILi160EEENS7_ILi192EEEEEELi128ENS_12float_e4m3_tEfNS_4arch4Sm90ELb0ELb0ELb1ELb0ELb0ELb0ELb0ELb1ELb1ELb1ELb1ELb0EEENS1_21CollectiveEpilogueFwdINS6_IJSA_SA_SB_EEES9_NS_10bfloat16_tESG_Li256ELb0ELb1ELb1ELb1EEENS1_19SingleTileSchedulerILb0ELb1ELb1ELi128EEEEEEEEEvNT_6ParamsE --------------------------
	.section	.text._ZN7cutlass13device_kernelIN5flash11enable_sm90INS1_16FlashAttnFwdSm90INS1_25CollectiveMainloopFwdSm90ILi2EN4cute5tupleIJNS5_1CILi1EEES8_S8_EEENS6_IJNS7_ILi128EEENS7_ILi160EEENS7_ILi192EEEEEELi128ENS_12float_e4m3_tEfNS_4arch4Sm90ELb0ELb0ELb1ELb0ELb0ELb0ELb0ELb1ELb1ELb1ELb1ELb0EEENS1_21CollectiveEpilogueFwdINS6_IJSA_SA_SB_EEES9_NS_10bfloat16_tESG_Li256ELb0ELb1ELb1ELb1EEENS1_19SingleTileSchedulerILb0ELb1ELb1ELi128EEEEEEEEEvNT_6ParamsE,"ax",@progbits
	.align	128
.text._ZN7cutlass13device_kernelIN5flash11enable_sm90INS1_16FlashAttnFwdSm90INS1_25CollectiveMainloopFwdSm90ILi2EN4cute5tupleIJNS5_1CILi1EEES8_S8_EEENS6_IJNS7_ILi128EEENS7_ILi160EEENS7_ILi192EEEEEELi128ENS_12float_e4m3_tEfNS_4arch4Sm90ELb0ELb0ELb1ELb0ELb0ELb0ELb0ELb1ELb1ELb1ELb1ELb0EEENS1_21CollectiveEpilogueFwdINS6_IJSA_SA_SB_EEES9_NS_10bfloat16_tESG_Li256ELb0ELb1ELb1ELb1EEENS1_19SingleTileSchedulerILb0ELb1ELb1ELi128EEEEEEEEEvNT_6ParamsE:
        .type           _ZN7cutlass13device_kernelIN5flash11enable_sm90INS1_16FlashAttnFwdSm90INS1_25CollectiveMainloopFwdSm90ILi2EN4cute5tupleIJNS5_1CILi1EEES8_S8_EEENS6_IJNS7_ILi128EEENS7_ILi160EEENS7_ILi192EEEEEELi128ENS_12float_e4m3_tEfNS_4arch4Sm90ELb0ELb0ELb1ELb0ELb0ELb0ELb0ELb1ELb1ELb1ELb1ELb0EEENS1_21CollectiveEpilogueFwdINS6_IJSA_SA_SB_EEES9_NS_10bfloat16_tESG_Li256ELb0ELb1ELb1ELb1EEENS1_19SingleTileSchedulerILb0ELb1ELb1ELi128EEEEEEEEEvNT_6ParamsE,@function
        .size           _ZN7cutlass13device_kernelIN5flash11enable_sm90INS1_16FlashAttnFwdSm90INS1_25CollectiveMainloopFwdSm90ILi2EN4cute5tupleIJNS5_1CILi1EEES8_S8_EEENS6_IJNS7_ILi128EEENS7_ILi160EEENS7_ILi192EEEEEELi128ENS_12float_e4m3_tEfNS_4arch4Sm90ELb0ELb0ELb1ELb0ELb0ELb0ELb0ELb1ELb1ELb1ELb1ELb0EEENS1_21CollectiveEpilogueFwdINS6_IJSA_SA_SB_EEES9_NS_10bfloat16_tESG_Li256ELb0ELb1ELb1ELb1EEENS1_19SingleTileSchedulerILb0ELb1ELb1ELi128EEEEEEEEEvNT_6ParamsE,(.L_x_2800 - _ZN7cutlass13device_kernelIN5flash11enable_sm90INS1_16FlashAttnFwdSm90INS1_25CollectiveMainloopFwdSm90ILi2EN4cute5tupleIJNS5_1CILi1EEES8_S8_EEENS6_IJNS7_ILi128EEENS7_ILi160EEENS7_ILi192EEEEEELi128ENS_12float_e4m3_tEfNS_4arch4Sm90ELb0ELb0ELb1ELb0ELb0ELb0ELb0ELb1ELb1ELb1ELb1ELb0EEENS1_21CollectiveEpilogueFwdINS6_IJSA_SA_SB_EEES9_NS_10bfloat16_tESG_Li256ELb0ELb1ELb1ELb1EEENS1_19SingleTileSchedulerILb0ELb1ELb1ELi128EEEEEEEEEvNT_6ParamsE)
        .other          _ZN7cutlass13device_kernelIN5flash11enable_sm90INS1_16FlashAttnFwdSm90INS1_25CollectiveMainloopFwdSm90ILi2EN4cute5tupleIJNS5_1CILi1EEES8_S8_EEENS6_IJNS7_ILi128EEENS7_ILi160EEENS7_ILi192EEEEEELi128ENS_12float_e4m3_tEfNS_4arch4Sm90ELb0ELb0ELb1ELb0ELb0ELb0ELb0ELb1ELb1ELb1ELb1ELb0EEENS1_21CollectiveEpilogueFwdINS6_IJSA_SA_SB_EEES9_NS_10bfloat16_tESG_Li256ELb0ELb1ELb1ELb1EEENS1_19SingleTileSchedulerILb0ELb1ELb1ELi128EEEEEEEEEvNT_6ParamsE,@"STO_CUDA_ENTRY STV_DEFAULT"
_ZN7cutlass13device_kernelIN5flash11enable_sm90INS1_16FlashAttnFwdSm90INS1_25CollectiveMainloopFwdSm90ILi2EN4cute5tupleIJNS5_1CILi1EEES8_S8_EEENS6_IJNS7_ILi128EEENS7_ILi160EEENS7_ILi192EEEEEELi128ENS_12float_e4m3_tEfNS_4arch4Sm90ELb0ELb0ELb1ELb0ELb0ELb0ELb0ELb1ELb1ELb1ELb1ELb0EEENS1_21CollectiveEpilogueFwdINS6_IJSA_SA_SB_EEES9_NS_10bfloat16_tESG_Li256ELb0ELb1ELb1ELb1EEENS1_19SingleTileSchedulerILb0ELb1ELb1ELi128EEEEEEEEEvNT_6ParamsE:
[----:B------:R-:W0:Y:S02]  /*0000*/  LDC R1, c[0x0][0x28] ;  /* 0x00000a00ff017b82 */ /* 0x000e240000000800 */
[----:B0-----:R-:W-:Y:S01]  /*0010*/  VIADD R1, R1, 0xffffffd8 ;  /* 0xffffffd801017836 */ /* 0x001fe20000000000 */
[----:B------:R-:W0:Y:S01]  /*0020*/  S2R R19, SR_TID.X ;  /* 0x0000000000137919 */ /* 0x000e220000002100 */
[----:B------:R-:W-:Y:S01]  /*0030*/  ELECT P0, URZ, PT ;  /* 0x00000000003f782f */ /* 0x000fe20003800000 */
[----:B------:R-:W-:Y:S01]  /*0040*/  BSSY B0, `(.L_x_0) ;  /* 0x000000d000007945 */ /* 0x000fe20003800000 */
[----:B0-----:R-:W-:-:S05]  /*0050*/  SHF.R.U32.HI R0, RZ, 0x5, R19 ;  /* 0x00000005ff007819 */ /* 0x001fca0000011613 */
[----:B------:R-:W0:Y:S02]  /*0060*/  SHFL.IDX PT, R2, R0, RZ, 0x1f ;  /* 0x00001fff00027589 */ /* 0x000e2400000e0000 */
[----:B0-----:R-:W-:-:S13]  /*0070*/  ISETP.EQ.AND P0, PT, R2, RZ, P0 ;  /* 0x000000ff0200720c */ /* 0x001fda0000702270 */
[----:B------:R-:W-:Y:S05]  /*0080*/  @!P0 BRA `(.L_x_1) ;  /* 0x0000000000208947 */ /* 0x000fea0003800000 */
[----:B------:R-:W-:Y:S02]  /*0090*/  ULDC.64 UR4, c[0x0][0x198] ;  /* 0x0000660000047ab9 */ /* 0x000fe40000000a00 */
[----:B------:R-:W-:Y:S02]  /*00a0*/  UIADD3 UR6, UP0, UR4, 0x370, URZ ;  /* 0x0000037004067890 */ /* 0x000fe4000ff1e03f */
[----:B------:R-:W-:Y:S02]  /*00b0*/  UIADD3 UR4, UP1, UR4, 0x470, URZ ;  /* 0x0000047004047890 */ /* 0x000fe4000ff3e03f */
[----:B------:R-:W-:Y:S02]  /*00c0*/  UIADD3.X UR7, URZ, UR5, URZ, UP0, !UPT ;  /* 0x000000053f077290 */ /* 0x000fe400087fe43f */
[----:B------:R-:W-:-:S07]  /*00d0*/  UIADD3.X UR5, URZ, UR5, URZ, UP1, !UPT ;  /* 0x000000053f057290 */ /* 0x000fce0008ffe43f */
[----:B------:R0:W-:Y:S02]  /*00e0*/  UTMACCTL.PF [UR6] ;  /* 0x00000000060079b9 */ /* 0x0001e40008040000 */
[----:B------:R0:W-:Y:S02]  /*00f0*/  UTMACCTL.PF [UR4] ;  /* 0x00000000040079b9 */ /* 0x0001e40008040000 */
[----:B0-----:R-:W-:Y:S01]  /*0100*/  NOP ;  /* 0x0000000000007918 */ /* 0x001fe20000000000 */
.L_x_1:
[----:B------:R-:W-:Y:S05]  /*0110*/  BSYNC B0 ;  /* 0x0000000000007941 */ /* 0x000fea0003800000 */
.L_x_0:
[----:B------:R-:W-:Y:S01]  /*0120*/  VOTEU.ANY UP0, P0 ;  /* 0x00000000003f7886 */ /* 0x000fe20000000100 */
[----:B------:R-:W0:Y:S01]  /*0130*/  SHFL.IDX PT, R2, R0, RZ, 0x1f ;  /* 0x00001fff00027589 */ /* 0x000e2200000e0000 */
[----:B------:R-:W-:Y:S01]  /*0140*/  UMOV UR4, 0x80 ;  /* 0x0000008000047882 */ /* 0x000fe20000000000 */
[----:B------:R-:W-:Y:S01]  /*0150*/  UMOV UR7, 0x100 ;  /* 0x0000010000077882 */ /* 0x000fe20000000000 */
[----:B------:R-:W-:Y:S01]  /*0160*/  SHF.R.U32.HI R17, RZ, 0x7, R19 ;  /* 0x00000007ff117819 */ /* 0x000fe20000011613 */
[----:B------:R-:W1:Y:S01]  /*0170*/  @UP0 S2UR UR8, SR_CgaCtaId ;  /* 0x00000000000809c3 */ /* 0x000e620000008800 */
[----:B------:R-:W-:Y:S01]  /*0180*/  @UP0 UMOV UR6, 0x400 ;  /* 0x0000040000060882 */ /* 0x000fe20000000000 */
[----:B------:R-:W-:-:S04]  /*0190*/  @UP0 UIADD3 UR4, -UR4, 0x100000, URZ ;  /* 0x0010000004040890 */ /* 0x000fc8000fffe13f */
[----:B------:R-:W-:Y:S02]  /*01a0*/  @UP0 USHF.L.U32 UR5, UR4, 0xb, URZ ;  /* 0x0000000b04050899 */ /* 0x000fe4000800063f */
[----:B------:R-:W-:Y:S01]  /*01b0*/  @UP0 USHF.L.U32 UR4, UR4, 0x1, URZ ;  /* 0x0000000104040899 */ /* 0x000fe2000800063f */
[----:B------:R-:W-:Y:S01]  /*01c0*/  VOTEU.ANY UP1, P0 ;  /* 0x00000000003f7886 */ /* 0x000fe20000020100 */
[----:B0-----:R-:W-:Y:S02]  /*01d0*/  ISETP.NE.AND P1, PT, R2, RZ, PT ;  /* 0x000000ff0200720c */ /* 0x001fe40003f25270 */
[----:B------:R0:W2:Y:S01]  /*01e0*/  SHFL.IDX PT, R2, R17, RZ, 0x1f ;  /* 0x00001fff11027589 */ /* 0x0000a200000e0000 */
[----:B-1----:R-:W-:Y:S02]  /*01f0*/  @UP0 ULEA UR8, UR8, UR6, 0x18 ;  /* 0x0000000608080291 */ /* 0x002fe4000f8ec03f */
[----:B------:R-:W-:-:S04]  /*0200*/  @UP0 UIADD3 UR6, -UR7, 0x100000, URZ ;  /* 0x0010000007060890 */ /* 0x000fc8000fffe13f */
[----:B------:R-:W-:Y:S02]  /*0210*/  @UP0 USHF.L.U32 UR7, UR6, 0xb, URZ ;  /* 0x0000000b06070899 */ /* 0x000fe4000800063f */
[----:B------:R-:W-:Y:S01]  /*0220*/  @UP0 USHF.L.U32 UR6, UR6, 0x1, URZ ;  /* 0x0000000106060899 */ /* 0x000fe2000800063f */
[----:B------:R-:W-:Y:S01]  /*0230*/  VOTEU.ANY UP0, P0 ;  /* 0x00000000003f7886 */ /* 0x000fe20000000100 */
[----:B------:R-:W1:Y:S04]  /*0240*/  FENCE.VIEW.ASYNC.S ;  /* 0x00000000000073c6 */ /* 0x000e680000000000 */
[----:B-1----:R0:W1:Y:S06]  /*0250*/  @UP0 SYNCS.EXCH.64 URZ, [UR8+0x29800], UR4 ;  /* 0x02980004083f05b2 */ /* 0x00206c0008000100 */
[----:B------:R0:W3:Y:S02]  /*0260*/  @UP1 SYNCS.EXCH.64 URZ, [UR8+0x29820], UR6 ;  /* 0x02982006083f15b2 */ /* 0x0000e40008000100 */
[----:B0-----:R-:W-:Y:S05]  /*0270*/  @P1 BRA `(.L_x_2) ;  /* 0x0000000000481947 */ /* 0x001fea0003800000 */
[----:B------:R-:W0:Y:S01]  /*0280*/  S2UR UR5, SR_CgaCtaId ;  /* 0x00000000000579c3 */ /* 0x000e220000008800 */
[----:B------:R-:W-:Y:S01]  /*0290*/  UMOV UR4, 0x400 ;  /* 0x0000040000047882 */ /* 0x000fe20000000000 */
[----:B------:R-:W-:Y:S01]  /*02a0*/  UMOV UR6, 0x1 ;  /* 0x0000000100067882 */ /* 0x000fe20000000000 */
[----:B------:R-:W-:Y:S01]  /*02b0*/  UMOV UR7, 0x2 ;  /* 0x0000000200077882 */ /* 0x000fe20000000000 */
[----:B------:R-:W-:Y:S01]  /*02c0*/  ELECT P0, URZ, PT ;  /* 0x00000000003f782f */ /* 0x000fe20003800000 */
[----:B0-----:R-:W-:Y:S02]  /*02d0*/  ULEA UR8, UR5, UR4, 0x18 ;  /* 0x0000000405087291 */ /* 0x001fe4000f8ec03f */
[----:B------:R-:W-:-:S04]  /*02e0*/  UIADD3 UR4, -UR6, 0x100000, URZ ;  /* 0x0010000006047890 */ /* 0x000fc8000fffe13f */
[----:B------:R-:W-:Y:S02]  /*02f0*/  USHF.L.U32 UR5, UR4, 0xb, URZ ;  /* 0x0000000b04057899 */ /* 0x000fe4000800063f */
[----:B------:R-:W-:Y:S02]  /*0300*/  USHF.L.U32 UR4, UR4, 0x1, URZ ;  /* 0x0000000104047899 */ /* 0x000fe4000800063f */
[----:B------:R-:W-:-:S04]  /*0310*/  UIADD3 UR6, -UR7, 0x100000, URZ ;  /* 0x0010000007067890 */ /* 0x000fc8000fffe13f */
[----:B------:R-:W-:Y:S02]  /*0320*/  USHF.L.U32 UR7, UR6, 0xb, URZ ;  /* 0x0000000b06077899 */ /* 0x000fe4000800063f */
[----:B------:R-:W-:Y:S01]  /*0330*/  USHF.L.U32 UR6, UR6, 0x1, URZ ;  /* 0x0000000106067899 */ /* 0x000fe2000800063f */
[----:B------:R-:W0:Y:S03]  /*0340*/  FENCE.VIEW.ASYNC.S ;  /* 0x00000000000073c6 */ /* 0x000e260000000000 */
[----:B0-----:R0:W4:Y:S08]  /*0350*/  SYNCS.EXCH.64 URZ, [UR8+0x29830], UR4 ;  /* 0x02983004083f75b2 */ /* 0x0011300008000100 */
[----:B------:R0:W0:Y:S01]  /*0360*/  SYNCS.EXCH.64 URZ, [UR8+0x29840], UR6 ;  /* 0x02984006083f75b2 */ /* 0x0000220008000100 */
[----:B------:R0:W0:Y:S01]  /*0370*/  SYNCS.EXCH.64 URZ, [UR8+0x29838], UR4 ;  /* 0x02983804083f75b2 */ /* 0x0000220008000100 */
[----:B------:R0:W0:Y:S01]  /*0380*/  SYNCS.EXCH.64 URZ, [UR8+0x29848], UR6 ;  /* 0x02984806083f75b2 */ /* 0x0000220008000100 */
[----:B------:R-:W-:Y:S01]  /*0390*/  NOP ;  /* 0x0000000000007918 */ /* 0x000fe20000000000 */
.L_x_2:
[----:B------:R-:W5:Y:S01]  /*03a0*/  SHFL.IDX PT, R3, R0, RZ, 0x1f ;  /* 0x00001fff00037589 */ /* 0x000f6200000e0000 */
[----:B------:R-:W-:Y:S01]  /*03b0*/  NOP ;  /* 0x0000000000007918 */ /* 0x000fe20000000000 */
[----:B-----5:R-:W-:-:S13]  /*03c0*/  ISETP.NE.AND P0, PT, R3, RZ, PT ;  /* 0x000000ff0300720c */ /* 0x020fda0003f05270 */
[----:B------:R-:W-:Y:S05]  /*03d0*/  @P0 BRA `(.L_x_3) ;  /* 0x0000000000480947 */ /* 0x000fea0003800000 */
[----:B0-----:R-:W0:Y:S01]  /*03e0*/  S2UR UR5, SR_CgaCtaId ;  /* 0x00000000000579c3 */ /* 0x001e220000008800 */
        /* <DEDUP_REMOVED lines=12> */
[----:B0-----:R0:W0:Y:S08]  /*04b0*/  SYNCS.EXCH.64 URZ, [UR8+0x29850], UR4 ;  /* 0x02985004083f75b2 */ /* 0x0010300008000100 */
[----:B------:R0:W0:Y:S01]  /*04c0*/  SYNCS.EXCH.64 URZ, [UR8+0x29860], UR6 ;  /* 0x02986006083f75b2 */ /* 0x0000220008000100 */
[----:B------:R0:W0:Y:S01]  /*04d0*/  SYNCS.EXCH.64 URZ, [UR8+0x29858], UR4 ;  /* 0x02985804083f75b2 */ /* 0x0000220008000100 */
[----:B------:R0:W0:Y:S01]  /*04e0*/  SYNCS.EXCH.64 URZ, [UR8+0x29868], UR6 ;  /* 0x02986806083f75b2 */ /* 0x0000220008000100 */
[----:B------:R-:W-:Y:S01]  /*04f0*/  NOP ;  /* 0x0000000000007918 */ /* 0x000fe20000000000 */
.L_x_3:
[----:B------:R-:W5:Y:S01]  /*0500*/  SHFL.IDX PT, R3, R0, RZ, 0x1f ;  /* 0x00001fff00037589 */ /* 0x000f6200000e0000 */
[----:B------:R-:W-:Y:S01]  /*0510*/  NOP ;  /* 0x0000000000007918 */ /* 0x000fe20000000000 */
[----:B-----5:R-:W-:-:S13]  /*0520*/  ISETP.NE.AND P0, PT, R3, RZ, PT ;  /* 0x000000ff0300720c */ /* 0x020fda0003f05270 */
[----:B------:R-:W-:Y:S05]  /*0530*/  @P0 BRA `(.L_x_4) ;  /* 0x0000000000380947 */ /* 0x000fea0003800000 */
[----:B0-----:R-:W0:Y:S01]  /*0540*/  S2UR UR5, SR_CgaCtaId ;  /* 0x00000000000579c3 */ /* 0x001e220000008800 */
[----:B------:R-:W-:Y:S01]  /*0550*/  UMOV UR4, 0x400 ;  /* 0x0000040000047882 */ /* 0x000fe20000000000 */
[----:B------:R-:W-:Y:S01]  /*0560*/  UMOV UR7, 0x1 ;  /* 0x0000000100077882 */ /* 0x000fe20000000000 */
[----:B------:R-:W-:Y:S01]  /*0570*/  ELECT P0, URZ, PT ;  /* 0x00000000003f782f */ /* 0x000fe20003800000 */
[----:B0-----:R-:W-:Y:S02]  /*0580*/  ULEA UR6, UR5, UR4, 0x18 ;  /* 0x0000000405067291 */ /* 0x001fe4000f8ec03f */
[----:B------:R-:W-:-:S04]  /*0590*/  UIADD3 UR4, -UR7, 0x100000, URZ ;  /* 0x0010000007047890 */ /* 0x000fc8000fffe13f */
[----:B------:R-:W-:Y:S02]  /*05a0*/  USHF.L.U32 UR5, UR4, 0xb, URZ ;  /* 0x0000000b04057899 */ /* 0x000fe4000800063f */
[----:B------:R-:W-:Y:S01]  /*05b0*/  USHF.L.U32 UR4, UR4, 0x1, URZ ;  /* 0x0000000104047899 */ /* 0x000fe2000800063f */
[----:B------:R-:W0:Y:S11]  /*05c0*/  FENCE.VIEW.ASYNC.S ;  /* 0x00000000000073c6 */ /* 0x000e360000000000 */
[----:B0-----:R0:W0:Y:S01]  /*05d0*/  SYNCS.EXCH.64 URZ, [UR6+0x29870], UR4 ;  /* 0x02987004063f75b2 */ /* 0x0010220008000100 */
[----:B------:R0:W0:Y:S01]  /*05e0*/  SYNCS.EXCH.64 URZ, [UR6+0x29880], UR4 ;  /* 0x02988004063f75b2 */ /* 0x0000220008000100 */
[----:B------:R0:W0:Y:S01]  /*05f0*/  SYNCS.EXCH.64 URZ, [UR6+0x29878], UR4 ;  /* 0x02987804063f75b2 */ /* 0x0000220008000100 */
[----:B------:R0:W0:Y:S01]  /*0600*/  SYNCS.EXCH.64 URZ, [UR6+0x29888], UR4 ;  /* 0x02988804063f75b2 */ /* 0x0000220008000100 */
[----:B------:R-:W-:Y:S01]  /*0610*/  NOP ;  /* 0x0000000000007918 */ /* 0x000fe20000000000 */
.L_x_4:
        /* <DEDUP_REMOVED lines=22> */
.L_x_5:
        /* <DEDUP_REMOVED lines=22> */
.L_x_6:
[----:B--2---:R-:W-:Y:S01]  /*08e0*/  ISETP.NE.AND P0, PT, R2, RZ, PT ;  /* 0x000000ff0200720c */ /* 0x004fe20003f05270 */
[----:B------:R-:W-:Y:S01]  /*08f0*/  IMAD.MOV.U32 R2, RZ, RZ, 0x1 ;  /* 0x00000001ff027424 */ /* 0x000fe200078e00ff */
[----:B------:R-:W-:Y:S01]  /*0900*/  NOP ;  /* 0x0000000000007918 */ /* 0x000fe20000000000 */
[----:B------:R-:W-:Y:S01]  /*0910*/  ULDC.64 UR38, c[0x0][0x208] ;  /* 0x0000820000267ab9 */ /* 0x000fe20000000a00 */
[----:B------:R-:W-:Y:S02]  /*0920*/  BSSY B6, `(.L_x_7) ;  /* 0x0000e5f000067945 */ /* 0x000fe40003800000 */
[----:B------:R-:W-:-:S05]  /*0930*/  SEL R2, R2, 0x2, !P0 ;  /* 0x0000000202027807 */ /* 0x000fca0004000000 */
[----:B------:R2:W-:Y:S01]  /*0940*/  STL [R1+0x1c], R2 ;  /* 0x00001c0201007387 */ /* 0x0005e20000100800 */
[----:B01-34-:R-:W-:Y:S06]  /*0950*/  BAR.SYNC.DEFER_BLOCKING 0x0 ;  /* 0x0000000000007b1d */ /* 0x01bfec0000010000 */
[----:B------:R-:W-:Y:S05]  /*0960*/  @!P0 BRA `(.L_x_8) ;  /* 0x000000ac00d08947 */ /* 0x000fea0003800000 */
.L_x_9:
[----:B------:R-:W-:-:S08]  /*0970*/  NOP ;  /* 0x0000000000007918 */ /* 0x000fd00000000000 */
[----:B------:R-:W0:Y:S02]  /*0980*/  USETMAXREG.TRY_ALLOC.CTAPOOL UP0, 0xf0 ;  /* 0x000000f0000079c8 */ /* 0x000e240008000600 */
[----:B0-----:R-:W-:-:S13]  /*0990*/  PLOP3.LUT P0, PT, PT, PT, UP0, 0x80, 0x0 ;  /* 0x000000000000781c */ /* 0x001fda0003f0f008 */
[----:B------:R-:W-:Y:S05]  /*09a0*/  @!P0 BRA `(.L_x_9) ;  /* 0xfffffffc00f08947 */ /* 0x000fea000383ffff */
[----:B------:R-:W0:Y:S01]  /*09b0*/  LDC R3, c[0x0][0xc50] ;  /* 0x00031400ff037b82 */ /* 0x000e220000000800 */
[----:B--2---:R-:W-:-:S07]  /*09c0*/  LOP3.LUT R2, R19, 0xffffff80, RZ, 0xc0, !PT ;  /* 0xffffff8013027812 */ /* 0x004fce00078ec0ff */
[----:B------:R-:W-:Y:S08]  /*09d0*/  BAR.ARV 0x8, 0x180 ;  /* 0x0206000000007b1d */ /* 0x000ff00000002000 */
[----:B------:R-:W1:Y:S01]  /*09e0*/  S2UR UR4, SR_CTAID.Y ;  /* 0x00000000000479c3 */ /* 0x000e620000002600 */
[----:B------:R-:W-:-:S07]  /*09f0*/  ISETP.NE.AND P0, PT, R2, 0x80, PT ;  /* 0x000000800200780c */ /* 0x000fce0003f05270 */
[----:B------:R-:W2:Y:S08]  /*0a00*/  S2UR UR36, SR_CTAID.Z ;  /* 0x00000000002479c3 */ /* 0x000eb00000002700 */
[----:B------:R-:W-:Y:S06]  /*0a10*/  @!P0 BAR.ARV 0x9, 0x100 ;  /* 0x0244000000008b1d */ /* 0x000fec0000002000 */
[----:B0-----:R-:W-:Y:S01]  /*0a20*/  ISETP.NE.AND P1, PT, R3, 0x1, PT ;  /* 0x000000010300780c */ /* 0x001fe20003f25270 */
[----:B-1----:R-:W-:Y:S01]  /*0a30*/  IMAD.U32 R2, RZ, RZ, UR4 ;  /* 0x00000004ff027e24 */ /* 0x002fe2000f8e00ff */
[----:B--2---:R-:W-:-:S11]  /*0a40*/  ISETP.LE.AND P0, PT, RZ, UR36, PT ;  /* 0x00000024ff007c0c */ /* 0x004fd6000bf03270 */
[----:B------:R-:W0:Y:S08]  /*0a50*/  @P1 LDC R0, c[0x0][0xc54] ;  /* 0x00031500ff001b82 */ /* 0x000e300000000800 */
[----:B------:R-:W1:Y:S01]  /*0a60*/  @P1 LDC R5, c[0x0][0xc58] ;  /* 0x00031600ff051b82 */ /* 0x000e620000000800 */
[----:B0-----:R-:W-:-:S05]  /*0a70*/  @P1 IMAD.HI.U32 R0, R0, UR4, RZ ;  /* 0x0000000400001c27 */ /* 0x001fca000f8e00ff */
[----:B-1----:R-:W-:-:S05]  /*0a80*/  @P1 SHF.R.U32.HI R2, RZ, R5, R0 ;  /* 0x00000005ff021219 */ /* 0x002fca0000011600 */
[----:B------:R-:W-:-:S04]  /*0a90*/  IMAD.MOV R0, RZ, RZ, -R2 ;  /* 0x000000ffff007224 */ /* 0x000fc800078e0a02 */
[----:B------:R-:W-:Y:S01]  /*0aa0*/  IMAD R4, R3, R0, UR4 ;  /* 0x0000000403047e24 */ /* 0x000fe2000f8e0200 */
[----:B------:R-:W-:Y:S06]  /*0ab0*/  @!P0 BRA `(.L_x_10) ;  /* 0x000000e400148947 */ /* 0x000fec0003800000 */
[----:B------:R-:W0:Y:S01]  /*0ac0*/  LDC.64 R6, c[0x0][0x418] ;  /* 0x00010600ff067b82 */ /* 0x000e220000000a00 */
[----:B------:R-:W-:-:S07]  /*0ad0*/  LOP3.LUT R9, R4, 0xffff, RZ, 0xc0, !PT ;  /* 0x0000ffff04097812 */ /* 0x000fce00078ec0ff */
[----:B------:R-:W1:Y:S08]  /*0ae0*/  LDC R18, c[0x0][0x424] ;  /* 0x00010900ff127b82 */ /* 0x000e700000000800 */
[----:B------:R-:W2:Y:S01]  /*0af0*/  LDC R3, c[0x0][0x2f0] ;  /* 0x0000bc00ff037b82 */ /* 0x000ea20000000800 */
[----:B0-----:R-:W-:-:S04]  /*0b00*/  ISETP.NE.U32.AND P0, PT, R6, RZ, PT ;  /* 0x000000ff0600720c */ /* 0x001fc80003f05070 */
[----:B------:R-:W-:-:S04]  /*0b10*/  ISETP.NE.AND.EX P0, PT, R7, RZ, PT, P0 ;  /* 0x000000ff0700720c */ /* 0x000fc80003f05300 */
[----:B-1----:R-:W-:-:S05]  /*0b20*/  SEL R18, R18, 0x1, P0 ;  /* 0x0000000112127807 */ /* 0x002fca0000000000 */
[----:B--2---:R-:W-:-:S04]  /*0b30*/  IMAD R18, R18, R3, RZ ;  /* 0x0000000312127224 */ /* 0x004fc800078e02ff */
[C---:B------:R-:W-:Y:S01]  /*0b40*/  VIADD R0, R18.reuse, 0x9f ;  /* 0x0000009f12007836 */ /* 0x040fe20000000000 */
[----:B------:R-:W-:-:S03]  /*0b50*/  ISETP.GE.AND P0, PT, R18, 0x1, PT ;  /* 0x000000011200780c */ /* 0x000fc60003f06270 */
[----:B------:R-:W-:-:S05]  /*0b60*/  IMAD.HI R0, R0, 0x66666667, RZ ;  /* 0x6666666700007827 */ /* 0x000fca00078e02ff */
[----:B------:R-:W-:-:S04]  /*0b70*/  SHF.R.U32.HI R3, RZ, 0x1f, R0 ;  /* 0x0000001fff037819 */ /* 0x000fc80000011600 */
[----:B------:R-:W-:Y:S01]  /*0b80*/  LEA.HI.SX32 R3, R0, R3, 0x1a ;  /* 0x0000000300037211 */ /* 0x000fe200078fd2ff */
[----:B------:R-:W-:Y:S01]  /*0b90*/  IMAD.MOV.U32 R0, RZ, RZ, RZ ;  /* 0x000000ffff007224 */ /* 0x000fe200078e00ff */
[----:B------:R-:W-:Y:S06]  /*0ba0*/  @!P0 BRA `(.L_x_11) ;  /* 0x0000000000788947 */ /* 0x000fec0003800000 */
[----:B------:R-:W-:-:S04]  /*0bb0*/  SHF.R.U32.HI R0, RZ, 0x10, R4 ;  /* 0x00000010ff007819 */ /* 0x000fc80000011604 */
[----:B------:R-:W-:-:S13]  /*0bc0*/  ISETP.NE.AND P0, PT, R0, RZ, PT ;  /* 0x000000ff0000720c */ /* 0x000fda0003f05270 */
[----:B------:R-:W0:Y:S02]  /*0bd0*/  @!P0 LDC R0, c[0x0][0x9f0] ;  /* 0x00027c00ff008b82 */ /* 0x000e240000000800 */
[-C--:B0-----:R-:W-:Y:S02]  /*0be0*/  IABS R11, R0.reuse ;  /* 0x00000000000b7213 */ /* 0x081fe40000000000 */
[----:B------:R-:W-:Y:S02]  /*0bf0*/  IADD3 R7, R3, -0x1, R0 ;  /* 0xffffffff03077810 */ /* 0x000fe40007ffe000 */
[----:B------:R-:W0:Y:S01]  /*0c00*/  I2F.RP R6, R11 ;  /* 0x0000000b00067306 */ /* 0x000e220000209400 */
[----:B------:R-:W-:-:S05]  /*0c10*/  IABS R10, R0 ;  /* 0x00000000000a7213 */ /* 0x000fca0000000000 */
[----:B------:R-:W-:Y:S02]  /*0c20*/  IMAD.MOV R10, RZ, RZ, -R10 ;  /* 0x000000ffff0a7224 */ /* 0x000fe400078e0a0a */
[----:B0-----:R-:W0:Y:S02]  /*0c30*/  MUFU.RCP R6, R6 ;  /* 0x0000000600067308 */ /* 0x001e240000001000 */
[----:B0-----:R-:W-:Y:S01]  /*0c40*/  VIADD R4, R6, 0xffffffe ;  /* 0x0ffffffe06047836 */ /* 0x001fe20000000000 */
[----:B------:R-:W-:Y:S02]  /*0c50*/  IABS R6, R7 ;  /* 0x0000000700067213 */ /* 0x000fe40000000000 */
[----:B------:R-:W-:-:S03]  /*0c60*/  LOP3.LUT R7, R7, R0, RZ, 0x3c, !PT ;  /* 0x0000000007077212 */ /* 0x000fc600078e3cff */
[----:B------:R0:W1:Y:S01]  /*0c70*/  F2I.FTZ.U32.TRUNC.NTZ R5, R4 ;  /* 0x0000000400057305 */ /* 0x000062000021f000 */
[----:B------:R-:W-:Y:S01]  /*0c80*/  ISETP.GE.AND P2, PT, R7, RZ, PT ;  /* 0x000000ff0700720c */ /* 0x000fe20003f46270 */
[----:B0-----:R-:W-:Y:S02]  /*0c90*/  IMAD.MOV.U32 R4, RZ, RZ, RZ ;  /* 0x000000ffff047224 */ /* 0x001fe400078e00ff */
[----:B-1----:R-:W-:-:S04]  /*0ca0*/  IMAD.MOV R8, RZ, RZ, -R5 ;  /* 0x000000ffff087224 */ /* 0x002fc800078e0a05 */
[----:B------:R-:W-:-:S04]  /*0cb0*/  IMAD R13, R8, R11, RZ ;  /* 0x0000000b080d7224 */ /* 0x000fc800078e02ff */
[----:B------:R-:W-:-:S04]  /*0cc0*/  IMAD.HI.U32 R5, R5, R13, R4 ;  /* 0x0000000d05057227 */ /* 0x000fc800078e0004 */
[----:B------:R-:W-:Y:S02]  /*0cd0*/  IMAD.MOV.U32 R4, RZ, RZ, R10 ;  /* 0x000000ffff047224 */ /* 0x000fe400078e000a */
[----:B------:R-:W-:-:S04]  /*0ce0*/  IMAD.HI.U32 R5, R5, R6, RZ ;  /* 0x0000000605057227 */ /* 0x000fc800078e00ff */
[----:B------:R-:W-:-:S05]  /*0cf0*/  IMAD R4, R5, R4, R6 ;  /* 0x0000000405047224 */ /* 0x000fca00078e0206 */
[----:B------:R-:W-:-:S13]  /*0d00*/  ISETP.GT.U32.AND P1, PT, R11, R4, PT ;  /* 0x000000040b00720c */ /* 0x000fda0003f24070 */
[----:B------:R-:W-:Y:S02]  /*0d10*/  @!P1 IMAD.IADD R4, R4, 0x1, -R11 ;  /* 0x0000000104049824 */ /* 0x000fe400078e0a0b */
[----:B------:R-:W-:Y:S01]  /*0d20*/  @!P1 VIADD R5, R5, 0x1 ;  /* 0x0000000105059836 */ /* 0x000fe20000000000 */
[----:B------:R-:W-:Y:S02]  /*0d30*/  ISETP.NE.AND P1, PT, R0, RZ, PT ;  /* 0x000000ff0000720c */ /* 0x000fe40003f25270 */
[----:B------:R-:W-:-:S13]  /*0d40*/  ISETP.GE.U32.AND P0, PT, R4, R11, PT ;  /* 0x0000000b0400720c */ /* 0x000fda0003f06070 */
[----:B------:R-:W-:-:S04]  /*0d50*/  @P0 VIADD R5, R5, 0x1 ;  /* 0x0000000105050836 */ /* 0x000fc80000000000 */
[----:B------:R-:W-:Y:S01]  /*0d60*/  @!P2 IMAD.MOV R5, RZ, RZ, -R5 ;  /* 0x000000ffff05a224 */ /* 0x000fe200078e0a05 */
[----:B------:R-:W-:-:S05]  /*0d70*/  @!P1 LOP3.LUT R5, RZ, R0, RZ, 0x33, !PT ;  /* 0x00000000ff059212 */ /* 0x000fca00078e33ff */
[----:B------:R-:W-:-:S07]  /*0d80*/  IMAD.MOV.U32 R0, RZ, RZ, R5 ;  /* 0x000000ffff007224 */ /* 0x000fce00078e0005 */
.L_x_11:
[-C--:B------:R-:W-:Y:S01]  /*0d90*/  IMAD R16, R9, R0.reuse, RZ ;  /* 0x0000000009107224 */ /* 0x080fe200078e02ff */
[----:B------:R-:W-:Y:S01]  /*0da0*/  USHF.R.S32.HI UR37, URZ, 0x1f, UR36 ;  /* 0x0000001f3f257899 */ /* 0x000fe20008011424 */
[----:B------:R-:W-:Y:S01]  /*0db0*/  VIADD R22, R19, 0xffffff80 ;  /* 0xffffff8013167836 */ /* 0x000fe20000000000 */
[----:B------:R-:W-:Y:S02]  /*0dc0*/  PLOP3.LUT P0, PT, PT, PT, PT, 0x80, 0x0 ;  /* 0x000000000000781c */ /* 0x000fe40003f0f070 */
[----:B------:R-:W-:Y:S02]  /*0dd0*/  CS2R R6, SRZ ;  /* 0x0000000000067805 */ /* 0x000fe4000001ff00 */
[----:B------:R-:W-:Y:S01]  /*0de0*/  VIADDMNMX R19, R16, R0, R3, PT ;  /* 0x0000000010137246 */ /* 0x000fe20003800103 */
[----:B------:R-:W-:Y:S01]  /*0df0*/  IMAD.MOV.U32 R3, RZ, RZ, RZ ;  /* 0x000000ffff037224 */ /* 0x000fe200078e00ff */
[----:B------:R-:W-:Y:S01]  /*0e00*/  CS2R R30, SRZ ;  /* 0x00000000001e7805 */ /* 0x000fe2000001ff00 */
[----:B------:R-:W-:Y:S01]  /*0e10*/  IMAD.MOV.U32 R0, RZ, RZ, RZ ;  /* 0x000000ffff007224 */ /* 0x000fe200078e00ff */
[----:B------:R-:W-:-:S02]  /*0e20*/  ISETP.GT.AND P1, PT, R19, R16, PT ;  /* 0x000000101300720c */ /* 0x000fc40003f24270 */
[----:B------:R-:W-:Y:S02]  /*0e30*/  CS2R R26, SRZ ;  /* 0x00000000001a7805 */ /* 0x000fe4000001ff00 */
[----:B------:R-:W-:Y:S02]  /*0e40*/  CS2R R8, SRZ ;  /* 0x0000000000087805 */ /* 0x000fe4000001ff00 */
[----:B------:R-:W-:Y:S02]  /*0e50*/  CS2R R36, SRZ ;  /* 0x0000000000247805 */ /* 0x000fe4000001ff00 */
[----:B------:R-:W-:Y:S02]  /*0e60*/  CS2R R10, SRZ ;  /* 0x00000000000a7805 */ /* 0x000fe4000001ff00 */
[----:B------:R-:W-:Y:S02]  /*0e70*/  CS2R R38, SRZ ;  /* 0x0000000000267805 */ /* 0x000fe4000001ff00 */
[----:B------:R-:W-:-:S02]  /*0e80*/  CS2R R34, SRZ ;  /* 0x0000000000227805 */ /* 0x000fc4000001ff00 */
[----:B------:R-:W-:Y:S02]  /*0e90*/  CS2R R32, SRZ ;  /* 0x0000000000207805 */ /* 0x000fe4000001ff00 */
[----:B------:R-:W-:Y:S02]  /*0ea0*/  CS2R R44, SRZ ;  /* 0x00000000002c7805 */ /* 0x000fe4000001ff00 */
[----:B------:R-:W-:Y:S02]  /*0eb0*/  CS2R R12, SRZ ;  /* 0x00000000000c7805 */ /* 0x000fe4000001ff00 */
[----:B------:R-:W-:Y:S02]  /*0ec0*/  CS2R R46, SRZ ;  /* 0x00000000002e7805 */ /* 0x000fe4000001ff00 */
[----:B------:R-:W-:Y:S02]  /*0ed0*/  CS2R R42, SRZ ;  /* 0x00000000002a7805 */ /* 0x000fe4000001ff00 */
[----:B------:R-:W-:-:S02]  /*0ee0*/  CS2R R40, SRZ ;  /* 0x0000000000287805 */ /* 0x000fc4000001ff00 */
[----:B------:R-:W-:Y:S02]  /*0ef0*/  MOV R52, RZ ;  /* 0x000000ff00347202 */ /* 0x000fe40000000f00 */
[----:B------:R-:W-:Y:S02]  /*0f00*/  CS2R R14, SRZ ;  /* 0x00000000000e7805 */ /* 0x000fe4000001ff00 */
[----:B------:R-:W-:Y:S02]  /*0f10*/  CS2R R54, SRZ ;  /* 0x0000000000367805 */ /* 0x000fe4000001ff00 */
[----:B------:R-:W-:Y:S01]  /*0f20*/  CS2R R50, SRZ ;  /* 0x0000000000327805 */ /* 0x000fe2000001ff00 */
[----:B------:R-:W-:Y:S01]  /*0f30*/  IMAD.MOV.U32 R49, RZ, RZ, RZ ;  /* 0x000000ffff317224 */ /* 0x000fe200078e00ff */
[----:B------:R-:W-:Y:S01]  /*0f40*/  CS2R R20, SRZ ;  /* 0x0000000000147805 */ /* 0x000fe2000001ff00 */
[----:B------:R-:W-:Y:S01]  /*0f50*/  IMAD.MOV.U32 R60, RZ, RZ, RZ ;  /* 0x000000ffff3c7224 */ /* 0x000fe200078e00ff */
[----:B------:R-:W-:-:S02]  /*0f60*/  CS2R R62, SRZ ;  /* 0x00000000003e7805 */ /* 0x000fc4000001ff00 */
[----:B------:R-:W-:Y:S01]  /*0f70*/  CS2R R58, SRZ ;  /* 0x00000000003a7805 */ /* 0x000fe2000001ff00 */
[----:B------:R-:W-:Y:S01]  /*0f80*/  IMAD.MOV.U32 R57, RZ, RZ, RZ ;  /* 0x000000ffff397224 */ /* 0x000fe200078e00ff */
        /* <DEDUP_REMOVED lines=11> */
[----:B------:R-:W-:-:S02]  /*1040*/  IMAD.MOV.U32 R73, RZ, RZ, RZ ;  /* 0x000000ffff497224 */ /* 0x000fc400078e00ff */
[----:B------:R-:W-:Y:S02]  /*1050*/  IMAD.MOV.U32 R84, RZ, RZ, RZ ;  /* 0x000000ffff547224 */ /* 0x000fe400078e00ff */
[----:B------:R-:W-:Y:S01]  /*1060*/  IMAD.MOV.U32 R81, RZ, RZ, RZ ;  /* 0x000000ffff517224 */ /* 0x000fe200078e00ff */
[----:B------:R-:W-:Y:S06]  /*1070*/  @!P1 BRA `(.L_x_12) ;  /* 0x0000008000d49947 */ /* 0x000fec0003800000 */
[----:B------:R-:W-:Y:S01]  /*1080*/  SHF.R.S32.HI R23, RZ, 0x1f, R22 ;  /* 0x0000001fff177819 */ /* 0x000fe20000011416 */
[----:B------:R-:W0:Y:S01]  /*1090*/  S2UR UR5, SR_CgaCtaId ;  /* 0x00000000000579c3 */ /* 0x000e220000008800 */
[----:B------:R-:W-:Y:S02]  /*10a0*/  UMOV UR40, 0x400 ;  /* 0x0000040000287882 */ /* 0x000fe40000000000 */
[----:B------:R-:W-:-:S04]  /*10b0*/  LEA.HI R23, R23, R22, RZ, 0x7 ;  /* 0x0000001617177211 */ /* 0x000fc800078f38ff */
[----:B------:R-:W-:-:S06]  /*10c0*/  SHF.R.S32.HI R0, RZ, 0x7, R23 ;  /* 0x00000007ff007819 */ /* 0x000fcc0000011417 */
[----:B------:R-:W1:Y:S01]  /*10d0*/  SHFL.IDX PT, R0, R0, RZ, 0x1f ;  /* 0x00001fff00007589 */ /* 0x000e6200000e0000 */
[----:B0-----:R-:W-:-:S04]  /*10e0*/  ULEA UR40, UR5, UR40, 0x18 ;  /* 0x0000002805287291 */ /* 0x001fc8000f8ec03f */
[----:B------:R-:W-:-:S04]  /*10f0*/  UIADD3 UR5, UR40, 0x14400, URZ ;  /* 0x0001440028057890 */ /* 0x000fc8000fffe03f */
[----:B------:R-:W-:Y:S01]  /*1100*/  ULOP3.LUT UP0, URZ, UR5, 0x9f, URZ, 0xc0, !UPT ;  /* 0x0000009f053f7892 */ /* 0x000fe2000f80c03f */
[----:B-1----:R-:W-:-:S05]  /*1110*/  R2UR UR41, R0 ;  /* 0x00000000002972ca */ /* 0x002fca00000e0000 */
[----:B------:R-:W-:-:S08]  /*1120*/  PLOP3.LUT P0, PT, PT, PT, UP0, 0x80, 0x0 ;  /* 0x000000000000781c */ /* 0x000fd00003f0f008 */
[----:B------:R-:W-:-:S04]  /*1130*/  ULEA.HI UR4, UR41, UR41, URZ, 0x1 ;  /* 0x0000002929047291 */ /* 0x000fc8000f8f083f */
[----:B------:R-:W-:-:S04]  /*1140*/  ULOP3.LUT UR4, UR4, 0x3e, URZ, 0xc0, !UPT ;  /* 0x0000003e04047892 */ /* 0x000fc8000f8ec03f */
[----:B------:R-:W-:-:S04]  /*1150*/  UIADD3 UR4, UR41, -UR4, URZ ;  /* 0x8000000429047290 */ /* 0x000fc8000fffe03f */
[----:B------:R-:W-:-:S04]  /*1160*/  ULEA UR4, UR4, UR5, 0xc ;  /* 0x0000000504047291 */ /* 0x000fc8000f8e603f */
[----:B------:R-:W-:-:S04]  /*1170*/  USHF.R.U32.HI UR4, URZ, 0x4, UR4 ;  /* 0x000000043f047899 */ /* 0x000fc80008011604 */
[----:B------:R-:W-:Y:S01]  /*1180*/  ULOP3.LUT UR42, UR4, 0x3fff, URZ, 0xc0, !UPT ;  /* 0x00003fff042a7892 */ /* 0x000fe2000f8ec03f */
[----:B------:R-:W-:Y:S11]  /*1190*/  @!P0 BRA `(.L_x_13) ;  /* 0x0000000000408947 */ /* 0x000ff60003800000 */
[----:B------:R-:W-:Y:S01]  /*11a0*/  MOV R0, 0x0 ;  /* 0x0000000000007802 */ /* 0x000fe20000000f00 */
[----:B------:R-:W-:Y:S01]  /*11b0*/  ULDC.64 UR4, c[0x4][0xc8] ;  /* 0x0100320000047ab9 */ /* 0x000fe20000000a00 */
[----:B------:R-:W-:Y:S01]  /*11c0*/  ULDC.64 UR6, c[0x4][0x38] ;  /* 0x01000e0000067ab9 */ /* 0x000fe20000000a00 */
[----:B------:R-:W-:Y:S01]  /*11d0*/  IMAD.U32 R4, RZ, RZ, UR4 ;  /* 0x00000004ff047e24 */ /* 0x000fe2000f8e00ff */
[----:B------:R0:W1:Y:S01]  /*11e0*/  LDC.64 R14, c[0x4][R0] ;  /* 0x01000000000e7b82 */ /* 0x0000620000000a00 */
[----:B------:R-:W-:Y:S01]  /*11f0*/  IMAD.U32 R5, RZ, RZ, UR5 ;  /* 0x00000005ff057e24 */ /* 0x000fe2000f8e00ff */
[----:B------:R-:W-:Y:S01]  /*1200*/  ULDC.64 UR4, c[0x4][0xd0] ;  /* 0x0100340000047ab9 */ /* 0x000fe20000000a00 */
[----:B------:R-:W-:Y:S01]  /*1210*/  IMAD.U32 R10, RZ, RZ, UR6 ;  /* 0x00000006ff0a7e24 */ /* 0x000fe2000f8e00ff */
[----:B------:R-:W-:Y:S01]  /*1220*/  MOV R12, 0x1 ;  /* 0x00000001000c7802 */ /* 0x000fe20000000f00 */
[----:B------:R-:W-:Y:S02]  /*1230*/  IMAD.U32 R6, RZ, RZ, UR4 ;  /* 0x00000004ff067e24 */ /* 0x000fe4000f8e00ff */
[----:B------:R-:W-:-:S02]  /*1240*/  IMAD.U32 R7, RZ, RZ, UR5 ;  /* 0x00000005ff077e24 */ /* 0x000fc4000f8e00ff */
[----:B------:R-:W-:Y:S02]  /*1250*/  IMAD.U32 R11, RZ, RZ, UR7 ;  /* 0x00000007ff0b7e24 */ /* 0x000fe4000f8e00ff */
[----:B------:R-:W-:Y:S02]  /*1260*/  IMAD.MOV.U32 R8, RZ, RZ, 0x70 ;  /* 0x00000070ff087424 */ /* 0x000fe400078e00ff */
[----:B0-----:R-:W-:-:S07]  /*1270*/  IMAD.MOV.U32 R13, RZ, RZ, RZ ;  /* 0x000000ffff0d7224 */ /* 0x001fce00078e00ff */
[----:B------:R-:W-:-:S07]  /*1280*/  LEPC R20, `(.L_x_13) ;  /* 0x000000001014794e */ /* 0x000fce0000000000 */
[----:B-1----:R-:W-:Y:S05]  /*1290*/  CALL.ABS.NOINC R14 ;  /* 0x000000000e007343 */ /* 0x002fea0003c00000 */
.L_x_13:
[----:B------:R-:W0:Y:S01]  /*12a0*/  LDC.64 R12, c[0x0][0x990] ;  /* 0x00026400ff0c7b82 */ /* 0x000e220000000a00 */
[----:B------:R-:W2:Y:S01]  /*12b0*/  LDL.LU R26, [R1+0x1c] ;  /* 0x00001c00011a7983 */ /* 0x000ea20000300800 */
[----:B------:R-:W-:-:S06]  /*12c0*/  ULDC UR4, c[0x0][0x9d8] ;  /* 0x0002760000047ab9 */ /* 0x000fcc0000000800 */
[----:B------:R-:W1:Y:S01]  /*12d0*/  LDC.64 R20, c[0x0][0x998] ;  /* 0x00026600ff147b82 */ /* 0x000e620000000a00 */
[----:B0-----:R-:W-:-:S04]  /*12e0*/  ISETP.NE.U32.AND P0, PT, R12, RZ, PT ;  /* 0x000000ff0c00720c */ /* 0x001fc80003f05070 */
[----:B------:R-:W-:Y:S02]  /*12f0*/  ISETP.NE.AND.EX P0, PT, R13, RZ, PT, P0 ;  /* 0x000000ff0d00720c */ /* 0x000fe40003f05300 */
[----:B-1----:R-:W-:-:S04]  /*1300*/  ISETP.NE.U32.AND P1, PT, R20, RZ, PT ;  /* 0x000000ff1400720c */ /* 0x002fc80003f25070 */
[----:B------:R-:W-:-:S07]  /*1310*/  ISETP.NE.AND.EX P1, PT, R21, RZ, PT, P1 ;  /* 0x000000ff1500720c */ /* 0x000fce0003f25310 */
[----:B------:R-:W0:Y:S01]  /*1320*/  @P0 LDC.64 R8, c[0x0][0x9a8] ;  /* 0x00026a00ff080b82 */ /* 0x000e220000000a00 */
[----:B------:R-:W-:-:S07]  /*1330*/  @P0 SHF.R.S32.HI R3, RZ, 0x1f, R2 ;  /* 0x0000001fff030819 */ /* 0x000fce0000011402 */
[----:B------:R-:W1:Y:S08]  /*1340*/  @P1 LDC.64 R10, c[0x0][0x9b8] ;  /* 0x00026e00ff0a1b82 */ /* 0x000e700000000a00 */
[----:B------:R-:W3:Y:S08]  /*1350*/  @P0 LDC.64 R14, c[0x0][0x9b0] ;  /* 0x00026c00ff0e0b82 */ /* 0x000ef00000000a00 */
[----:B------:R-:W4:Y:S01]  /*1360*/  @P1 LDC.64 R24, c[0x0][0x9c0] ;  /* 0x00027000ff181b82 */ /* 0x000f220000000a00 */
[----:B0-----:R-:W-:-:S02]  /*1370*/  @P0 IMAD R0, R8, UR37, RZ ;  /* 0x0000002508000c24 */ /* 0x001fc4000f8e02ff */
[----:B------:R-:W-:-:S04]  /*1380*/  @P0 IMAD.WIDE.U32 R4, R8, UR36, RZ ;  /* 0x0000002408040c25 */ /* 0x000fc8000f8e00ff */
[----:B------:R-:W-:Y:S02]  /*1390*/  @P0 IMAD R9, R9, UR36, R0 ;  /* 0x0000002409090c24 */ /* 0x000fe4000f8e0200 */
[C---:B-1----:R-:W-:Y:S02]  /*13a0*/  @P1 IMAD R6, R10.reuse, UR37, RZ ;  /* 0x000000250a061c24 */ /* 0x042fe4000f8e02ff */
[----:B------:R-:W-:Y:S01]  /*13b0*/  @P0 IMAD.IADD R5, R5, 0x1, R9 ;  /* 0x0000000105050824 */ /* 0x000fe200078e0209 */
[----:B------:R-:W-:Y:S01]  /*13c0*/  @P1 SHF.R.S32.HI R9, RZ, 0x1f, R2 ;  /* 0x0000001fff091819 */ /* 0x000fe20000011402 */
[----:B------:R-:W-:Y:S02]  /*13d0*/  @P1 IMAD R11, R11, UR36, R6 ;  /* 0x000000240b0b1c24 */ /* 0x000fe4000f8e0206 */
[----:B------:R-:W-:-:S04]  /*13e0*/  @P1 IMAD.WIDE.U32 R6, R10, UR36, RZ ;  /* 0x000000240a061c25 */ /* 0x000fc8000f8e00ff */
[----:B---3--:R-:W-:Y:S02]  /*13f0*/  @P0 IMAD R3, R3, R14, RZ ;  /* 0x0000000e03030224 */ /* 0x008fe400078e02ff */
[----:B------:R-:W-:Y:S02]  /*1400*/  @P1 IMAD.IADD R7, R7, 0x1, R11 ;  /* 0x0000000107071824 */ /* 0x000fe400078e020b */
[C---:B------:R-:W-:Y:S02]  /*1410*/  @P0 IMAD R3, R2.reuse, R15, R3 ;  /* 0x0000000f02030224 */ /* 0x040fe400078e0203 */
[----:B----4-:R-:W-:Y:S02]  /*1420*/  @P1 IMAD R0, R9, R24, RZ ;  /* 0x0000001809001224 */ /* 0x010fe400078e02ff */
[----:B------:R-:W-:-:S04]  /*1430*/  @P0 IMAD.WIDE.U32 R4, R2, R14, R4 ;  /* 0x0000000e02040225 */ /* 0x000fc800078e0004 */
[C---:B------:R-:W-:Y:S02]  /*1440*/  @P1 IMAD R11, R2.reuse, R25, R0 ;  /* 0x00000019020b1224 */ /* 0x040fe400078e0200 */
[----:B------:R-:W-:Y:S01]  /*1450*/  @P1 IMAD.WIDE.U32 R8, R2, R24, R6 ;  /* 0x0000001802081225 */ /* 0x000fe200078e0006 */
[----:B------:R-:W-:-:S03]  /*1460*/  @P0 LEA R6, P2, R4, R12, 0x2 ;  /* 0x0000000c04060211 */ /* 0x000fc600078410ff */
[----:B------:R-:W-:Y:S01]  /*1470*/  @P0 IMAD.IADD R3, R5, 0x1, R3 ;  /* 0x0000000105030824 */ /* 0x000fe200078e0203 */
[----:B------:R-:W-:Y:S01]  /*1480*/  @P1 LEA R10, P3, R8, R20, 0x2 ;  /* 0x00000014080a1211 */ /* 0x000fe200078610ff */
[----:B------:R-:W-:-:S03]  /*1490*/  @P1 IMAD.IADD R0, R9, 0x1, R11 ;  /* 0x0000000109001824 */ /* 0x000fc600078e020b */
[----:B------:R-:W-:Y:S01]  /*14a0*/  @P0 LEA.HI.X R7, R4, R13, R3, 0x2, P2 ;  /* 0x0000000d04070211 */ /* 0x000fe200010f1403 */
[----:B------:R-:W-:Y:S01]  /*14b0*/  IMAD.MOV.U32 R3, RZ, RZ, 0x3f800000 ;  /* 0x3f800000ff037424 */ /* 0x000fe200078e00ff */
[----:B------:R-:W-:Y:S01]  /*14c0*/  @P1 LEA.HI.X R11, R8, R21, R0, 0x2, P3 ;  /* 0x00000015080b1211 */ /* 0x000fe200018f1400 */
[----:B------:R-:W-:-:S04]  /*14d0*/  IMAD.MOV.U32 R0, RZ, RZ, 0x3f800000 ;  /* 0x3f800000ff007424 */ /* 0x000fc800078e00ff */
[----:B------:R-:W3:Y:S04]  /*14e0*/  @P0 LDG.E R3, desc[UR38][R6.64] ;  /* 0x0000002606030981 */ /* 0x000ee8000c1e1900 */
[----:B------:R-:W3:Y:S01]  /*14f0*/  @P1 LDG.E R0, desc[UR38][R10.64] ;  /* 0x000000260a001981 */ /* 0x000ee2000c1e1900 */
[----:B------:R-:W-:-:S04]  /*1500*/  SHF.L.U32 R5, RZ, 0x1f, RZ ;  /* 0x0000001fff057819 */ /* 0x000fc800000006ff */
[----:B------:R-:W0:Y:S01]  /*1510*/  SYNCS.PHASECHK.TRANS64.TRYWAIT P1, [UR40+0x29800], R5 ;  /* 0x02980005ff0075a7 */ /* 0x000e220008020168 */
[----:B--2---:R-:W-:-:S04]  /*1520*/  LOP3.LUT R4, R26, 0x1, RZ, 0xfc, !PT ;  /* 0x000000011a047812 */ /* 0x004fc800078efcff */
[----:B------:R-:W-:Y:S01]  /*1530*/  ISETP.NE.AND P0, PT, R4, 0x3, PT ;  /* 0x000000030400780c */ /* 0x000fe20003f05270 */
[----:B---3--:R-:W-:-:S04]  /*1540*/  FMUL.FTZ R0, R3, R0 ;  /* 0x0000000003007220 */ /* 0x008fc80000410000 */
[----:B------:R-:W-:Y:S01]  /*1550*/  FMUL.FTZ R0, R0, UR4 ;  /* 0x0000000400007c20 */ /* 0x000fe20008410000 */
[----:B0-----:R-:W-:Y:S07]  /*1560*/  @!P1 BRA `(.L_x_14) ;  /* 0x000000d800709947 */ /* 0x001fee0003800000 */
.L_x_97:
[----:B------:R-:W-:Y:S05]  /*1570*/  @!P0 BRA `(.L_x_15) ;  /* 0x0000000000048947 */ /* 0x000fea0003800000 */
[----:B------:R-:W-:Y:S01]  /*1580*/  BPT.TRAP 0x1 ;  /* 0x000000040000795c */ /* 0x000fe20000300000 */
.L_x_15:
[----:B------:R1:W2:Y:S01]  /*1590*/  SYNCS.PHASECHK.TRANS64.TRYWAIT P2, [UR40+0x29830], R5 ;  /* 0x02983005ff0075a7 */ /* 0x0002a20008040168 */
[----:B------:R-:W-:Y:S05]  /*15a0*/  @!P0 BRA `(.L_x_16) ;  /* 0x0000000000048947 */ /* 0x000fea0003800000 */
[----:B------:R-:W-:Y:S01]  /*15b0*/  BPT.TRAP 0x1 ;  /* 0x000000040000795c */ /* 0x000fe20000300000 */
.L_x_16:
[----:B------:R-:W3:Y:S02]  /*15c0*/  S2R R3, SR_TID.X ;  /* 0x0000000000037919 */ /* 0x000ee40000002100 */
[----:B---3--:R-:W-:-:S04]  /*15d0*/  LOP3.LUT R3, R3, 0x7f, RZ, 0xc0, !PT ;  /* 0x0000007f03037812 */ /* 0x008fc800078ec0ff */
[----:B------:R-:W-:Y:S01]  /*15e0*/  ISETP.NE.AND P1, PT, R3, RZ, PT ;  /* 0x000000ff0300720c */ /* 0x000fe20003f25270 */
[----:B------:R-:W-:Y:S01]  /*15f0*/  IMAD.U32 R3, RZ, RZ, UR42 ;  /* 0x0000002aff037e24 */ /* 0x000fe2000f8e00ff */
[----:B--2---:R-:W-:Y:S11]  /*1600*/  @P2 BRA `(.L_x_17) ;  /* 0x0000000000082947 */ /* 0x004ff60003800000 */
[----:B------:R-:W2:Y:S02]  /*1610*/  SYNCS.PHASECHK.TRANS64.TRYWAIT P2, [UR40+0x29830], R5 ;  /* 0x02983005ff0075a7 */ /* 0x000ea40008040168 */
[----:B--2---:R-:W-:Y:S05]  /*1620*/  @!P2 BRA `(.L_x_18) ;  /* 0x000000d80058a947 */ /* 0x004fea0003800000 */
.L_x_17:
[----:B------:R-:W-:Y:S05]  /*1630*/  WARPSYNC.ALL ;  /* 0x0000000000007948 */ /* 0x000fea0003800000 */
[----:B------:R-:W-:Y:S01]  /*1640*/  IMAD.MOV.U32 R20, RZ, RZ, RZ ;  /* 0x000000ffff147224 */ /* 0x000fe200078e00ff */
[----:B0-----:R-:W-:Y:S01]  /*1650*/  LOP3.LUT R4, R3, 0x10000, RZ, 0xfc, !PT ;  /* 0x0001000003047812 */ /* 0x001fe200078efcff */
[----:B------:R-:W-:Y:S02]  /*1660*/  IMAD.MOV.U32 R25, RZ, RZ, RZ ;  /* 0x000000ffff197224 */ /* 0x000fe400078e00ff */
[----:B-1----:R-:W-:Y:S01]  /*1670*/  IMAD.MOV.U32 R5, RZ, RZ, -0x7fffffe0 ;  /* 0x80000020ff057424 */ /* 0x002fe200078e00ff */
[----:B------:R-:W-:Y:S01]  /*1680*/  UIADD3 UR4, UR40, 0x1a400, URZ ;  /* 0x0001a40028047890 */ /* 0x000fe2000fffe03f */
[----:B------:R-:W-:Y:S01]  /*1690*/  R2UR UR8, R4 ;  /* 0x00000000040872ca */ /* 0x000fe200000e0000 */
[----:B------:R-:W-:-:S02]  /*16a0*/  WARPGROUP.ARRIVE ;  /* 0x00000000000079c5 */ /* 0x000fc40000000000 */
[C---:B------:R-:W-:Y:S01]  /*16b0*/  R2UR UR9, R5.reuse ;  /* 0x00000000050972ca */ /* 0x040fe200000e0000 */
[----:B------:R-:W-:Y:S01]  /*16c0*/  USHF.R.U32.HI UR4, URZ, 0x4, UR4 ;  /* 0x000000043f047899 */ /* 0x000fe20008011604 */
[C---:B------:R-:W-:Y:S01]  /*16d0*/  R2UR UR24, R4.reuse ;  /* 0x00000000041872ca */ /* 0x040fe200000e0000 */
[----:B------:R-:W-:Y:S01]  /*16e0*/  UMOV UR11, 0x80000020 ;  /* 0x80000020000b7882 */ /* 0x000fe20000000000 */
[C---:B------:R-:W-:Y:S01]  /*16f0*/  R2UR UR25, R5.reuse ;  /* 0x00000000051972ca */ /* 0x040fe200000e0000 */
[----:B------:R-:W-:Y:S01]  /*1700*/  ULOP3.LUT UR4, UR4, 0x3fff, URZ, 0xc0, !UPT ;  /* 0x00003fff04047892 */ /* 0x000fe2000f8ec03f */
[C---:B------:R-:W-:Y:S01]  /*1710*/  R2UR UR20, R4.reuse ;  /* 0x00000000041472ca */ /* 0x040fe200000e0000 */
[----:B------:R-:W-:Y:S01]  /*1720*/  UMOV UR27, 0x80000020 ;  /* 0x80000020001b7882 */ /* 0x000fe20000000000 */
[C---:B------:R-:W-:Y:S01]  /*1730*/  R2UR UR21, R5.reuse ;  /* 0x00000000051572ca */ /* 0x040fe200000e0000 */
[----:B------:R-:W-:Y:S01]  /*1740*/  ULOP3.LUT UR42, UR4, 0x10000, URZ, 0xfc, !UPT ;  /* 0x00010000042a7892 */ /* 0x000fe2000f8efc3f */
[C---:B------:R-:W-:Y:S01]  /*1750*/  R2UR UR16, R4.reuse ;  /* 0x00000000041072ca */ /* 0x040fe200000e0000 */
[----:B------:R-:W-:Y:S01]  /*1760*/  UMOV UR23, 0x80000020 ;  /* 0x8000002000177882 */ /* 0x000fe20000000000 */
[C---:B------:R-:W-:Y:S01]  /*1770*/  R2UR UR17, R5.reuse ;  /* 0x00000000051172ca */ /* 0x040fe200000e0000 */
[----:B------:R-:W-:Y:S01]  /*1780*/  UIADD3 UR6, UR42, 0x80, URZ ;  /* 0x000000802a067890 */ /* 0x000fe2000fffe03f */
[C---:B------:R-:W-:Y:S01]  /*1790*/  R2UR UR12, R4.reuse ;  /* 0x00000000040c72ca */ /* 0x040fe200000e0000 */
[----:B------:R-:W-:Y:S01]  /*17a0*/  UMOV UR19, 0x80000020 ;  /* 0x8000002000137882 */ /* 0x000fe20000000000 */
[----:B------:R-:W-:Y:S01]  /*17b0*/  UMOV UR10, UR42 ;  /* 0x0000002a000a7c82 */ /* 0x000fe20008000000 */
[----:B------:R-:W-:Y:S01]  /*17c0*/  R2UR UR13, R5 ;  /* 0x00000000050d72ca */ /* 0x000fe200000e0000 */
[----:B------:R-:W-:Y:S01]  /*17d0*/  QGMMA.64x32x32.F32.E4M3.E4M3 R92, gdesc[UR8], RZ, !UPT, gsb0 ;  /* 0x00600000085c79f3 */ /* 0x000fe2000c0008ff */
[----:B------:R-:W-:Y:S01]  /*17e0*/  UIADD3 UR8, UR42, 0x100, URZ ;  /* 0x000001002a087890 */ /* 0x000fe2000fffe03f */
[----:B------:R-:W-:Y:S01]  /*17f0*/  R2UR UR4, R4 ;  /* 0x00000000040472ca */ /* 0x000fe200000e0000 */
[----:B------:R-:W-:Y:S01]  /*1800*/  UMOV UR26, UR6 ;  /* 0x00000006001a7c82 */ /* 0x000fe20008000000 */
[----:B------:R-:W-:Y:S01]  /*1810*/  UIADD3 UR10, UR42, 0x180, URZ ;  /* 0x000001802a0a7890 */ /* 0x000fe2000fffe03f */
[----:B------:R-:W-:Y:S01]  /*1820*/  LOP3.LUT R23, R23, 0xffffff80, RZ, 0xc0, !PT ;  /* 0xffffff8017177812 */ /* 0x000fe200078ec0ff */
[----:B------:R-:W-:Y:S01]  /*1830*/  UIADD3 UR6, UR42, 0x200, URZ ;  /* 0x000002002a067890 */ /* 0x000fe2000fffe03f */
[----:B------:R-:W-:Y:S01]  /*1840*/  P2R R14, PR, RZ, 0x1 ;  /* 0x00000001ff0e7803 */ /* 0x000fe20000000000 */
[----:B------:R-:W-:Y:S01]  /*1850*/  UMOV UR22, UR8 ;  /* 0x0000000800167c82 */ /* 0x000fe20008000000 */
[----:B------:R-:W-:Y:S01]  /*1860*/  UMOV UR15, 0x80000020 ;  /* 0x80000020000f7882 */ /* 0x000fe20000000000 */
[----:B------:R-:W-:Y:S01]  /*1870*/  UIADD3 UR5, UR42, 0x102, URZ ;  /* 0x000001022a057890 */ /* 0x000fe2000fffe03f */
[----:B------:R-:W-:Y:S01]  /*1880*/  IMAD.IADD R23, R22, 0x1, -R23 ;  /* 0x0000000116177824 */ /* 0x000fe200078e0a17 */
[----:B------:R-:W-:Y:S01]  /*1890*/  UMOV UR18, UR10 ;  /* 0x0000000a00127c82 */ /* 0x000fe20008000000 */
[----:B------:R-:W-:Y:S01]  /*18a0*/  UMOV UR14, UR6 ;  /* 0x00000006000e7c82 */ /* 0x000fe20008000000 */
[----:B------:R-:W-:Y:S01]  /*18b0*/  UIADD3 UR6, UR42, 0x182, URZ ;  /* 0x000001822a067890 */ /* 0x000fe2000fffe03f */
[----:B------:R-:W0:Y:S01]  /*18c0*/  S2UR UR43, SR_CgaCtaId ;  /* 0x00000000002b79c3 */ /* 0x000e220000008800 */
[----:B------:R-:W-:Y:S01]  /*18d0*/  UIADD3 UR28, UR4, 0x200, URZ ;  /* 0x00000200041c7890 */ /* 0x000fe2000fffe03f */
[----:B------:R-:W-:Y:S01]  /*18e0*/  SHF.R.S32.HI R8, RZ, 0x1f, R23 ;  /* 0x0000001fff087819 */ /* 0x000fe20000011417 */
[----:B------:R-:W-:Y:S01]  /*18f0*/  UIADD3 UR30, UR42, 0x280, URZ ;  /* 0x000002802a1e7890 */ /* 0x000fe2000fffe03f */
[----:B------:R-:W-:Y:S01]  /*1900*/  UMOV UR29, 0x80000020 ;  /* 0x80000020001d7882 */ /* 0x000fe20000000000 */
[----:B------:R-:W-:Y:S01]  /*1910*/  UMOV UR31, 0x80000020 ;  /* 0x80000020001f7882 */ /* 0x000fe20000000000 */
[----:B------:R-:W-:Y:S01]  /*1920*/  UIADD3 UR32, UR4, 0x202, URZ ;  /* 0x0000020204207890 */ /* 0x000fe2000fffe03f */
[----:B------:R-:W-:Y:S01]  /*1930*/  LEA.HI R8, R8, R23, RZ, 0x2 ;  /* 0x0000001708087211 */ /* 0x000fe200078f10ff */
[----:B------:R-:W-:Y:S01]  /*1940*/  UIADD3 UR34, UR42, 0x282, URZ ;  /* 0x000002822a227890 */ /* 0x000fe2000fffe03f */
[----:B------:R-:W-:Y:S01]  /*1950*/  UMOV UR33, 0x80000020 ;  /* 0x8000002000217882 */ /* 0x000fe20000000000 */
[----:B------:R-:W-:Y:S01]  /*1960*/  UMOV UR35, 0x80000020 ;  /* 0x8000002000237882 */ /* 0x000fe20000000000 */
[----:B------:R-:W-:Y:S01]  /*1970*/  UIADD3 UR44, UR4, 0x400, URZ ;  /* 0x00000400042c7890 */ /* 0x000fe2000fffe03f */
[----:B------:R-:W-:Y:S01]  /*1980*/  LOP3.LUT R8, R8, 0x7ffffffc, RZ, 0xc0, !PT ;  /* 0x7ffffffc08087812 */ /* 0x000fe200078ec0ff */
[----:B------:R-:W-:Y:S01]  /*1990*/  UIADD3 UR46, UR42, 0x500, URZ ;  /* 0x000005002a2e7890 */ /* 0x000fe2000fffe03f */
[----:B------:R-:W-:Y:S01]  /*19a0*/  UMOV UR45, 0x80000020 ;  /* 0x80000020002d7882 */ /* 0x000fe20000000000 */
[----:B------:R-:W-:Y:S01]  /*19b0*/  UMOV UR47, 0x80000020 ;  /* 0x80000020002f7882 */ /* 0x000fe20000000000 */
[----:B------:R-:W-:Y:S01]  /*19c0*/  UIADD3 UR48, UR4, 0x402, URZ ;  /* 0x0000040204307890 */ /* 0x000fe2000fffe03f */
[----:B------:R-:W-:Y:S01]  /*19d0*/  IMAD.IADD R8, R23, 0x1, -R8 ;  /* 0x0000000117087824 */ /* 0x000fe200078e0a08 */
[----:B------:R-:W-:Y:S01]  /*19e0*/  UIADD3 UR50, UR42, 0x502, URZ ;  /* 0x000005022a327890 */ /* 0x000fe2000fffe03f */
[----:B------:R-:W-:Y:S01]  /*19f0*/  IMAD.MOV.U32 R23, RZ, RZ, -0x2 ;  /* 0xfffffffeff177424 */ /* 0x000fe200078e00ff */
[----:B------:R-:W-:Y:S01]  /*1a00*/  UMOV UR49, 0x80000020 ;  /* 0x8000002000317882 */ /* 0x000fe20000000000 */
[----:B------:R-:W-:-:S02]  /*1a10*/  UMOV UR51, 0x80000020 ;  /* 0x8000002000337882 */ /* 0x000fc40000000000 */
[----:B------:R-:W-:-:S04]  /*1a20*/  IMAD R23, R8, R23, 0xa0 ;  /* 0x000000a008177424 */ /* 0x000fc800078e0217 */
[----:B------:R-:W-:-:S04]  /*1a30*/  IMAD.IADD R8, R18, 0x1, R23 ;  /* 0x0000000112087824 */ /* 0x000fc800078e0217 */
[----:B------:R-:W-:-:S05]  /*1a40*/  IMAD R8, R19, -0xa0, R8 ;  /* 0xffffff6013087824 */ /* 0x000fca00078e0208 */
[C---:B------:R-:W-:Y:S02]  /*1a50*/  ISETP.GT.AND P2, PT, R8.reuse, 0x9, PT ;  /* 0x000000090800780c */ /* 0x040fe40003f44270 */
[C---:B------:R-:W-:Y:S02]  /*1a60*/  ISETP.GT.AND P6, PT, R8.reuse, RZ, PT ;  /* 0x000000ff0800720c */ /* 0x040fe40003fc4270 */
[C---:B------:R-:W-:Y:S01]  /*1a70*/  ISETP.GT.AND P5, PT, R8.reuse, 0x1, PT ;  /* 0x000000010800780c */ /* 0x040fe20003fa4270 */
[----:B------:R-:W-:Y:S02]  /*1a80*/  WARPGROUP.DEPBAR.LE gsb0, 0x0 ;  /* 0x00008000000079c5 */ /* 0x000fe40000010000 */
[----:B------:R-:W-:Y:S01]  /*1a90*/  WARPGROUP.ARRIVE ;  /* 0x00000000000079c5 */ /* 0x000fe20000000000 */
[C---:B------:R-:W-:Y:S02]  /*1aa0*/  ISETP.GT.AND P4, PT, R8.reuse, 0x8, PT ;  /* 0x000000080800780c */ /* 0x040fe40003f84270 */
[----:B------:R-:W-:-:S03]  /*1ab0*/  ISETP.GT.AND P3, PT, R8, 0x10, PT ;  /* 0x000000100800780c */ /* 0x000fc60003f64270 */
[----:B------:R-:W-:Y:S01]  /*1ac0*/  QGMMA.64x32x32.F32.E4M3.E4M3 R76, gdesc[UR24], RZ, !UPT, gsb0 ;  /* 0x00600000184c79f3 */ /* 0x000fe2000c0008ff */
[----:B------:R-:W-:Y:S02]  /*1ad0*/  UIADD3 UR24, UR4, 0x2, URZ ;  /* 0x0000000204187890 */ /* 0x000fe4000fffe03f */
[----:B------:R-:W-:Y:S01]  /*1ae0*/  UIADD3 UR26, UR42, 0x2, URZ ;  /* 0x000000022a1a7890 */ /* 0x000fe2000fffe03f */
[----:B------:R-:W-:Y:S01]  /*1af0*/  UMOV UR25, 0x80000020 ;  /* 0x8000002000197882 */ /* 0x000fe20000000000 */
[----:B------:R-:W-:Y:S01]  /*1b00*/  UMOV UR27, 0x80000020 ;  /* 0x80000020001b7882 */ /* 0x000fe20000000000 */
[----:B------:R-:W-:Y:S01]  /*1b10*/  UIADD3 UR4, UR42, 0x600, URZ ;  /* 0x000006002a047890 */ /* 0x000fe2000fffe03f */
[----:B------:R-:W-:Y:S02]  /*1b20*/  WARPGROUP.DEPBAR.LE gsb0, 0x0 ;  /* 0x00008000000079c5 */ /* 0x000fe40000010000 */
[----:B------:R-:W-:-:S06]  /*1b30*/  WARPGROUP.ARRIVE ;  /* 0x00000000000079c5 */ /* 0x000fcc0000000000 */
[----:B------:R-:W-:Y:S03]  /*1b40*/  QGMMA.64x32x32.F32.E4M3.E4M3 R60, gdesc[UR20], RZ, !UPT, gsb0 ;  /* 0x00600000143c79f3 */ /* 0x000fe6000c0008ff */
        /* <DEDUP_REMOVED lines=8> */
[----:B------:R-:W-:Y:S01]  /*1bd0*/  QGMMA.64x32x32.F32.E4M3.E4M3 R92, gdesc[UR24], R92, gsb0 ;  /* 0x00600000185c79f3 */ /* 0x000fe2000800085c */
[----:B------:R-:W-:Y:S01]  /*1be0*/  UIADD3 UR26, UR42, 0x82, URZ ;  /* 0x000000822a1a7890 */ /* 0x000fe2000fffe03f */
[----:B------:R-:W-:Y:S01]  /*1bf0*/  UMOV UR27, 0x80000020 ;  /* 0x80000020001b7882 */ /* 0x000fe20000000000 */
[----:B------:R-:W-:Y:S02]  /*1c00*/  WARPGROUP.DEPBAR.LE gsb0, 0x0 ;  /* 0x00008000000079c5 */ /* 0x000fe40000010000 */
[----:B------:R-:W-:-:S06]  /*1c10*/  WARPGROUP.ARRIVE ;  /* 0x00000000000079c5 */ /* 0x000fcc0000000000 */
[----:B------:R-:W-:Y:S01]  /*1c20*/  QGMMA.64x32x32.F32.E4M3.E4M3 R76, gdesc[UR24], R76, gsb0 ;  /* 0x00600000184c79f3 */ /* 0x000fe2000800084c */
[----:B------:R-:W-:Y:S01]  /*1c30*/  UMOV UR26, UR5 ;  /* 0x00000005001a7c82 */ /* 0x000fe20008000000 */
[----:B------:R-:W-:Y:S01]  /*1c40*/  UMOV UR27, 0x80000020 ;  /* 0x80000020001b7882 */ /* 0x000fe20000000000 */
[----:B------:R-:W-:Y:S01]  /*1c50*/  UIADD3 UR5, UR42, 0x202, URZ ;  /* 0x000002022a057890 */ /* 0x000fe2000fffe03f */
        /* <DEDUP_REMOVED lines=14> */
[----:B------:R-:W-:Y:S03]  /*1d40*/  QGMMA.64x32x32.F32.E4M3.E4M3 R28, gdesc[UR24], R28, gsb0 ;  /* 0x00600000181c79f3 */ /* 0x000fe6000800081c */
        /* <DEDUP_REMOVED lines=72> */
[----:B------:R-:W-:Y:S01]  /*21d0*/  ULDC UR4, c[0x0][0x988] ;  /* 0x0002620000047ab9 */ /* 0x000fe20000000800 */
        /* <DEDUP_REMOVED lines=9> */
[----:B------:R-:W-:Y:S01]  /*2270*/  WARPGROUP.ARRIVE ;  /* 0x00000000000079c5 */ /* 0x000fe20000000000 */
[C---:B------:R-:W-:Y:S01]  /*2280*/  FMUL.FTZ R99, R0.reuse, R99 ;  /* 0x0000006300637220 */ /* 0x040fe20000410000 */
[C---:B------:R-:W-:Y:S01]  /*2290*/  FMUL.FTZ R94, R0.reuse, R94 ;  /* 0x0000005e005e7220 */ /* 0x040fe20000410000 */
[C---:B------:R-:W-:Y:S01]  /*22a0*/  FMUL.FTZ R97, R0.reuse, R97 ;  /* 0x0000006100617220 */ /* 0x040fe20000410000 */
[C---:B------:R-:W-:Y:S01]  /*22b0*/  FMUL.FTZ R95, R0.reuse, R95 ;  /* 0x0000005f005f7220 */ /* 0x040fe20000410000 */
[C---:B------:R-:W-:Y:S01]  /*22c0*/  FMUL.FTZ R98, R0.reuse, R98 ;  /* 0x0000006200627220 */ /* 0x040fe20000410000 */
[----:B------:R-:W-:Y:S01]  /*22d0*/  QGMMA.64x32x32.F32.E4M3.E4M3 R76, gdesc[UR48], R76, gsb0 ;  /* 0x00600000304c79f3 */ /* 0x000fe2000800084c */
[----:B------:R-:W-:Y:S01]  /*22e0*/  UIADD3 UR50, UR42, 0x602, URZ ;  /* 0x000006022a327890 */ /* 0x000fe2000fffe03f */
[----:B------:R-:W1:Y:S01]  /*22f0*/  MUFU.TANH R9, R97 ;  /* 0x0000006100097308 */ /* 0x000e620000002400 */
[----:B------:R-:W-:Y:S01]  /*2300*/  UMOV UR51, 0x80000020 ;  /* 0x8000002000337882 */ /* 0x000fe20000000000 */
[C---:B------:R-:W-:Y:S01]  /*2310*/  FMUL.FTZ R102, R0.reuse, R102 ;  /* 0x0000006600667220 */ /* 0x040fe20000410000 */
[C---:B------:R-:W-:Y:S01]  /*2320*/  FMUL.FTZ R92, R0.reuse, R92 ;  /* 0x0000005c005c7220 */ /* 0x040fe20000410000 */
[C---:B------:R-:W-:Y:S01]  /*2330*/  FMUL.FTZ R103, R0.reuse, R103 ;  /* 0x0000006700677220 */ /* 0x040fe20000410000 */
[C---:B------:R-:W-:Y:S01]  /*2340*/  FMUL.FTZ R93, R0.reuse, R93 ;  /* 0x0000005d005d7220 */ /* 0x040fe20000410000 */
[C---:B------:R-:W-:Y:S01]  /*2350*/  FMUL.FTZ R96, R0.reuse, R96 ;  /* 0x0000006000607220 */ /* 0x040fe20000410000 */
[C---:B------:R-:W-:Y:S01]  /*2360*/  FMUL.FTZ R106, R0.reuse, R106 ;  /* 0x0000006a006a7220 */ /* 0x040fe20000410000 */
[----:B------:R-:W-:Y:S01]  /*2370*/  MUFU.TANH R99, R99 ;  /* 0x0000006300637308 */ /* 0x000fe20000002400 */
[C---:B------:R-:W-:Y:S01]  /*2380*/  FMUL.FTZ R107, R0.reuse, R107 ;  /* 0x0000006b006b7220 */ /* 0x040fe20000410000 */
[C---:B------:R-:W-:Y:S01]  /*2390*/  FMUL.FTZ R100, R0.reuse, R100 ;  /* 0x0000006400647220 */ /* 0x040fe20000410000 */
[C---:B------:R-:W-:Y:S01]  /*23a0*/  FMUL.FTZ R101, R0.reuse, R101 ;  /* 0x0000006500657220 */ /* 0x040fe20000410000 */
[C---:B------:R-:W-:Y:S01]  /*23b0*/  FMUL.FTZ R104, R0.reuse, R104 ;  /* 0x0000006800687220 */ /* 0x040fe20000410000 */
[----:B------:R-:W-:-:S03]  /*23c0*/  FMUL.FTZ R105, R0, R105 ;  /* 0x0000006900697220 */ /* 0x000fc60000410000 */
[----:B------:R-:W-:Y:S01]  /*23d0*/  MUFU.TANH R94, R94 ;  /* 0x0000005e005e7308 */ /* 0x000fe20000002400 */
[----:B-1----:R-:W-:-:S07]  /*23e0*/  FSEL R9, R9, -INF , P2 ;  /* 0xff80000009097808 */ /* 0x002fce0001000000 */
[----:B------:R-:W1:Y:S08]  /*23f0*/  MUFU.TANH R10, R95 ;  /* 0x0000005f000a7308 */ /* 0x000e700000002400 */
[----:B------:R-:W-:Y:S08]  /*2400*/  MUFU.TANH R98, R98 ;  /* 0x0000006200627308 */ /* 0x000ff00000002400 */
[----:B------:R-:W2:Y:S01]  /*2410*/  MUFU.TANH R3, R92 ;  /* 0x0000005c00037308 */ /* 0x000ea20000002400 */
[----:B-1----:R-:W-:-:S07]  /*2420*/  FSEL R10, R10, -INF , P5 ;  /* 0xff8000000a0a7808 */ /* 0x002fce0002800000 */
[----:B------:R-:W-:Y:S08]  /*2430*/  MUFU.TANH R102, R102 ;  /* 0x0000006600667308 */ /* 0x000ff00000002400 */
[----:B------:R-:W1:Y:S01]  /*2440*/  MUFU.TANH R6, R93 ;  /* 0x0000005d00067308 */ /* 0x000e620000002400 */
[----:B--2---:R-:W-:Y:S01]  /*2450*/  FSEL R3, R3, -INF , P6 ;  /* 0xff80000003037808 */ /* 0x004fe20003000000 */
[----:B------:R-:W-:-:S02]  /*2460*/  WARPGROUP.DEPBAR.LE gsb0, 0x0 ;  /* 0x00008000000079c5 */ /* 0x000fc40000010000 */
[----:B------:R-:W-:Y:S01]  /*2470*/  WARPGROUP.ARRIVE ;  /* 0x00000000000079c5 */ /* 0x000fe20000000000 */
[C---:B------:R-:W-:Y:S01]  /*2480*/  FMUL.FTZ R76, R0.reuse, R76 ;  /* 0x0000004c004c7220 */ /* 0x040fe20000410000 */
[C---:B------:R-:W-:Y:S01]  /*2490*/  FMUL.FTZ R77, R0.reuse, R77 ;  /* 0x0000004d004d7220 */ /* 0x040fe20000410000 */
[C---:B------:R-:W-:Y:S01]  /*24a0*/  FMUL.FTZ R78, R0.reuse, R78 ;  /* 0x0000004e004e7220 */ /* 0x040fe20000410000 */
[----:B------:R-:W-:Y:S01]  /*24b0*/  MUFU.TANH R103, R103 ;  /* 0x0000006700677308 */ /* 0x000fe20000002400 */
[C---:B------:R-:W-:Y:S01]  /*24c0*/  FMUL.FTZ R81, R0.reuse, R81 ;  /* 0x0000005100517220 */ /* 0x040fe20000410000 */
[----:B------:R-:W-:Y:S01]  /*24d0*/  QGMMA.64x32x32.F32.E4M3.E4M3 R60, gdesc[UR48], R60, gsb0 ;  /* 0x00600000303c79f3 */ /* 0x000fe2000800083c */
[----:B------:R-:W-:Y:S01]  /*24e0*/  UIADD3 UR50, UR42, 0x682, URZ ;  /* 0x000006822a327890 */ /* 0x000fe2000fffe03f */
[C---:B------:R-:W-:Y:S01]  /*24f0*/  FMUL.FTZ R79, R0.reuse, R79 ;  /* 0x0000004f004f7220 */ /* 0x040fe20000410000 */
[----:B------:R-:W-:Y:S01]  /*2500*/  UMOV UR51, 0x80000020 ;  /* 0x8000002000337882 */ /* 0x000fe20000000000 */
[C---:B------:R-:W-:Y:S01]  /*2510*/  FMUL.FTZ R83, R0.reuse, R83 ;  /* 0x0000005300537220 */ /* 0x040fe20000410000 */
[----:B------:R-:W-:Y:S01]  /*2520*/  FMUL.FTZ R82, R0, R82 ;  /* 0x0000005200527220 */ /* 0x000fe20000410000 */
[----:B------:R-:W2:Y:S01]  /*2530*/  MUFU.TANH R76, R76 ;  /* 0x0000004c004c7308 */ /* 0x000ea20000002400 */
[----:B-1----:R-:W-:Y:S01]  /*2540*/  FSEL R6, R6, -INF , P5 ;  /* 0xff80000006067808 */ /* 0x002fe20002800000 */
[----:B------:R-:W-:Y:S01]  /*2550*/  FMUL.FTZ R86, R0, R86 ;  /* 0x0000005600567220 */ /* 0x000fe20000410000 */
[----:B------:R-:W-:Y:S01]  /*2560*/  ISETP.GT.AND P5, PT, R8, 0x18, PT ;  /* 0x000000180800780c */ /* 0x000fe20003fa4270 */
[C---:B------:R-:W-:Y:S01]  /*2570*/  FMUL.FTZ R87, R0.reuse, R87 ;  /* 0x0000005700577220 */ /* 0x040fe20000410000 */
[C---:B------:R-:W-:Y:S01]  /*2580*/  FMUL.FTZ R91, R0.reuse, R91 ;  /* 0x0000005b005b7220 */ /* 0x040fe20000410000 */
[C---:B------:R-:W-:Y:S01]  /*2590*/  FMUL.FTZ R80, R0.reuse, R80 ;  /* 0x0000005000507220 */ /* 0x040fe20000410000 */
[C---:B------:R-:W-:Y:S01]  /*25a0*/  FMUL.FTZ R90, R0.reuse, R90 ;  /* 0x0000005a005a7220 */ /* 0x040fe20000410000 */
[----:B------:R1:W-:Y:S01]  /*25b0*/  MUFU.TANH R27, R77 ;  /* 0x0000004d001b7308 */ /* 0x0003e20000002400 */
[C---:B------:R-:W-:Y:S01]  /*25c0*/  FMUL.FTZ R84, R0.reuse, R84 ;  /* 0x0000005400547220 */ /* 0x040fe20000410000 */
[C---:B------:R-:W-:Y:S01]  /*25d0*/  FMUL.FTZ R85, R0.reuse, R85 ;  /* 0x0000005500557220 */ /* 0x040fe20000410000 */
[C---:B------:R-:W-:Y:S01]  /*25e0*/  FMUL.FTZ R88, R0.reuse, R88 ;  /* 0x0000005800587220 */ /* 0x040fe20000410000 */
[----:B------:R-:W-:-:S04]  /*25f0*/  FMUL.FTZ R89, R0, R89 ;  /* 0x0000005900597220 */ /* 0x000fc80000410000 */
[----:B------:R-:W3:Y:S01]  /*2600*/  MUFU.TANH R7, R96 ;  /* 0x0000006000077308 */ /* 0x000ee20000002400 */
[----:B-1----:R-:W-:Y:S02]  /*2610*/  FSEL R77, R99, -INF , P2 ;  /* 0xff800000634d7808 */ /* 0x002fe40001000000 */
[----:B------:R-:W-:-:S04]  /*2620*/  ISETP.GT.AND P2, PT, R8, 0x20, PT ;  /* 0x000000200800780c */ /* 0x000fc80003f44270 */
[----:B--2---:R-:W-:Y:S01]  /*2630*/  FSEL R23, R76, -INF , P2 ;  /* 0xff8000004c177808 */ /* 0x004fe20001000000 */
[----:B------:R-:W1:Y:S08]  /*2640*/  MUFU.TANH R95, R106 ;  /* 0x0000006a005f7308 */ /* 0x000e700000002400 */
[----:B------:R-:W-:Y:S01]  /*2650*/  MUFU.TANH R107, R107 ;  /* 0x0000006b006b7308 */ /* 0x000fe20000002400 */
[----:B---3--:R-:W-:-:S07]  /*2660*/  FSEL R7, R7, -INF , P4 ;  /* 0xff80000007077808 */ /* 0x008fce0002000000 */
[----:B------:R-:W2:Y:S01]  /*2670*/  MUFU.TANH R11, R100 ;  /* 0x00000064000b7308 */ /* 0x000ea20000002400 */
[----:B-1----:R-:W-:-:S07]  /*2680*/  FSEL R95, R95, -INF , P5 ;  /* 0xff8000005f5f7808 */ /* 0x002fce0002800000 */
[----:B------:R-:W1:Y:S01]  /*2690*/  MUFU.TANH R78, R78 ;  /* 0x0000004e004e7308 */ /* 0x000e620000002400 */
[----:B------:R-:W-:Y:S02]  /*26a0*/  WARPGROUP.DEPBAR.LE gsb0, 0x0 ;  /* 0x00008000000079c5 */ /* 0x000fe40000010000 */
[----:B------:R-:W-:Y:S01]  /*26b0*/  WARPGROUP.ARRIVE ;  /* 0x00000000000079c5 */ /* 0x000fe20000000000 */
[C---:B------:R-:W-:Y:S01]  /*26c0*/  FMUL.FTZ R71, R0.reuse, R71 ;  /* 0x0000004700477220 */ /* 0x040fe20000410000 */
[----:B------:R-:W-:-:S03]  /*26d0*/  FMUL.FTZ R75, R0, R75 ;  /* 0x0000004b004b7220 */ /* 0x000fc60000410000 */
[----:B------:R3:W-:Y:S01]  /*26e0*/  MUFU.TANH R12, R81 ;  /* 0x00000051000c7308 */ /* 0x0007e20000002400 */
[----:B--2---:R-:W-:Y:S01]  /*26f0*/  FSEL R11, R11, -INF , P3 ;  /* 0xff8000000b0b7808 */ /* 0x004fe20001800000 */
[C---:B------:R-:W-:Y:S01]  /*2700*/  FMUL.FTZ R62, R0.reuse, R62 ;  /* 0x0000003e003e7220 */ /* 0x040fe20000410000 */
[----:B------:R-:W-:Y:S01]  /*2710*/  QGMMA.64x32x32.F32.E4M3.E4M3 R44, gdesc[UR48], R44, gsb0 ;  /* 0x00600000302c79f3 */ /* 0x000fe2000800082c */
[----:B------:R-:W-:Y:S01]  /*2720*/  UIADD3 UR50, UR42, 0x702, URZ ;  /* 0x000007022a327890 */ /* 0x000fe2000fffe03f */
[----:B------:R-:W-:Y:S01]  /*2730*/  FMUL.FTZ R61, R0, R61 ;  /* 0x0000003d003d7220 */ /* 0x000fe20000410000 */
[----:B------:R-:W-:Y:S01]  /*2740*/  UMOV UR51, 0x80000020 ;  /* 0x8000002000337882 */ /* 0x000fe20000000000 */
[----:B-1----:R-:W-:Y:S01]  /*2750*/  FSEL R93, R78, -INF , P2 ;  /* 0xff8000004e5d7808 */ /* 0x002fe20001000000 */
[----:B------:R1:W-:Y:S01]  /*2760*/  MUFU.TANH R127, R71 ;  /* 0x00000047007f7308 */ /* 0x0003e20000002400 */
[----:B---3--:R-:W-:Y:S01]  /*2770*/  FSEL R81, R102, -INF , P3 ;  /* 0xff80000066517808 */ /* 0x008fe20001800000 */
[----:B------:R-:W-:Y:S01]  /*2780*/  FMUL.FTZ R63, R0, R63 ;  /* 0x0000003f003f7220 */ /* 0x000fe20000410000 */
[----:B------:R-:W-:Y:S01]  /*2790*/  ISETP.GT.AND P3, PT, R8, 0x21, PT ;  /* 0x000000210800780c */ /* 0x000fe20003f64270 */
[----:B------:R-:W-:Y:S01]  /*27a0*/  FMUL.FTZ R60, R0, R60 ;  /* 0x0000003c003c7220 */ /* 0x000fe20000410000 */
[----:B------:R-:W-:Y:S01]  /*27b0*/  ISETP.GT.AND P2, PT, R8, 0x31, PT ;  /* 0x000000310800780c */ /* 0x000fe20003f44270 */
[C---:B------:R-:W-:Y:S01]  /*27c0*/  FMUL.FTZ R65, R0.reuse, R65 ;  /* 0x0000004100417220 */ /* 0x040fe20000410000 */
[----:B------:R-:W-:Y:S01]  /*27d0*/  FMUL.FTZ R66, R0, R66 ;  /* 0x0000004200427220 */ /* 0x000fe20000410000 */
[----:B------:R2:W-:Y:S01]  /*27e0*/  MUFU.TANH R131, R75 ;  /* 0x0000004b00837308 */ /* 0x0005e20000002400 */
[----:B-1----:R-:W-:Y:S01]  /*27f0*/  FSEL R71, R94, -INF , P6 ;  /* 0xff8000005e477808 */ /* 0x002fe20003000000 */
[----:B------:R-:W-:Y:S01]  /*2800*/  FMUL.FTZ R72, R0, R72 ;  /* 0x0000004800487220 */ /* 0x000fe20000410000 */
[----:B------:R-:W-:Y:S01]  /*2810*/  ISETP.GT.AND P6, PT, R8, 0x11, PT ;  /* 0x000000110800780c */ /* 0x000fe20003fc4270 */
[C---:B------:R-:W-:Y:S01]  /*2820*/  FMUL.FTZ R74, R0.reuse, R74 ;  /* 0x0000004a004a7220 */ /* 0x040fe20000410000 */
[----:B------:R-:W-:Y:S01]  /*2830*/  FMNMX.FTZ R76, R71, R10, !PT ;  /* 0x0000000a474c7209 */ /* 0x000fe20007810000 */
[----:B------:R-:W-:Y:S01]  /*2840*/  FMUL.FTZ R67, R0, R67 ;  /* 0x0000004300437220 */ /* 0x000fe20000410000 */
[----:B------:R-:W-:Y:S01]  /*2850*/  FSEL R27, R27, -INF , P3 ;  /* 0xff8000001b1b7808 */ /* 0x000fe20001800000 */
[----:B------:R-:W1:Y:S01]  /*2860*/  MUFU.TANH R13, R101 ;  /* 0x00000065000d7308 */ /* 0x000e620000002400 */
[----:B--2---:R-:W-:Y:S01]  /*2870*/  FSEL R75, R98, -INF , P4 ;  /* 0xff800000624b7808 */ /* 0x004fe20002000000 */
[----:B------:R-:W-:Y:S01]  /*2880*/  FMUL.FTZ R64, R0, R64 ;  /* 0x0000004000407220 */ /* 0x000fe20000410000 */
[----:B------:R-:W-:Y:S01]  /*2890*/  ISETP.GT.AND P4, PT, R8, 0x19, PT ;  /* 0x000000190800780c */ /* 0x000fe20003f84270 */
[C---:B------:R-:W-:Y:S01]  /*28a0*/  FMUL.FTZ R70, R0.reuse, R70 ;  /* 0x0000004600467220 */ /* 0x040fe20000410000 */
[----:B------:R-:W-:Y:S01]  /*28b0*/  FMNMX.FTZ R76, R75, R76, !PT ;  /* 0x0000004c4b4c7209 */ /* 0x000fe20007810000 */
[C---:B------:R-:W-:Y:S01]  /*28c0*/  FMUL.FTZ R68, R0.reuse, R68 ;  /* 0x0000004400447220 */ /* 0x040fe20000410000 */
[----:B------:R-:W-:Y:S01]  /*28d0*/  FSEL R99, R107, -INF , P4 ;  /* 0xff8000006b637808 */ /* 0x000fe20002000000 */
[----:B------:R-:W-:Y:S01]  /*28e0*/  MUFU.TANH R79, R79 ;  /* 0x0000004f004f7308 */ /* 0x000fe20000002400 */
[----:B------:R-:W-:Y:S01]  /*28f0*/  FMNMX.FTZ R76, R77, R76, !PT ;  /* 0x0000004c4d4c7209 */ /* 0x000fe20007810000 */
[C---:B------:R-:W-:Y:S01]  /*2900*/  FMUL.FTZ R73, R0.reuse, R73 ;  /* 0x0000004900497220 */ /* 0x040fe20000410000 */
[----:B------:R-:W-:-:S02]  /*2910*/  FMUL.FTZ R69, R0, R69 ;  /* 0x0000004500457220 */ /* 0x000fc40000410000 */
[----:B------:R-:W-:-:S03]  /*2920*/  FMNMX.FTZ R76, R81, R76, !PT ;  /* 0x0000004c514c7209 */ /* 0x000fc60007810000 */
[----:B------:R2:W-:Y:S01]  /*2930*/  MUFU.TANH R97, R83 ;  /* 0x0000005300617308 */ /* 0x0005e20000002400 */
[----:B-1----:R-:W-:-:S07]  /*2940*/  FSEL R13, R13, -INF , P6 ;  /* 0xff8000000d0d7808 */ /* 0x002fce0003000000 */
[----:B------:R-:W1:Y:S01]  /*2950*/  MUFU.TANH R15, R104 ;  /* 0x00000068000f7308 */ /* 0x000e620000002400 */
[----:B--2---:R-:W-:Y:S02]  /*2960*/  FSEL R83, R103, -INF , P6 ;  /* 0xff80000067537808 */ /* 0x004fe40003000000 */
[----:B------:R-:W-:Y:S02]  /*2970*/  ISETP.GT.AND P6, PT, R8, 0x28, PT ;  /* 0x000000280800780c */ /* 0x000fe40003fc4270 */
[----:B------:R-:W-:-:S03]  /*2980*/  FMNMX.FTZ R76, R83, R76, !PT ;  /* 0x0000004c534c7209 */ /* 0x000fc60007810000 */
[----:B------:R-:W2:Y:S01]  /*2990*/  MUFU.TANH R82, R82 ;  /* 0x0000005200527308 */ /* 0x000ea20000002400 */
[----:B------:R-:W-:-:S04]  /*29a0*/  FMNMX.FTZ R76, R95, R76, !PT ;  /* 0x0000004c5f4c7209 */ /* 0x000fc80007810000 */
[----:B------:R-:W-:Y:S01]  /*29b0*/  FMNMX.FTZ R76, R99, R76, !PT ;  /* 0x0000004c634c7209 */ /* 0x000fe20007810000 */
[----:B------:R-:W-:Y:S02]  /*29c0*/  WARPGROUP.DEPBAR.LE gsb0, 0x0 ;  /* 0x00008000000079c5 */ /* 0x000fe40000010000 */
[----:B------:R-:W-:Y:S01]  /*29d0*/  WARPGROUP.ARRIVE ;  /* 0x00000000000079c5 */ /* 0x000fe20000000000 */
[----:B------:R-:W3:Y:S01]  /*29e0*/  MUFU.TANH R21, R105 ;  /* 0x0000006900157308 */ /* 0x000ee20000002400 */
[----:B------:R-:W-:Y:S01]  /*29f0*/  FMNMX.FTZ R76, R93, R76, !PT ;  /* 0x0000004c5d4c7209 */ /* 0x000fe20007810000 */
[C---:B------:R-:W-:Y:S01]  /*2a00*/  FMUL.FTZ R45, R0.reuse, R45 ;  /* 0x0000002d002d7220 */ /* 0x040fe20000410000 */
[----:B-1----:R-:W-:Y:S01]  /*2a10*/  FSEL R15, R15, -INF , P5 ;  /* 0xff8000000f0f7808 */ /* 0x002fe20002800000 */
[----:B------:R-:W-:Y:S01]  /*2a20*/  FMUL.FTZ R47, R0, R47 ;  /* 0x0000002f002f7220 */ /* 0x000fe20000410000 */
[----:B------:R-:W-:Y:S01]  /*2a30*/  QGMMA.64x32x32.F32.E4M3.E4M3 R28, gdesc[UR48], R28, gsb0 ;  /* 0x00600000301c79f3 */ /* 0x000fe2000800081c */
[----:B------:R-:W-:Y:S01]  /*2a40*/  ISETP.GT.AND P5, PT, R8, 0x29, PT ;  /* 0x000000290800780c */ /* 0x000fe20003fa4270 */
[----:B------:R-:W-:Y:S01]  /*2a50*/  FMUL.FTZ R49, R0, R49 ;  /* 0x0000003100317220 */ /* 0x000fe20000410000 */
[----:B------:R-:W1:Y:S01]  /*2a60*/  MUFU.TANH R86, R86 ;  /* 0x0000005600567308 */ /* 0x000e620000002400 */
[----:B--2---:R-:W-:Y:S01]  /*2a70*/  FSEL R101, R82, -INF , P6 ;  /* 0xff80000052657808 */ /* 0x004fe20003000000 */
[C---:B------:R-:W-:Y:S01]  /*2a80*/  FMUL.FTZ R51, R0.reuse, R51 ;  /* 0x0000003300337220 */ /* 0x040fe20000410000 */
[----:B------:R-:W-:Y:S01]  /*2a90*/  FSEL R97, R97, -INF , P5 ;  /* 0xff80000061617808 */ /* 0x000fe20002800000 */
[C---:B------:R-:W-:Y:S01]  /*2aa0*/  FMUL.FTZ R53, R0.reuse, R53 ;  /* 0x0000003500357220 */ /* 0x040fe20000410000 */
[C---:B------:R-:W-:Y:S01]  /*2ab0*/  FMUL.FTZ R57, R0.reuse, R57 ;  /* 0x0000003900397220 */ /* 0x040fe20000410000 */
[C---:B------:R-:W-:Y:S01]  /*2ac0*/  FMUL.FTZ R26, R0.reuse, R59 ;  /* 0x0000003b001a7220 */ /* 0x040fe20000410000 */
[C---:B------:R-:W-:Y:S01]  /*2ad0*/  FMUL.FTZ R55, R0.reuse, R55 ;  /* 0x0000003700377220 */ /* 0x040fe20000410000 */
[----:B------:R-:W2:Y:S01]  /*2ae0*/  MUFU.TANH R87, R87 ;  /* 0x0000005700577308 */ /* 0x000ea20000002400 */
[----:B---3--:R-:W-:Y:S01]  /*2af0*/  FSEL R21, R21, -INF , P4 ;  /* 0xff80000015157808 */ /* 0x008fe20002000000 */
[----:B------:R-:W-:Y:S01]  /*2b00*/  FMUL.FTZ R46, R0, R46 ;  /* 0x0000002e002e7220 */ /* 0x000fe20000410000 */
[----:B------:R-:W-:Y:S01]  /*2b10*/  ISETP.GT.AND P4, PT, R8, 0x30, PT ;  /* 0x000000300800780c */ /* 0x000fe20003f84270 */
[C---:B------:R-:W-:Y:S01]  /*2b20*/  FMUL.FTZ R44, R0.reuse, R44 ;  /* 0x0000002c002c7220 */ /* 0x040fe20000410000 */
[C---:B------:R-:W-:Y:S01]  /*2b30*/  FMUL.FTZ R50, R0.reuse, R50 ;  /* 0x0000003200327220 */ /* 0x040fe20000410000 */
[C---:B------:R-:W-:Y:S01]  /*2b40*/  FMUL.FTZ R56, R0.reuse, R56 ;  /* 0x0000003800387220 */ /* 0x040fe20000410000 */
[----:B------:R-:W-:Y:S01]  /*2b50*/  FMUL.FTZ R58, R0, R58 ;  /* 0x0000003a003a7220 */ /* 0x000fe20000410000 */
[----:B------:R3:W-:Y:S01]  /*2b60*/  MUFU.TANH R117, R91 ;  /* 0x0000005b00757308 */ /* 0x0007e20000002400 */
[----:B-1----:R-:W-:Y:S01]  /*2b70*/  FSEL R105, R86, -INF , P4 ;  /* 0xff80000056697808 */ /* 0x002fe20002000000 */
[C---:B------:R-:W-:Y:S01]  /*2b80*/  FMUL.FTZ R54, R0.reuse, R54 ;  /* 0x0000003600367220 */ /* 0x040fe20000410000 */
[C---:B------:R-:W-:Y:S01]  /*2b90*/  FMUL.FTZ R52, R0.reuse, R52 ;  /* 0x0000003400347220 */ /* 0x040fe20000410000 */
[----:B------:R-:W-:Y:S01]  /*2ba0*/  FMUL.FTZ R48, R0, R48 ;  /* 0x0000003000307220 */ /* 0x000fe20000410000 */
[----:B------:R-:W-:-:S03]  /*2bb0*/  IMAD.MOV.U32 R86, RZ, RZ, R25 ;  /* 0x000000ffff567224 */ /* 0x000fc600078e0019 */
[----:B------:R-:W-:Y:S01]  /*2bc0*/  MUFU.TANH R80, R80 ;  /* 0x0000005000507308 */ /* 0x000fe20000002400 */
[----:B---3--:R-:W-:Y:S02]  /*2bd0*/  FSEL R91, R79, -INF , P3 ;  /* 0xff8000004f5b7808 */ /* 0x008fe40001800000 */
[----:B------:R-:W-:Y:S02]  /*2be0*/  ISETP.GT.AND P3, PT, R8, 0x38, PT ;  /* 0x000000380800780c */ /* 0x000fe40003f64270 */
[----:B------:R-:W-:Y:S02]  /*2bf0*/  FMNMX.FTZ R76, R91, R76, !PT ;  /* 0x0000004c5b4c7209 */ /* 0x000fe40007810000 */
[----:B--2---:R-:W-:Y:S01]  /*2c00*/  FSEL R103, R87, -INF , P2 ;  /* 0xff80000057677808 */ /* 0x004fe20001000000 */
[----:B------:R-:W1:Y:S01]  /*2c10*/  MUFU.TANH R90, R90 ;  /* 0x0000005a005a7308 */ /* 0x000e620000002400 */
[----:B------:R-:W-:-:S04]  /*2c20*/  FMNMX.FTZ R76, R101, R76, !PT ;  /* 0x0000004c654c7209 */ /* 0x000fc80007810000 */
[----:B------:R-:W-:-:S03]  /*2c30*/  FMNMX.FTZ R76, R97, R76, !PT ;  /* 0x0000004c614c7209 */ /* 0x000fc60007810000 */
[----:B------:R-:W-:Y:S01]  /*2c40*/  MUFU.TANH R84, R84 ;  /* 0x0000005400547308 */ /* 0x000fe20000002400 */
[----:B------:R-:W-:-:S04]  /*2c50*/  FMNMX.FTZ R76, R105, R76, !PT ;  /* 0x0000004c694c7209 */ /* 0x000fc80007810000 */
[----:B------:R-:W-:-:S03]  /*2c60*/  FMNMX.FTZ R76, R103, R76, !PT ;  /* 0x0000004c674c7209 */ /* 0x000fc60007810000 */
[----:B------:R-:W2:Y:S01]  /*2c70*/  MUFU.TANH R62, R62 ;  /* 0x0000003e003e7308 */ /* 0x000ea20000002400 */
[----:B-1----:R-:W-:-:S04]  /*2c80*/  FSEL R113, R90, -INF , P3 ;  /* 0xff8000005a717808 */ /* 0x002fc80001800000 */
[----:B------:R-:W-:-:S03]  /*2c90*/  FMNMX.FTZ R76, R113, R76, !PT ;  /* 0x0000004c714c7209 */ /* 0x000fc60007810000 */
[----:B------:R-:W-:Y:S01]  /*2ca0*/  MUFU.TANH R85, R85 ;  /* 0x0000005500557308 */ /* 0x000fe20000002400 */
[----:B------:R-:W-:Y:S02]  /*2cb0*/  WARPGROUP.DEPBAR.LE gsb0, 0x0 ;  /* 0x00008000000079c5 */ /* 0x000fe40000010000 */
        /* <DEDUP_REMOVED lines=10> */
[C---:B------:R-:W-:Y:S01]  /*2d60*/  FMUL.FTZ R40, R0.reuse, R40 ;  /* 0x0000002800287220 */ /* 0x040fe20000410000 */
[----:B------:R-:W-:-:S02]  /*2d70*/  FMUL.FTZ R41, R0, R41 ;  /* 0x0000002900297220 */ /* 0x000fc40000410000 */
[----:B------:R-:W1:Y:S08]  /*2d80*/  MUFU.TANH R61, R61 ;  /* 0x0000003d003d7308 */ /* 0x000e700000002400 */
[----:B------:R-:W3:Y:S08]  /*2d90*/  MUFU.TANH R63, R63 ;  /* 0x0000003f003f7308 */ /* 0x000ef00000002400 */
[----:B------:R-:W-:Y:S08]  /*2da0*/  MUFU.TANH R60, R60 ;  /* 0x0000003c003c7308 */ /* 0x000ff00000002400 */
[----:B------:R4:W-:Y:S08]  /*2db0*/  MUFU.TANH R22, R45 ;  /* 0x0000002d00167308 */ /* 0x0009f00000002400 */
[----:B------:R-:W-:Y:S01]  /*2dc0*/  MUFU.TANH R65, R65 ;  /* 0x0000004100417308 */ /* 0x000fe20000002400 */
[----:B----4-:R-:W-:-:S02]  /*2dd0*/  FSEL R45, R80, -INF , P6 ;  /* 0xff800000502d7808 */ /* 0x010fc40003000000 */
[----:B------:R-:W-:-:S04]  /*2de0*/  ISETP.GT.AND P6, PT, R8, 0x39, PT ;  /* 0x000000390800780c */ /* 0x000fc80003fc4270 */
[----:B------:R-:W-:Y:S01]  /*2df0*/  FSEL R117, R117, -INF , P6 ;  /* 0xff80000075757808 */ /* 0x000fe20003000000 */
[----:B------:R-:W-:Y:S03]  /*2e00*/  MUFU.TANH R66, R66 ;  /* 0x0000004200427308 */ /* 0x000fe60000002400 */
[----:B------:R-:W-:-:S05]  /*2e10*/  FMNMX.FTZ R76, R117, R76, !PT ;  /* 0x0000004c754c7209 */ /* 0x000fca0007810000 */
[----:B------:R-:W-:Y:S08]  /*2e20*/  MUFU.TANH R72, R72 ;  /* 0x0000004800487308 */ /* 0x000ff00000002400 */
[----:B------:R-:W4:Y:S08]  /*2e30*/  MUFU.TANH R74, R74 ;  /* 0x0000004a004a7308 */ /* 0x000f300000002400 */
[----:B------:R-:W-:Y:S08]  /*2e40*/  MUFU.TANH R89, R89 ;  /* 0x0000005900597308 */ /* 0x000ff00000002400 */
[----:B------:R5:W-:Y:S08]  /*2e50*/  MUFU.TANH R133, R47 ;  /* 0x0000002f00857308 */ /* 0x000bf00000002400 */
[----:B------:R-:W0:Y:S01]  /*2e60*/  MUFU.TANH R67, R67 ;  /* 0x0000004300437308 */ /* 0x000e220000002400 */
[----:B-----5:R-:W-:-:S02]  /*2e70*/  FSEL R47, R12, -INF , P5 ;  /* 0xff8000000c2f7808 */ /* 0x020fc40002800000 */
[----:B------:R-:W-:-:S04]  /*2e80*/  ISETP.GT.AND P5, PT, R8, 0x40, PT ;  /* 0x000000400800780c */ /* 0x000fc80003fa4270 */
[----:B--2---:R-:W-:Y:S01]  /*2e90*/  FSEL R115, R62, -INF , P5 ;  /* 0xff8000003e737808 */ /* 0x004fe20002800000 */
[----:B------:R2:W-:Y:S01]  /*2ea0*/  MUFU.TANH R18, R49 ;  /* 0x0000003100127308 */ /* 0x0005e20000002400 */
[----:B------:R-:W-:Y:S02]  /*2eb0*/  FMUL.FTZ R62, R0, R31 ;  /* 0x0000001f003e7220 */ /* 0x000fe40000410000 */
[----:B------:R-:W-:-:S05]  /*2ec0*/  FMNMX.FTZ R76, R115, R76, !PT ;  /* 0x0000004c734c7209 */ /* 0x000fca0007810000 */
[----:B------:R-:W5:Y:S01]  /*2ed0*/  MUFU.TANH R64, R64 ;  /* 0x0000004000407308 */ /* 0x000f620000002400 */
[----:B--2---:R-:W-:Y:S02]  /*2ee0*/  FSEL R49, R84, -INF , P4 ;  /* 0xff80000054317808 */ /* 0x004fe40002000000 */
[----:B------:R-:W-:-:S04]  /*2ef0*/  ISETP.GT.AND P4, PT, R8, 0x41, PT ;  /* 0x000000410800780c */ /* 0x000fc80003f84270 */
[----:B-1----:R-:W-:Y:S01]  /*2f00*/  FSEL R59, R61, -INF , P4 ;  /* 0xff8000003d3b7808 */ /* 0x002fe20002000000 */
[----:B------:R-:W1:Y:S01]  /*2f10*/  MUFU.TANH R70, R70 ;  /* 0x0000004600467308 */ /* 0x000e620000002400 */
[----:B---3--:R-:W-:Y:S02]  /*2f20*/  FSEL R119, R63, -INF , P4 ;  /* 0xff8000003f777808 */ /* 0x008fe40002000000 */
[----:B------:R-:W-:Y:S02]  /*2f30*/  ISETP.GT.AND P4, PT, R8, 0x58, PT ;  /* 0x000000580800780c */ /* 0x000fe40003f84270 */
[----:B------:R-:W-:Y:S02]  /*2f40*/  FMNMX.FTZ R76, R119, R76, !PT ;  /* 0x0000004c774c7209 */ /* 0x000fe40007810000 */
[----:B----4-:R-:W-:Y:S01]  /*2f50*/  FSEL R129, R74, -INF , P4 ;  /* 0xff8000004a817808 */ /* 0x010fe20002000000 */
[----:B------:R-:W2:Y:S08]  /*2f60*/  MUFU.TANH R68, R68 ;  /* 0x0000004400447308 */ /* 0x000eb00000002400 */
[----:B------:R3:W-:Y:S08]  /*2f70*/  MUFU.TANH R139, R51 ;  /* 0x00000033008b7308 */ /* 0x0007f00000002400 */
[----:B------:R4:W-:Y:S01]  /*2f80*/  MUFU.TANH R24, R53 ;  /* 0x0000003500187308 */ /* 0x0009e20000002400 */
[----:B---3--:R-:W-:-:S02]  /*2f90*/  FSEL R51, R85, -INF , P2 ;  /* 0xff80000055337808 */ /* 0x008fc40001000000 */
[----:B------:R-:W-:-:S04]  /*2fa0*/  ISETP.GT.AND P2, PT, R8, 0x48, PT ;  /* 0x000000480800780c */ /* 0x000fc80003f44270 */
[----:B------:R-:W-:Y:S01]  /*2fb0*/  FSEL R121, R66, -INF , P2 ;  /* 0xff80000042797808 */ /* 0x000fe20001000000 */
[----:B------:R-:W3:Y:S01]  /*2fc0*/  MUFU.TANH R73, R73 ;  /* 0x0000004900497308 */ /* 0x000ee20000002400 */
[----:B----4-:R-:W-:Y:S01]  /*2fd0*/  FSEL R53, R88, -INF , P3 ;  /* 0xff80000058357808 */ /* 0x010fe20001800000 */
[----:B------:R-:W-:Y:S01]  /*2fe0*/  IMAD.U32 R88, RZ, RZ, UR4 ;  /* 0x00000004ff587e24 */ /* 0x000fe2000f8e00ff */
[----:B------:R-:W-:Y:S02]  /*2ff0*/  ISETP.GT.AND P3, PT, R8, 0x49, PT ;  /* 0x000000490800780c */ /* 0x000fe40003f64270 */
[----:B------:R-:W-:Y:S02]  /*3000*/  FMNMX.FTZ R76, R121, R76, !PT ;  /* 0x0000004c794c7209 */ /* 0x000fe40007810000 */
[----:B0-----:R-:W-:Y:S01]  /*3010*/  FSEL R123, R67, -INF , P3 ;  /* 0xff800000437b7808 */ /* 0x001fe20001800000 */
[----:B------:R0:W-:Y:S01]  /*3020*/  MUFU.TANH R12, R57 ;  /* 0x00000039000c7308 */ /* 0x0001e20000002400 */
[----:B-----5:R-:W-:-:S02]  /*3030*/  FSEL R61, R64, -INF , P2 ;  /* 0xff800000403d7808 */ /* 0x020fc40001000000 */
[----:B------:R-:W-:Y:S02]  /*3040*/  FMNMX.FTZ R76, R123, R76, !PT ;  /* 0x0000004c7b4c7209 */ /* 0x000fe40007810000 */
[----:B------:R-:W-:-:S03]  /*3050*/  ISETP.GT.AND P2, PT, R8, 0x59, PT ;  /* 0x000000590800780c */ /* 0x000fc60003f44270 */
[----:B------:R4:W-:Y:S01]  /*3060*/  MUFU.TANH R143, R55 ;  /* 0x00000037008f7308 */ /* 0x0009e20000002400 */
[----:B0-----:R-:W-:Y:S01]  /*3070*/  FSEL R57, R60, -INF , P5 ;  /* 0xff8000003c397808 */ /* 0x001fe20002800000 */
[----:B------:R-:W-:Y:S01]  /*3080*/  FMUL.FTZ R60, R0, R29 ;  /* 0x0000001d003c7220 */ /* 0x000fe20000410000 */
[----:B------:R-:W-:Y:S02]  /*3090*/  FSEL R29, R65, -INF , P3 ;  /* 0xff800000411d7808 */ /* 0x000fe40001800000 */
[----:B------:R-:W-:Y:S02]  /*30a0*/  FSEL R65, R72, -INF , P4 ;  /* 0xff80000048417808 */ /* 0x000fe40002000000 */
[C---:B------:R-:W-:Y:S01]  /*30b0*/  ISETP.GT.AND P4, PT, R8.reuse, 0x69, PT ;  /* 0x000000690800780c */ /* 0x040fe20003f84270 */
[----:B------:R-:W0:Y:S01]  /*30c0*/  MUFU.TANH R69, R69 ;  /* 0x0000004500457308 */ /* 0x000e220000002400 */
[----:B----4-:R-:W-:Y:S02]  /*30d0*/  FSEL R55, R89, -INF , P6 ;  /* 0xff80000059377808 */ /* 0x010fe40003000000 */
[----:B------:R-:W-:-:S02]  /*30e0*/  ISETP.GT.AND P6, PT, R8, 0x50, PT ;  /* 0x000000500800780c */ /* 0x000fc40003fc4270 */
[----:B------:R-:W-:Y:S01]  /*30f0*/  FSEL R79, R18, -INF , P4 ;  /* 0xff800000124f7808 */ /* 0x000fe20002000000 */
[----:B------:R-:W-:Y:S01]  /*3100*/  FMUL.FTZ R18, R0, R39 ;  /* 0x0000002700127220 */ /* 0x000fe20000410000 */
[----:B------:R-:W-:Y:S01]  /*3110*/  ISETP.GT.AND P5, PT, R8, 0x51, PT ;  /* 0x000000510800780c */ /* 0x000fe20003fa4270 */
[----:B------:R-:W4:Y:S01]  /*3120*/  MUFU.TANH R46, R46 ;  /* 0x0000002e002e7308 */ /* 0x000f220000002400 */
[----:B-1----:R-:W-:Y:S02]  /*3130*/  FSEL R125, R70, -INF , P6 ;  /* 0xff800000467d7808 */ /* 0x002fe40003000000 */
[----:B--2---:R-:W-:Y:S02]  /*3140*/  FSEL R63, R68, -INF , P6 ;  /* 0xff800000443f7808 */ /* 0x004fe40003000000 */
[----:B------:R-:W-:Y:S02]  /*3150*/  ISETP.GT.AND P6, PT, R8, 0x61, PT ;  /* 0x000000610800780c */ /* 0x000fe40003fc4270 */
[----:B------:R-:W-:Y:S01]  /*3160*/  FSEL R127, R127, -INF , P5 ;  /* 0xff8000007f7f7808 */ /* 0x000fe20002800000 */
[----:B------:R-:W1:Y:S01]  /*3170*/  MUFU.TANH R44, R44 ;  /* 0x0000002c002c7308 */ /* 0x000e620000002400 */
[----:B------:R-:W-:-:S02]  /*3180*/  FMNMX.FTZ R76, R125, R76, !PT ;  /* 0x0000004c7d4c7209 */ /* 0x000fc40007810000 */
[----:B---3--:R-:W-:Y:S02]  /*3190*/  FSEL R67, R73, -INF , P2 ;  /* 0xff80000049437808 */ /* 0x008fe40001000000 */
[----:B------:R-:W-:Y:S01]  /*31a0*/  FSEL R73, R22, -INF , P6 ;  /* 0xff80000016497808 */ /* 0x000fe20003000000 */
[----:B------:R-:W-:Y:S01]  /*31b0*/  FMUL.FTZ R22, R0, R35 ;  /* 0x0000002300167220 */ /* 0x000fe20000410000 */
[----:B------:R-:W-:Y:S01]  /*31c0*/  FMNMX.FTZ R76, R127, R76, !PT ;  /* 0x0000004c7f4c7209 */ /* 0x000fe20007810000 */
[----:B------:R-:W2:Y:S01]  /*31d0*/  MUFU.TANH R28, R28 ;  /* 0x0000001c001c7308 */ /* 0x000ea20000002400 */
[----:B------:R-:W-:Y:S02]  /*31e0*/  ISETP.GT.AND P3, PT, R8, 0x60, PT ;  /* 0x000000600800780c */ /* 0x000fe40003f64270 */
[----:B------:R-:W-:Y:S02]  /*31f0*/  FSEL R131, R131, -INF , P2 ;  /* 0xff80000083837808 */ /* 0x000fe40001000000 */
[----:B------:R-:W-:-:S02]  /*3200*/  FMNMX.FTZ R76, R129, R76, !PT ;  /* 0x0000004c814c7209 */ /* 0x000fc40007810000 */
[----:B------:R-:W-:Y:S01]  /*3210*/  FSEL R139, R139, -INF , P4 ;  /* 0xff8000008b8b7808 */ /* 0x000fe20002000000 */
[----:B------:R-:W3:Y:S01]  /*3220*/  MUFU.TANH R30, R30 ;  /* 0x0000001e001e7308 */ /* 0x000ee20000002400 */
[----:B------:R-:W-:Y:S02]  /*3230*/  ISETP.GT.AND P4, PT, R8, 0x80, PT ;  /* 0x000000800800780c */ /* 0x000fe40003f84270 */
[----:B0-----:R-:W-:Y:S02]  /*3240*/  FSEL R31, R69, -INF , P5 ;  /* 0xff800000451f7808 */ /* 0x001fe40002800000 */
[----:B----4-:R-:W-:Y:S02]  /*3250*/  FSEL R135, R46, -INF , P3 ;  /* 0xff8000002e877808 */ /* 0x010fe40001800000 */
[----:B------:R-:W-:Y:S01]  /*3260*/  FMNMX.FTZ R76, R131, R76, !PT ;  /* 0x0000004c834c7209 */ /* 0x000fe20007810000 */
[----:B------:R-:W0:Y:S01]  /*3270*/  MUFU.TANH R18, R18 ;  /* 0x0000001200127308 */ /* 0x000e220000002400 */
[----:B-1----:R-:W-:-:S02]  /*3280*/  FSEL R69, R44, -INF , P3 ;  /* 0xff8000002c457808 */ /* 0x002fc40001800000 */
[----:B--2---:R-:W-:Y:S02]  /*3290*/  FSEL R107, R28, -INF , P4 ;  /* 0xff8000001c6b7808 */ /* 0x004fe40002000000 */
[C---:B------:R-:W-:Y:S02]  /*32a0*/  ISETP.GT.AND P3, PT, R8.reuse, 0x71, PT ;  /* 0x000000710800780c */ /* 0x040fe40003f64270 */
[----:B------:R-:W-:Y:S01]  /*32b0*/  ISETP.GT.AND P5, PT, R8, 0x68, PT ;  /* 0x000000680800780c */ /* 0x000fe20003fa4270 */
[----:B------:R-:W1:Y:S01]  /*32c0*/  MUFU.TANH R50, R50 ;  /* 0x0000003200327308 */ /* 0x000e620000002400 */
[----:B---3--:R-:W-:Y:S02]  /*32d0*/  FSEL R149, R30, -INF , P4 ;  /* 0xff8000001e957808 */ /* 0x008fe40002000000 */
[----:B------:R-:W-:Y:S02]  /*32e0*/  ISETP.GT.AND P4, PT, R8, 0x91, PT ;  /* 0x000000910800780c */ /* 0x000fe40003f84270 */
[----:B------:R-:W-:-:S02]  /*32f0*/  FSEL R133, R133, -INF , P6 ;  /* 0xff80000085857808 */ /* 0x000fc40003000000 */
[----:B------:R-:W-:Y:S01]  /*3300*/  FMNMX.FTZ R76, R135, R76, !PT ;  /* 0x0000004c874c7209 */ /* 0x000fe20007810000 */
[----:B------:R-:W2:Y:S01]  /*3310*/  MUFU.TANH R56, R56 ;  /* 0x0000003800387308 */ /* 0x000ea20000002400 */
[----:B------:R-:W-:Y:S02]  /*3320*/  ISETP.GT.AND P6, PT, R8, 0x78, PT ;  /* 0x000000780800780c */ /* 0x000fe40003fc4270 */
[----:B------:R-:W-:Y:S01]  /*3330*/  FSEL R87, R24, -INF , P3 ;  /* 0xff80000018577808 */ /* 0x000fe20001800000 */
[----:B------:R-:W-:Y:S01]  /*3340*/  FMUL.FTZ R24, R0, R43 ;  /* 0x0000002b00187220 */ /* 0x000fe20000410000 */
[----:B0-----:R-:W-:Y:S02]  /*3350*/  FSEL R159, R18, -INF , P4 ;  /* 0xff800000129f7808 */ /* 0x001fe40002000000 */
[----:B------:R-:W-:Y:S01]  /*3360*/  FMNMX.FTZ R18, R3, R6, !PT ;  /* 0x0000000603127209 */ /* 0x000fe20007810000 */
[----:B------:R-:W0:Y:S01]  /*3370*/  MUFU.TANH R58, R58 ;  /* 0x0000003a003a7308 */ /* 0x000e220000002400 */
[----:B-1----:R-:W-:-:S02]  /*3380*/  FSEL R137, R50, -INF , P5 ;  /* 0xff80000032897808 */ /* 0x002fc40002800000 */
[----:B------:R-:W-:Y:S02]  /*3390*/  FMNMX.FTZ R76, R133, R76, !PT ;  /* 0x0000004c854c7209 */ /* 0x000fe40007810000 */
[----:B------:R-:W-:Y:S02]  /*33a0*/  FMNMX.FTZ R18, R7, R18, !PT ;  /* 0x0000001207127209 */ /* 0x000fe40007810000 */
[----:B------:R-:W-:Y:S01]  /*33b0*/  ISETP.GT.AND P2, PT, R8, 0x70, PT ;  /* 0x000000700800780c */ /* 0x000fe20003f44270 */
[----:B------:R-:W1:Y:S01]  /*33c0*/  MUFU.TANH R22, R22 ;  /* 0x0000001600167308 */ /* 0x000e620000002400 */
[----:B--2---:R-:W-:Y:S02]  /*33d0*/  FSEL R39, R56, -INF , P6 ;  /* 0xff80000038277808 */ /* 0x004fe40003000000 */
[----:B------:R-:W-:Y:S02]  /*33e0*/  FMNMX.FTZ R76, R137, R76, !PT ;  /* 0x0000004c894c7209 */ /* 0x000fe40007810000 */
[----:B------:R-:W-:-:S02]  /*33f0*/  FSEL R143, R143, -INF , P3 ;  /* 0xff8000008f8f7808 */ /* 0x000fc40001800000 */
[----:B------:R-:W-:Y:S01]  /*3400*/  FMNMX.FTZ R76, R139, R76, !PT ;  /* 0x0000004c8b4c7209 */ /* 0x000fe20007810000 */
[----:B------:R-:W2:Y:S01]  /*3410*/  MUFU.TANH R54, R54 ;  /* 0x0000003600367308 */ /* 0x000ea20000002400 */
[----:B0-----:R-:W-:Y:S02]  /*3420*/  FSEL R145, R58, -INF , P6 ;  /* 0xff8000003a917808 */ /* 0x001fe40003000000 */
[C---:B------:R-:W-:Y:S02]  /*3430*/  ISETP.GT.AND P6, PT, R8.reuse, 0x89, PT ;  /* 0x000000890800780c */ /* 0x040fe40003fc4270 */
[----:B------:R-:W-:-:S03]  /*3440*/  ISETP.GT.AND P3, PT, R8, 0x81, PT ;  /* 0x000000810800780c */ /* 0x000fc60003f64270 */
[----:B------:R-:W0:Y:S01]  /*3450*/  MUFU.TANH R52, R52 ;  /* 0x0000003400347308 */ /* 0x000e220000002400 */
[----:B-1----:R-:W-:Y:S02]  /*3460*/  FSEL R155, R22, -INF , P6 ;  /* 0xff800000169b7808 */ /* 0x002fe40003000000 */
[----:B------:R-:W-:-:S04]  /*3470*/  FMNMX.FTZ R22, R9, R18, !PT ;  /* 0x0000001209167209 */ /* 0x000fc80007810000 */
[----:B------:R-:W-:Y:S01]  /*3480*/  FMNMX.FTZ R22, R11, R22, !PT ;  /* 0x000000160b167209 */ /* 0x000fe20007810000 */
[----:B------:R-:W1:Y:S01]  /*3490*/  MUFU.TANH R48, R48 ;  /* 0x0000003000307308 */ /* 0x000e620000002400 */
[----:B--2---:R-:W-:Y:S02]  /*34a0*/  FSEL R141, R54, -INF , P2 ;  /* 0xff800000368d7808 */ /* 0x004fe40001000000 */
[----:B------:R-:W-:Y:S02]  /*34b0*/  FMNMX.FTZ R22, R13, R22, !PT ;  /* 0x000000160d167209 */ /* 0x000fe40007810000 */
[----:B------:R-:W-:Y:S02]  /*34c0*/  FMNMX.FTZ R76, R141, R76, !PT ;  /* 0x0000004c8d4c7209 */ /* 0x000fe40007810000 */
[----:B------:R-:W-:Y:S01]  /*34d0*/  FMNMX.FTZ R22, R15, R22, !PT ;  /* 0x000000160f167209 */ /* 0x000fe20007810000 */
[----:B------:R-:W2:Y:S01]  /*34e0*/  MUFU.TANH R32, R32 ;  /* 0x0000002000207308 */ /* 0x000ea20000002400 */
[----:B0-----:R-:W-:-:S02]  /*34f0*/  FSEL R85, R52, -INF , P2 ;  /* 0xff80000034557808 */ /* 0x001fc40001000000 */
[----:B------:R-:W-:Y:S02]  /*3500*/  ISETP.GT.AND P2, PT, R8, 0x88, PT ;  /* 0x000000880800780c */ /* 0x000fe40003f44270 */
[----:B------:R-:W-:-:S03]  /*3510*/  FMNMX.FTZ R76, R143, R76, !PT ;  /* 0x0000004c8f4c7209 */ /* 0x000fc60007810000 */
[----:B------:R-:W0:Y:S01]  /*3520*/  MUFU.TANH R34, R34 ;  /* 0x0000002200227308 */ /* 0x000e220000002400 */
[----:B-1----:R-:W-:Y:S02]  /*3530*/  FSEL R35, R48, -INF , P5 ;  /* 0xff80000030237808 */ /* 0x002fe40002800000 */
[----:B------:R-:W-:Y:S02]  /*3540*/  ISETP.GT.AND P5, PT, R8, 0x79, PT ;  /* 0x000000790800780c */ /* 0x000fe40003fa4270 */
[----:B------:R-:W-:Y:S02]  /*3550*/  FMNMX.FTZ R76, R145, R76, !PT ;  /* 0x0000004c914c7209 */ /* 0x000fe40007810000 */
[----:B------:R-:W-:Y:S01]  /*3560*/  FSEL R43, R12, -INF , P5 ;  /* 0xff8000000c2b7808 */ /* 0x000fe20002800000 */
[----:B------:R-:W1:Y:S01]  /*3570*/  MUFU.TANH R26, R26 ;  /* 0x0000001a001a7308 */ /* 0x000e620000002400 */
[----:B--2---:R-:W-:-:S07]  /*3580*/  FSEL R111, R32, -INF , P2 ;  /* 0xff800000206f7808 */ /* 0x004fce0001000000 */
[----:B------:R-:W2:Y:S01]  /*3590*/  MUFU.TANH R24, R24 ;  /* 0x0000001800187308 */ /* 0x000ea20000002400 */
[----:B0-----:R-:W-:Y:S02]  /*35a0*/  FSEL R153, R34, -INF , P2 ;  /* 0xff80000022997808 */ /* 0x001fe40001000000 */
[----:B------:R-:W-:-:S05]  /*35b0*/  ISETP.GT.AND P2, PT, R8, 0x99, PT ;  /* 0x000000990800780c */ /* 0x000fca0003f44270 */
[----:B------:R-:W0:Y:S01]  /*35c0*/  MUFU.TANH R62, R62 ;  /* 0x0000003e003e7308 */ /* 0x000e220000002400 */
[----:B-1----:R-:W-:Y:S02]  /*35d0*/  FSEL R147, R26, -INF , P5 ;  /* 0xff8000001a937808 */ /* 0x002fe40002800000 */
[----:B------:R-:W-:Y:S02]  /*35e0*/  ISETP.GT.AND P5, PT, R8, 0x90, PT ;  /* 0x000000900800780c */ /* 0x000fe40003fa4270 */
[----:B------:R-:W-:-:S03]  /*35f0*/  FMNMX.FTZ R76, R147, R76, !PT ;  /* 0x0000004c934c7209 */ /* 0x000fc60007810000 */
[----:B------:R-:W1:Y:S01]  /*3600*/  MUFU.TANH R38, R38 ;  /* 0x0000002600267308 */ /* 0x000e620000002400 */
[----:B--2---:R-:W-:Y:S02]  /*3610*/  FSEL R163, R24, -INF , P2 ;  /* 0xff80000018a37808 */ /* 0x004fe40001000000 */
[----:B------:R-:W-:Y:S02]  /*3620*/  FMNMX.FTZ R24, R21, R22, !PT ;  /* 0x0000001615187209 */ /* 0x000fe40007810000 */
[----:B------:R-:W-:Y:S02]  /*3630*/  FMNMX.FTZ R76, R149, R76, !PT ;  /* 0x0000004c954c7209 */ /* 0x000fe40007810000 */
[----:B------:R-:W-:Y:S01]  /*3640*/  FMNMX.FTZ R24, R23, R24, !PT ;  /* 0x0000001817187209 */ /* 0x000fe20007810000 */
[----:B------:R-:W2:Y:S01]  /*3650*/  MUFU.TANH R60, R60 ;  /* 0x0000003c003c7308 */ /* 0x000ea20000002400 */
[----:B0-----:R-:W-:Y:S02]  /*3660*/  FSEL R151, R62, -INF , P3 ;  /* 0xff8000003e977808 */ /* 0x001fe40001800000 */
[----:B------:R-:W-:-:S02]  /*3670*/  FMNMX.FTZ R24, R27, R24, !PT ;  /* 0x000000181b187209 */ /* 0x000fc40007810000 */
[----:B------:R-:W-:Y:S02]  /*3680*/  FMNMX.FTZ R76, R151, R76, !PT ;  /* 0x0000004c974c7209 */ /* 0x000fe40007810000 */
[----:B------:R-:W-:Y:S01]  /*3690*/  FMNMX.FTZ R24, R45, R24, !PT ;  /* 0x000000182d187209 */ /* 0x000fe20007810000 */
[----:B------:R-:W0:Y:S01]  /*36a0*/  MUFU.TANH R42, R42 ;  /* 0x0000002a002a7308 */ /* 0x000e220000002400 */
[----:B------:R-:W-:Y:S02]  /*36b0*/  FMNMX.FTZ R76, R153, R76, !PT ;  /* 0x0000004c994c7209 */ /* 0x000fe40007810000 */
[----:B------:R-:W-:Y:S02]  /*36c0*/  FMNMX.FTZ R26, R47, R24, !PT ;  /* 0x000000182f1a7209 */ /* 0x000fe40007810000 */
[----:B-1----:R-:W-:Y:S02]  /*36d0*/  FSEL R157, R38, -INF , P5 ;  /* 0xff800000269d7808 */ /* 0x002fe40002800000 */
[----:B------:R-:W-:Y:S01]  /*36e0*/  FMNMX.FTZ R76, R155, R76, !PT ;  /* 0x0000004c9b4c7209 */ /* 0x000fe20007810000 */
[----:B------:R-:W1:Y:S01]  /*36f0*/  MUFU.TANH R38, R33 ;  /* 0x0000002100267308 */ /* 0x000e620000002400 */
[----:B--2---:R-:W-:-:S02]  /*3700*/  FSEL R109, R60, -INF , P3 ;  /* 0xff8000003c6d7808 */ /* 0x004fc40001800000 */
[----:B------:R-:W-:Y:S02]  /*3710*/  FMNMX.FTZ R26, R49, R26, !PT ;  /* 0x0000001a311a7209 */ /* 0x000fe40007810000 */
[----:B------:R-:W-:Y:S02]  /*3720*/  ISETP.GT.AND P3, PT, R8, 0x98, PT ;  /* 0x000000980800780c */ /* 0x000fe40003f64270 */
[----:B------:R-:W-:Y:S01]  /*3730*/  FMNMX.FTZ R76, R157, R76, !PT ;  /* 0x0000004c9d4c7209 */ /* 0x000fe20007810000 */
[----:B------:R-:W-:Y:S01]  /*3740*/  MUFU.TANH R36, R36 ;  /* 0x0000002400247308 */ /* 0x000fe20000002400 */
[----:B------:R-:W-:Y:S02]  /*3750*/  FMNMX.FTZ R26, R51, R26, !PT ;  /* 0x0000001a331a7209 */ /* 0x000fe40007810000 */
[----:B0-----:R-:W-:Y:S02]  /*3760*/  FSEL R161, R42, -INF , P3 ;  /* 0xff8000002aa17808 */ /* 0x001fe40001800000 */
[----:B------:R-:W-:-:S02]  /*3770*/  FMNMX.FTZ R76, R159, R76, !PT ;  /* 0x0000004c9f4c7209 */ /* 0x000fc40007810000 */
[----:B------:R-:W-:Y:S01]  /*3780*/  FMNMX.FTZ R26, R53, R26, !PT ;  /* 0x0000001a351a7209 */ /* 0x000fe20007810000 */
[----:B------:R0:W2:Y:S01]  /*3790*/  MUFU.TANH R42, R37 ;  /* 0x00000025002a7308 */ /* 0x0000a20000002400 */
[----:B------:R-:W-:Y:S02]  /*37a0*/  FMNMX.FTZ R76, R161, R76, !PT ;  /* 0x0000004ca14c7209 */ /* 0x000fe40007810000 */
[----:B------:R-:W-:Y:S02]  /*37b0*/  FMNMX.FTZ R28, R55, R26, !PT ;  /* 0x0000001a371c7209 */ /* 0x000fe40007810000 */
[----:B------:R-:W-:Y:S02]  /*37c0*/  FMNMX.FTZ R76, R163, R76, !PT ;  /* 0x0000004ca34c7209 */ /* 0x000fe40007810000 */
[----:B------:R-:W-:Y:S01]  /*37d0*/  FMNMX.FTZ R28, R57, R28, !PT ;  /* 0x0000001c391c7209 */ /* 0x000fe20007810000 */
[----:B------:R-:W-:Y:S02]  /*37e0*/  MUFU.TANH R40, R40 ;  /* 0x0000002800287308 */ /* 0x000fe40000002400 */
[----:B------:R-:W3:Y:S01]  /*37f0*/  SHFL.BFLY PT, R89, R76, 0x2, 0x1f ;  /* 0x0c401f004c597f89 */ /* 0x000ee200000e0000 */
[----:B------:R-:W-:-:S04]  /*3800*/  FMNMX.FTZ R28, R59, R28, !PT ;  /* 0x0000001c3b1c7209 */ /* 0x000fc80007810000 */
[----:B------:R-:W-:Y:S01]  /*3810*/  FMNMX.FTZ R28, R61, R28, !PT ;  /* 0x0000001c3d1c7209 */ /* 0x000fe20007810000 */
[----:B------:R-:W4:Y:S03]  /*3820*/  MUFU.TANH R44, R41 ;  /* 0x00000029002c7308 */ /* 0x000f260000002400 */
[----:B------:R-:W-:-:S04]  /*3830*/  FMNMX.FTZ R30, R29, R28, !PT ;  /* 0x0000001c1d1e7209 */ /* 0x000fc80007810000 */
[----:B------:R-:W-:-:S04]  /*3840*/  FMNMX.FTZ R30, R63, R30, !PT ;  /* 0x0000001e3f1e7209 */ /* 0x000fc80007810000 */
[----:B------:R-:W-:-:S04]  /*3850*/  FMNMX.FTZ R30, R31, R30, !PT ;  /* 0x0000001e1f1e7209 */ /* 0x000fc80007810000 */
[----:B------:R-:W-:Y:S02]  /*3860*/  FMNMX.FTZ R30, R65, R30, !PT ;  /* 0x0000001e411e7209 */ /* 0x000fe40007810000 */
[----:B---3--:R-:W-:Y:S02]  /*3870*/  FMNMX.FTZ R8, R76, R89, !PT ;  /* 0x000000594c087209 */ /* 0x008fe40007810000 */
[----:B------:R-:W-:-:S03]  /*3880*/  FMNMX.FTZ R32, R67, R30, !PT ;  /* 0x0000001e43207209 */ /* 0x000fc60007810000 */
[----:B------:R-:W3:Y:S01]  /*3890*/  SHFL.BFLY PT, R89, R8, 0x1, 0x1f ;  /* 0x0c201f0008597f89 */ /* 0x000ee200000e0000 */
[----:B------:R-:W-:-:S04]  /*38a0*/  FMNMX.FTZ R32, R69, R32, !PT ;  /* 0x0000002045207209 */ /* 0x000fc80007810000 */
[----:B------:R-:W-:-:S04]  /*38b0*/  FMNMX.FTZ R32, R73, R32, !PT ;  /* 0x0000002049207209 */ /* 0x000fc80007810000 */
[----:B------:R-:W-:-:S04]  /*38c0*/  FMNMX.FTZ R32, R35, R32, !PT ;  /* 0x0000002023207209 */ /* 0x000fc80007810000 */
[----:B------:R-:W-:-:S04]  /*38d0*/  FMNMX.FTZ R34, R79, R32, !PT ;  /* 0x000000204f227209 */ /* 0x000fc80007810000 */
[----:B------:R-:W-:-:S04]  /*38e0*/  FMNMX.FTZ R34, R85, R34, !PT ;  /* 0x0000002255227209 */ /* 0x000fc80007810000 */
[----:B------:R-:W-:Y:S02]  /*38f0*/  FMNMX.FTZ R34, R87, R34, !PT ;  /* 0x0000002257227209 */ /* 0x000fe40007810000 */
[----:B---3--:R-:W-:Y:S02]  /*3900*/  FMNMX.FTZ R89, R8, R89, !PT ;  /* 0x0000005908597209 */ /* 0x008fe40007810000 */
[----:B------:R-:W-:Y:S02]  /*3910*/  FMNMX.FTZ R34, R39, R34, !PT ;  /* 0x0000002227227209 */ /* 0x000fe40007810000 */
[C---:B------:R-:W-:Y:S01]  /*3920*/  FSETP.NEU.FTZ.AND P0, PT, R89.reuse, -INF , PT ;  /* 0xff8000005900780b */ /* 0x040fe20003f1d000 */
[----:B------:R-:W-:Y:S01]  /*3930*/  FFMA.FTZ R12, R89, R88, -8 ;  /* 0xc1000000590c7423 */ /* 0x000fe20000010058 */
[----:B------:R-:W-:-:S04]  /*3940*/  FMNMX.FTZ R46, R43, R34, !PT ;  /* 0x000000222b2e7209 */ /* 0x000fc80007810000 */
[----:B------:R-:W-:Y:S02]  /*3950*/  FMNMX.FTZ R46, R107, R46, !PT ;  /* 0x0000002e6b2e7209 */ /* 0x000fe40007810000 */
[----:B------:R-:W-:Y:S02]  /*3960*/  FSEL R54, R12, RZ, P0 ;  /* 0x000000ff0c367208 */ /* 0x000fe40000000000 */
[----:B------:R-:W-:Y:S02]  /*3970*/  FMNMX.FTZ R46, R109, R46, !PT ;  /* 0x0000002e6d2e7209 */ /* 0x000fe40007810000 */
[----:B------:R-:W-:Y:S01]  /*3980*/  ISETP.NE.AND P0, PT, R14, RZ, PT ;  /* 0x000000ff0e00720c */ /* 0x000fe20003f05270 */
[-CC-:B------:R-:W-:Y:S01]  /*3990*/  FFMA.FTZ R14, R95, R88.reuse, -R54.reuse ;  /* 0x000000585f0e7223 */ /* 0x180fe20000010836 */
[-CC-:B------:R-:W-:Y:S01]  /*39a0*/  FFMA.FTZ R95, R123, R88.reuse, -R54.reuse ;  /* 0x000000587b5f7223 */ /* 0x180fe20000010836 */
[-CC-:B------:R-:W-:Y:S01]  /*39b0*/  FFMA.FTZ R125, R125, R88.reuse, -R54.reuse ;  /* 0x000000587d7d7223 */ /* 0x180fe20000010836 */
[----:B-1----:R-:W-:Y:S01]  /*39c0*/  FSEL R123, R38, -INF , P6 ;  /* 0xff800000267b7808 */ /* 0x002fe20003000000 */
[--C-:B0-----:R-:W-:Y:S01]  /*39d0*/  FFMA.FTZ R37, R77, R88, -R54.reuse ;  /* 0x000000584d257223 */ /* 0x101fe20000010836 */
[----:B------:R-:W-:Y:S01]  /*39e0*/  FMNMX.FTZ R46, R111, R46, !PT ;  /* 0x0000002e6f2e7209 */ /* 0x000fe20007810000 */
[----:B------:R0:W-:Y:S01]  /*39f0*/  MUFU.EX2 R32, R125 ;  /* 0x0000007d00207308 */ /* 0x0001e20000000800 */
[-CC-:B------:R-:W-:Y:S01]  /*3a00*/  FFMA.FTZ R77, R97, R88.reuse, -R54.reuse ;  /* 0x00000058614d7223 */ /* 0x180fe20000010836 */
[--C-:B------:R-:W-:Y:S01]  /*3a10*/  FFMA.FTZ R97, R127, R88, -R54.reuse ;  /* 0x000000587f617223 */ /* 0x100fe20000010836 */
[----:B------:R-:W-:Y:S01]  /*3a20*/  FMNMX.FTZ R46, R123, R46, !PT ;  /* 0x0000002e7b2e7209 */ /* 0x000fe20007810000 */
[-CC-:B------:R-:W-:Y:S01]  /*3a30*/  FFMA.FTZ R129, R129, R88.reuse, -R54.reuse ;  /* 0x0000005881817223 */ /* 0x180fe20000010836 */
[----:B--2---:R-:W-:Y:S01]  /*3a40*/  FSEL R127, R42, -INF , P4 ;  /* 0xff8000002a7f7808 */ /* 0x004fe20002000000 */
[-CC-:B------:R-:W-:Y:S01]  /*3a50*/  FFMA.FTZ R8, R71, R88.reuse, -R54.reuse ;  /* 0x0000005847087223 */ /* 0x180fe20000010836 */
[-CC-:B------:R-:W-:Y:S01]  /*3a60*/  FFMA.FTZ R71, R99, R88.reuse, -R54.reuse ;  /* 0x0000005863477223 */ /* 0x180fe20000010836 */
[----:B------:R1:W-:Y:S01]  /*3a70*/  MUFU.EX2 R34, R129 ;  /* 0x0000008100227308 */ /* 0x0003e20000000800 */
[----:B0-----:R-:W-:Y:S01]  /*3a80*/  FSEL R125, R36, -INF , P5 ;  /* 0xff800000247d7808 */ /* 0x001fe20002800000 */
[-CC-:B------:R-:W-:Y:S01]  /*3a90*/  FFMA.FTZ R99, R131, R88.reuse, -R54.reuse ;  /* 0x0000005883637223 */ /* 0x180fe20000010836 */
[----:B----4-:R-:W-:Y:S01]  /*3aa0*/  FSEL R131, R44, -INF , P2 ;  /* 0xff8000002c837808 */ /* 0x010fe20001000000 */
[--C-:B------:R-:W-:Y:S01]  /*3ab0*/  FFMA.FTZ R33, R10, R88, -R54.reuse ;  /* 0x000000580a217223 */ /* 0x100fe20000010836 */
[----:B------:R-:W-:Y:S01]  /*3ac0*/  FMNMX.FTZ R46, R125, R46, !PT ;  /* 0x0000002e7d2e7209 */ /* 0x000fe20007810000 */
[-CC-:B------:R-:W-:Y:S01]  /*3ad0*/  FFMA.FTZ R10, R75, R88.reuse, -R54.reuse ;  /* 0x000000584b0a7223 */ /* 0x180fe20000010836 */
[-CC-:B------:R-:W-:Y:S01]  /*3ae0*/  FFMA.FTZ R75, R91, R88.reuse, -R54.reuse ;  /* 0x000000585b4b7223 */ /* 0x180fe20000010836 */
[-CC-:B------:R-:W-:Y:S01]  /*3af0*/  FFMA.FTZ R93, R93, R88.reuse, -R54.reuse ;  /* 0x000000585d5d7223 */ /* 0x180fe20000010836 */
[----:B-1----:R-:W-:Y:S01]  /*3b00*/  FSEL R129, R40, -INF , P3 ;  /* 0xff80000028817808 */ /* 0x002fe20001800000 */
[--C-:B------:R-:W-:Y:S01]  /*3b10*/  FFMA.FTZ R101, R101, R88, -R54.reuse ;  /* 0x0000005865657223 */ /* 0x100fe20000010836 */
[----:B------:R-:W-:Y:S01]  /*3b20*/  FMNMX.FTZ R46, R127, R46, !PT ;  /* 0x0000002e7f2e7209 */ /* 0x000fe20007810000 */
[-CC-:B------:R-:W-:Y:S01]  /*3b30*/  FFMA.FTZ R105, R105, R88.reuse, -R54.reuse ;  /* 0x0000005869697223 */ /* 0x180fe20000010836 */
[-CC-:B------:R-:W-:Y:S01]  /*3b40*/  FFMA.FTZ R113, R113, R88.reuse, -R54.reuse ;  /* 0x0000005871717223 */ /* 0x180fe20000010836 */
[--C-:B------:R-:W-:Y:S01]  /*3b50*/  FFMA.FTZ R115, R115, R88, -R54.reuse ;  /* 0x0000005873737223 */ /* 0x100fe20000010836 */
[----:B------:R-:W-:Y:S01]  /*3b60*/  FMNMX.FTZ R46, R129, R46, !PT ;  /* 0x0000002e812e7209 */ /* 0x000fe20007810000 */
[-CC-:B------:R-:W-:Y:S01]  /*3b70*/  FFMA.FTZ R121, R121, R88.reuse, -R54.reuse ;  /* 0x0000005879797223 */ /* 0x180fe20000010836 */
[-CC-:B------:R-:W-:Y:S01]  /*3b80*/  FFMA.FTZ R12, R81, R88.reuse, -R54.reuse ;  /* 0x00000058510c7223 */ /* 0x180fe20000010836 */
[--C-:B------:R-:W-:Y:S01]  /*3b90*/  FFMA.FTZ R41, R83, R88, -R54.reuse ;  /* 0x0000005853297223 */ /* 0x100fe20000010836 */
[----:B------:R-:W-:Y:S01]  /*3ba0*/  FMNMX.FTZ R46, R131, R46, !PT ;  /* 0x0000002e832e7209 */ /* 0x000fe20007810000 */
[----:B------:R0:W-:Y:S01]  /*3bb0*/  MUFU.EX2 R18, R93 ;  /* 0x0000005d00127308 */ /* 0x0001e20000000800 */
[-CC-:B------:R-:W-:Y:S01]  /*3bc0*/  FFMA.FTZ R81, R103, R88.reuse, -R54.reuse ;  /* 0x0000005867517223 */ /* 0x180fe20000010836 */
[-CC-:B------:R-:W-:Y:S01]  /*3bd0*/  FFMA.FTZ R83, R117, R88.reuse, -R54.reuse ;  /* 0x0000005875537223 */ /* 0x180fe20000010836 */
[-CC-:B------:R-:W-:Y:S01]  /*3be0*/  FFMA.FTZ R36, R135, R88.reuse, -R54.reuse ;  /* 0x0000005887247223 */ /* 0x180fe20000010836 */
[----:B------:R-:W1:Y:S01]  /*3bf0*/  SHFL.BFLY PT, R91, R46, 0x2, 0x1f ;  /* 0x0c401f002e5b7f89 */ /* 0x000e6200000e0000 */
[-CC-:B------:R-:W-:Y:S01]  /*3c00*/  FFMA.FTZ R38, R137, R88.reuse, -R54.reuse ;  /* 0x0000005889267223 */ /* 0x180fe20000010836 */
[-CC-:B------:R-:W-:Y:S01]  /*3c10*/  FFMA.FTZ R103, R139, R88.reuse, -R54.reuse ;  /* 0x000000588b677223 */ /* 0x180fe20000010836 */
[-CC-:B------:R-:W-:Y:S01]  /*3c20*/  FFMA.FTZ R40, R141, R88.reuse, -R54.reuse ;  /* 0x000000588d287223 */ /* 0x180fe20000010836 */
[----:B------:R2:W-:Y:S01]  /*3c30*/  MUFU.EX2 R22, R101 ;  /* 0x0000006500167308 */ /* 0x0005e20000000800 */
[-CC-:B0-----:R-:W-:Y:S01]  /*3c40*/  FFMA.FTZ R93, R119, R88.reuse, -R54.reuse ;  /* 0x00000058775d7223 */ /* 0x181fe20000010836 */
[-CC-:B------:R-:W-:Y:S01]  /*3c50*/  FFMA.FTZ R42, R145, R88.reuse, -R54.reuse ;  /* 0x00000058912a7223 */ /* 0x180fe20000010836 */
[-CC-:B------:R-:W-:Y:S01]  /*3c60*/  FFMA.FTZ R44, R149, R88.reuse, -R54.reuse ;  /* 0x00000058952c7223 */ /* 0x180fe20000010836 */
[-CC-:B------:R-:W-:Y:S01]  /*3c70*/  FFMA.FTZ R117, R155, R88.reuse, -R54.reuse ;  /* 0x000000589b757223 */ /* 0x180fe20000010836 */
[-CC-:B------:R-:W-:Y:S01]  /*3c80*/  FFMA.FTZ R48, R157, R88.reuse, -R54.reuse ;  /* 0x000000589d307223 */ /* 0x180fe20000010836 */
[----:B------:R-:W-:-:S02]  /*3c90*/  FFMA.FTZ R119, R159, R88, -R54 ;  /* 0x000000589f777223 */ /* 0x000fc40000010836 */
[----:B------:R0:W-:Y:S01]  /*3ca0*/  MUFU.EX2 R24, R105 ;  /* 0x0000006900187308 */ /* 0x0001e20000000800 */
[----:B--2---:R-:W-:-:S07]  /*3cb0*/  FFMA.FTZ R101, R133, R88, -R54 ;  /* 0x0000005885657223 */ /* 0x004fce0000010836 */
[----:B------:R2:W-:Y:S01]  /*3cc0*/  MUFU.EX2 R26, R113 ;  /* 0x00000071001a7308 */ /* 0x0005e20000000800 */
[-CC-:B0-----:R-:W-:Y:S01]  /*3cd0*/  FFMA.FTZ R105, R143, R88.reuse, -R54.reuse ;  /* 0x000000588f697223 */ /* 0x181fe20000010836 */
[----:B-1----:R-:W-:Y:S01]  /*3ce0*/  FMNMX.FTZ R50, R46, R91, !PT ;  /* 0x0000005b2e327209 */ /* 0x002fe20007810000 */
[----:B------:R-:W-:-:S05]  /*3cf0*/  FFMA.FTZ R46, R153, R88, -R54 ;  /* 0x00000058992e7223 */ /* 0x000fca0000010836 */
[----:B------:R0:W-:Y:S01]  /*3d00*/  MUFU.EX2 R28, R115 ;  /* 0x00000073001c7308 */ /* 0x0001e20000000800 */
[----:B------:R-:W1:Y:S01]  /*3d10*/  SHFL.BFLY PT, R91, R50, 0x1, 0x1f ;  /* 0x0c201f00325b7f89 */ /* 0x000e6200000e0000 */
[----:B--2---:R-:W-:-:S06]  /*3d20*/  FFMA.FTZ R113, R147, R88, -R54 ;  /* 0x0000005893717223 */ /* 0x004fcc0000010836 */
[----:B------:R2:W-:Y:S01]  /*3d30*/  MUFU.EX2 R30, R121 ;  /* 0x00000079001e7308 */ /* 0x0005e20000000800 */
[----:B0-----:R-:W-:-:S07]  /*3d40*/  FFMA.FTZ R115, R151, R88, -R54 ;  /* 0x0000005897737223 */ /* 0x001fce0000010836 */
[----:B------:R-:W-:Y:S01]  /*3d50*/  MUFU.EX2 R8, R8 ;  /* 0x0000000800087308 */ /* 0x000fe20000000800 */
[----:B--2---:R-:W-:-:S07]  /*3d60*/  FFMA.FTZ R121, R163, R88, -R54 ;  /* 0x00000058a3797223 */ /* 0x004fce0000010836 */
[----:B------:R-:W0:Y:S01]  /*3d70*/  MUFU.EX2 R33, R33 ;  /* 0x0000002100217308 */ /* 0x000e220000000800 */
[----:B-1----:R-:W-:Y:S01]  /*3d80*/  FMNMX.FTZ R91, R50, R91, !PT ;  /* 0x0000005b325b7209 */ /* 0x002fe20007810000 */
[----:B------:R-:W-:-:S03]  /*3d90*/  FFMA.FTZ R50, R161, R88, -R54 ;  /* 0x00000058a1327223 */ /* 0x000fc60000010836 */
[C---:B------:R-:W-:Y:S01]  /*3da0*/  FSETP.NEU.FTZ.AND P2, PT, R91.reuse, -INF , PT ;  /* 0xff8000005b00780b */ /* 0x040fe20003f5d000 */
[----:B------:R-:W-:Y:S02]  /*3db0*/  FFMA.FTZ R52, R91, R88, -8 ;  /* 0xc10000005b347423 */ /* 0x000fe40000010058 */
[----:B------:R-:W1:Y:S03]  /*3dc0*/  MUFU.EX2 R10, R10 ;  /* 0x0000000a000a7308 */ /* 0x000e660000000800 */
[----:B------:R-:W-:-:S05]  /*3dd0*/  FSEL R60, R52, RZ, P2 ;  /* 0x000000ff343c7208 */ /* 0x000fca0001000000 */
[-CC-:B------:R-:W-:Y:S01]  /*3de0*/  FFMA.FTZ R3, R3, R88.reuse, -R60.reuse ;  /* 0x0000005803037223 */ /* 0x180fe2000001083c */
[-CC-:B------:R-:W-:Y:S01]  /*3df0*/  FFMA.FTZ R6, R6, R88.reuse, -R60.reuse ;  /* 0x0000005806067223 */ /* 0x180fe2000001083c */
[-CC-:B------:R-:W-:Y:S01]  /*3e00*/  FFMA.FTZ R54, R7, R88.reuse, -R60.reuse ;  /* 0x0000005807367223 */ /* 0x180fe2000001083c */
[-CC-:B------:R-:W-:Y:S01]  /*3e10*/  FFMA.FTZ R56, R9, R88.reuse, -R60.reuse ;  /* 0x0000005809387223 */ /* 0x180fe2000001083c */
[-CC-:B------:R-:W-:Y:S01]  /*3e20*/  FFMA.FTZ R7, R11, R88.reuse, -R60.reuse ;  /* 0x000000580b077223 */ /* 0x180fe2000001083c */
[----:B------:R-:W2:Y:S01]  /*3e30*/  MUFU.EX2 R37, R37 ;  /* 0x0000002500257308 */ /* 0x000ea20000000800 */
[-CC-:B------:R-:W-:Y:S01]  /*3e40*/  FFMA.FTZ R52, R13, R88.reuse, -R60.reuse ;  /* 0x000000580d347223 */ /* 0x180fe2000001083c */
[-CC-:B------:R-:W-:Y:S01]  /*3e50*/  FFMA.FTZ R15, R15, R88.reuse, -R60.reuse ;  /* 0x000000580f0f7223 */ /* 0x180fe2000001083c */
[-CC-:B------:R-:W-:Y:S01]  /*3e60*/  FFMA.FTZ R9, R23, R88.reuse, -R60.reuse ;  /* 0x0000005817097223 */ /* 0x180fe2000001083c */
[----:B0-----:R-:W-:Y:S01]  /*3e70*/  FADD.FTZ R23, R8, R33 ;  /* 0x0000002108177221 */ /* 0x001fe20000010000 */
[-CC-:B------:R-:W-:Y:S01]  /*3e80*/  FFMA.FTZ R21, R21, R88.reuse, -R60.reuse ;  /* 0x0000005815157223 */ /* 0x180fe2000001083c */
[-CC-:B------:R-:W-:Y:S01]  /*3e90*/  FFMA.FTZ R45, R45, R88.reuse, -R60.reuse ;  /* 0x000000582d2d7223 */ /* 0x180fe2000001083c */
[-CC-:B------:R-:W-:Y:S01]  /*3ea0*/  FFMA.FTZ R47, R47, R88.reuse, -R60.reuse ;  /* 0x000000582f2f7223 */ /* 0x180fe2000001083c */
[----:B------:R-:W-:Y:S01]  /*3eb0*/  MUFU.EX2 R3, R3 ;  /* 0x0000000300037308 */ /* 0x000fe20000000800 */
[----:B-1----:R-:W-:Y:S01]  /*3ec0*/  FADD.FTZ R78, R10, R23 ;  /* 0x000000170a4e7221 */ /* 0x002fe20000010000 */
[-CC-:B------:R-:W-:Y:S01]  /*3ed0*/  FFMA.FTZ R11, R49, R88.reuse, -R60.reuse ;  /* 0x00000058310b7223 */ /* 0x180fe2000001083c */
[-CC-:B------:R-:W-:Y:S01]  /*3ee0*/  FFMA.FTZ R53, R53, R88.reuse, -R60.reuse ;  /* 0x0000005835357223 */ /* 0x180fe2000001083c */
[-CC-:B------:R-:W-:Y:S01]  /*3ef0*/  FFMA.FTZ R55, R55, R88.reuse, -R60.reuse ;  /* 0x0000005837377223 */ /* 0x180fe2000001083c */
[-CC-:B------:R-:W-:Y:S01]  /*3f00*/  FFMA.FTZ R13, R57, R88.reuse, -R60.reuse ;  /* 0x00000058390d7223 */ /* 0x180fe2000001083c */
[-CC-:B------:R-:W-:Y:S01]  /*3f10*/  FFMA.FTZ R58, R59, R88.reuse, -R60.reuse ;  /* 0x000000583b3a7223 */ /* 0x180fe2000001083c */
[-C--:B------:R-:W-:Y:S01]  /*3f20*/  FFMA.FTZ R61, R61, R88.reuse, -R60 ;  /* 0x000000583d3d7223 */ /* 0x080fe2000001083c */
[----:B------:R-:W-:Y:S01]  /*3f30*/  MUFU.EX2 R6, R6 ;  /* 0x0000000600067308 */ /* 0x000fe20000000800 */
[----:B--2---:R-:W-:Y:S01]  /*3f40*/  FADD.FTZ R23, R37, R78 ;  /* 0x0000004e25177221 */ /* 0x004fe20000010000 */
[-CC-:B------:R-:W-:Y:S01]  /*3f50*/  FFMA.FTZ R29, R29, R88.reuse, -R60.reuse ;  /* 0x000000581d1d7223 */ /* 0x180fe2000001083c */
[--C-:B------:R-:W-:Y:S01]  /*3f60*/  FFMA.FTZ R63, R63, R88, -R60.reuse ;  /* 0x000000583f3f7223 */ /* 0x100fe2000001083c */
[----:B------:R-:W-:Y:S01]  /*3f70*/  F2FP.SATFINITE.E4M3.F32.PACK_AB_MERGE_C R37, R37, R10, RZ ;  /* 0x0000000a2525723e */ /* 0x000fe200048070ff */
[-CC-:B------:R-:W-:Y:S01]  /*3f80*/  FFMA.FTZ R31, R31, R88.reuse, -R60.reuse ;  /* 0x000000581f1f7223 */ /* 0x180fe2000001083c */
[-CC-:B------:R-:W-:Y:S01]  /*3f90*/  FFMA.FTZ R65, R65, R88.reuse, -R60.reuse ;  /* 0x0000005841417223 */ /* 0x180fe2000001083c */
[-CC-:B------:R-:W-:Y:S01]  /*3fa0*/  FFMA.FTZ R67, R67, R88.reuse, -R60.reuse ;  /* 0x0000005843437223 */ /* 0x180fe2000001083c */
[----:B------:R0:W-:Y:S01]  /*3fb0*/  MUFU.EX2 R62, R54 ;  /* 0x00000036003e7308 */ /* 0x0001e20000000800 */
[-CC-:B------:R-:W-:Y:S01]  /*3fc0*/  FFMA.FTZ R69, R69, R88.reuse, -R60.reuse ;  /* 0x0000005845457223 */ /* 0x180fe2000001083c */
[-CC-:B------:R-:W-:Y:S01]  /*3fd0*/  FFMA.FTZ R73, R73, R88.reuse, -R60.reuse ;  /* 0x0000005849497223 */ /* 0x180fe2000001083c */
[-CC-:B------:R-:W-:Y:S01]  /*3fe0*/  FFMA.FTZ R35, R35, R88.reuse, -R60.reuse ;  /* 0x0000005823237223 */ /* 0x180fe2000001083c */
[-CC-:B------:R-:W-:Y:S01]  /*3ff0*/  FFMA.FTZ R79, R79, R88.reuse, -R60.reuse ;  /* 0x000000584f4f7223 */ /* 0x180fe2000001083c */
[--C-:B------:R-:W-:Y:S01]  /*4000*/  FFMA.FTZ R85, R85, R88, -R60.reuse ;  /* 0x0000005855557223 */ /* 0x100fe2000001083c */
[----:B------:R-:W-:Y:S01]  /*4010*/  F2FP.SATFINITE.E4M3.F32.PACK_AB_MERGE_C R185, R33, R8, R37 ;  /* 0x0000000821b9723e */ /* 0x000fe20004807025 */
[-CC-:B------:R-:W-:Y:S01]  /*4020*/  FFMA.FTZ R87, R87, R88.reuse, -R60.reuse ;  /* 0x0000005857577223 */ /* 0x180fe2000001083c */
[----:B------:R1:W-:Y:S01]  /*4030*/  MUFU.EX2 R133, R56 ;  /* 0x0000003800857308 */ /* 0x0003e20000000800 */
[----:B0-----:R-:W-:Y:S01]  /*4040*/  FFMA.FTZ R54, R27, R88, -R60 ;  /* 0x000000581b367223 */ /* 0x001fe2000001083c */
[----:B------:R-:W-:-:S02]  /*4050*/  IMAD.U32 R27, RZ, RZ, UR40 ;  /* 0x00000028ff1b7e24 */ /* 0x000fc4000f8e00ff */
[-CC-:B------:R-:W-:Y:S01]  /*4060*/  FFMA.FTZ R39, R39, R88.reuse, -R60.reuse ;  /* 0x0000005827277223 */ /* 0x180fe2000001083c */
[-CC-:B------:R-:W-:Y:S01]  /*4070*/  FFMA.FTZ R43, R43, R88.reuse, -R60.reuse ;  /* 0x000000582b2b7223 */ /* 0x180fe2000001083c */
[-CC-:B------:R-:W-:Y:S01]  /*4080*/  FFMA.FTZ R107, R107, R88.reuse, -R60.reuse ;  /* 0x000000586b6b7223 */ /* 0x180fe2000001083c */
[-CC-:B------:R-:W-:Y:S01]  /*4090*/  FFMA.FTZ R109, R109, R88.reuse, -R60.reuse ;  /* 0x000000586d6d7223 */ /* 0x180fe2000001083c */
[-CC-:B------:R-:W-:Y:S01]  /*40a0*/  FFMA.FTZ R111, R111, R88.reuse, -R60.reuse ;  /* 0x000000586f6f7223 */ /* 0x180fe2000001083c */
[----:B------:R-:W0:Y:S01]  /*40b0*/  MUFU.EX2 R12, R12 ;  /* 0x0000000c000c7308 */ /* 0x000e220000000800 */
[-CC-:B-1----:R-:W-:Y:S01]  /*40c0*/  FFMA.FTZ R56, R51, R88.reuse, -R60.reuse ;  /* 0x0000005833387223 */ /* 0x182fe2000001083c */
[-CC-:B------:R-:W-:Y:S01]  /*40d0*/  FFMA.FTZ R123, R123, R88.reuse, -R60.reuse ;  /* 0x000000587b7b7223 */ /* 0x180fe2000001083c */
[-CC-:B------:R-:W-:Y:S01]  /*40e0*/  FFMA.FTZ R125, R125, R88.reuse, -R60.reuse ;  /* 0x000000587d7d7223 */ /* 0x180fe2000001083c */
[-CC-:B------:R-:W-:Y:S01]  /*40f0*/  FFMA.FTZ R127, R127, R88.reuse, -R60.reuse ;  /* 0x000000587f7f7223 */ /* 0x180fe2000001083c */
[-CC-:B------:R-:W-:Y:S01]  /*4100*/  FFMA.FTZ R129, R129, R88.reuse, -R60.reuse ;  /* 0x0000005881817223 */ /* 0x180fe2000001083c */
[----:B------:R-:W-:Y:S01]  /*4110*/  FFMA.FTZ R60, R131, R88, -R60 ;  /* 0x00000058833c7223 */ /* 0x000fe2000001083c */
[--C-:B------:R-:W-:Y:S01]  /*4120*/  IMAD.MOV.U32 R33, RZ, RZ, R25.reuse ;  /* 0x000000ffff217224 */ /* 0x100fe200078e0019 */
[----:B------:R-:W-:Y:S01]  /*4130*/  MUFU.EX2 R7, R7 ;  /* 0x0000000700077308 */ /* 0x000fe20000000800 */
[----:B------:R-:W-:-:S02]  /*4140*/  IMAD.MOV.U32 R37, RZ, RZ, R25 ;  /* 0x000000ffff257224 */ /* 0x000fc400078e0019 */
[--C-:B------:R-:W-:Y:S02]  /*4150*/  IMAD.MOV.U32 R49, RZ, RZ, R25.reuse ;  /* 0x000000ffff317224 */ /* 0x100fe400078e0019 */
[--C-:B------:R-:W-:Y:S02]  /*4160*/  IMAD.MOV.U32 R51, RZ, RZ, R25.reuse ;  /* 0x000000ffff337224 */ /* 0x100fe400078e0019 */
[----:B------:R-:W-:Y:S01]  /*4170*/  IMAD.MOV.U32 R57, RZ, RZ, R25 ;  /* 0x000000ffff397224 */ /* 0x000fe200078e0019 */
[----:B------:R-:W1:Y:S01]  /*4180*/  MUFU.EX2 R41, R41 ;  /* 0x0000002900297308 */ /* 0x000e620000000800 */
[----:B0-----:R-:W-:Y:S01]  /*4190*/  FADD.FTZ R78, R12, R23 ;  /* 0x000000170c4e7221 */ /* 0x001fe20000010000 */
[----:B------:R-:W-:-:S06]  /*41a0*/  IMAD.MOV.U32 R59, RZ, RZ, R25 ;  /* 0x000000ffff3b7224 */ /* 0x000fcc00078e0019 */
[----:B------:R-:W0:Y:S08]  /*41b0*/  MUFU.EX2 R52, R52 ;  /* 0x0000003400347308 */ /* 0x000e300000000800 */
[----:B------:R2:W-:Y:S08]  /*41c0*/  MUFU.EX2 R64, R15 ;  /* 0x0000000f00407308 */ /* 0x0005f00000000800 */
[----:B------:R-:W3:Y:S01]  /*41d0*/  MUFU.EX2 R14, R14 ;  /* 0x0000000e000e7308 */ /* 0x000ee20000000800 */
[----:B--2---:R-:W-:-:S04]  /*41e0*/  FADD.FTZ R15, R3, R6 ;  /* 0x00000006030f7221 */ /* 0x004fc80000010000 */
[----:B------:R-:W-:Y:S01]  /*41f0*/  FADD.FTZ R76, R62, R15 ;  /* 0x0000000f3e4c7221 */ /* 0x000fe20000010000 */
[----:B------:R-:W-:Y:S02]  /*4200*/  @!P1 VIADD R15, R27, 0x29840 ;  /* 0x000298401b0f9836 */ /* 0x000fe40000000000 */
[----:B-1----:R-:W-:Y:S01]  /*4210*/  FADD.FTZ R27, R41, R78 ;  /* 0x0000004e291b7221 */ /* 0x002fe20000010000 */
[----:B------:R-:W1:Y:S01]  /*4220*/  MUFU.EX2 R71, R71 ;  /* 0x0000004700477308 */ /* 0x000e620000000800 */
[C---:B------:R-:W-:Y:S01]  /*4230*/  FADD.FTZ R76, R133.reuse, R76 ;  /* 0x0000004c854c7221 */ /* 0x040fe20000010000 */
[----:B------:R-:W-:Y:S02]  /*4240*/  F2FP.SATFINITE.E4M3.F32.PACK_AB_MERGE_C R62, R133, R62, RZ ;  /* 0x0000003e853e723e */ /* 0x000fe400048070ff */
[----:B------:R-:W-:Y:S01]  /*4250*/  @!P1 PRMT R15, RZ, 0x654, R15 ;  /* 0x00000654ff0f9816 */ /* 0x000fe2000000000f */
[----:B------:R-:W-:Y:S01]  /*4260*/  FADD.FTZ R23, R7, R76 ;  /* 0x0000004c07177221 */ /* 0x000fe20000010000 */
[----:B------:R-:W-:Y:S01]  /*4270*/  F2FP.SATFINITE.E4M3.F32.PACK_AB_MERGE_C R184, R6, R3, R62 ;  /* 0x0000000306b8723e */ /* 0x000fe2000480703e */
[----:B------:R-:W-:Y:S01]  /*4280*/  IMAD.MOV.U32 R62, RZ, RZ, R25 ;  /* 0x000000ffff3e7224 */ /* 0x000fe200078e0019 */
[----:B------:R-:W2:Y:S01]  /*4290*/  MUFU.EX2 R21, R21 ;  /* 0x0000001500157308 */ /* 0x000ea20000000800 */
[----:B0-----:R-:W-:Y:S01]  /*42a0*/  FADD.FTZ R23, R52, R23 ;  /* 0x0000001734177221 */ /* 0x001fe20000010000 */
[----:B---3--:R-:W-:Y:S01]  /*42b0*/  FADD.FTZ R80, R14, R27 ;  /* 0x0000001b0e507221 */ /* 0x008fe20000010000 */
[----:B------:R1:W-:Y:S01]  /*42c0*/  @!P1 SYNCS.ARRIVE.TRANS64.RED.A1T0 RZ, [R15+URZ], RZ ;  /* 0x000000ff0fff99a7 */ /* 0x0003e2000810043f */
[----:B------:R-:W-:-:S02]  /*42d0*/  IMAD.MOV.U32 R27, RZ, RZ, R25 ;  /* 0x000000ffff1b7224 */ /* 0x000fc400078e0019 */
[----:B------:R-:W-:Y:S02]  /*42e0*/  FADD.FTZ R78, R64, R23 ;  /* 0x00000017404e7221 */ /* 0x000fe40000010000 */
[----:B------:R-:W0:Y:S01]  /*42f0*/  MUFU.EX2 R9, R9 ;  /* 0x0000000900097308 */ /* 0x000e220000000800 */
[C---:B-1----:R-:W-:Y:S01]  /*4300*/  FADD.FTZ R15, R71.reuse, R80 ;  /* 0x00000050470f7221 */ /* 0x042fe20000010000 */
[----:B------:R-:W-:-:S03]  /*4310*/  F2FP.SATFINITE.E4M3.F32.PACK_AB_MERGE_C R71, R71, R14, RZ ;  /* 0x0000000e4747723e */ /* 0x000fc600048070ff */
[----:B------:R-:W-:-:S03]  /*4320*/  FADD.FTZ R80, R18, R15 ;  /* 0x0000000f12507221 */ /* 0x000fc60000010000 */
[----:B------:R-:W1:Y:S01]  /*4330*/  MUFU.EX2 R75, R75 ;  /* 0x0000004b004b7308 */ /* 0x000e620000000800 */
[C---:B--2---:R-:W-:Y:S01]  /*4340*/  FADD.FTZ R78, R21.reuse, R78 ;  /* 0x0000004e154e7221 */ /* 0x044fe20000010000 */
[----:B------:R-:W-:Y:S02]  /*4350*/  F2FP.SATFINITE.E4M3.F32.PACK_AB_MERGE_C R64, R21, R64, RZ ;  /* 0x000000401540723e */ /* 0x000fe400048070ff */
[----:B------:R-:W-:Y:S01]  /*4360*/  F2FP.SATFINITE.E4M3.F32.PACK_AB_MERGE_C R187, R41, R12, R71 ;  /* 0x0000000c29bb723e */ /* 0x000fe20004807047 */
[--C-:B------:R-:W-:Y:S01]  /*4370*/  IMAD.MOV.U32 R41, RZ, RZ, R25.reuse ;  /* 0x000000ffff297224 */ /* 0x100fe200078e0019 */
[----:B------:R-:W-:Y:S01]  /*4380*/  F2FP.SATFINITE.E4M3.F32.PACK_AB_MERGE_C R186, R52, R7, R64 ;  /* 0x0000000734ba723e */ /* 0x000fe20004807040 */
[--C-:B------:R-:W-:Y:S01]  /*4390*/  IMAD.MOV.U32 R52, RZ, RZ, R25.reuse ;  /* 0x000000ffff347224 */ /* 0x100fe200078e0019 */
[----:B------:R-:W2:Y:S01]  /*43a0*/  MUFU.EX2 R54, R54 ;  /* 0x0000003600367308 */ /* 0x000ea20000000800 */
[----:B0-----:R-:W-:Y:S01]  /*43b0*/  FADD.FTZ R15, R9, R78 ;  /* 0x0000004e090f7221 */ /* 0x001fe20000010000 */
[----:B------:R-:W-:-:S02]  /*43c0*/  IMAD.MOV.U32 R64, RZ, RZ, R25 ;  /* 0x000000ffff407224 */ /* 0x000fc400078e0019 */
[----:B------:R-:W-:-:S04]  /*43d0*/  IMAD.MOV.U32 R71, RZ, RZ, R25 ;  /* 0x000000ffff477224 */ /* 0x000fc800078e0019 */
[----:B------:R-:W0:Y:S01]  /*43e0*/  MUFU.EX2 R45, R45 ;  /* 0x0000002d002d7308 */ /* 0x000e220000000800 */
[----:B-1----:R-:W-:-:S04]  /*43f0*/  FADD.FTZ R23, R75, R80 ;  /* 0x000000504b177221 */ /* 0x002fc80000010000 */
[----:B------:R-:W-:-:S03]  /*4400*/  FADD.FTZ R82, R22, R23 ;  /* 0x0000001716527221 */ /* 0x000fc60000010000 */
[----:B------:R-:W1:Y:S01]  /*4410*/  MUFU.EX2 R77, R77 ;  /* 0x0000004d004d7308 */ /* 0x000e620000000800 */
[----:B--2---:R-:W-:-:S07]  /*4420*/  FADD.FTZ R80, R54, R15 ;  /* 0x0000000f36507221 */ /* 0x004fce0000010000 */
[----:B------:R2:W3:Y:S01]  /*4430*/  MUFU.EX2 R66, R47 ;  /* 0x0000002f00427308 */ /* 0x0004e20000000800 */
[----:B0-----:R-:W-:-:S07]  /*4440*/  FADD.FTZ R15, R45, R80 ;  /* 0x000000502d0f7221 */ /* 0x001fce0000010000 */
[----:B------:R-:W0:Y:S01]  /*4450*/  MUFU.EX2 R11, R11 ;  /* 0x0000000b000b7308 */ /* 0x000e220000000800 */
[C---:B-1----:R-:W-:Y:S01]  /*4460*/  FADD.FTZ R23, R77.reuse, R82 ;  /* 0x000000524d177221 */ /* 0x042fe20000010000 */
[----:B------:R-:W-:Y:S01]  /*4470*/  F2FP.SATFINITE.E4M3.F32.PACK_AB_MERGE_C R77, R77, R22, RZ ;  /* 0x000000164d4d723e */ /* 0x000fe200048070ff */
[----:B--2---:R-:W-:Y:S02]  /*4480*/  IMAD.MOV.U32 R47, RZ, RZ, R25 ;  /* 0x000000ffff2f7224 */ /* 0x004fe400078e0019 */
[----:B------:R-:W-:Y:S01]  /*4490*/  FADD.FTZ R82, R24, R23 ;  /* 0x0000001718527221 */ /* 0x000fe20000010000 */
[----:B------:R-:W-:Y:S01]  /*44a0*/  F2FP.SATFINITE.E4M3.F32.PACK_AB_MERGE_C R181, R75, R18, R77 ;  /* 0x000000124bb5723e */ /* 0x000fe2000480704d */
[----:B------:R-:W-:Y:S01]  /*44b0*/  IMAD.MOV.U32 R75, RZ, RZ, R25 ;  /* 0x000000ffff4b7224 */ /* 0x000fe200078e0019 */
[----:B------:R-:W1:Y:S01]  /*44c0*/  MUFU.EX2 R81, R81 ;  /* 0x0000005100517308 */ /* 0x000e620000000800 */
[C---:B---3--:R-:W-:Y:S01]  /*44d0*/  FADD.FTZ R80, R66.reuse, R15 ;  /* 0x0000000f42507221 */ /* 0x048fe20000010000 */
[----:B------:R-:W-:Y:S01]  /*44e0*/  F2FP.SATFINITE.E4M3.F32.PACK_AB_MERGE_C R45, R66, R45, RZ ;  /* 0x0000002d422d723e */ /* 0x000fe200048070ff */
[----:B------:R-:W-:-:S02]  /*44f0*/  IMAD.MOV.U32 R66, RZ, RZ, R25 ;  /* 0x000000ffff427224 */ /* 0x000fc400078e0019 */
[----:B------:R-:W-:Y:S01]  /*4500*/  IMAD.MOV.U32 R77, RZ, RZ, R25 ;  /* 0x000000ffff4d7224 */ /* 0x000fe200078e0019 */
[----:B------:R-:W-:Y:S01]  /*4510*/  F2FP.SATFINITE.E4M3.F32.PACK_AB_MERGE_C R180, R54, R9, R45 ;  /* 0x0000000936b4723e */ /* 0x000fe2000480702d */
[--C-:B------:R-:W-:Y:S01]  /*4520*/  IMAD.MOV.U32 R45, RZ, RZ, R25.reuse ;  /* 0x000000ffff2d7224 */ /* 0x100fe200078e0019 */
[----:B------:R-:W2:Y:S01]  /*4530*/  MUFU.EX2 R56, R56 ;  /* 0x0000003800387308 */ /* 0x000ea20000000800 */
[----:B0-----:R-:W-:Y:S01]  /*4540*/  FADD.FTZ R15, R11, R80 ;  /* 0x000000500b0f7221 */ /* 0x001fe20000010000 */
[----:B------:R-:W-:Y:S01]  /*4550*/  IADD3 R9, R19, -0x2, RZ ;  /* 0xfffffffe13097810 */ /* 0x000fe20007ffe0ff */
[----:B------:R-:W-:-:S03]  /*4560*/  IMAD.MOV.U32 R54, RZ, RZ, R25 ;  /* 0x000000ffff367224 */ /* 0x000fc600078e0019 */
[----:B------:R-:W-:Y:S02]  /*4570*/  ISETP.GE.AND P2, PT, R9, R16, PT ;  /* 0x000000100900720c */ /* 0x000fe40003f46270 */
        /* <DEDUP_REMOVED lines=17> */
[--C-:B------:R-:W-:Y:S01]  /*4690*/  IMAD.MOV.U32 R68, RZ, RZ, R25.reuse ;  /* 0x000000ffff447224 */ /* 0x100fe200078e0019 */
[----:B------:R-:W-:Y:S01]  /*46a0*/  MOV R81, R25 ;  /* 0x0000001900517202 */ /* 0x000fe20000000f00 */
[----:B------:R-:W-:Y:S01]  /*46b0*/  IMAD.MOV.U32 R83, RZ, RZ, R25 ;  /* 0x000000ffff537224 */ /* 0x000fe200078e0019 */
[----:B------:R-:W-:Y:S01]  /*46c0*/  F2FP.SATFINITE.E4M3.F32.PACK_AB_MERGE_C R182, R56, R11, R53 ;  /* 0x0000000b38b6723e */ /* 0x000fe20004807035 */
[--C-:B------:R-:W-:Y:S01]  /*46d0*/  IMAD.MOV.U32 R53, RZ, RZ, R25.reuse ;  /* 0x000000ffff357224 */ /* 0x100fe200078e0019 */
[----:B------:R-:W2:Y:S01]  /*46e0*/  MUFU.EX2 R58, R58 ;  /* 0x0000003a003a7308 */ /* 0x000ea20000000800 */
[----:B0-----:R-:W-:Y:S01]  /*46f0*/  FADD.FTZ R15, R13, R10 ;  /* 0x0000000a0d0f7221 */ /* 0x001fe20000010000 */
[----:B------:R-:W-:-:S02]  /*4700*/  IMAD.MOV.U32 R56, RZ, RZ, R25 ;  /* 0x000000ffff387224 */ /* 0x000fc400078e0019 */
[----:B------:R-:W-:-:S04]  /*4710*/  IMAD.MOV.U32 R84, RZ, RZ, R25 ;  /* 0x000000ffff547224 */ /* 0x000fc800078e0019 */
[----:B------:R-:W0:Y:S01]  /*4720*/  MUFU.EX2 R61, R61 ;  /* 0x0000003d003d7308 */ /* 0x000e220000000800 */
[----:B-1----:R-:W-:Y:S01]  /*4730*/  FADD.FTZ R23, R93, R82 ;  /* 0x000000525d177221 */ /* 0x002fe20000010000 */
[----:B------:R-:W-:-:S03]  /*4740*/  IMAD.MOV.U32 R82, RZ, RZ, R25 ;  /* 0x000000ffff527224 */ /* 0x000fc600078e0019 */
[----:B------:R-:W-:-:S03]  /*4750*/  FADD.FTZ R22, R30, R23 ;  /* 0x000000171e167221 */ /* 0x000fc60000010000 */
[----:B------:R-:W1:Y:S01]  /*4760*/  MUFU.EX2 R95, R95 ;  /* 0x0000005f005f7308 */ /* 0x000e620000000800 */
[----:B--2---:R-:W-:-:S07]  /*4770*/  FADD.FTZ R14, R58, R15 ;  /* 0x0000000f3a0e7221 */ /* 0x004fce0000010000 */
[----:B------:R2:W3:Y:S01]  /*4780*/  MUFU.EX2 R70, R29 ;  /* 0x0000001d00467308 */ /* 0x0004e20000000800 */
[----:B0-----:R-:W-:-:S07]  /*4790*/  FADD.FTZ R15, R61, R14 ;  /* 0x0000000e3d0f7221 */ /* 0x001fce0000010000 */
[----:B------:R-:W0:Y:S01]  /*47a0*/  MUFU.EX2 R63, R63 ;  /* 0x0000003f003f7308 */ /* 0x000e220000000800 */
[C---:B-1----:R-:W-:Y:S01]  /*47b0*/  F2FP.SATFINITE.E4M3.F32.PACK_AB_MERGE_C R30, R95.reuse, R30, RZ ;  /* 0x0000001e5f1e723e */ /* 0x042fe200048070ff */
[----:B------:R-:W-:Y:S01]  /*47c0*/  FADD.FTZ R95, R95, R22 ;  /* 0x000000165f5f7221 */ /* 0x000fe20000010000 */
[----:B--2---:R-:W-:Y:S02]  /*47d0*/  IMAD.MOV.U32 R29, RZ, RZ, R25 ;  /* 0x000000ffff1d7224 */ /* 0x004fe400078e0019 */
[----:B------:R-:W-:Y:S01]  /*47e0*/  F2FP.SATFINITE.E4M3.F32.PACK_AB_MERGE_C R177, R93, R28, R30 ;  /* 0x0000001c5db1723e */ /* 0x000fe2000480701e */
[----:B------:R-:W-:Y:S01]  /*47f0*/  FADD.FTZ R22, R32, R95 ;  /* 0x0000005f20167221 */ /* 0x000fe20000010000 */
        /* <DEDUP_REMOVED lines=8> */
[----:B------:R2:W3:Y:S01]  /*4880*/  MUFU.EX2 R72, R31 ;  /* 0x0000001f00487308 */ /* 0x0004e20000000800 */
[----:B0-----:R-:W-:Y:S01]  /*4890*/  FADD.FTZ R15, R63, R14 ;  /* 0x0000000e3f0f7221 */ /* 0x001fe20000010000 */
[----:B------:R-:W-:-:S06]  /*48a0*/  IMAD.MOV.U32 R61, RZ, RZ, R25 ;  /* 0x000000ffff3d7224 */ /* 0x000fcc00078e0019 */
[----:B------:R-:W0:Y:S01]  /*48b0*/  MUFU.EX2 R65, R65 ;  /* 0x0000004100417308 */ /* 0x000e220000000800 */
[----:B-1----:R-:W-:Y:S01]  /*48c0*/  FADD.FTZ R21, R97, R22 ;  /* 0x0000001661157221 */ /* 0x002fe20000010000 */
[----:B--2---:R-:W-:-:S03]  /*48d0*/  IMAD.MOV.U32 R31, RZ, RZ, R25 ;  /* 0x000000ffff1f7224 */ /* 0x004fc600078e0019 */
[----:B------:R-:W-:-:S03]  /*48e0*/  FADD.FTZ R26, R34, R21 ;  /* 0x00000015221a7221 */ /* 0x000fc60000010000 */
[----:B------:R-:W1:Y:S01]  /*48f0*/  MUFU.EX2 R99, R99 ;  /* 0x0000006300637308 */ /* 0x000e620000000800 */
[----:B---3--:R-:W-:-:S07]  /*4900*/  FADD.FTZ R22, R72, R15 ;  /* 0x0000000f48167221 */ /* 0x008fce0000010000 */
[----:B------:R-:W2:Y:S01]  /*4910*/  MUFU.EX2 R74, R67 ;  /* 0x00000043004a7308 */ /* 0x000ea20000000800 */
[----:B0-----:R-:W-:-:S07]  /*4920*/  FADD.FTZ R15, R65, R22 ;  /* 0x00000016410f7221 */ /* 0x001fce0000010000 */
[----:B------:R-:W0:Y:S01]  /*4930*/  MUFU.EX2 R36, R36 ;  /* 0x0000002400247308 */ /* 0x000e220000000800 */
[C---:B-1----:R-:W-:Y:S01]  /*4940*/  F2FP.SATFINITE.E4M3.F32.PACK_AB_MERGE_C R34, R99.reuse, R34, RZ ;  /* 0x000000226322723e */ /* 0x042fe200048070ff */
[----:B------:R-:W-:Y:S01]  /*4950*/  FADD.FTZ R99, R99, R26 ;  /* 0x0000001a63637221 */ /* 0x000fe20000010000 */
[--C-:B------:R-:W-:Y:S02]  /*4960*/  IMAD.MOV.U32 R26, RZ, RZ, R25.reuse ;  /* 0x000000ffff1a7224 */ /* 0x100fe400078e0019 */
[----:B------:R-:W-:Y:S01]  /*4970*/  F2FP.SATFINITE.E4M3.F32.PACK_AB_MERGE_C R179, R97, R32, R34 ;  /* 0x0000002061b3723e */ /* 0x000fe20004807022 */
[----:B------:R-:W-:Y:S02]  /*4980*/  IMAD.MOV.U32 R32, RZ, RZ, R25 ;  /* 0x000000ffff207224 */ /* 0x000fe400078e0019 */
[----:B------:R-:W1:Y:S01]  /*4990*/  MUFU.EX2 R69, R69 ;  /* 0x0000004500457308 */ /* 0x000e620000000800 */
[C---:B--2---:R-:W-:Y:S01]  /*49a0*/  F2FP.SATFINITE.E4M3.F32.PACK_AB_MERGE_C R65, R74.reuse, R65, RZ ;  /* 0x000000414a41723e */ /* 0x044fe200048070ff */
[----:B------:R-:W-:Y:S01]  /*49b0*/  FADD.FTZ R74, R74, R15 ;  /* 0x0000000f4a4a7221 */ /* 0x000fe20000010000 */
[----:B------:R-:W-:-:S02]  /*49c0*/  IMAD.MOV.U32 R34, RZ, RZ, R25 ;  /* 0x000000ffff227224 */ /* 0x000fc400078e0019 */
[----:B------:R-:W-:Y:S01]  /*49d0*/  F2FP.SATFINITE.E4M3.F32.PACK_AB_MERGE_C R178, R72, R63, R65 ;  /* 0x0000003f48b2723e */ /* 0x000fe20004807041 */
[----:B------:R-:W-:Y:S02]  /*49e0*/  IMAD.MOV.U32 R63, RZ, RZ, R25 ;  /* 0x000000ffff3f7224 */ /* 0x000fe400078e0019 */
[----:B------:R-:W2:Y:S01]  /*49f0*/  MUFU.EX2 R101, R101 ;  /* 0x0000006500657308 */ /* 0x000ea20000000800 */
[----:B0-----:R-:W-:Y:S01]  /*4a00*/  FADD.FTZ R8, R36, R99 ;  /* 0x0000006324087221 */ /* 0x001fe20000010000 */
[--C-:B------:R-:W-:Y:S02]  /*4a10*/  IMAD.MOV.U32 R65, RZ, RZ, R25.reuse ;  /* 0x000000ffff417224 */ /* 0x100fe400078e0019 */
[--C-:B------:R-:W-:Y:S02]  /*4a20*/  IMAD.MOV.U32 R67, RZ, RZ, R25.reuse ;  /* 0x000000ffff437224 */ /* 0x100fe400078e0019 */
[--C-:B------:R-:W-:Y:S02]  /*4a30*/  IMAD.MOV.U32 R72, RZ, RZ, R25.reuse ;  /* 0x000000ffff487224 */ /* 0x100fe400078e0019 */
[----:B------:R0:W3:Y:S01]  /*4a40*/  MUFU.EX2 R76, R73 ;  /* 0x00000049004c7308 */ /* 0x0000e20000000800 */
[----:B-1----:R-:W-:Y:S01]  /*4a50*/  FADD.FTZ R15, R69, R74 ;  /* 0x0000004a450f7221 */ /* 0x002fe20000010000 */
[----:B------:R-:W-:-:S06]  /*4a60*/  IMAD.MOV.U32 R74, RZ, RZ, R25 ;  /* 0x000000ffff4a7224 */ /* 0x000fcc00078e0019 */
[----:B------:R-:W1:Y:S01]  /*4a70*/  MUFU.EX2 R38, R38 ;  /* 0x0000002600267308 */ /* 0x000e620000000800 */
[----:B--2---:R-:W-:Y:S01]  /*4a80*/  FADD.FTZ R21, R101, R8 ;  /* 0x0000000865157221 */ /* 0x004fe20000010000 */
[----:B0-----:R-:W-:-:S06]  /*4a90*/  IMAD.MOV.U32 R73, RZ, RZ, R25 ;  /* 0x000000ffff497224 */ /* 0x001fcc00078e0019 */
[----:B------:R-:W0:Y:S01]  /*4aa0*/  MUFU.EX2 R35, R35 ;  /* 0x0000002300237308 */ /* 0x000e220000000800 */
[----:B---3--:R-:W-:-:S07]  /*4ab0*/  FADD.FTZ R12, R76, R15 ;  /* 0x0000000f4c0c7221 */ /* 0x008fce0000010000 */
[----:B------:R-:W2:Y:S01]  /*4ac0*/  MUFU.EX2 R103, R103 ;  /* 0x0000006700677308 */ /* 0x000ea20000000800 */
[----:B-1----:R-:W-:-:S07]  /*4ad0*/  FADD.FTZ R18, R38, R21 ;  /* 0x0000001526127221 */ /* 0x002fce0000010000 */
[----:B------:R1:W3:Y:S01]  /*4ae0*/  MUFU.EX2 R78, R79 ;  /* 0x0000004f004e7308 */ /* 0x0002e20000000800 */
[----:B0-----:R-:W-:-:S07]  /*4af0*/  FADD.FTZ R15, R35, R12 ;  /* 0x0000000c230f7221 */ /* 0x001fce0000010000 */
[----:B------:R-:W0:Y:S01]  /*4b00*/  MUFU.EX2 R40, R40 ;  /* 0x0000002800287308 */ /* 0x000e220000000800 */
[C---:B--2---:R-:W-:Y:S01]  /*4b10*/  F2FP.SATFINITE.E4M3.F32.PACK_AB_MERGE_C R38, R103.reuse, R38, RZ ;  /* 0x000000266726723e */ /* 0x044fe200048070ff */
[----:B------:R-:W-:Y:S01]  /*4b20*/  FADD.FTZ R103, R103, R18 ;  /* 0x0000001267677221 */ /* 0x000fe20000010000 */
[--C-:B-1----:R-:W-:Y:S02]  /*4b30*/  IMAD.MOV.U32 R79, RZ, RZ, R25.reuse ;  /* 0x000000ffff4f7224 */ /* 0x102fe400078e0019 */
[----:B------:R-:W-:Y:S01]  /*4b40*/  F2FP.SATFINITE.E4M3.F32.PACK_AB_MERGE_C R173, R101, R36, R38 ;  /* 0x0000002465ad723e */ /* 0x000fe20004807026 */
[----:B------:R-:W-:Y:S02]  /*4b50*/  IMAD.MOV.U32 R36, RZ, RZ, R25 ;  /* 0x000000ffff247224 */ /* 0x000fe400078e0019 */
[----:B------:R-:W1:Y:S01]  /*4b60*/  MUFU.EX2 R85, R85 ;  /* 0x0000005500557308 */ /* 0x000e620000000800 */
[C---:B---3--:R-:W-:Y:S01]  /*4b70*/  F2FP.SATFINITE.E4M3.F32.PACK_AB_MERGE_C R35, R78.reuse, R35, RZ ;  /* 0x000000234e23723e */ /* 0x048fe200048070ff */
[----:B------:R-:W-:Y:S01]  /*4b80*/  FADD.FTZ R78, R78, R15 ;  /* 0x0000000f4e4e7221 */ /* 0x000fe20000010000 */
[----:B------:R-:W-:-:S02]  /*4b90*/  IMAD.MOV.U32 R38, RZ, RZ, R25 ;  /* 0x000000ffff267224 */ /* 0x000fc400078e0019 */
[----:B------:R-:W-:Y:S01]  /*4ba0*/  F2FP.SATFINITE.E4M3.F32.PACK_AB_MERGE_C R172, R76, R69, R35 ;  /* 0x000000454cac723e */ /* 0x000fe20004807023 */
[----:B------:R-:W-:Y:S02]  /*4bb0*/  IMAD.MOV.U32 R35, RZ, RZ, R25 ;  /* 0x000000ffff237224 */ /* 0x000fe400078e0019 */
[----:B------:R-:W2:Y:S01]  /*4bc0*/  MUFU.EX2 R105, R105 ;  /* 0x0000006900697308 */ /* 0x000ea20000000800 */
[----:B0-----:R-:W-:Y:S01]  /*4bd0*/  FADD.FTZ R12, R40, R103 ;  /* 0x00000067280c7221 */ /* 0x001fe20000010000 */
[--C-:B------:R-:W-:Y:S02]  /*4be0*/  IMAD.MOV.U32 R69, RZ, RZ, R25.reuse ;  /* 0x000000ffff457224 */ /* 0x100fe400078e0019 */
[----:B------:R-:W-:-:S04]  /*4bf0*/  IMAD.MOV.U32 R76, RZ, RZ, R25 ;  /* 0x000000ffff4c7224 */ /* 0x000fc800078e0019 */
[----:B------:R0:W3:Y:S01]  /*4c00*/  MUFU.EX2 R80, R87 ;  /* 0x0000005700507308 */ /* 0x0000e20000000800 */
[----:B-1----:R-:W-:Y:S01]  /*4c10*/  FADD.FTZ R15, R85, R78 ;  /* 0x0000004e550f7221 */ /* 0x002fe20000010000 */
[----:B------:R-:W-:-:S06]  /*4c20*/  IMAD.MOV.U32 R78, RZ, RZ, R25 ;  /* 0x000000ffff4e7224 */ /* 0x000fcc00078e0019 */
[----:B------:R-:W-:Y:S01]  /*4c30*/  MUFU.EX2 R42, R42 ;  /* 0x0000002a002a7308 */ /* 0x000fe20000000800 */
[----:B--2---:R-:W-:Y:S01]  /*4c40*/  FADD.FTZ R21, R105, R12 ;  /* 0x0000000c69157221 */ /* 0x004fe20000010000 */
[----:B0-----:R-:W-:-:S06]  /*4c50*/  IMAD.MOV.U32 R87, RZ, RZ, R25 ;  /* 0x000000ffff577224 */ /* 0x001fcc00078e0019 */
[----:B------:R-:W0:Y:S01]  /*4c60*/  MUFU.EX2 R113, R113 ;  /* 0x0000007100717308 */ /* 0x000e220000000800 */
[----:B---3--:R-:W-:-:S07]  /*4c70*/  FADD.FTZ R18, R80, R15 ;  /* 0x0000000f50127221 */ /* 0x008fce0000010000 */
[----:B------:R-:W1:Y:S08]  /*4c80*/  MUFU.EX2 R39, R39 ;  /* 0x0000002700277308 */ /* 0x000e700000000800 */
[----:B------:R2:W3:Y:S01]  /*4c90*/  MUFU.EX2 R10, R43 ;  /* 0x0000002b000a7308 */ /* 0x0004e20000000800 */
[----:B0-----:R-:W-:Y:S01]  /*4ca0*/  F2FP.SATFINITE.E4M3.F32.PACK_AB_MERGE_C R22, R113, R42, RZ ;  /* 0x0000002a7116723e */ /* 0x001fe200048070ff */
[----:B------:R-:W-:-:S03]  /*4cb0*/  FADD.FTZ R42, R42, R21 ;  /* 0x000000152a2a7221 */ /* 0x000fc60000010000 */
[----:B------:R-:W-:Y:S01]  /*4cc0*/  F2FP.SATFINITE.E4M3.F32.PACK_AB_MERGE_C R175, R105, R40, R22 ;  /* 0x0000002869af723e */ /* 0x000fe20004807016 */
[----:B------:R-:W-:Y:S01]  /*4cd0*/  FADD.FTZ R113, R113, R42 ;  /* 0x0000002a71717221 */ /* 0x000fe20000010000 */
[--C-:B------:R-:W-:Y:S01]  /*4ce0*/  IMAD.MOV.U32 R40, RZ, RZ, R25.reuse ;  /* 0x000000ffff287224 */ /* 0x100fe200078e0019 */
[----:B------:R-:W-:Y:S01]  /*4cf0*/  MUFU.EX2 R46, R46 ;  /* 0x0000002e002e7308 */ /* 0x000fe20000000800 */
[----:B-1----:R-:W-:Y:S01]  /*4d00*/  FADD.FTZ R15, R39, R18 ;  /* 0x00000012270f7221 */ /* 0x002fe20000010000 */
[----:B--2---:R-:W-:Y:S01]  /*4d10*/  MOV R43, R25 ;  /* 0x00000019002b7202 */ /* 0x004fe20000000f00 */
[----:B------:R-:W-:-:S05]  /*4d20*/  IMAD.MOV.U32 R42, RZ, RZ, R25 ;  /* 0x000000ffff2a7224 */ /* 0x000fca00078e0019 */
[----:B------:R-:W0:Y:S01]  /*4d30*/  MUFU.EX2 R117, R117 ;  /* 0x0000007500757308 */ /* 0x000e220000000800 */
[C---:B---3--:R-:W-:Y:S01]  /*4d40*/  F2FP.SATFINITE.E4M3.F32.PACK_AB_MERGE_C R39, R10.reuse, R39, RZ ;  /* 0x000000270a27723e */ /* 0x048fe200048070ff */
[----:B------:R-:W-:-:S03]  /*4d50*/  FADD.FTZ R10, R10, R15 ;  /* 0x0000000f0a0a7221 */ /* 0x000fc60000010000 */
[----:B------:R-:W-:Y:S01]  /*4d60*/  F2FP.SATFINITE.E4M3.F32.PACK_AB_MERGE_C R174, R80, R85, R39 ;  /* 0x0000005550ae723e */ /* 0x000fe20004807027 */
[--C-:B------:R-:W-:Y:S02]  /*4d70*/  IMAD.MOV.U32 R39, RZ, RZ, R25.reuse ;  /* 0x000000ffff277224 */ /* 0x100fe400078e0019 */
[----:B------:R-:W1:Y:S01]  /*4d80*/  MUFU.EX2 R44, R44 ;  /* 0x0000002c002c7308 */ /* 0x000e620000000800 */
[--C-:B------:R-:W-:Y:S02]  /*4d90*/  IMAD.MOV.U32 R80, RZ, RZ, R25.reuse ;  /* 0x000000ffff507224 */ /* 0x100fe400078e0019 */
[----:B------:R-:W-:-:S05]  /*4da0*/  IMAD.MOV.U32 R85, RZ, RZ, R25 ;  /* 0x000000ffff557224 */ /* 0x000fca00078e0019 */
[----:B------:R-:W2:Y:S01]  /*4db0*/  MUFU.EX2 R107, R107 ;  /* 0x0000006b006b7308 */ /* 0x000ea20000000800 */
[----:B0-----:R-:W-:-:S07]  /*4dc0*/  F2FP.SATFINITE.E4M3.F32.PACK_AB_MERGE_C R15, R117, R46, RZ ;  /* 0x0000002e750f723e */ /* 0x001fce00048070ff */
[----:B------:R-:W0:Y:S01]  /*4dd0*/  MUFU.EX2 R115, R115 ;  /* 0x0000007300737308 */ /* 0x000e220000000800 */
[----:B-1----:R-:W-:-:S07]  /*4de0*/  FADD.FTZ R6, R44, R113 ;  /* 0x000000712c067221 */ /* 0x002fce0000010000 */
[----:B------:R-:W1:Y:S01]  /*4df0*/  MUFU.EX2 R14, R109 ;  /* 0x0000006d000e7308 */ /* 0x000e620000000800 */
[----:B--2---:R-:W-:-:S07]  /*4e00*/  FADD.FTZ R3, R107, R10 ;  /* 0x0000000a6b037221 */ /* 0x004fce0000010000 */
[----:B------:R-:W2:Y:S01]  /*4e10*/  MUFU.EX2 R111, R111 ;  /* 0x0000006f006f7308 */ /* 0x000ea20000000800 */
[C---:B0-----:R-:W-:Y:S01]  /*4e20*/  F2FP.SATFINITE.E4M3.F32.PACK_AB_MERGE_C R169, R115.reuse, R44, R15 ;  /* 0x0000002c73a9723e */ /* 0x041fe2000480700f */
[----:B------:R-:W-:Y:S01]  /*4e30*/  FADD.FTZ R115, R115, R6 ;  /* 0x0000000673737221 */ /* 0x000fe20000010000 */
[----:B------:R-:W-:-:S03]  /*4e40*/  IMAD.MOV.U32 R44, RZ, RZ, R25 ;  /* 0x000000ffff2c7224 */ /* 0x000fc600078e0019 */
[----:B------:R-:W-:Y:S02]  /*4e50*/  FADD.FTZ R46, R46, R115 ;  /* 0x000000732e2e7221 */ /* 0x000fe40000010000 */
[----:B------:R-:W0:Y:S01]  /*4e60*/  MUFU.EX2 R8, R123 ;  /* 0x0000007b00087308 */ /* 0x000e220000000800 */
[----:B-1----:R-:W-:Y:S01]  /*4e70*/  FADD.FTZ R6, R14, R3 ;  /* 0x000000030e067221 */ /* 0x002fe20000010000 */
[----:B------:R-:W-:Y:S01]  /*4e80*/  FADD.FTZ R117, R117, R46 ;  /* 0x0000002e75757221 */ /* 0x000fe20000010000 */
[----:B------:R-:W-:-:S05]  /*4e90*/  IMAD.MOV.U32 R46, RZ, RZ, R25 ;  /* 0x000000ffff2e7224 */ /* 0x000fca00078e0019 */
[----:B------:R-:W-:Y:S01]  /*4ea0*/  MUFU.EX2 R50, R50 ;  /* 0x0000003200327308 */ /* 0x000fe20000000800 */
[----:B--2---:R-:W-:-:S07]  /*4eb0*/  FADD.FTZ R3, R111, R6 ;  /* 0x000000066f037221 */ /* 0x004fce0000010000 */
[----:B------:R-:W1:Y:S01]  /*4ec0*/  MUFU.EX2 R121, R121 ;  /* 0x0000007900797308 */ /* 0x000e620000000800 */
[C---:B0-----:R-:W-:Y:S01]  /*4ed0*/  F2FP.SATFINITE.E4M3.F32.PACK_AB_MERGE_C R111, R8.reuse, R111, RZ ;  /* 0x0000006f086f723e */ /* 0x041fe200048070ff */
[----:B------:R-:W-:-:S03]  /*4ee0*/  FADD.FTZ R8, R8, R3 ;  /* 0x0000000308087221 */ /* 0x000fc60000010000 */
[----:B------:R-:W-:-:S03]  /*4ef0*/  F2FP.SATFINITE.E4M3.F32.PACK_AB_MERGE_C R168, R14, R107, R111 ;  /* 0x0000006b0ea8723e */ /* 0x000fc6000480706f */
[----:B------:R-:W0:Y:S08]  /*4f00*/  MUFU.EX2 R48, R48 ;  /* 0x0000003000307308 */ /* 0x000e300000000800 */
[----:B------:R-:W2:Y:S01]  /*4f10*/  MUFU.EX2 R125, R125 ;  /* 0x0000007d007d7308 */ /* 0x000ea20000000800 */
[----:B-1----:R-:W-:-:S07]  /*4f20*/  F2FP.SATFINITE.E4M3.F32.PACK_AB_MERGE_C R7, R121, R50, RZ ;  /* 0x000000327907723e */ /* 0x002fce00048070ff */
[----:B------:R-:W1:Y:S01]  /*4f30*/  MUFU.EX2 R119, R119 ;  /* 0x0000007700777308 */ /* 0x000e620000000800 */
[----:B0-----:R-:W-:-:S07]  /*4f40*/  FADD.FTZ R6, R48, R117 ;  /* 0x0000007530067221 */ /* 0x001fce0000010000 */
[----:B------:R-:W0:Y:S01]  /*4f50*/  MUFU.EX2 R12, R127 ;  /* 0x0000007f000c7308 */ /* 0x000e220000000800 */
[----:B--2---:R-:W-:Y:S01]  /*4f60*/  FADD.FTZ R3, R125, R8 ;  /* 0x000000087d037221 */ /* 0x004fe20000010000 */
[----:B------:R-:W-:-:S06]  /*4f70*/  IMAD.MOV.U32 R8, RZ, RZ, RZ ;  /* 0x000000ffff087224 */ /* 0x000fcc00078e00ff */
[----:B------:R-:W2:Y:S01]  /*4f80*/  MUFU.EX2 R129, R129 ;  /* 0x0000008100817308 */ /* 0x000ea20000000800 */
[C---:B-1----:R-:W-:Y:S01]  /*4f90*/  F2FP.SATFINITE.E4M3.F32.PACK_AB_MERGE_C R171, R119.reuse, R48, R7 ;  /* 0x0000003077ab723e */ /* 0x042fe20004807007 */
[----:B------:R-:W-:Y:S01]  /*4fa0*/  FADD.FTZ R119, R119, R6 ;  /* 0x0000000677777221 */ /* 0x000fe20000010000 */
[----:B------:R-:W-:-:S03]  /*4fb0*/  IMAD.MOV.U32 R48, RZ, RZ, R25 ;  /* 0x000000ffff307224 */ /* 0x000fc600078e0019 */
[----:B------:R-:W-:Y:S02]  /*4fc0*/  FADD.FTZ R50, R50, R119 ;  /* 0x0000007732327221 */ /* 0x000fe40000010000 */
[----:B------:R-:W1:Y:S01]  /*4fd0*/  MUFU.EX2 R60, R60 ;  /* 0x0000003c003c7308 */ /* 0x000e620000000800 */
[----:B0-----:R-:W-:-:S04]  /*4fe0*/  FADD.FTZ R6, R12, R3 ;  /* 0x000000030c067221 */ /* 0x001fc80000010000 */
[----:B--2---:R-:W-:Y:S01]  /*4ff0*/  FADD.FTZ R3, R129, R6 ;  /* 0x0000000681037221 */ /* 0x004fe20000010000 */
[----:B------:R-:W-:Y:S01]  /*5000*/  FADD.FTZ R6, R121, R50 ;  /* 0x0000003279067221 */ /* 0x000fe20000010000 */
[----:B------:R-:W-:Y:S01]  /*5010*/  IMAD.MOV.U32 R50, RZ, RZ, R25 ;  /* 0x000000ffff327224 */ /* 0x000fe200078e0019 */
[C---:B-1----:R-:W-:Y:S01]  /*5020*/  F2FP.SATFINITE.E4M3.F32.PACK_AB_MERGE_C R7, R60.reuse, R129, RZ ;  /* 0x000000813c07723e */ /* 0x042fe200048070ff */
[----:B------:R-:W-:Y:S01]  /*5030*/  FADD.FTZ R3, R60, R3 ;  /* 0x000000033c037221 */ /* 0x000fe20000010000 */
[----:B------:R-:W-:Y:S02]  /*5040*/  MOV R60, R25 ;  /* 0x00000019003c7202 */ /* 0x000fe40000000f00 */
[----:B------:R-:W-:Y:S01]  /*5050*/  F2FP.SATFINITE.E4M3.F32.PACK_AB_MERGE_C R170, R12, R125, R7 ;  /* 0x0000007d0caa723e */ /* 0x000fe20004807007 */
[----:B------:R-:W-:Y:S06]  /*5060*/  @!P2 BRA `(.L_x_19) ;  /* 0x000000380050a947 */ /* 0x000fec0003800000 */
[----:B------:R-:W-:Y:S01]  /*5070*/  IMAD.MOV.U32 R10, RZ, RZ, R89 ;  /* 0x000000ffff0a7224 */ /* 0x000fe200078e0059 */
[----:B------:R-:W-:Y:S01]  /*5080*/  CS2R R86, SRZ ;  /* 0x0000000000567805 */ /* 0x000fe2000001ff00 */
[----:B------:R-:W-:Y:S01]  /*5090*/  IMAD.MOV.U32 R7, RZ, RZ, R91 ;  /* 0x000000ffff077224 */ /* 0x000fe200078e005b */
[----:B------:R-:W-:Y:S01]  /*50a0*/  CS2R R84, SRZ ;  /* 0x0000000000547805 */ /* 0x000fe2000001ff00 */
[----:B------:R-:W-:Y:S01]  /*50b0*/  IMAD.MOV.U32 R11, RZ, RZ, RZ ;  /* 0x000000ffff0b7224 */ /* 0x000fe200078e00ff */
        /* <DEDUP_REMOVED lines=29> */
[----:B------:R-:W-:Y:S01]  /*5290*/  CS2R R24, SRZ ;  /* 0x0000000000187805 */ /* 0x000fe2000001ff00 */
[----:B------:R-:W-:-:S06]  /*52a0*/  UMOV UR53, URZ ;  /* 0x0000003f00357c82 */ /* 0x000fcc0008000000 */
.L_x_29:
[----:B------:R-:W-:Y:S01]  /*52b0*/  ISETP.NE.AND P3, PT, RZ, UR41, PT ;  /* 0x00000029ff007c0c */ /* 0x000fe2000bf65270 */
[----:B------:R-:W-:-:S04]  /*52c0*/  UISETP.NE.AND UP0, UPT, UR53, 0x1, UPT ;  /* 0x000000013500788c */ /* 0x000fc8000bf05270 */
[----:B------:R-:W-:-:S06]  /*52d0*/  USEL UR4, URZ, 0x1, UP0 ;  /* 0x000000013f047887 */ /* 0x000fcc0008000000 */
[----:B------:R-:W-:Y:S02]  /*52e0*/  LOP3.LUT R8, R11, UR4, RZ, 0x3c, !PT ;  /* 0x000000040b087c12 */ /* 0x000fe4000f8e3cff */
[----:B------:R-:W-:Y:S05]  /*52f0*/  @P3 BRA `(.L_x_20) ;  /* 0x0000000000343947 */ /* 0x000fea0003800000 */
[----:B------:R-:W-:Y:S05]  /*5300*/  @!P0 BRA `(.L_x_21) ;  /* 0x0000000000048947 */ /* 0x000fea0003800000 */
[----:B------:R-:W-:Y:S01]  /*5310*/  BPT.TRAP 0x1 ;  /* 0x000000040000795c */ /* 0x000fe20000300000 */
.L_x_21:
[----:B------:R-:W-:Y:S01]  /*5320*/  UIADD3 UR4, UR53, 0x1, URZ ;  /* 0x0000000135047890 */ /* 0x000fe2000fffe03f */
[----:B------:R-:W-:-:S03]  /*5330*/  SHF.L.U32 R12, R8, 0x1f, RZ ;  /* 0x0000001f080c7819 */ /* 0x000fc600000006ff */
[----:B------:R-:W-:-:S04]  /*5340*/  UISETP.NE.AND UP0, UPT, UR4, 0x2, UPT ;  /* 0x000000020400788c */ /* 0x000fc8000bf05270 */
[----:B------:R-:W-:-:S04]  /*5350*/  USEL UR4, UR4, URZ, UP0 ;  /* 0x0000003f04047287 */ /* 0x000fc80008000000 */
[----:B------:R-:W-:-:S09]  /*5360*/  ULEA UR4, UR4, UR40, 0x3 ;  /* 0x0000002804047291 */ /* 0x000fd2000f8e183f */
[----:B------:R0:W1:Y:S01]  /*5370*/  SYNCS.PHASECHK.TRANS64.TRYWAIT P2, [UR4+0x29830], R12 ;  /* 0x0298300cff0075a7 */ /* 0x0000620008040144 */
[----:B------:R-:W-:Y:S05]  /*5380*/  @!P0 BRA `(.L_x_22) ;  /* 0x0000000000048947 */ /* 0x000fea0003800000 */
[----:B------:R-:W-:Y:S01]  /*5390*/  BPT.TRAP 0x1 ;  /* 0x000000040000795c */ /* 0x000fe20000300000 */
.L_x_22:
[----:B-1----:R-:W-:Y:S05]  /*53a0*/  @P2 BRA `(.L_x_20) ;  /* 0x0000000000082947 */ /* 0x002fea0003800000 */
[----:B------:R-:W1:Y:S02]  /*53b0*/  SYNCS.PHASECHK.TRANS64.TRYWAIT P2, [UR4+0x29830], R12 ;  /* 0x0298300cff0075a7 */ /* 0x000e640008040144 */
[----:B-1----:R-:W-:Y:S05]  /*53c0*/  @!P2 BRA `(.L_x_23) ;  /* 0x0000009c0008a947 */ /* 0x002fea0003800000 */
.L_x_20:
[----:B01----:R-:W-:Y:S01]  /*53d0*/  VIADD R12, R17, 0x8 ;  /* 0x00000008110c7836 */ /* 0x003fe20000000000 */
[----:B------:R-:W-:Y:S01]  /*53e0*/  UIADD3 UR52, UR53, 0x1, URZ ;  /* 0x0000000135347890 */ /* 0x000fe2000fffe03f */
[C---:B------:R-:W-:Y:S01]  /*53f0*/  R2UR UR4, R4.reuse ;  /* 0x00000000040472ca */ /* 0x040fe200000e0000 */
[----:B------:R-:W-:Y:S01]  /*5400*/  UMOV UR7, 0x80000020 ;  /* 0x8000002000077882 */ /* 0x000fe20000000000 */
[C---:B------:R-:W-:Y:S01]  /*5410*/  R2UR UR5, R5.reuse ;  /* 0x00000000050572ca */ /* 0x040fe200000e0000 */
[----:B------:R0:W-:Y:S01]  /*5420*/  BAR.SYNC.DEFER_BLOCKING R12, 0x100 ;  /* 0x0004000c0000751d */ /* 0x0001e20000010000 */
[----:B------:R-:W-:Y:S01]  /*5430*/  UISETP.NE.AND UP0, UPT, UR52, 0x2, UPT ;  /* 0x000000023400788c */ /* 0x000fe2000bf05270 */
[C---:B------:R-:W-:Y:S02]  /*5440*/  R2UR UR8, R4.reuse ;  /* 0x00000000040872ca */ /* 0x040fe400000e0000 */
[C---:B------:R-:W-:Y:S01]  /*5450*/  R2UR UR9, R5.reuse ;  /* 0x00000000050972ca */ /* 0x040fe200000e0000 */
[----:B------:R-:W-:Y:S01]  /*5460*/  USEL UR52, UR52, URZ, UP0 ;  /* 0x0000003f34347287 */ /* 0x000fe20008000000 */
[C---:B------:R-:W-:Y:S01]  /*5470*/  R2UR UR12, R4.reuse ;  /* 0x00000000040c72ca */ /* 0x040fe200000e0000 */
[----:B------:R-:W-:Y:S01]  /*5480*/  UMOV UR11, 0x80000020 ;  /* 0x80000020000b7882 */ /* 0x000fe20000000000 */
[C---:B------:R-:W-:Y:S01]  /*5490*/  R2UR UR13, R5.reuse ;  /* 0x00000000050d72ca */ /* 0x040fe200000e0000 */
[----:B------:R-:W-:Y:S01]  /*54a0*/  UIMAD UR54, UR52, 0x780, UR42 ;  /* 0x00000780343678a4 */ /* 0x000fe2000f8e022a */
[C---:B------:R-:W-:Y:S01]  /*54b0*/  R2UR UR16, R4.reuse ;  /* 0x00000000041072ca */ /* 0x040fe200000e0000 */
[----:B------:R-:W-:Y:S01]  /*54c0*/  UMOV UR15, 0x80000020 ;  /* 0x80000020000f7882 */ /* 0x000fe20000000000 */
[C---:B------:R-:W-:Y:S01]  /*54d0*/  R2UR UR17, R5.reuse ;  /* 0x00000000051172ca */ /* 0x040fe200000e0000 */
[----:B------:R-:W-:Y:S01]  /*54e0*/  UIADD3 UR10, UR54, 0x80, URZ ;  /* 0x00000080360a7890 */ /* 0x000fe2000fffe03f */
[----:B------:R-:W-:Y:S01]  /*54f0*/  R2UR UR20, R4 ;  /* 0x00000000041472ca */ /* 0x000fe200000e0000 */
[----:B------:R-:W-:Y:S01]  /*5500*/  UIADD3 UR14, UR54, 0x100, URZ ;  /* 0x00000100360e7890 */ /* 0x000fe2000fffe03f */
[----:B------:R-:W-:Y:S01]  /*5510*/  R2UR UR21, R5 ;  /* 0x00000000051572ca */ /* 0x000fe200000e0000 */
[----:B------:R-:W-:Y:S01]  /*5520*/  UMOV UR6, UR54 ;  /* 0x0000003600067c82 */ /* 0x000fe20008000000 */
[----:B------:R-:W-:Y:S01]  /*5530*/  UIADD3 UR18, UR54, 0x180, URZ ;  /* 0x0000018036127890 */ /* 0x000fe2000fffe03f */
[----:B------:R-:W-:Y:S01]  /*5540*/  UMOV UR19, 0x80000020 ;  /* 0x8000002000137882 */ /* 0x000fe20000000000 */
[----:B------:R-:W-:Y:S01]  /*5550*/  UIADD3 UR22, UR54, 0x200, URZ ;  /* 0x0000020036167890 */ /* 0x000fe2000fffe03f */
[----:B------:R-:W-:Y:S01]  /*5560*/  UMOV UR23, 0x80000020 ;  /* 0x8000002000177882 */ /* 0x000fe20000000000 */
[----:B------:R-:W-:Y:S01]  /*5570*/  WARPGROUP.ARRIVE ;  /* 0x00000000000079c5 */ /* 0x000fe20000000000 */
[----:B------:R-:W-:Y:S01]  /*5580*/  UIADD3 UR26, UR54, 0x2, URZ ;  /* 0x00000002361a7890 */ /* 0x000fe2000fffe03f */
[----:B------:R-:W-:Y:S01]  /*5590*/  UMOV UR27, 0x80000020 ;  /* 0x80000020001b7882 */ /* 0x000fe20000000000 */
[----:B------:R-:W-:-:S03]  /*55a0*/  UIADD3 UR30, UR54, 0x280, URZ ;  /* 0x00000280361e7890 */ /* 0x000fc6000fffe03f */
[----:B------:R-:W-:Y:S01]  /*55b0*/  QGMMA.64x32x32.F32.E4M3.E4M3 R152, gdesc[UR4], RZ, !UPT, gsb0 ;  /* 0x00600000049879f3 */ /* 0x000fe2000c0008ff */
[----:B------:R-:W-:Y:S01]  /*55c0*/  UIADD3 UR6, UR54, 0x82, URZ ;  /* 0x0000008236067890 */ /* 0x000fe2000fffe03f */
[----:B------:R-:W-:Y:S01]  /*55d0*/  UMOV UR4, UR24 ;  /* 0x0000001800047c82 */ /* 0x000fe20008000000 */
[----:B------:R-:W-:Y:S01]  /*55e0*/  UMOV UR5, UR25 ;  /* 0x0000001900057c82 */ /* 0x000fe20008000000 */
[----:B------:R-:W-:Y:S01]  /*55f0*/  UMOV UR7, 0x80000020 ;  /* 0x8000002000077882 */ /* 0x000fe20000000000 */
[----:B------:R-:W-:Y:S01]  /*5600*/  UMOV UR31, 0x80000020 ;  /* 0x80000020001f7882 */ /* 0x000fe20000000000 */
[----:B------:R-:W-:Y:S01]  /*5610*/  UIADD3 UR34, UR54, 0x282, URZ ;  /* 0x0000028236227890 */ /* 0x000fe2000fffe03f */
[----:B------:R-:W-:Y:S01]  /*5620*/  UMOV UR35, 0x80000020 ;  /* 0x8000002000237882 */ /* 0x000fe20000000000 */
[----:B------:R-:W-:Y:S01]  /*5630*/  UIADD3 UR46, UR54, 0x500, URZ ;  /* 0x00000500362e7890 */ /* 0x000fe2000fffe03f */
[----:B------:R-:W-:Y:S01]  /*5640*/  UMOV UR47, 0x80000020 ;  /* 0x80000020002f7882 */ /* 0x000fe20000000000 */
[----:B------:R-:W-:Y:S01]  /*5650*/  UIADD3 UR50, UR54, 0x502, URZ ;  /* 0x0000050236327890 */ /* 0x000fe2000fffe03f */
[----:B------:R-:W-:Y:S01]  /*5660*/  UMOV UR51, 0x80000020 ;  /* 0x8000002000337882 */ /* 0x000fe20000000000 */
[----:B------:R-:W-:-:S02]  /*5670*/  WARPGROUP.DEPBAR.LE gsb0, 0x0 ;  /* 0x00008000000079c5 */ /* 0x000fc40000010000 */
[----:B------:R-:W-:-:S06]  /*5680*/  WARPGROUP.ARRIVE ;  /* 0x00000000000079c5 */ /* 0x000fcc0000000000 */
[----:B------:R-:W-:Y:S01]  /*5690*/  QGMMA.64x32x32.F32.E4M3.E4M3 R136, gdesc[UR8], RZ, !UPT, gsb0 ;  /* 0x00600000088879f3 */ /* 0x000fe2000c0008ff */
[----:B------:R-:W-:Y:S02]  /*56a0*/  UIADD3 UR8, UR54, 0x102, URZ ;  /* 0x0000010236087890 */ /* 0x000fe4000fffe03f */
[----:B------:R-:W-:Y:S02]  /*56b0*/  UIADD3 UR9, UR54, 0x182, URZ ;  /* 0x0000018236097890 */ /* 0x000fe4000fffe03f */
        /* <DEDUP_REMOVED lines=13> */
[----:B------:R-:W-:Y:S01]  /*5790*/  UMOV UR26, UR6 ;  /* 0x00000006001a7c82 */ /* 0x000fe20008000000 */
[----:B------:R-:W-:Y:S01]  /*57a0*/  UMOV UR27, 0x80000020 ;  /* 0x80000020001b7882 */ /* 0x000fe20000000000 */
[----:B------:R-:W-:Y:S01]  /*57b0*/  UMOV UR6, UR8 ;  /* 0x0000000800067c82 */ /* 0x000fe20008000000 */
        /* <DEDUP_REMOVED lines=10> */
[----:B------:R-:W-:Y:S01]  /*5860*/  UIADD3 UR6, UR54, 0x300, URZ ;  /* 0x0000030036067890 */ /* 0x000fe2000fffe03f */
[----:B------:R-:W-:Y:S01]  /*5870*/  UMOV UR4, UR28 ;  /* 0x0000001c00047c82 */ /* 0x000fe20008000000 */
        /* <DEDUP_REMOVED lines=121> */
[----:B0-----:R-:W-:Y:S05]  /*6010*/  @P3 BRA `(.L_x_24) ;  /* 0x0000000000283947 */ /* 0x001fea0003800000 */
[----:B------:R-:W-:Y:S05]  /*6020*/  @!P0 BRA `(.L_x_25) ;  /* 0x0000000000048947 */ /* 0x000fea0003800000 */
[----:B------:R-:W-:Y:S01]  /*6030*/  BPT.TRAP 0x1 ;  /* 0x000000040000795c */ /* 0x000fe20000300000 */
.L_x_25:
[----:B------:R-:W-:Y:S01]  /*6040*/  ULEA UR4, UR53, UR40, 0x3 ;  /* 0x0000002835047291 */ /* 0x000fe2000f8e183f */
[----:B------:R-:W-:-:S08]  /*6050*/  SHF.L.U32 R11, R11, 0x1f, RZ ;  /* 0x0000001f0b0b7819 */ /* 0x000fd000000006ff */
[----:B------:R0:W1:Y:S01]  /*6060*/  SYNCS.PHASECHK.TRANS64.TRYWAIT P2, [UR4+0x29850], R11 ;  /* 0x0298500bff0075a7 */ /* 0x0000620008040144 */
[----:B------:R-:W-:Y:S05]  /*6070*/  @!P0 BRA `(.L_x_26) ;  /* 0x0000000000048947 */ /* 0x000fea0003800000 */
[----:B------:R-:W-:Y:S01]  /*6080*/  BPT.TRAP 0x1 ;  /* 0x000000040000795c */ /* 0x000fe20000300000 */
.L_x_26:
[----:B-1----:R-:W-:Y:S05]  /*6090*/  @P2 BRA `(.L_x_24) ;  /* 0x0000000000082947 */ /* 0x002fea0003800000 */
[----:B------:R-:W1:Y:S02]  /*60a0*/  SYNCS.PHASECHK.TRANS64.TRYWAIT P2, [UR4+0x29850], R11 ;  /* 0x0298500bff0075a7 */ /* 0x000e640008040144 */
[----:B-1----:R-:W-:Y:S05]  /*60b0*/  @!P2 BRA `(.L_x_27) ;  /* 0x0000008c00e4a947 */ /* 0x002fea0003800000 */
.L_x_24:
[----:B------:R-:W-:Y:S01]  /*60c0*/  UIADD3 UR4, UR40, 0x400, URZ ;  /* 0x0000040028047890 */ /* 0x000fe2000fffe03f */
[----:B------:R-:W-:Y:S01]  /*60d0*/  WARPGROUP.ARRIVE ;  /* 0x00000000000079c5 */ /* 0x000fe20000000000 */
[----:B------:R-:W-:Y:S01]  /*60e0*/  UMOV UR7, 0xc0000010 ;  /* 0xc000001000077882 */ /* 0x000fe20000000000 */
[C---:B-1----:R-:W-:Y:S01]  /*60f0*/  FMUL.FTZ R12, R0.reuse, R152 ;  /* 0x00000098000c7220 */ /* 0x042fe20000410000 */
[----:B------:R-:W-:Y:S01]  /*6100*/  USHF.R.U32.HI UR4, URZ, 0x4, UR4 ;  /* 0x000000043f047899 */ /* 0x000fe20008011604 */
[C---:B------:R-:W-:Y:S01]  /*6110*/  FMUL.FTZ R13, R0.reuse, R154 ;  /* 0x0000009a000d7220 */ /* 0x040fe20000410000 */
[C---:B0-----:R-:W-:Y:S01]  /*6120*/  FMUL.FTZ R11, R0.reuse, R153 ;  /* 0x00000099000b7220 */ /* 0x041fe20000410000 */
[C---:B------:R-:W-:Y:S01]  /*6130*/  FMUL.FTZ R14, R0.reuse, R155 ;  /* 0x0000009b000e7220 */ /* 0x040fe20000410000 */
[----:B------:R-:W-:Y:S01]  /*6140*/  ULOP3.LUT UR4, UR4, 0x3fff, URZ, 0xc0, !UPT ;  /* 0x00003fff04047892 */ /* 0x000fe2000f8ec03f */
[----:B------:R-:W0:Y:S01]  /*6150*/  MUFU.TANH R12, R12 ;  /* 0x0000000c000c7308 */ /* 0x000e220000002400 */
[C---:B------:R-:W-:Y:S01]  /*6160*/  FMUL.FTZ R15, R0.reuse, R156 ;  /* 0x0000009c000f7220 */ /* 0x040fe20000410000 */
[C---:B------:R-:W-:Y:S01]  /*6170*/  FMUL.FTZ R18, R0.reuse, R157 ;  /* 0x0000009d00127220 */ /* 0x040fe20000410000 */
[----:B------:R-:W-:Y:S01]  /*6180*/  ULOP3.LUT UR4, UR4, 0x10000, URZ, 0xfc, !UPT ;  /* 0x0001000004047892 */ /* 0x000fe2000f8efc3f */
[C---:B------:R-:W-:Y:S01]  /*6190*/  FMUL.FTZ R19, R0.reuse, R158 ;  /* 0x0000009e00137220 */ /* 0x040fe20000410000 */
[C---:B------:R-:W-:Y:S01]  /*61a0*/  FMUL.FTZ R20, R0.reuse, R159 ;  /* 0x0000009f00147220 */ /* 0x040fe20000410000 */
[C---:B------:R-:W-:Y:S01]  /*61b0*/  FMUL.FTZ R21, R0.reuse, R160 ;  /* 0x000000a000157220 */ /* 0x040fe20000410000 */
[----:B------:R-:W-:Y:S01]  /*61c0*/  UIMAD UR4, UR53, 0x500, UR4 ;  /* 0x00000500350478a4 */ /* 0x000fe2000f8e0204 */
[----:B------:R-:W1:Y:S01]  /*61d0*/  MUFU.TANH R13, R13 ;  /* 0x0000000d000d7308 */ /* 0x000e620000002400 */
[C---:B------:R-:W-:Y:S01]  /*61e0*/  FMUL.FTZ R22, R0.reuse, R161 ;  /* 0x000000a100167220 */ /* 0x040fe20000410000 */
[C---:B------:R-:W-:Y:S01]  /*61f0*/  FMUL.FTZ R23, R0.reuse, R162 ;  /* 0x000000a200177220 */ /* 0x040fe20000410000 */
[C---:B------:R-:W-:Y:S01]  /*6200*/  FMUL.FTZ R211, R0.reuse, R104 ;  /* 0x0000006800d37220 */ /* 0x040fe20000410000 */
[C---:B------:R-:W-:Y:S01]  /*6210*/  FMUL.FTZ R152, R0.reuse, R163 ;  /* 0x000000a300987220 */ /* 0x040fe20000410000 */
[C---:B------:R-:W-:Y:S01]  /*6220*/  FMUL.FTZ R153, R0.reuse, R164 ;  /* 0x000000a400997220 */ /* 0x040fe20000410000 */
[----:B------:R-:W-:Y:S01]  /*6230*/  UMOV UR6, UR4 ;  /* 0x0000000400067c82 */ /* 0x000fe20008000000 */
[----:B------:R-:W-:Y:S01]  /*6240*/  FMUL.FTZ R154, R0, R165 ;  /* 0x000000a5009a7220 */ /* 0x000fe20000410000 */
[----:B------:R-:W-:Y:S01]  /*6250*/  QGMMA.64x128x32.F32.E4M3.E4M3 R24, R184, gdesc[UR4], R24, gsb0 ;  /* 0x01e00004b8187df3 */ /* 0x000fe20008000818 */
[----:B------:R-:W-:Y:S01]  /*6260*/  UIADD3 UR6, UR4, 0x100, URZ ;  /* 0x0000010004067890 */ /* 0x000fe2000fffe03f */
[----:B------:R-:W2:Y:S01]  /*6270*/  MUFU.TANH R11, R11 ;  /* 0x0000000b000b7308 */ /* 0x000ea20000002400 */
[----:B------:R-:W-:Y:S01]  /*6280*/  UMOV UR7, 0xc0000010 ;  /* 0xc000001000077882 */ /* 0x000fe20000000000 */
[----:B0-----:R-:W-:Y:S01]  /*6290*/  FMNMX.FTZ R104, R12, R7, !PT ;  /* 0x000000070c687209 */ /* 0x001fe20007810000 */
[C---:B------:R-:W-:Y:S01]  /*62a0*/  FMUL.FTZ R155, R0.reuse, R166 ;  /* 0x000000a6009b7220 */ /* 0x040fe20000410000 */
[C---:B------:R-:W-:Y:S01]  /*62b0*/  FMUL.FTZ R213, R0.reuse, R105 ;  /* 0x0000006900d57220 */ /* 0x040fe20000410000 */
[C---:B------:R-:W-:Y:S01]  /*62c0*/  FMUL.FTZ R105, R0.reuse, R106 ;  /* 0x0000006a00697220 */ /* 0x040fe20000410000 */
[C---:B------:R-:W-:Y:S01]  /*62d0*/  FMUL.FTZ R156, R0.reuse, R167 ;  /* 0x000000a7009c7220 */ /* 0x040fe20000410000 */
[----:B-1----:R-:W-:Y:S01]  /*62e0*/  FMNMX.FTZ R207, R13, R10, !PT ;  /* 0x0000000a0dcf7209 */ /* 0x002fe20007810000 */
[----:B------:R-:W0:Y:S01]  /*62f0*/  MUFU.TANH R14, R14 ;  /* 0x0000000e000e7308 */ /* 0x000e220000002400 */
[C---:B------:R-:W-:Y:S01]  /*6300*/  FMUL.FTZ R157, R0.reuse, R136 ;  /* 0x00000088009d7220 */ /* 0x040fe20000410000 */
[C---:B------:R-:W-:Y:S01]  /*6310*/  FMUL.FTZ R159, R0.reuse, R137 ;  /* 0x00000089009f7220 */ /* 0x040fe20000410000 */
[C---:B------:R-:W-:Y:S01]  /*6320*/  FMUL.FTZ R136, R0.reuse, R138 ;  /* 0x0000008a00887220 */ /* 0x040fe20000410000 */
[C---:B------:R-:W-:Y:S01]  /*6330*/  FMUL.FTZ R137, R0.reuse, R139 ;  /* 0x0000008b00897220 */ /* 0x040fe20000410000 */
[C---:B------:R-:W-:Y:S01]  /*6340*/  FMUL.FTZ R161, R0.reuse, R140 ;  /* 0x0000008c00a17220 */ /* 0x040fe20000410000 */
[C---:B------:R-:W-:Y:S01]  /*6350*/  FMUL.FTZ R227, R0.reuse, R88 ;  /* 0x0000005800e37220 */ /* 0x040fe20000410000 */
[C---:B------:R-:W-:Y:S01]  /*6360*/  FMUL.FTZ R163, R0.reuse, R141 ;  /* 0x0000008d00a37220 */ /* 0x040fe20000410000 */
[----:B------:R-:W1:Y:S01]  /*6370*/  MUFU.TANH R15, R15 ;  /* 0x0000000f000f7308 */ /* 0x000e620000002400 */
[----:B--2---:R-:W-:Y:S01]  /*6380*/  FMNMX.FTZ R104, R11, R104, !PT ;  /* 0x000000680b687209 */ /* 0x004fe20007810000 */
[C---:B------:R-:W-:Y:S01]  /*6390*/  FMUL.FTZ R139, R0.reuse, R142 ;  /* 0x0000008e008b7220 */ /* 0x040fe20000410000 */
[C---:B------:R-:W-:Y:S01]  /*63a0*/  FMUL.FTZ R141, R0.reuse, R143 ;  /* 0x0000008f008d7220 */ /* 0x040fe20000410000 */
[C---:B------:R-:W-:Y:S01]  /*63b0*/  FMUL.FTZ R165, R0.reuse, R144 ;  /* 0x0000009000a57220 */ /* 0x040fe20000410000 */
[C---:B------:R-:W-:Y:S01]  /*63c0*/  FMUL.FTZ R229, R0.reuse, R89 ;  /* 0x0000005900e57220 */ /* 0x040fe20000410000 */
[C---:B------:R-:W-:Y:S01]  /*63d0*/  FMUL.FTZ R167, R0.reuse, R145 ;  /* 0x0000009100a77220 */ /* 0x040fe20000410000 */
[----:B------:R-:W-:Y:S01]  /*63e0*/  FMUL.FTZ R143, R0, R146 ;  /* 0x00000092008f7220 */ /* 0x000fe20000410000 */
[----:B------:R-:W2:Y:S01]  /*63f0*/  MUFU.TANH R18, R18 ;  /* 0x0000001200127308 */ /* 0x000ea20000002400 */
[----:B0-----:R-:W-:Y:S01]  /*6400*/  FMNMX.FTZ R106, R14, R207, !PT ;  /* 0x000000cf0e6a7209 */ /* 0x001fe20007810000 */
[C---:B------:R-:W-:Y:S01]  /*6410*/  FMUL.FTZ R145, R0.reuse, R147 ;  /* 0x0000009300917220 */ /* 0x040fe20000410000 */
[C---:B------:R-:W-:Y:S01]  /*6420*/  FMUL.FTZ R189, R0.reuse, R148 ;  /* 0x0000009400bd7220 */ /* 0x040fe20000410000 */
[C---:B------:R-:W-:Y:S01]  /*6430*/  FMUL.FTZ R149, R0.reuse, R149 ;  /* 0x0000009500957220 */ /* 0x040fe20000410000 */
[C---:B------:R-:W-:Y:S01]  /*6440*/  FMUL.FTZ R147, R0.reuse, R150 ;  /* 0x0000009600937220 */ /* 0x040fe20000410000 */
[C---:B------:R-:W-:Y:S01]  /*6450*/  FMUL.FTZ R151, R0.reuse, R151 ;  /* 0x0000009700977220 */ /* 0x040fe20000410000 */
[C---:B------:R-:W-:Y:S01]  /*6460*/  FMUL.FTZ R191, R0.reuse, R120 ;  /* 0x0000007800bf7220 */ /* 0x040fe20000410000 */
[----:B------:R-:W0:Y:S01]  /*6470*/  MUFU.TANH R19, R19 ;  /* 0x0000001300137308 */ /* 0x000e220000002400 */
[----:B-1----:R-:W-:Y:S01]  /*6480*/  FMNMX.FTZ R207, R15, R104, !PT ;  /* 0x000000680fcf7209 */ /* 0x002fe20007810000 */
[C---:B------:R-:W-:Y:S01]  /*6490*/  FMUL.FTZ R121, R0.reuse, R121 ;  /* 0x0000007900797220 */ /* 0x040fe20000410000 */
[C---:B------:R-:W-:Y:S01]  /*64a0*/  FMUL.FTZ R193, R0.reuse, R122 ;  /* 0x0000007a00c17220 */ /* 0x040fe20000410000 */
[C---:B------:R-:W-:Y:S01]  /*64b0*/  FMUL.FTZ R123, R0.reuse, R123 ;  /* 0x0000007b007b7220 */ /* 0x040fe20000410000 */
[C---:B------:R-:W-:Y:S01]  /*64c0*/  FMUL.FTZ R195, R0.reuse, R124 ;  /* 0x0000007c00c37220 */ /* 0x040fe20000410000 */
[C---:B------:R-:W-:Y:S01]  /*64d0*/  FMUL.FTZ R125, R0.reuse, R125 ;  /* 0x0000007d007d7220 */ /* 0x040fe20000410000 */
[----:B------:R-:W-:Y:S01]  /*64e0*/  FMUL.FTZ R197, R0, R126 ;  /* 0x0000007e00c57220 */ /* 0x000fe20000410000 */
[----:B------:R-:W1:Y:S01]  /*64f0*/  MUFU.TANH R20, R20 ;  /* 0x0000001400147308 */ /* 0x000e620000002400 */
[----:B--2---:R-:W-:Y:S01]  /*6500*/  FMNMX.FTZ R104, R18, R207, !PT ;  /* 0x000000cf12687209 */ /* 0x004fe20007810000 */
[C---:B------:R-:W-:Y:S01]  /*6510*/  FMUL.FTZ R127, R0.reuse, R127 ;  /* 0x0000007f007f7220 */ /* 0x040fe20000410000 */
[C---:B------:R-:W-:Y:S01]  /*6520*/  FMUL.FTZ R199, R0.reuse, R128 ;  /* 0x0000008000c77220 */ /* 0x040fe20000410000 */
[C---:B------:R-:W-:Y:S01]  /*6530*/  FMUL.FTZ R129, R0.reuse, R129 ;  /* 0x0000008100817220 */ /* 0x040fe20000410000 */
[C---:B------:R-:W-:Y:S01]  /*6540*/  FMUL.FTZ R201, R0.reuse, R130 ;  /* 0x0000008200c97220 */ /* 0x040fe20000410000 */
[C---:B------:R-:W-:Y:S01]  /*6550*/  FMUL.FTZ R131, R0.reuse, R131 ;  /* 0x0000008300837220 */ /* 0x040fe20000410000 */
[C---:B------:R-:W-:Y:S01]  /*6560*/  FMUL.FTZ R203, R0.reuse, R132 ;  /* 0x0000008400cb7220 */ /* 0x040fe20000410000 */
[----:B------:R-:W2:Y:S01]  /*6570*/  MUFU.TANH R21, R21 ;  /* 0x0000001500157308 */ /* 0x000ea20000002400 */
[----:B0-----:R-:W-:Y:S01]  /*6580*/  FMNMX.FTZ R209, R19, R106, !PT ;  /* 0x0000006a13d17209 */ /* 0x001fe20007810000 */
[C---:B------:R-:W-:Y:S01]  /*6590*/  FMUL.FTZ R133, R0.reuse, R133 ;  /* 0x0000008500857220 */ /* 0x040fe20000410000 */
[C---:B------:R-:W-:Y:S01]  /*65a0*/  FMUL.FTZ R205, R0.reuse, R134 ;  /* 0x0000008600cd7220 */ /* 0x040fe20000410000 */
[C---:B------:R-:W-:Y:S01]  /*65b0*/  FMUL.FTZ R135, R0.reuse, R135 ;  /* 0x0000008700877220 */ /* 0x040fe20000410000 */
[C---:B------:R-:W-:Y:S01]  /*65c0*/  FMUL.FTZ R107, R0.reuse, R107 ;  /* 0x0000006b006b7220 */ /* 0x040fe20000410000 */
[C---:B------:R-:W-:Y:S01]  /*65d0*/  FMUL.FTZ R215, R0.reuse, R108 ;  /* 0x0000006c00d77220 */ /* 0x040fe20000410000 */
[----:B------:R-:W-:Y:S01]  /*65e0*/  FMUL.FTZ R217, R0, R109 ;  /* 0x0000006d00d97220 */ /* 0x000fe20000410000 */
[----:B------:R-:W0:Y:S01]  /*65f0*/  MUFU.TANH R22, R22 ;  /* 0x0000001600167308 */ /* 0x000e220000002400 */
[----:B-1----:R-:W-:Y:S01]  /*6600*/  FMNMX.FTZ R106, R20, R209, !PT ;  /* 0x000000d1146a7209 */ /* 0x002fe20007810000 */
        /* <DEDUP_REMOVED lines=25> */
[----:B------:R-:W-:-:S05]  /*67a0*/  FMUL.FTZ R103, R0, R103 ;  /* 0x0000006700677220 */ /* 0x000fca0000410000 */
[----:B------:R-:W1:Y:S01]  /*67b0*/  MUFU.TANH R154, R154 ;  /* 0x0000009a009a7308 */ /* 0x000e620000002400 */
[----:B--2---:R-:W-:Y:S01]  /*67c0*/  FMNMX.FTZ R104, R152, R209, !PT ;  /* 0x000000d198687209 */ /* 0x004fe20007810000 */
[----:B------:R-:W-:-:S06]  /*67d0*/  FMUL.FTZ R209, R0, R91 ;  /* 0x0000005b00d17220 */ /* 0x000fcc0000410000 */
[----:B------:R-:W2:Y:S01]  /*67e0*/  MUFU.TANH R155, R155 ;  /* 0x0000009b009b7308 */ /* 0x000ea20000002400 */
[----:B0-----:R-:W-:-:S07]  /*67f0*/  FMNMX.FTZ R207, R153, R88, !PT ;  /* 0x0000005899cf7209 */ /* 0x001fce0007810000 */
[----:B------:R-:W0:Y:S01]  /*6800*/  MUFU.TANH R156, R156 ;  /* 0x0000009c009c7308 */ /* 0x000e220000002400 */
[----:B-1----:R-:W-:Y:S01]  /*6810*/  FMNMX.FTZ R88, R154, R207, !PT ;  /* 0x000000cf9a587209 */ /* 0x002fe20007810000 */
[----:B------:R-:W-:-:S06]  /*6820*/  FMUL.FTZ R207, R0, R90 ;  /* 0x0000005a00cf7220 */ /* 0x000fcc0000410000 */
[----:B------:R-:W1:Y:S01]  /*6830*/  MUFU.TANH R157, R157 ;  /* 0x0000009d009d7308 */ /* 0x000e620000002400 */
[----:B--2---:R-:W-:Y:S01]  /*6840*/  FMNMX.FTZ R89, R155, R104, !PT ;  /* 0x000000689b597209 */ /* 0x004fe20007810000 */
[C---:B------:R-:W-:Y:S01]  /*6850*/  FMUL.FTZ R104, R0.reuse, R101 ;  /* 0x0000006500687220 */ /* 0x040fe20000410000 */
[----:B------:R-:W-:-:S05]  /*6860*/  FMUL.FTZ R101, R0, R102 ;  /* 0x0000006600657220 */ /* 0x000fca0000410000 */
[----:B------:R-:W2:Y:S01]  /*6870*/  MUFU.TANH R159, R159 ;  /* 0x0000009f009f7308 */ /* 0x000ea20000002400 */
[----:B0-----:R-:W-:-:S07]  /*6880*/  FMNMX.FTZ R89, R156, R89, !PT ;  /* 0x000000599c597209 */ /* 0x001fce0007810000 */
[----:B------:R-:W0:Y:S01]  /*6890*/  MUFU.TANH R136, R136 ;  /* 0x0000008800887308 */ /* 0x000e220000002400 */
[----:B-1----:R-:W-:-:S07]  /*68a0*/  FMNMX.FTZ R88, R157, R88, !PT ;  /* 0x000000589d587209 */ /* 0x002fce0007810000 */
[----:B------:R-:W1:Y:S01]  /*68b0*/  MUFU.TANH R137, R137 ;  /* 0x0000008900897308 */ /* 0x000e620000002400 */
[----:B--2---:R-:W-:Y:S01]  /*68c0*/  FMNMX.FTZ R88, R159, R88, !PT ;  /* 0x000000589f587209 */ /* 0x004fe20007810000 */
[----:B------:R-:W-:Y:S02]  /*68d0*/  WARPGROUP.DEPBAR.LE gsb0, 0x0 ;  /* 0x00008000000079c5 */ /* 0x000fe40000010000 */
[----:B------:R-:W-:-:S04]  /*68e0*/  WARPGROUP.ARRIVE ;  /* 0x00000000000079c5 */ /* 0x000fc80000000000 */
[----:B------:R-:W2:Y:S01]  /*68f0*/  MUFU.TANH R161, R161 ;  /* 0x000000a100a17308 */ /* 0x000ea20000002400 */
[----:B0-----:R-:W-:Y:S01]  /*6900*/  FMNMX.FTZ R90, R136, R89, !PT ;  /* 0x00000059885a7209 */ /* 0x001fe20007810000 */
[----:B------:R-:W-:Y:S01]  /*6910*/  QGMMA.64x128x32.F32.E4M3.E4M3 R24, R180, gdesc[UR4], R24, gsb0 ;  /* 0x01e00004b4187df3 */ /* 0x000fe20008000818 */
[----:B------:R-:W-:Y:S01]  /*6920*/  UIADD3 UR6, UR4, 0x200, URZ ;  /* 0x0000020004067890 */ /* 0x000fe2000fffe03f */
[----:B------:R-:W-:-:S04]  /*6930*/  UMOV UR7, 0xc0000010 ;  /* 0xc000001000077882 */ /* 0x000fc80000000000 */
[----:B------:R-:W0:Y:S01]  /*6940*/  MUFU.TANH R163, R163 ;  /* 0x000000a300a37308 */ /* 0x000e220000002400 */
[----:B-1----:R-:W-:-:S07]  /*6950*/  FMNMX.FTZ R90, R137, R90, !PT ;  /* 0x0000005a895a7209 */ /* 0x002fce0007810000 */
[----:B------:R-:W1:Y:S01]  /*6960*/  MUFU.TANH R139, R139 ;  /* 0x0000008b008b7308 */ /* 0x000e620000002400 */
[----:B--2---:R-:W-:-:S07]  /*6970*/  FMNMX.FTZ R88, R161, R88, !PT ;  /* 0x00000058a1587209 */ /* 0x004fce0007810000 */
[----:B------:R-:W2:Y:S01]  /*6980*/  MUFU.TANH R141, R141 ;  /* 0x0000008d008d7308 */ /* 0x000ea20000002400 */
[----:B0-----:R-:W-:-:S07]  /*6990*/  FMNMX.FTZ R88, R163, R88, !PT ;  /* 0x00000058a3587209 */ /* 0x001fce0007810000 */
        /* <DEDUP_REMOVED lines=29> */
[----:B0-----:R-:W-:Y:S01]  /*6b70*/  FMNMX.FTZ R88, R195, R88, !PT ;  /* 0x00000058c3587209 */ /* 0x001fe20007810000 */
[----:B------:R-:W-:Y:S02]  /*6b80*/  WARPGROUP.DEPBAR.LE gsb0, 0x0 ;  /* 0x00008000000079c5 */ /* 0x000fe40000010000 */
[----:B------:R-:W-:-:S04]  /*6b90*/  WARPGROUP.ARRIVE ;  /* 0x00000000000079c5 */ /* 0x000fc80000000000 */
[----:B------:R-:W0:Y:S01]  /*6ba0*/  MUFU.TANH R127, R127 ;  /* 0x0000007f007f7308 */ /* 0x000e220000002400 */
[----:B-1----:R-:W-:Y:S01]  /*6bb0*/  FMNMX.FTZ R88, R125, R88, !PT ;  /* 0x000000587d587209 */ /* 0x002fe20007810000 */
[----:B------:R-:W-:Y:S01]  /*6bc0*/  QGMMA.64x128x32.F32.E4M3.E4M3 R24, R176, gdesc[UR4], R24, gsb0 ;  /* 0x01e00004b0187df3 */ /* 0x000fe20008000818 */
[----:B------:R-:W-:Y:S01]  /*6bd0*/  UIADD3 UR6, UR4, 0x300, URZ ;  /* 0x0000030004067890 */ /* 0x000fe2000fffe03f */
[----:B------:R-:W-:Y:S01]  /*6be0*/  UMOV UR7, 0xc0000010 ;  /* 0xc000001000077882 */ /* 0x000fe20000000000 */
[----:B------:R-:W-:-:S03]  /*6bf0*/  UIADD3 UR4, UR4, 0x400, URZ ;  /* 0x0000040004047890 */ /* 0x000fc6000fffe03f */
        /* <DEDUP_REMOVED lines=35> */
[----:B-1----:R-:W-:Y:S01]  /*6e30*/  FMNMX.FTZ R90, R111, R90, !PT ;  /* 0x0000005a6f5a7209 */ /* 0x002fe20007810000 */
[----:B------:R-:W-:Y:S02]  /*6e40*/  WARPGROUP.DEPBAR.LE gsb0, 0x0 ;  /* 0x00008000000079c5 */ /* 0x000fe40000010000 */
[----:B------:R-:W-:-:S04]  /*6e50*/  WARPGROUP.ARRIVE ;  /* 0x00000000000079c5 */ /* 0x000fc80000000000 */
[----:B------:R-:W1:Y:S01]  /*6e60*/  MUFU.TANH R113, R113 ;  /* 0x0000007100717308 */ /* 0x000e620000002400 */
[----:B--2---:R-:W-:Y:S01]  /*6e70*/  FMNMX.FTZ R88, R219, R88, !PT ;  /* 0x00000058db587209 */ /* 0x004fe20007810000 */
[----:B------:R-:W-:Y:S01]  /*6e80*/  QGMMA.64x128x32.F32.E4M3.E4M3 R24, R172, gdesc[UR4], R24, gsb0 ;  /* 0x01e00004ac187df3 */ /* 0x000fe20008000818 */
[----:B------:R-:W-:Y:S01]  /*6e90*/  UMOV UR6, UR4 ;  /* 0x0000000400067c82 */ /* 0x000fe20008000000 */
[----:B------:R-:W-:-:S04]  /*6ea0*/  UMOV UR7, 0xc0000010 ;  /* 0xc000001000077882 */ /* 0x000fc80000000000 */
        /* <DEDUP_REMOVED lines=33> */
[----:B-1----:R-:W-:Y:S02]  /*70c0*/  FMNMX.FTZ R89, R237, R88, !PT ;  /* 0x00000058ed597209 */ /* 0x002fe40007810000 */
[----:B------:R-:W1:Y:S05]  /*70d0*/  LDC R88, c[0x0][0x988] ;  /* 0x00026200ff587b82 */ /* 0x000e6a0000000800 */
[----:B------:R-:W3:Y:S01]  /*70e0*/  MUFU.TANH R100, R100 ;  /* 0x0000006400647308 */ /* 0x000ee20000002400 */
[----:B--2---:R-:W-:Y:S01]  /*70f0*/  FMNMX.FTZ R90, R97, R90, !PT ;  /* 0x0000005a615a7209 */ /* 0x004fe20007810000 */
[----:B------:R-:W-:-:S02]  /*7100*/  WARPGROUP.DEPBAR.LE gsb0, 0x0 ;  /* 0x00008000000079c5 */ /* 0x000fc40000010000 */
[----:B------:R-:W-:-:S04]  /*7110*/  WARPGROUP.ARRIVE ;  /* 0x00000000000079c5 */ /* 0x000fc80000000000 */
[----:B------:R-:W2:Y:S01]  /*7120*/  MUFU.TANH R104, R104 ;  /* 0x0000006800687308 */ /* 0x000ea20000002400 */
[----:B0-----:R-:W-:Y:S01]  /*7130*/  FMNMX.FTZ R90, R99, R90, !PT ;  /* 0x0000005a635a7209 */ /* 0x001fe20007810000 */
[----:B------:R-:W-:Y:S06]  /*7140*/  QGMMA.64x128x32.F32.E4M3.E4M3 R24, R168, gdesc[UR4], R24, gsb0 ;  /* 0x01e00004a8187df3 */ /* 0x000fec0008000818 */
[----:B------:R-:W0:Y:S01]  /*7150*/  MUFU.TANH R101, R101 ;  /* 0x0000006500657308 */ /* 0x000e220000002400 */
[----:B---3--:R-:W-:-:S07]  /*7160*/  FMNMX.FTZ R89, R100, R89, !PT ;  /* 0x0000005964597209 */ /* 0x008fce0007810000 */
[----:B------:R-:W3:Y:S01]  /*7170*/  MUFU.TANH R103, R103 ;  /* 0x0000006700677308 */ /* 0x000ee20000002400 */
[----:B--2---:R-:W-:-:S05]  /*7180*/  FMNMX.FTZ R92, R104, R89, !PT ;  /* 0x00000059685c7209 */ /* 0x004fca0007810000 */
[----:B------:R-:W2:Y:S01]  /*7190*/  SHFL.BFLY PT, R89, R92, 0x2, 0x1f ;  /* 0x0c401f005c597f89 */ /* 0x000ea200000e0000 */
[----:B0-----:R-:W-:-:S04]  /*71a0*/  FMNMX.FTZ R90, R101, R90, !PT ;  /* 0x0000005a655a7209 */ /* 0x001fc80007810000 */
[----:B---3--:R-:W-:-:S05]  /*71b0*/  FMNMX.FTZ R90, R103, R90, !PT ;  /* 0x0000005a675a7209 */ /* 0x008fca0007810000 */
[----:B------:R-:W0:Y:S01]  /*71c0*/  SHFL.BFLY PT, R91, R90, 0x2, 0x1f ;  /* 0x0c401f005a5b7f89 */ /* 0x000e2200000e0000 */
[----:B--2---:R-:W-:Y:S02]  /*71d0*/  FMNMX.FTZ R94, R92, R89, !PT ;  /* 0x000000595c5e7209 */ /* 0x004fe40007810000 */
[----:B0-----:R-:W-:-:S03]  /*71e0*/  FMNMX.FTZ R96, R90, R91, !PT ;  /* 0x0000005b5a607209 */ /* 0x001fc60007810000 */
[----:B------:R-:W0:Y:S04]  /*71f0*/  SHFL.BFLY PT, R91, R94, 0x1, 0x1f ;  /* 0x0c201f005e5b7f89 */ /* 0x000e2800000e0000 */
[----:B------:R-:W2:Y:S01]  /*7200*/  SHFL.BFLY PT, R89, R96, 0x1, 0x1f ;  /* 0x0c201f0060597f89 */ /* 0x000ea200000e0000 */
[----:B0-----:R-:W-:Y:S02]  /*7210*/  FMNMX.FTZ R91, R94, R91, !PT ;  /* 0x0000005b5e5b7209 */ /* 0x001fe40007810000 */
[----:B--2---:R-:W-:-:S03]  /*7220*/  FMNMX.FTZ R89, R96, R89, !PT ;  /* 0x0000005960597209 */ /* 0x004fc60007810000 */
[C---:B-1----:R-:W-:Y:S01]  /*7230*/  FFMA.FTZ R102, R91.reuse, R88, -8 ;  /* 0xc10000005b667423 */ /* 0x042fe20000010058 */
[----:B------:R-:W-:-:S03]  /*7240*/  FADD.FTZ R7, -R91, R7 ;  /* 0x000000075b077221 */ /* 0x000fc60000010100 */
[-CC-:B------:R-:W-:Y:S01]  /*7250*/  FFMA.FTZ R185, R12, R88.reuse, -R102.reuse ;  /* 0x000000580cb97223 */ /* 0x180fe20000010866 */
[----:B------:R-:W-:-:S01]  /*7260*/  FFMA.FTZ R12, R11, R88, -R102 ;  /* 0x000000580b0c7223 */ /* 0x000fc20000010866 */
[-C--:B------:R-:W-:Y:S01]  /*7270*/  FMUL.FTZ R90, R7, R88.reuse ;  /* 0x00000058075a7220 */ /* 0x080fe20000410000 */
[----:B------:R-:W-:-:S01]  /*7280*/  FFMA.FTZ R11, R15, R88, -R102 ;  /* 0x000000580f0b7223 */ /* 0x000fc20000010866 */
[-CC-:B------:R-:W-:Y:S01]  /*7290*/  FFMA.FTZ R15, R21, R88.reuse, -R102.reuse ;  /* 0x00000058150f7223 */ /* 0x180fe20000010866 */
[----:B------:R-:W-:-:S01]  /*72a0*/  FFMA.FTZ R21, R153, R88, -R102 ;  /* 0x0000005899157223 */ /* 0x000fc20000010866 */
[----:B------:R-:W-:Y:S01]  /*72b0*/  FADD.FTZ R7, -R89, R10 ;  /* 0x0000000a59077221 */ /* 0x000fe20000010100 */
[----:B------:R-:W-:-:S01]  /*72c0*/  FFMA.FTZ R92, R157, R88, -R102 ;  /* 0x000000589d5c7223 */ /* 0x000fc20000010866 */
[-CC-:B------:R-:W-:Y:S01]  /*72d0*/  FFMA.FTZ R153, R159, R88.reuse, -R102.reuse ;  /* 0x000000589f997223 */ /* 0x180fe20000010866 */
[----:B------:R0:W-:Y:S01]  /*72e0*/  MUFU.EX2 R10, R90 ;  /* 0x0000005a000a7308 */ /* 0x0001e20000000800 */
[----:B------:R-:W-:-:S01]  /*72f0*/  FFMA.FTZ R94, R161, R88, -R102 ;  /* 0x00000058a15e7223 */ /* 0x000fc20000010866 */
[-CC-:B------:R-:W-:Y:S01]  /*7300*/  FFMA.FTZ R157, R163, R88.reuse, -R102.reuse ;  /* 0x00000058a39d7223 */ /* 0x180fe20000010866 */
[----:B------:R-:W-:-:S01]  /*7310*/  FFMA.FTZ R96, R165, R88, -R102 ;  /* 0x00000058a5607223 */ /* 0x000fc20000010866 */
[-CC-:B------:R-:W-:Y:S01]  /*7320*/  FFMA.FTZ R159, R167, R88.reuse, -R102.reuse ;  /* 0x00000058a79f7223 */ /* 0x180fe20000010866 */
[----:B------:R-:W-:-:S01]  /*7330*/  FFMA.FTZ R18, R18, R88, -R102 ;  /* 0x0000005812127223 */ /* 0x000fc20000010866 */
[-CC-:B------:R-:W-:Y:S01]  /*7340*/  FFMA.FTZ R22, R22, R88.reuse, -R102.reuse ;  /* 0x0000005816167223 */ /* 0x180fe20000010866 */
[----:B------:R-:W-:-:S01]  /*7350*/  FFMA.FTZ R98, R189, R88, -R102 ;  /* 0x00000058bd627223 */ /* 0x000fc20000010866 */
[-CC-:B------:R-:W-:Y:S01]  /*7360*/  FFMA.FTZ R149, R149, R88.reuse, -R102.reuse ;  /* 0x0000005895957223 */ /* 0x180fe20000010866 */
[----:B0-----:R-:W-:-:S01]  /*7370*/  FFMA.FTZ R90, R154, R88, -R102 ;  /* 0x000000589a5a7223 */ /* 0x001fc20000010866 */
[-CC-:B------:R-:W-:Y:S01]  /*7380*/  FFMA.FTZ R106, R191, R88.reuse, -R102.reuse ;  /* 0x00000058bf6a7223 */ /* 0x180fe20000010866 */
        /* <DEDUP_REMOVED lines=23> */
[-C--:B------:R-:W-:Y:S01]  /*7500*/  FFMA.FTZ R102, R89, R88.reuse, -8 ;  /* 0xc100000059667423 */ /* 0x080fe20000010058 */
[-C--:B------:R-:W-:Y:S01]  /*7510*/  FMUL.FTZ R7, R7, R88.reuse ;  /* 0x0000005807077220 */ /* 0x080fe20000410000 */
[----:B------:R-:W0:Y:S02]  /*7520*/  MUFU.EX2 R185, R185 ;  /* 0x000000b900b97308 */ /* 0x000e240000000800 */
[----:B------:R-:W-:-:S01]  /*7530*/  FFMA.FTZ R104, R13, R88, -R102 ;  /* 0x000000580d687223 */ /* 0x000fc20000010866 */
[-CC-:B------:R-:W-:Y:S01]  /*7540*/  FFMA.FTZ R13, R14, R88.reuse, -R102.reuse ;  /* 0x000000580e0d7223 */ /* 0x180fe20000010866 */
[----:B------:R-:W-:-:S01]  /*7550*/  FFMA.FTZ R14, R19, R88, -R102 ;  /* 0x00000058130e7223 */ /* 0x000fc20000010866 */
[-CC-:B------:R-:W-:Y:S01]  /*7560*/  FFMA.FTZ R19, R20, R88.reuse, -R102.reuse ;  /* 0x0000005814137223 */ /* 0x180fe20000010866 */
[----:B------:R-:W-:-:S01]  /*7570*/  FFMA.FTZ R20, R23, R88, -R102 ;  /* 0x0000005817147223 */ /* 0x000fc20000010866 */
[-CC-:B------:R-:W-:Y:S01]  /*7580*/  FFMA.FTZ R23, R152, R88.reuse, -R102.reuse ;  /* 0x0000005898177223 */ /* 0x180fe20000010866 */
[----:B------:R-:W-:Y:S01]  /*7590*/  MUFU.EX2 R7, R7 ;  /* 0x0000000700077308 */ /* 0x000fe20000000800 */
[----:B------:R-:W-:-:S01]  /*75a0*/  FFMA.FTZ R128, R155, R88, -R102 ;  /* 0x000000589b807223 */ /* 0x000fc20000010866 */
[-CC-:B------:R-:W-:Y:S01]  /*75b0*/  FFMA.FTZ R132, R139, R88.reuse, -R102.reuse ;  /* 0x000000588b847223 */ /* 0x180fe20000010866 */
[----:B------:R-:W-:-:S01]  /*75c0*/  FFMA.FTZ R139, R141, R88, -R102 ;  /* 0x000000588d8b7223 */ /* 0x000fc20000010866 */
[-CC-:B------:R-:W-:Y:S01]  /*75d0*/  FFMA.FTZ R155, R156, R88.reuse, -R102.reuse ;  /* 0x000000589c9b7223 */ /* 0x180fe20000010866 */
[----:B------:R-:W-:-:S01]  /*75e0*/  FFMA.FTZ R141, R145, R88, -R102 ;  /* 0x00000058918d7223 */ /* 0x000fc20000010866 */
[-CC-:B------:R-:W-:Y:S01]  /*75f0*/  FFMA.FTZ R130, R136, R88.reuse, -R102.reuse ;  /* 0x0000005888827223 */ /* 0x180fe20000010866 */
[----:B------:R-:W-:-:S01]  /*7600*/  FFMA.FTZ R137, R137, R88, -R102 ;  /* 0x0000005889897223 */ /* 0x000fc20000010866 */
[----:B------:R-:W1:Y:S01]  /*7610*/  MUFU.EX2 R104, R104 ;  /* 0x0000006800687308 */ /* 0x000e620000000800 */
[----:B0-----:R-:W-:-:S01]  /*7620*/  FFMA.FTZ R3, R10, R3, R185 ;  /* 0x000000030a037223 */ /* 0x001fc200000100b9 */
[-CC-:B------:R-:W-:Y:S01]  /*7630*/  FFMA.FTZ R134, R143, R88.reuse, -R102.reuse ;  /* 0x000000588f867223 */ /* 0x180fe20000010866 */
[----:B------:R-:W-:-:S01]  /*7640*/  FFMA.FTZ R136, R147, R88, -R102 ;  /* 0x0000005893887223 */ /* 0x000fc20000010866 */
[-CC-:B------:R-:W-:Y:S01]  /*7650*/  FFMA.FTZ R143, R151, R88.reuse, -R102.reuse ;  /* 0x00000058978f7223 */ /* 0x180fe20000010866 */
[----:B------:R-:W-:-:S01]  /*7660*/  FFMA.FTZ R138, R193, R88, -R102 ;  /* 0x00000058c18a7223 */ /* 0x000fc20000010866 */
[-CC-:B------:R-:W-:Y:S01]  /*7670*/  FFMA.FTZ R123, R123, R88.reuse, -R102.reuse ;  /* 0x000000587b7b7223 */ /* 0x180fe20000010866 */
[----:B------:R-:W-:-:S01]  /*7680*/  FFMA.FTZ R140, R197, R88, -R102 ;  /* 0x00000058c58c7223 */ /* 0x000fc20000010866 */
[----:B------:R-:W0:Y:S01]  /*7690*/  MUFU.EX2 R12, R12 ;  /* 0x0000000c000c7308 */ /* 0x000e220000000800 */
[----:B------:R-:W-:-:S01]  /*76a0*/  FFMA.FTZ R127, R127, R88, -R102 ;  /* 0x000000587f7f7223 */ /* 0x000fc20000010866 */
[-CC-:B------:R-:W-:Y:S01]  /*76b0*/  FFMA.FTZ R142, R201, R88.reuse, -R102.reuse ;  /* 0x00000058c98e7223 */ /* 0x180fe20000010866 */
[----:B------:R-:W-:-:S01]  /*76c0*/  FFMA.FTZ R131, R131, R88, -R102 ;  /* 0x0000005883837223 */ /* 0x000fc20000010866 */
[-CC-:B------:R-:W-:Y:S01]  /*76d0*/  FFMA.FTZ R144, R205, R88.reuse, -R102.reuse ;  /* 0x00000058cd907223 */ /* 0x180fe20000010866 */
[----:B------:R-:W-:-:S01]  /*76e0*/  FFMA.FTZ R135, R135, R88, -R102 ;  /* 0x0000005887877223 */ /* 0x000fc20000010866 */
[-CC-:B------:R-:W-:Y:S01]  /*76f0*/  FFMA.FTZ R105, R105, R88.reuse, -R102.reuse ;  /* 0x0000005869697223 */ /* 0x180fe20000010866 */
[----:B------:R-:W-:-:S01]  /*7700*/  FFMA.FTZ R154, R119, R88, -R102 ;  /* 0x00000058779a7223 */ /* 0x000fc20000010866 */
[----:B------:R-:W2:Y:S01]  /*7710*/  MUFU.EX2 R13, R13 ;  /* 0x0000000d000d7308 */ /* 0x000ea20000000800 */
[----:B-1----:R-:W-:-:S01]  /*7720*/  FFMA.FTZ R6, R7, R6, R104 ;  /* 0x0000000607067223 */ /* 0x002fc20000010068 */
[-CC-:B------:R-:W-:Y:S01]  /*7730*/  FFMA.FTZ R93, R93, R88.reuse, -R102.reuse ;  /* 0x000000585d5d7223 */ /* 0x180fe20000010866 */
[----:B------:R-:W-:-:S01]  /*7740*/  FFMA.FTZ R95, R95, R88, -R102 ;  /* 0x000000585f5f7223 */ /* 0x000fc20000010866 */
[----:B------:R-:W-:Y:S01]  /*7750*/  FFMA.FTZ R97, R97, R88, -R102 ;  /* 0x0000005861617223 */ /* 0x000fe20000010866 */
[----:B------:R-:W-:-:S02]  /*7760*/  WARPGROUP.DEPBAR.LE gsb0, 0x0 ;  /* 0x00008000000079c5 */ /* 0x000fc40000010000 */
[----:B------:R-:W-:Y:S01]  /*7770*/  FFMA.FTZ R99, R99, R88, -R102 ;  /* 0x0000005863637223 */ /* 0x000fe20000010866 */
[----:B------:R-:W1:Y:S01]  /*7780*/  MUFU.EX2 R11, R11 ;  /* 0x0000000b000b7308 */ /* 0x000e620000000800 */
[----:B0-----:R-:W-:-:S01]  /*7790*/  FADD.FTZ R146, R12, R3 ;  /* 0x000000030c927221 */ /* 0x001fc20000010000 */
[----:B------:R-:W-:-:S06]  /*77a0*/  FFMA.FTZ R101, R101, R88, -R102 ;  /* 0x0000005865657223 */ /* 0x000fcc0000010866 */
[----:B------:R-:W0:Y:S01]  /*77b0*/  MUFU.EX2 R14, R14 ;  /* 0x0000000e000e7308 */ /* 0x000e220000000800 */
[----:B--2---:R-:W-:-:S07]  /*77c0*/  FADD.FTZ R3, R13, R6 ;  /* 0x000000060d037221 */ /* 0x004fce0000010000 */
[----:B------:R-:W2:Y:S01]  /*77d0*/  MUFU.EX2 R18, R18 ;  /* 0x0000001200127308 */ /* 0x000ea20000000800 */
[----:B-1----:R-:W-:-:S07]  /*77e0*/  FADD.FTZ R145, R11, R146 ;  /* 0x000000920b917221 */ /* 0x002fce0000010000 */
[----:B------:R-:W1:Y:S01]  /*77f0*/  MUFU.EX2 R19, R19 ;  /* 0x0000001300137308 */ /* 0x000e620000000800 */
[----:B0-----:R-:W-:-:S07]  /*7800*/  FADD.FTZ R6, R14, R3 ;  /* 0x000000030e067221 */ /* 0x001fce0000010000 */
[----:B------:R-:W0:Y:S01]  /*7810*/  MUFU.EX2 R15, R15 ;  /* 0x0000000f000f7308 */ /* 0x000e220000000800 */
[----:B--2---:R-:W-:-:S07]  /*7820*/  FADD.FTZ R146, R18, R145 ;  /* 0x0000009112927221 */ /* 0x004fce0000010000 */
[----:B------:R-:W2:Y:S01]  /*7830*/  MUFU.EX2 R20, R20 ;  /* 0x0000001400147308 */ /* 0x000ea20000000800 */
[----:B-1----:R-:W-:-:S07]  /*7840*/  FADD.FTZ R3, R19, R6 ;  /* 0x0000000613037221 */ /* 0x002fce0000010000 */
        /* <DEDUP_REMOVED lines=25> */
[----:B-1----:R-:W-:-:S01]  /*79e0*/  FADD.FTZ R109, R137, R148 ;  /* 0x00000094896d7221 */ /* 0x002fc20000010000 */
[----:B------:R-:W-:-:S06]  /*79f0*/  FFMA.FTZ R148, R111, R88, -R102 ;  /* 0x000000586f947223 */ /* 0x000fcc0000010866 */
[----:B------:R-:W1:Y:S01]  /*7a00*/  MUFU.EX2 R157, R157 ;  /* 0x0000009d009d7308 */ /* 0x000e620000000800 */
[----:B0-----:R-:W-:-:S07]  /*7a10*/  FADD.FTZ R6, R94, R3 ;  /* 0x000000035e067221 */ /* 0x001fce0000010000 */
[----:B------:R-:W0:Y:S01]  /*7a20*/  MUFU.EX2 R139, R139 ;  /* 0x0000008b008b7308 */ /* 0x000e220000000800 */
[----:B--2---:R-:W-:-:S01]  /*7a30*/  FADD.FTZ R150, R132, R109 ;  /* 0x0000006d84967221 */ /* 0x004fc20000010000 */
[----:B------:R-:W-:-:S06]  /*7a40*/  FFMA.FTZ R109, R113, R88, -R102 ;  /* 0x00000058716d7223 */ /* 0x000fcc0000010866 */
        /* <DEDUP_REMOVED lines=47> */
[-CC-:B------:R-:W-:Y:S01]  /*7d40*/  FFMA.FTZ R152, R209, R88.reuse, -R102.reuse ;  /* 0x00000058d1987223 */ /* 0x180fe20000010866 */
[----:B------:R-:W-:-:S05]  /*7d50*/  FFMA.FTZ R102, R103, R88, -R102 ;  /* 0x0000005867667223 */ /* 0x000fca0000010866 */
        /* <DEDUP_REMOVED lines=22> */
[----:B------:R-:W-:Y:S01]  /*7ec0*/  MUFU.EX2 R109, R109 ;  /* 0x0000006d006d7308 */ /* 0x000fe20000000800 */
[----:B-1----:R-:W-:-:S01]  /*7ed0*/  FADD.FTZ R6, R148, R3 ;  /* 0x0000000394067221 */ /* 0x002fc20000010000 */
[----:B------:R-:W-:-:S06]  /*7ee0*/  IADD3 R3, -R17, 0xb, RZ ;  /* 0x0000000b11037810 */ /* 0x000fcc0007ffe1ff */
[----:B------:R-:W1:Y:S01]  /*7ef0*/  MUFU.EX2 R165, R165 ;  /* 0x000000a500a57308 */ /* 0x000e620000000800 */
[----:B0-----:R-:W-:-:S07]  /*7f00*/  FADD.FTZ R156, R118, R115 ;  /* 0x00000073769c7221 */ /* 0x001fce0000010000 */
[----:B------:R-:W-:Y:S08]  /*7f10*/  MUFU.EX2 R150, R150 ;  /* 0x0000009600967308 */ /* 0x000ff00000000800 */
[----:B------:R-:W0:Y:S01]  /*7f20*/  MUFU.EX2 R120, R120 ;  /* 0x0000007800787308 */ /* 0x000e220000000800 */
[----:B-1----:R-:W-:-:S07]  /*7f30*/  FADD.FTZ R115, R165, R156 ;  /* 0x0000009ca5737221 */ /* 0x002fce0000010000 */
[----:B------:R-:W1:Y:S08]  /*7f40*/  MUFU.EX2 R111, R111 ;  /* 0x0000006f006f7308 */ /* 0x000e700000000800 */
[----:B------:R-:W-:Y:S01]  /*7f50*/  MUFU.EX2 R167, R167 ;  /* 0x000000a700a77308 */ /* 0x000fe20000000800 */
[----:B0-----:R-:W-:-:S01]  /*7f60*/  FADD.FTZ R156, R120, R115 ;  /* 0x00000073789c7221 */ /* 0x001fc20000010000 */
[----:B------:R-:W-:-:S06]  /*7f70*/  IMAD.U32 R115, RZ, RZ, UR52 ;  /* 0x00000034ff737e24 */ /* 0x000fcc000f8e00ff */
[----:B------:R-:W0:Y:S08]  /*7f80*/  MUFU.EX2 R154, R154 ;  /* 0x0000009a009a7308 */ /* 0x000e300000000800 */
[----:B------:R-:W-:Y:S08]  /*7f90*/  MUFU.EX2 R122, R122 ;  /* 0x0000007a007a7308 */ /* 0x000ff00000000800 */
[----:B------:R-:W2:Y:S08]  /*7fa0*/  MUFU.EX2 R113, R113 ;  /* 0x0000007100717308 */ /* 0x000eb00000000800 */
[----:B------:R3:W-:Y:S08]  /*7fb0*/  MUFU.EX2 R158, R93 ;  /* 0x0000005d009e7308 */ /* 0x0007f00000000800 */
[----:B------:R-:W-:Y:S01]  /*7fc0*/  MUFU.EX2 R181, R181 ;  /* 0x000000b500b57308 */ /* 0x000fe20000000800 */
[----:B---3--:R-:W-:-:S04]  /*7fd0*/  FADD.FTZ R93, R109, R6 ;  /* 0x000000066d5d7221 */ /* 0x008fc80000010000 */
[----:B------:R-:W-:-:S03]  /*7fe0*/  FADD.FTZ R6, R150, R93 ;  /* 0x0000005d96067221 */ /* 0x000fc60000010000 */
[----:B------:R-:W3:Y:S01]  /*7ff0*/  MUFU.EX2 R152, R152 ;  /* 0x0000009800987308 */ /* 0x000ee20000000800 */
[----:B-1----:R-:W-:-:S04]  /*8000*/  FADD.FTZ R93, R111, R6 ;  /* 0x000000066f5d7221 */ /* 0x002fc80000010000 */
[----:B0-----:R-:W-:-:S03]  /*8010*/  FADD.FTZ R6, R154, R93 ;  /* 0x0000005d9a067221 */ /* 0x001fc60000010000 */
[----:B------:R-:W-:Y:S01]  /*8020*/  MUFU.EX2 R124, R124 ;  /* 0x0000007c007c7308 */ /* 0x000fe20000000800 */
[----:B--2---:R-:W-:-:S07]  /*8030*/  FADD.FTZ R93, R113, R6 ;  /* 0x00000006715d7221 */ /* 0x004fce0000010000 */
[----:B------:R-:W-:Y:S01]  /*8040*/  MUFU.EX2 R183, R183 ;  /* 0x000000b700b77308 */ /* 0x000fe20000000800 */
[----:B---3--:R-:W-:-:S04]  /*8050*/  FADD.FTZ R93, R152, R93 ;  /* 0x0000005d985d7221 */ /* 0x008fc80000010000 */
[----:B------:R-:W-:-:S03]  /*8060*/  FADD.FTZ R93, R158, R93 ;  /* 0x0000005d9e5d7221 */ /* 0x000fc60000010000 */
[----:B------:R0:W1:Y:S08]  /*8070*/  MUFU.EX2 R117, R95 ;  /* 0x0000005f00757308 */ /* 0x0000700000000800 */
[----:B------:R2:W3:Y:S01]  /*8080*/  MUFU.EX2 R160, R97 ;  /* 0x0000006100a07308 */ /* 0x0004e20000000800 */
[----:B0-----:R-:W-:-:S04]  /*8090*/  FADD.FTZ R95, R167, R156 ;  /* 0x0000009ca75f7221 */ /* 0x001fc80000010000 */
[----:B------:R-:W-:-:S03]  /*80a0*/  FADD.FTZ R156, R122, R95 ;  /* 0x0000005f7a9c7221 */ /* 0x000fc60000010000 */
[----:B------:R-:W0:Y:S01]  /*80b0*/  MUFU.EX2 R126, R126 ;  /* 0x0000007e007e7308 */ /* 0x000e220000000800 */
[----:B--2---:R-:W-:Y:S01]  /*80c0*/  @!P1 LEA R97, R115, UR40, 0x3 ;  /* 0x0000002873619c11 */ /* 0x004fe2000f8e18ff */
[----:B------:R2:W-:Y:S06]  /*80d0*/  BAR.ARV R3, 0x100 ;  /* 0x000400030000751d */ /* 0x0005ec0000002000 */
[----:B------:R-:W-:Y:S01]  /*80e0*/  MUFU.EX2 R187, R187 ;  /* 0x000000bb00bb7308 */ /* 0x000fe20000000800 */
[----:B------:R-:W-:-:S01]  /*80f0*/  FADD.FTZ R95, R181, R156 ;  /* 0x0000009cb55f7221 */ /* 0x000fc20000010000 */
[----:B--2---:R-:W-:-:S02]  /*8100*/  @!P1 VIADD R3, R97, 0x29840 ;  /* 0x0002984061039836 */ /* 0x004fc40000000000 */
[----:B-1----:R-:W-:-:S01]  /*8110*/  FADD.FTZ R93, R117, R93 ;  /* 0x0000005d755d7221 */ /* 0x002fc20000010000 */
[----:B------:R-:W-:Y:S02]  /*8120*/  FADD.FTZ R6, R124, R95 ;  /* 0x0000005f7c067221 */ /* 0x000fe40000010000 */
[----:B------:R-:W-:Y:S01]  /*8130*/  @!P1 PRMT R3, RZ, 0x654, R3 ;  /* 0x00000654ff039816 */ /* 0x000fe20000000003 */
[----:B------:R-:W1:Y:S01]  /*8140*/  MUFU.EX2 R162, R99 ;  /* 0x0000006300a27308 */ /* 0x000e620000000800 */
[----:B---3--:R-:W-:-:S02]  /*8150*/  FADD.FTZ R93, R160, R93 ;  /* 0x0000005da05d7221 */ /* 0x008fc40000010000 */
[----:B------:R2:W-:Y:S05]  /*8160*/  @!P1 SYNCS.ARRIVE.TRANS64.RED.A1T0 RZ, [R3+URZ], RZ ;  /* 0x000000ff03ff99a7 */ /* 0x0005ea000810043f */
[----:B------:R-:W3:Y:S01]  /*8170*/  MUFU.EX2 R100, R100 ;  /* 0x0000006400647308 */ /* 0x000ee20000000800 */
[----:B--2---:R-:W-:-:S04]  /*8180*/  FADD.FTZ R3, R183, R6 ;  /* 0x00000006b7037221 */ /* 0x004fc80000010000 */
[----:B0-----:R-:W-:-:S03]  /*8190*/  FADD.FTZ R6, R126, R3 ;  /* 0x000000037e067221 */ /* 0x001fc60000010000 */
[----:B------:R-:W0:Y:S01]  /*81a0*/  MUFU.EX2 R164, R101 ;  /* 0x0000006500a47308 */ /* 0x000e220000000800 */
[----:B-1----:R-:W-:-:S01]  /*81b0*/  FADD.FTZ R93, R162, R93 ;  /* 0x0000005da25d7221 */ /* 0x002fc20000010000 */
[----:B------:R-:W-:-:S06]  /*81c0*/  FADD.FTZ R3, R187, R6 ;  /* 0x00000006bb037221 */ /* 0x000fcc0000010000 */
[----:B------:R-:W1:Y:S01]  /*81d0*/  MUFU.EX2 R177, R177 ;  /* 0x000000b100b17308 */ /* 0x000e620000000800 */
[----:B---3--:R-:W-:-:S07]  /*81e0*/  FADD.FTZ R6, R100, R3 ;  /* 0x0000000364067221 */ /* 0x008fce0000010000 */
[----:B------:R-:W2:Y:S01]  /*81f0*/  MUFU.EX2 R102, R102 ;  /* 0x0000006600667308 */ /* 0x000ea20000000800 */
[----:B0-----:R-:W-:-:S01]  /*8200*/  FADD.FTZ R93, R164, R93 ;  /* 0x0000005da45d7221 */ /* 0x001fc20000010000 */
[----:B-1----:R-:W-:-:S03]  /*8210*/  FADD.FTZ R3, R177, R6 ;  /* 0x00000006b1037221 */ /* 0x002fc60000010000 */
[----:B--2---:R-:W-:Y:S01]  /*8220*/  FADD.FTZ R6, R102, R93 ;  /* 0x0000005d66067221 */ /* 0x004fe20000010000 */
[----:B------:R-:W-:Y:S06]  /*8230*/  @!P0 BRA `(.L_x_28) ;  /* 0x0000000000048947 */ /* 0x000fec0003800000 */
[----:B------:R-:W-:Y:S01]  /*8240*/  BPT.TRAP 0x1 ;  /* 0x000000040000795c */ /* 0x000fe20000300000 */
.L_x_28:
[----:B------:R-:W-:Y:S01]  /*8250*/  ULEA UR4, UR53, UR40, 0x3 ;  /* 0x0000002835047291 */ /* 0x000fe2000f8e183f */
[----:B------:R-:W-:Y:S01]  /*8260*/  ISETP.GT.AND P2, PT, R9, R16, PT ;  /* 0x000000100900720c */ /* 0x000fe20003f44270 */
[----:B------:R-:W-:Y:S01]  /*8270*/  FMUL.FTZ R24, R24, R10 ;  /* 0x0000000a18187220 */ /* 0x000fe20000410000 */
[----:B------:R-:W-:Y:S01]  /*8280*/  F2FP.SATFINITE.E4M3.F32.PACK_AB_MERGE_C R128, R155, R128, RZ ;  /* 0x000000809b80723e */ /* 0x000fe200048070ff */
[----:B------:R-:W-:Y:S01]  /*8290*/  UIADD3 UR4, UR4, 0x29860, URZ ;  /* 0x0002986004047890 */ /* 0x000fe2000fffe03f */
[----:B------:R-:W-:Y:S01]  /*82a0*/  F2FP.SATFINITE.E4M3.F32.PACK_AB_MERGE_C R132, R139, R132, RZ ;  /* 0x000000848b84723e */ /* 0x000fe200048070ff */
[----:B------:R-:W-:Y:S01]  /*82b0*/  UMOV UR53, UR52 ;  /* 0x0000003400357c82 */ /* 0x000fe20008000000 */
[----:B------:R-:W-:Y:S01]  /*82c0*/  F2FP.SATFINITE.E4M3.F32.PACK_AB_MERGE_C R11, R18, R11, RZ ;  /* 0x0000000b120b723e */ /* 0x000fe200048070ff */
[----:B------:R-:W-:Y:S01]  /*82d0*/  UPRMT UR4, UR43, 0x654, UR4 ;  /* 0x000006542b047896 */ /* 0x000fe20008000004 */
[----:B------:R-:W-:Y:S01]  /*82e0*/  F2FP.SATFINITE.E4M3.F32.PACK_AB_MERGE_C R14, R19, R14, RZ ;  /* 0x0000000e130e723e */ /* 0x000fe200048070ff */
[----:B------:R-:W-:Y:S01]  /*82f0*/  FMUL.FTZ R25, R25, R10 ;  /* 0x0000000a19197220 */ /* 0x000fe20000410000 */
[----:B------:R-:W-:Y:S01]  /*8300*/  F2FP.SATFINITE.E4M3.F32.PACK_AB_MERGE_C R124, R183, R124, RZ ;  /* 0x0000007cb77c723e */ /* 0x000fe200048070ff */
[----:B------:R-:W-:Y:S01]  /*8310*/  FMUL.FTZ R28, R28, R10 ;  /* 0x0000000a1c1c7220 */ /* 0x000fe20000410000 */
[----:B------:R-:W-:Y:S01]  /*8320*/  F2FP.SATFINITE.E4M3.F32.PACK_AB_MERGE_C R100, R177, R100, RZ ;  /* 0x00000064b164723e */ /* 0x000fe200048070ff */
[----:B------:R-:W-:Y:S01]  /*8330*/  FMUL.FTZ R29, R29, R10 ;  /* 0x0000000a1d1d7220 */ /* 0x000fe20000410000 */
[----:B------:R-:W-:Y:S01]  /*8340*/  F2FP.SATFINITE.E4M3.F32.PACK_AB_MERGE_C R128, R23, R20, R128 ;  /* 0x000000141780723e */ /* 0x000fe20004807080 */
[----:B------:R-:W-:Y:S01]  /*8350*/  FMUL.FTZ R32, R32, R10 ;  /* 0x0000000a20207220 */ /* 0x000fe20000410000 */
[----:B------:R-:W-:Y:S01]  /*8360*/  F2FP.SATFINITE.E4M3.F32.PACK_AB_MERGE_C R21, R90, R21, RZ ;  /* 0x000000155a15723e */ /* 0x000fe200048070ff */
[----:B------:R-:W-:Y:S01]  /*8370*/  SYNCS.ARRIVE.TRANS64.RED.A1T0 RZ, [UR4], RZ ;  /* 0x000000ffffff79a7 */ /* 0x000fe20008100404 */
[----:B------:R-:W-:Y:S01]  /*8380*/  F2FP.SATFINITE.E4M3.F32.PACK_AB_MERGE_C R94, R157, R94, RZ ;  /* 0x0000005e9d5e723e */ /* 0x000fe200048070ff */
[----:B------:R-:W-:Y:S01]  /*8390*/  FMUL.FTZ R33, R33, R10 ;  /* 0x0000000a21217220 */ /* 0x000fe20000410000 */
        /* <DEDUP_REMOVED lines=13> */
[-C--:B------:R-:W-:Y:S01]  /*8470*/  FMUL.FTZ R48, R48, R10.reuse ;  /* 0x0000000a30307220 */ /* 0x080fe20000410000 */
[----:B------:R-:W-:Y:S01]  /*8480*/  F2FP.SATFINITE.E4M3.F32.PACK_AB_MERGE_C R107, R148, R107, RZ ;  /* 0x0000006b946b723e */ /* 0x000fe200048070ff */
[----:B------:R-:W-:Y:S01]  /*8490*/  FMUL.FTZ R49, R49, R10 ;  /* 0x0000000a31317220 */ /* 0x000fe20000410000 */
[----:B------:R-:W-:Y:S01]  /*84a0*/  F2FP.SATFINITE.E4M3.F32.PACK_AB_MERGE_C R120, R167, R120, RZ ;  /* 0x00000078a778723e */ /* 0x000fe200048070ff */
[-C--:B------:R-:W-:Y:S01]  /*84b0*/  FMUL.FTZ R52, R52, R10.reuse ;  /* 0x0000000a34347220 */ /* 0x080fe20000410000 */
[----:B------:R-:W-:Y:S01]  /*84c0*/  F2FP.SATFINITE.E4M3.F32.PACK_AB_MERGE_C R111, R154, R111, RZ ;  /* 0x0000006f9a6f723e */ /* 0x000fe200048070ff */
[----:B------:R-:W-:Y:S01]  /*84d0*/  FMUL.FTZ R53, R53, R10 ;  /* 0x0000000a35357220 */ /* 0x000fe20000410000 */
[----:B------:R-:W-:Y:S01]  /*84e0*/  F2FP.SATFINITE.E4M3.F32.PACK_AB_MERGE_C R18, R117, R158, RZ ;  /* 0x0000009e7512723e */ /* 0x000fe200048070ff */
[----:B------:R-:W-:Y:S01]  /*84f0*/  FMUL.FTZ R56, R56, R10 ;  /* 0x0000000a38387220 */ /* 0x000fe20000410000 */
[----:B------:R-:W-:Y:S01]  /*8500*/  F2FP.SATFINITE.E4M3.F32.PACK_AB_MERGE_C R19, R102, R164, RZ ;  /* 0x000000a46613723e */ /* 0x000fe200048070ff */
[----:B------:R-:W-:Y:S01]  /*8510*/  FMUL.FTZ R57, R57, R10 ;  /* 0x0000000a39397220 */ /* 0x000fe20000410000 */
[----:B------:R-:W-:Y:S01]  /*8520*/  F2FP.SATFINITE.E4M3.F32.PACK_AB_MERGE_C R132, R137, R130, R132 ;  /* 0x000000828984723e */ /* 0x000fe20004807084 */
[-C--:B------:R-:W-:Y:S01]  /*8530*/  FMUL.FTZ R60, R60, R10.reuse ;  /* 0x0000000a3c3c7220 */ /* 0x080fe20000410000 */
[----:B------:R-:W-:Y:S01]  /*8540*/  F2FP.SATFINITE.E4M3.F32.PACK_AB_MERGE_C R184, R12, R185, R11 ;  /* 0x000000b90cb8723e */ /* 0x000fe2000480700b */
[----:B------:R-:W-:Y:S01]  /*8550*/  FMUL.FTZ R61, R61, R10 ;  /* 0x0000000a3d3d7220 */ /* 0x000fe20000410000 */
[----:B------:R-:W-:Y:S01]  /*8560*/  F2FP.SATFINITE.E4M3.F32.PACK_AB_MERGE_C R168, R181, R122, R124 ;  /* 0x0000007ab5a8723e */ /* 0x000fe2000480707c */
[----:B------:R-:W-:Y:S01]  /*8570*/  FMUL.FTZ R64, R64, R10 ;  /* 0x0000000a40407220 */ /* 0x000fe20000410000 */
[----:B------:R-:W-:Y:S01]  /*8580*/  F2FP.SATFINITE.E4M3.F32.PACK_AB_MERGE_C R170, R187, R126, R100 ;  /* 0x0000007ebbaa723e */ /* 0x000fe20004807064 */
[-C--:B------:R-:W-:Y:S01]  /*8590*/  FMUL.FTZ R65, R65, R10.reuse ;  /* 0x0000000a41417220 */ /* 0x080fe20000410000 */
        /* <DEDUP_REMOVED lines=9> */
[----:B------:R-:W-:Y:S01]  /*8630*/  FMUL.FTZ R85, R85, R10 ;  /* 0x0000000a55557220 */ /* 0x000fe20000410000 */
        /* <DEDUP_REMOVED lines=32> */
[----:B------:R-:W-:Y:S01]  /*8840*/  F2FP.SATFINITE.E4M3.F32.PACK_AB_MERGE_C R185, R13, R104, R14 ;  /* 0x000000680db9723e */ /* 0x000fe2000480700e */
[----:B------:R-:W-:Y:S01]  /*8850*/  VIADD R9, R9, 0xffffffff ;  /* 0xffffffff09097836 */ /* 0x000fe20000000000 */
[----:B------:R-:W-:Y:S01]  /*8860*/  F2FP.SATFINITE.E4M3.F32.PACK_AB_MERGE_C R186, R22, R15, R21 ;  /* 0x0000000f16ba723e */ /* 0x000fe20004807015 */
[----:B------:R-:W-:Y:S01]  /*8870*/  IMAD.MOV.U32 R10, RZ, RZ, R89 ;  /* 0x000000ffff0a7224 */ /* 0x000fe200078e0059 */
[----:B------:R-:W-:Y:S01]  /*8880*/  F2FP.SATFINITE.E4M3.F32.PACK_AB_MERGE_C R180, R153, R92, R94 ;  /* 0x0000005c99b4723e */ /* 0x000fe2000480705e */
[----:B------:R-:W-:Y:S01]  /*8890*/  IMAD.MOV.U32 R7, RZ, RZ, R91 ;  /* 0x000000ffff077224 */ /* 0x000fe200078e005b */
[----:B------:R-:W-:Y:S01]  /*88a0*/  F2FP.SATFINITE.E4M3.F32.PACK_AB_MERGE_C R182, R159, R96, R98 ;  /* 0x000000609fb6723e */ /* 0x000fe20004807062 */
[----:B------:R-:W-:Y:S01]  /*88b0*/  IMAD.MOV.U32 R11, RZ, RZ, R8 ;  /* 0x000000ffff0b7224 */ /* 0x000fe200078e0008 */
[----:B------:R-:W-:Y:S01]  /*88c0*/  F2FP.SATFINITE.E4M3.F32.PACK_AB_MERGE_C R183, R141, R134, R136 ;  /* 0x000000868db7723e */ /* 0x000fe20004807088 */
[----:B------:R-:W-:Y:S01]  /*88d0*/  IMAD.MOV.U32 R187, RZ, RZ, R128 ;  /* 0x000000ffffbb7224 */ /* 0x000fe200078e0080 */
[----:B------:R-:W-:-:S02]  /*88e0*/  F2FP.SATFINITE.E4M3.F32.PACK_AB_MERGE_C R176, R121, R106, R108 ;  /* 0x0000006a79b0723e */ /* 0x000fc4000480706c */
[----:B------:R-:W-:Y:S02]  /*88f0*/  F2FP.SATFINITE.E4M3.F32.PACK_AB_MERGE_C R177, R123, R138, R127 ;  /* 0x0000008a7bb1723e */ /* 0x000fe4000480707f */
[----:B------:R-:W-:Y:S02]  /*8900*/  F2FP.SATFINITE.E4M3.F32.PACK_AB_MERGE_C R178, R129, R110, R112 ;  /* 0x0000006e81b2723e */ /* 0x000fe40004807070 */
[----:B------:R-:W-:Y:S02]  /*8910*/  F2FP.SATFINITE.E4M3.F32.PACK_AB_MERGE_C R179, R131, R142, R135 ;  /* 0x0000008e83b3723e */ /* 0x000fe40004807087 */
[----:B------:R-:W-:Y:S02]  /*8920*/  F2FP.SATFINITE.E4M3.F32.PACK_AB_MERGE_C R172, R161, R114, R116 ;  /* 0x00000072a1ac723e */ /* 0x000fe40004807074 */
[----:B------:R-:W-:Y:S02]  /*8930*/  F2FP.SATFINITE.E4M3.F32.PACK_AB_MERGE_C R173, R146, R105, R107 ;  /* 0x0000006992ad723e */ /* 0x000fe4000480706b */
[----:B------:R-:W-:-:S02]  /*8940*/  F2FP.SATFINITE.E4M3.F32.PACK_AB_MERGE_C R174, R165, R118, R120 ;  /* 0x00000076a5ae723e */ /* 0x000fc40004807078 */
[----:B------:R-:W-:Y:S02]  /*8950*/  F2FP.SATFINITE.E4M3.F32.PACK_AB_MERGE_C R175, R150, R109, R111 ;  /* 0x0000006d96af723e */ /* 0x000fe4000480706f */
[----:B------:R-:W-:Y:S02]  /*8960*/  F2FP.SATFINITE.E4M3.F32.PACK_AB_MERGE_C R169, R152, R113, R18 ;  /* 0x0000007198a9723e */ /* 0x000fe40004807012 */
[----:B------:R-:W-:Y:S02]  /*8970*/  F2FP.SATFINITE.E4M3.F32.PACK_AB_MERGE_C R171, R162, R160, R19 ;  /* 0x000000a0a2ab723e */ /* 0x000fe40004807013 */
[----:B------:R-:W-:Y:S01]  /*8980*/  MOV R181, R132 ;  /* 0x0000008400b57202 */ /* 0x000fe20000000f00 */
[----:B------:R-:W-:Y:S06]  /*8990*/  @P2 BRA `(.L_x_29) ;  /* 0xffffffc800442947 */ /* 0x000fec000383ffff */
[----:B------:R-:W-:-:S07]  /*89a0*/  IMAD.U32 R20, RZ, RZ, UR52 ;  /* 0x00000034ff147e24 */ /* 0x000fce000f8e00ff */
.L_x_19:
[----:B------:R-:W-:Y:S06]  /*89b0*/  BAR.ARV 0x8, 0x180 ;  /* 0x0206000000007b1d */ /* 0x000fec0000002000 */
[----:B------:R-:W-:Y:S05]  /*89c0*/  @!P0 BRA `(.L_x_30) ;  /* 0x0000000000048947 */ /* 0x000fea0003800000 */
[----:B------:R-:W-:Y:S01]  /*89d0*/  BPT.TRAP 0x1 ;  /* 0x000000040000795c */ /* 0x000fe20000300000 */
.L_x_30:
[----:B------:R-:W-:Y:S02]  /*89e0*/  R2UR UR5, R20 ;  /* 0x00000000140572ca */ /* 0x000fe400000e0000 */
[----:B------:R-:W-:-:S11]  /*89f0*/  SHF.L.U32 R8, R8, 0x1f, RZ ;  /* 0x0000001f08087819 */ /* 0x000fd600000006ff */
[----:B------:R-:W-:-:S09]  /*8a00*/  ULEA UR5, UR5, UR40, 0x3 ;  /* 0x0000002805057291 */ /* 0x000fd2000f8e183f */
[----:B------:R0:W1:Y:S01]  /*8a10*/  SYNCS.PHASECHK.TRANS64.TRYWAIT P1, [UR5+0x29850], R8 ;  /* 0x02985008ff0075a7 */ /* 0x0000620008020145 */
[----:B------:R-:W-:Y:S05]  /*8a20*/  @!P0 BRA `(.L_x_31) ;  /* 0x0000000000048947 */ /* 0x000fea0003800000 */
[----:B------:R-:W-:Y:S01]  /*8a30*/  BPT.TRAP 0x1 ;  /* 0x000000040000795c */ /* 0x000fe20000300000 */
.L_x_31:
[----:B-1----:R-:W-:Y:S05]  /*8a40*/  @P1 BRA `(.L_x_32) ;  /* 0x0000000000081947 */ /* 0x002fea0003800000 */
[----:B------:R-:W1:Y:S02]  /*8a50*/  SYNCS.PHASECHK.TRANS64.TRYWAIT P1, [UR5+0x29850], R8 ;  /* 0x02985008ff0075a7 */ /* 0x000e640008020145 */
[----:B-1----:R-:W-:Y:S05]  /*8a60*/  @!P1 BRA `(.L_x_33) ;  /* 0x0000006400909947 */ /* 0x002fea0003800000 */
.L_x_32:
[----:B------:R-:W-:Y:S01]  /*8a70*/  UIADD3 UR40, UR40, 0x400, URZ ;  /* 0x0000040028287890 */ /* 0x000fe2000fffe03f */
[----:B------:R-:W-:Y:S01]  /*8a80*/  R2UR UR6, R20 ;  /* 0x00000000140672ca */ /* 0x000fe200000e0000 */
[----:B------:R-:W-:Y:S01]  /*8a90*/  WARPGROUP.ARRIVE ;  /* 0x00000000000079c5 */ /* 0x000fe20000000000 */
[----:B------:R-:W-:Y:S01]  /*8aa0*/  UMOV UR7, 0xc0000010 ;  /* 0xc000001000077882 */ /* 0x000fe20000000000 */
[----:B------:R-:W-:Y:S01]  /*8ab0*/  USHF.R.U32.HI UR40, URZ, 0x4, UR40 ;  /* 0x000000043f287899 */ /* 0x000fe20008011628 */
[----:B01----:R-:W0:Y:S03]  /*8ac0*/  LDC.64 R8, c[0x0][0x9a0] ;  /* 0x00026800ff087b82 */ /* 0x003e260000000a00 */
[----:B------:R-:W-:-:S04]  /*8ad0*/  ULOP3.LUT UR40, UR40, 0x3fff, URZ, 0xc0, !UPT ;  /* 0x00003fff28287892 */ /* 0x000fc8000f8ec03f */
[----:B------:R-:W-:-:S04]  /*8ae0*/  ULOP3.LUT UR4, UR40, 0x10000, URZ, 0xfc, !UPT ;  /* 0x0001000028047892 */ /* 0x000fc8000f8efc3f */
[----:B------:R-:W-:-:S07]  /*8af0*/  UIMAD UR4, UR6, 0x500, UR4 ;  /* 0x00000500060478a4 */ /* 0x000fce000f8e0204 */
[----:B------:R-:W-:Y:S02]  /*8b00*/  UMOV UR6, UR4 ;  /* 0x0000000400067c82 */ /* 0x000fe40008000000 */
[----:B------:R-:W-:Y:S01]  /*8b10*/  QGMMA.64x128x32.F32.E4M3.E4M3 R24, R184, gdesc[UR4], R24, gsb0 ;  /* 0x01e00004b8187df3 */ /* 0x000fe20008000818 */
[----:B------:R-:W-:Y:S01]  /*8b20*/  UIADD3 UR6, UR4, 0x100, URZ ;  /* 0x0000010004067890 */ /* 0x000fe2000fffe03f */
[----:B------:R-:W-:Y:S01]  /*8b30*/  UMOV UR7, 0xc0000010 ;  /* 0xc000001000077882 */ /* 0x000fe20000000000 */
[----:B0-----:R-:W-:-:S04]  /*8b40*/  ISETP.NE.U32.AND P1, PT, R8, RZ, PT ;  /* 0x000000ff0800720c */ /* 0x001fc80003f25070 */
[----:B------:R-:W-:-:S13]  /*8b50*/  ISETP.NE.AND.EX P1, PT, R9, RZ, PT, P1 ;  /* 0x000000ff0900720c */ /* 0x000fda0003f25310 */
[----:B------:R-:W0:Y:S01]  /*8b60*/  @P1 LDC.64 R4, c[0x0][0x9c8] ;  /* 0x00027200ff041b82 */ /* 0x000e220000000a00 */
[----:B------:R-:W-:-:S07]  /*8b70*/  @P1 SHF.R.S32.HI R13, RZ, 0x1f, R2 ;  /* 0x0000001fff0d1819 */ /* 0x000fce0000011402 */
[----:B------:R-:W1:Y:S01]  /*8b80*/  @P1 LDC.64 R10, c[0x0][0x9d0] ;  /* 0x00027400ff0a1b82 */ /* 0x000e620000000a00 */
[----:B0-----:R-:W-:-:S04]  /*8b90*/  @P1 IMAD R0, R4, UR37, RZ ;  /* 0x0000002504001c24 */ /* 0x001fc8000f8e02ff */
[----:B------:R-:W-:Y:S02]  /*8ba0*/  @P1 IMAD R7, R5, UR36, R0 ;  /* 0x0000002405071c24 */ /* 0x000fe4000f8e0200 */
[----:B------:R-:W-:-:S04]  /*8bb0*/  @P1 IMAD.WIDE.U32 R4, R4, UR36, RZ ;  /* 0x0000002404041c25 */ /* 0x000fc8000f8e00ff */
[-C--:B-1----:R-:W-:Y:S02]  /*8bc0*/  @P1 IMAD R0, R13, R10.reuse, RZ ;  /* 0x0000000a0d001224 */ /* 0x082fe400078e02ff */
[----:B------:R-:W-:Y:S02]  /*8bd0*/  @P1 IMAD.IADD R5, R5, 0x1, R7 ;  /* 0x0000000105051824 */ /* 0x000fe400078e0207 */
[C---:B------:R-:W-:Y:S02]  /*8be0*/  @P1 IMAD R7, R2.reuse, R11, R0 ;  /* 0x0000000b02071224 */ /* 0x040fe400078e0200 */
[----:B------:R-:W-:-:S04]  /*8bf0*/  @P1 IMAD.WIDE.U32 R4, R2, R10, R4 ;  /* 0x0000000a02041225 */ /* 0x000fc800078e0004 */
[----:B------:R-:W-:Y:S01]  /*8c00*/  @P1 IMAD.IADD R0, R5, 0x1, R7 ;  /* 0x0000000105001824 */ /* 0x000fe200078e0207 */
[----:B------:R-:W-:-:S04]  /*8c10*/  @P1 LEA R8, P2, R4, R8, 0x2 ;  /* 0x0000000804081211 */ /* 0x000fc800078410ff */
[----:B------:R-:W-:Y:S01]  /*8c20*/  @P1 LEA.HI.X R9, R4, R9, R0, 0x2, P2 ;  /* 0x0000000904091211 */ /* 0x000fe200010f1400 */
[----:B------:R-:W-:-:S06]  /*8c30*/  IMAD.MOV.U32 R4, RZ, RZ, 0x3f800000 ;  /* 0x3f800000ff047424 */ /* 0x000fcc00078e00ff */
[----:B------:R0:W2:Y:S01]  /*8c40*/  @P1 LDG.E R4, desc[UR38][R8.64] ;  /* 0x0000002608041981 */ /* 0x0000a2000c1e1900 */
[----:B------:R-:W-:Y:S02]  /*8c50*/  WARPGROUP.DEPBAR.LE gsb0, 0x0 ;  /* 0x00008000000079c5 */ /* 0x000fe40000010000 */
[----:B------:R-:W-:-:S06]  /*8c60*/  WARPGROUP.ARRIVE ;  /* 0x00000000000079c5 */ /* 0x000fcc0000000000 */
[----:B------:R-:W-:Y:S01]  /*8c70*/  QGMMA.64x128x32.F32.E4M3.E4M3 R24, R180, gdesc[UR4], R24, gsb0 ;  /* 0x01e00004b4187df3 */ /* 0x000fe20008000818 */
[----:B------:R-:W-:Y:S01]  /*8c80*/  UIADD3 UR6, UR4, 0x200, URZ ;  /* 0x0000020004067890 */ /* 0x000fe2000fffe03f */
[----:B------:R-:W-:Y:S01]  /*8c90*/  UMOV UR7, 0xc0000010 ;  /* 0xc000001000077882 */ /* 0x000fe20000000000 */
[----:B------:R-:W-:Y:S02]  /*8ca0*/  WARPGROUP.DEPBAR.LE gsb0, 0x0 ;  /* 0x00008000000079c5 */ /* 0x000fe40000010000 */
[----:B------:R-:W-:-:S07]  /*8cb0*/  WARPGROUP.ARRIVE ;  /* 0x00000000000079c5 */ /* 0x000fce0000000000 */
[----:B------:R-:W-:Y:S01]  /*8cc0*/  QGMMA.64x128x32.F32.E4M3.E4M3 R24, R176, gdesc[UR4], R24, gsb0 ;  /* 0x01e00004b0187df3 */ /* 0x000fe20008000818 */
[----:B------:R-:W-:Y:S01]  /*8cd0*/  UIADD3 UR6, UR4, 0x300, URZ ;  /* 0x0000030004067890 */ /* 0x000fe2000fffe03f */
[----:B------:R-:W-:Y:S01]  /*8ce0*/  UMOV UR7, 0xc0000010 ;  /* 0xc000001000077882 */ /* 0x000fe20000000000 */
[----:B------:R-:W-:Y:S01]  /*8cf0*/  UIADD3 UR4, UR4, 0x400, URZ ;  /* 0x0000040004047890 */ /* 0x000fe2000fffe03f */
[----:B------:R-:W1:Y:S04]  /*8d00*/  SHFL.BFLY PT, R0, R3, 0x2, 0x1f ;  /* 0x0c401f0003007f89 */ /* 0x000e6800000e0000 */
[----:B------:R-:W3:Y:S01]  /*8d10*/  SHFL.BFLY PT, R7, R6, 0x2, 0x1f ;  /* 0x0c401f0006077f89 */ /* 0x000ee200000e0000 */
[----:B------:R-:W-:Y:S02]  /*8d20*/  WARPGROUP.DEPBAR.LE gsb0, 0x0 ;  /* 0x00008000000079c5 */ /* 0x000fe40000010000 */
[----:B------:R-:W-:-:S06]  /*8d30*/  WARPGROUP.ARRIVE ;  /* 0x00000000000079c5 */ /* 0x000fcc0000000000 */
[----:B------:R-:W-:Y:S01]  /*8d40*/  QGMMA.64x128x32.F32.E4M3.E4M3 R24, R172, gdesc[UR4], R24, gsb0 ;  /* 0x01e00004ac187df3 */ /* 0x000fe20008000818 */
[----:B------:R-:W-:Y:S01]  /*8d50*/  UMOV UR6, UR4 ;  /* 0x0000000400067c82 */ /* 0x000fe20008000000 */
[----:B------:R-:W-:Y:S01]  /*8d60*/  UMOV UR7, 0xc0000010 ;  /* 0xc000001000077882 */ /* 0x000fe20000000000 */
[----:B-1----:R-:W-:Y:S01]  /*8d70*/  FADD.FTZ R0, R0, R3 ;  /* 0x0000000300007221 */ /* 0x002fe20000010000 */
[----:B---3--:R-:W-:-:S04]  /*8d80*/  FADD.FTZ R7, R7, R6 ;  /* 0x0000000607077221 */ /* 0x008fc80000010000 */
[----:B------:R-:W1:Y:S04]  /*8d90*/  SHFL.BFLY PT, R5, R0, 0x1, 0x1f ;  /* 0x0c201f0000057f89 */ /* 0x000e6800000e0000 */
[----:B0-----:R-:W0:Y:S01]  /*8da0*/  SHFL.BFLY PT, R8, R7, 0x1, 0x1f ;  /* 0x0c201f0007087f89 */ /* 0x001e2200000e0000 */
[----:B-1----:R-:W-:Y:S01]  /*8db0*/  FADD.FTZ R11, R0, R5 ;  /* 0x00000005000b7221 */ /* 0x002fe20000010000 */
[----:B0-----:R-:W-:-:S04]  /*8dc0*/  FADD.FTZ R12, R7, R8 ;  /* 0x00000008070c7221 */ /* 0x001fc80000010000 */
[C---:B------:R-:W-:Y:S01]  /*8dd0*/  FSETP.NE.FTZ.AND P1, PT, R11.reuse, RZ, PT ;  /* 0x000000ff0b00720b */ /* 0x040fe20003f35000 */
[----:B------:R-:W-:Y:S01]  /*8de0*/  FMUL.FTZ R13, R11, 0.00390625 ;  /* 0x3b8000000b0d7820 */ /* 0x000fe20000410000 */
[----:B------:R-:W-:Y:S01]  /*8df0*/  FMUL.FTZ R14, R12, 0.00390625 ;  /* 0x3b8000000c0e7820 */ /* 0x000fe20000410000 */
[----:B------:R-:W-:-:S03]  /*8e00*/  IMAD.MOV.U32 R5, RZ, RZ, RZ ;  /* 0x000000ffff057224 */ /* 0x000fc600078e00ff */
[----:B------:R-:W-:Y:S02]  /*8e10*/  FSETP.NE.FTZ.AND P2, PT, R13, RZ, PT ;  /* 0x000000ff0d00720b */ /* 0x000fe40003f55000 */
[----:B------:R-:W-:-:S05]  /*8e20*/  FSETP.NE.FTZ.AND P3, PT, R14, RZ, PT ;  /* 0x000000ff0e00720b */ /* 0x000fca0003f75000 */
[----:B------:R-:W-:Y:S01]  /*8e30*/  @P1 MUFU.RCP R5, R11 ;  /* 0x0000000b00051308 */ /* 0x000fe20000001000 */
[----:B------:R-:W-:Y:S01]  /*8e40*/  FSETP.NE.FTZ.AND P1, PT, R12, RZ, PT ;  /* 0x000000ff0c00720b */ /* 0x000fe20003f35000 */
[----:B------:R-:W-:Y:S01]  /*8e50*/  IMAD.MOV.U32 R9, RZ, RZ, RZ ;  /* 0x000000ffff097224 */ /* 0x000fe200078e00ff */
[----:B------:R-:W-:Y:S02]  /*8e60*/  WARPGROUP.DEPBAR.LE gsb0, 0x0 ;  /* 0x00008000000079c5 */ /* 0x000fe40000010000 */
[----:B------:R-:W-:-:S06]  /*8e70*/  WARPGROUP.ARRIVE ;  /* 0x00000000000079c5 */ /* 0x000fcc0000000000 */
[----:B------:R-:W-:Y:S01]  /*8e80*/  QGMMA.64x128x32.F32.E4M3.E4M3 R24, R168, gdesc[UR4], R24, gsb0 ;  /* 0x01e00004a8187df3 */ /* 0x000fe20008000818 */
[----:B------:R-:W0:Y:S08]  /*8e90*/  @P2 MUFU.LG2 R8, R13 ;  /* 0x0000000d00082308 */ /* 0x000e300000000c00 */
[----:B------:R-:W1:Y:S08]  /*8ea0*/  @P3 MUFU.LG2 R10, R14 ;  /* 0x0000000e000a3308 */ /* 0x000e700000000c00 */
[----:B------:R-:W3:Y:S01]  /*8eb0*/  @P1 MUFU.RCP R9, R12 ;  /* 0x0000000c00091308 */ /* 0x000ee20000001000 */
[C---:B------:R-:W-:Y:S01]  /*8ec0*/  @P2 FMUL.FTZ R6, R88.reuse, 0.69314718246459960938 ;  /* 0x3f31721858062820 */ /* 0x040fe20000410000 */
[----:B------:R-:W-:Y:S01]  /*8ed0*/  @P3 FMUL.FTZ R15, R88, 0.69314718246459960938 ;  /* 0x3f317218580f3820 */ /* 0x000fe20000410000 */
[----:B0-----:R-:W-:Y:S01]  /*8ee0*/  @P2 FMUL.FTZ R7, R8, 0.69314718246459960938 ;  /* 0x3f31721808072820 */ /* 0x001fe20000410000 */
[----:B------:R-:W-:-:S02]  /*8ef0*/  IMAD.MOV.U32 R0, RZ, RZ, -0x800000 ;  /* 0xff800000ff007424 */ /* 0x000fc400078e00ff */
[----:B--2---:R-:W-:Y:S01]  /*8f00*/  FMUL.FTZ R5, R5, R4 ;  /* 0x0000000405057220 */ /* 0x004fe20000410000 */
[----:B------:R-:W-:Y:S02]  /*8f10*/  IMAD.MOV.U32 R3, RZ, RZ, -0x800000 ;  /* 0xff800000ff037424 */ /* 0x000fe400078e00ff */
[----:B-1----:R-:W-:Y:S01]  /*8f20*/  @P3 FMUL.FTZ R10, R10, 0.69314718246459960938 ;  /* 0x3f3172180a0a3820 */ /* 0x002fe20000410000 */
[----:B------:R-:W-:-:S03]  /*8f30*/  @P2 FFMA.FTZ R0, R6, R91, R7 ;  /* 0x0000005b06002223 */ /* 0x000fc60000010007 */
[----:B------:R-:W-:Y:S01]  /*8f40*/  @P3 FFMA.FTZ R3, R15, R89, R10 ;  /* 0x000000590f033223 */ /* 0x000fe2000001000a */
[----:B---3--:R-:W-:Y:S01]  /*8f50*/  FMUL.FTZ R4, R9, R4 ;  /* 0x0000000409047220 */ /* 0x008fe20000410000 */
[----:B------:R-:W-:Y:S02]  /*8f60*/  WARPGROUP.DEPBAR.LE gsb0, 0x0 ;  /* 0x00008000000079c5 */ /* 0x000fe40000010000 */
[----:B------:R-:W-:Y:S05]  /*8f70*/  @!P0 BRA `(.L_x_34) ;  /* 0x0000000000048947 */ /* 0x000fea0003800000 */
[----:B------:R-:W-:Y:S01]  /*8f80*/  BPT.TRAP 0x1 ;  /* 0x000000040000795c */ /* 0x000fe20000300000 */
.L_x_34:
[----:B------:R-:W-:Y:S01]  /*8f90*/  UIADD3 UR4, UR5, 0x29860, URZ ;  /* 0x0002986005047890 */ /* 0x000fe2000fffe03f */
[-C--:B------:R-:W-:Y:S01]  /*8fa0*/  FMUL.FTZ R7, R24, R5.reuse ;  /* 0x0000000518077220 */ /* 0x080fe20000410000 */
[-C--:B------:R-:W-:Y:S01]  /*8fb0*/  FMUL.FTZ R9, R29, R5.reuse ;  /* 0x000000051d097220 */ /* 0x080fe20000410000 */
[-C--:B------:R-:W-:Y:S01]  /*8fc0*/  FMUL.FTZ R10, R32, R5.reuse ;  /* 0x00000005200a7220 */ /* 0x080fe20000410000 */
[----:B------:R-:W-:Y:S01]  /*8fd0*/  UPRMT UR4, UR43, 0x654, UR4 ;  /* 0x000006542b047896 */ /* 0x000fe20008000004 */
        /* <DEDUP_REMOVED lines=8> */
[----:B------:R-:W-:Y:S01]  /*9060*/  SYNCS.ARRIVE.TRANS64.RED.A1T0 RZ, [UR4], RZ ;  /* 0x000000ffffff79a7 */ /* 0x000fe20008100404 */
        /* <DEDUP_REMOVED lines=47> */
[----:B------:R-:W-:Y:S01]  /*9360*/  PLOP3.LUT P0, PT, PT, PT, PT, 0x8, 0x0 ;  /* 0x000000000000781c */ /* 0x000fe20003f0e170 */
[-C--:B------:R-:W-:Y:S01]  /*9370*/  FMUL.FTZ R70, R70, R4.reuse ;  /* 0x0000000446467220 */ /* 0x080fe20000410000 */
[-C--:B------:R-:W-:Y:S01]  /*9380*/  FMUL.FTZ R67, R67, R4.reuse ;  /* 0x0000000443437220 */ /* 0x080fe20000410000 */
[-C--:B------:R-:W-:Y:S01]  /*9390*/  FMUL.FTZ R78, R78, R4.reuse ;  /* 0x000000044e4e7220 */ /* 0x080fe20000410000 */
[-C--:B------:R-:W-:Y:S01]  /*93a0*/  FMUL.FTZ R75, R75, R4.reuse ;  /* 0x000000044b4b7220 */ /* 0x080fe20000410000 */
[-C--:B------:R-:W-:Y:S01]  /*93b0*/  FMUL.FTZ R86, R86, R4.reuse ;  /* 0x0000000456567220 */ /* 0x080fe20000410000 */
[----:B------:R-:W-:-:S07]  /*93c0*/  FMUL.FTZ R83, R83, R4 ;  /* 0x0000000453537220 */ /* 0x000fce0000410000 */
.L_x_12:
[----:B------:R-:W-:Y:S05]  /*93d0*/  @P0 BRA `(.L_x_35) ;  /* 0x0000002000540947 */ /* 0x000fea0003800000 */
[----:B------:R-:W0:Y:S01]  /*93e0*/  S2R R18, SR_TID.X ;  /* 0x0000000000127919 */ /* 0x000e220000002100 */
[----:B------:R-:W-:Y:S01]  /*93f0*/  ULDC.64 UR4, c[0x4][0x40] ;  /* 0x0100100000047ab9 */ /* 0x000fe20000000a00 */
[----:B------:R-:W-:Y:S01]  /*9400*/  ULDC.64 UR6, c[0x0][0xb38] ;  /* 0x0002ce0000067ab9 */ /* 0x000fe20000000a00 */
[----:B------:R-:W-:Y:S01]  /*9410*/  ULDC.64 UR8, c[0x0][0xb28] ;  /* 0x0002ca0000087ab9 */ /* 0x000fe20000000a00 */
[----:B0-----:R-:W-:-:S05]  /*9420*/  IMAD.SHL.U32 R4, R18, 0x4, RZ ;  /* 0x0000000412047824 */ /* 0x001fca00078e00ff */
[----:B------:R-:W-:Y:S01]  /*9430*/  LOP3.LUT R4, R4, 0xc, RZ, 0xc0, !PT ;  /* 0x0000000c04047812 */ /* 0x000fe200078ec0ff */
[----:B------:R-:W-:Y:S03]  /*9440*/  BAR.SYNC.DEFER_BLOCKING 0x1, 0x100 ;  /* 0x0044000000007b1d */ /* 0x000fe60000010000 */
[----:B------:R-:W-:-:S05]  /*9450*/  IADD3 R4, P0, R4, UR4, RZ ;  /* 0x0000000404047c10 */ /* 0x000fca000ff1e0ff */
[----:B------:R-:W-:Y:S01]  /*9460*/  IMAD.X R5, RZ, RZ, UR5, P0 ;  /* 0x00000005ff057e24 */ /* 0x000fe200080e06ff */
[----:B------:R-:W-:-:S05]  /*9470*/  ULDC.64 UR4, c[0x0][0xbd0] ;  /* 0x0002f40000047ab9 */ /* 0x000fca0000000a00 */
[----:B------:R0:W2:Y:S01]  /*9480*/  LDG.E.CONSTANT R5, desc[UR38][R4.64] ;  /* 0x0000002604057981 */ /* 0x0000a2000c1e9900 */
[----:B------:R-:W-:Y:S01]  /*9490*/  LOP3.LUT P0, R16, R18, 0x3, RZ, 0xc0, !PT ;  /* 0x0000000312107812 */ /* 0x000fe2000780c0ff */
[----:B------:R-:W-:Y:S03]  /*94a0*/  BSSY B0, `(.L_x_36) ;  /* 0x000018e000007945 */ /* 0x000fe60003800000 */
[----:B------:R-:W-:-:S04]  /*94b0*/  ISETP.EQ.OR P0, PT, R16, 0x3, !P0 ;  /* 0x000000031000780c */ /* 0x000fc80004702670 */
[----:B------:R-:W-:Y:S02]  /*94c0*/  SEL R106, R6, R9, P0 ;  /* 0x00000009066a7207 */ /* 0x000fe40000000000 */
[----:B------:R-:W-:Y:S01]  /*94d0*/  SEL R119, R9, R6, P0 ;  /* 0x0000000609777207 */ /* 0x000fe20000000000 */
[----:B------:R-:W-:Y:S01]  /*94e0*/  VIADD R9, R18, 0xffffff80 ;  /* 0xffffff8012097836 */ /* 0x000fe20000000000 */
[----:B------:R-:W-:Y:S02]  /*94f0*/  SEL R104, R7, R8, P0 ;  /* 0x0000000807687207 */ /* 0x000fe40000000000 */
[----:B------:R-:W-:Y:S02]  /*9500*/  SEL R117, R8, R7, P0 ;  /* 0x0000000708757207 */ /* 0x000fe40000000000 */
[----:B------:R-:W-:Y:S02]  /*9510*/  SHF.R.S32.HI R8, RZ, 0x1f, R9 ;  /* 0x0000001fff087819 */ /* 0x000fe40000011409 */
[----:B------:R-:W-:-:S02]  /*9520*/  SEL R90, R68, R29, P0 ;  /* 0x0000001d445a7207 */ /* 0x000fc40000000000 */
[----:B0-----:R-:W-:Y:S02]  /*9530*/  LEA.HI R4, R8, R9, RZ, 0x7 ;  /* 0x0000000908047211 */ /* 0x001fe400078f38ff */
[----:B------:R-:W-:Y:S02]  /*9540*/  SEL R101, R29, R68, P0 ;  /* 0x000000441d657207 */ /* 0x000fe40000000000 */
[----:B------:R-:W-:Y:S02]  /*9550*/  LOP3.LUT R6, R4, 0xffffff80, RZ, 0xc0, !PT ;  /* 0xffffff8004067812 */ /* 0x000fe400078ec0ff */
[----:B------:R-:W-:Y:S02]  /*9560*/  SEL R100, R44, R13, P0 ;  /* 0x0000000d2c647207 */ /* 0x000fe40000000000 */
[----:B------:R-:W-:Y:S01]  /*9570*/  SEL R113, R13, R44, P0 ;  /* 0x0000002c0d717207 */ /* 0x000fe20000000000 */
[----:B------:R-:W-:Y:S01]  /*9580*/  IMAD.IADD R68, R9, 0x1, -R6 ;  /* 0x0000000109447824 */ /* 0x000fe200078e0a06 */
[----:B------:R-:W-:-:S02]  /*9590*/  SEL R98, R52, R15, P0 ;  /* 0x0000000f34627207 */ /* 0x000fc40000000000 */
[----:B------:R-:W-:Y:S02]  /*95a0*/  SEL R109, R15, R52, P0 ;  /* 0x000000340f6d7207 */ /* 0x000fe40000000000 */
[----:B------:R-:W-:Y:S02]  /*95b0*/  SHF.R.S32.HI R13, RZ, 0x1f, R68 ;  /* 0x0000001fff0d7819 */ /* 0x000fe40000011444 */
[----:B------:R-:W-:Y:S02]  /*95c0*/  LEA.HI R8, R8, R9, RZ, 0x2 ;  /* 0x0000000908087211 */ /* 0x000fe400078f10ff */
[----:B------:R-:W-:Y:S02]  /*95d0*/  LEA.HI R15, R13, R68, RZ, 0x2 ;  /* 0x000000440d0f7211 */ /* 0x000fe400078f10ff */
[----:B------:R-:W-:Y:S02]  /*95e0*/  SEL R92, R20, R57, P0 ;  /* 0x00000039145c7207 */ /* 0x000fe40000000000 */
[----:B------:R-:W-:-:S02]  /*95f0*/  SHF.R.S32.HI R6, RZ, 0x2, R15 ;  /* 0x00000002ff067819 */ /* 0x000fc4000001140f */
[----:B------:R-:W-:Y:S02]  /*9600*/  SHF.R.S32.HI R7, RZ, 0x1f, R15 ;  /* 0x0000001fff077819 */ /* 0x000fe4000001140f */
[----:B------:R-:W-:Y:S02]  /*9610*/  SEL R103, R57, R20, P0 ;  /* 0x0000001439677207 */ /* 0x000fe40000000000 */
[----:B------:R-:W-:Y:S02]  /*9620*/  SEL R44, R26, R27, P0 ;  /* 0x0000001b1a2c7207 */ /* 0x000fe40000000000 */
[----:B------:R-:W-:Y:S02]  /*9630*/  SEL R91, R27, R26, P0 ;  /* 0x0000001a1b5b7207 */ /* 0x000fe40000000000 */
[----:B------:R-:W-:Y:S02]  /*9640*/  SEL R20, R42, R43, P0 ;  /* 0x0000002b2a147207 */ /* 0x000fe40000000000 */
[----:B------:R-:W-:-:S02]  /*9650*/  SEL R85, R43, R42, P0 ;  /* 0x0000002a2b557207 */ /* 0x000fc40000000000 */
[----:B------:R-:W-:Y:S02]  /*9660*/  LOP3.LUT R8, R8, 0xfffffffc, RZ, 0xc0, !PT ;  /* 0xfffffffc08087812 */ /* 0x000fe400078ec0ff */
[----:B------:R-:W-:Y:S02]  /*9670*/  SEL R26, R74, R75, P0 ;  /* 0x0000004b4a1a7207 */ /* 0x000fe40000000000 */
[----:B------:R-:W-:Y:S01]  /*9680*/  SEL R43, R75, R74, P0 ;  /* 0x0000004a4b2b7207 */ /* 0x000fe20000000000 */
[----:B------:R-:W-:Y:S01]  /*9690*/  IMAD.IADD R8, R9, 0x1, -R8 ;  /* 0x0000000109087824 */ /* 0x000fe200078e0a08 */
[----:B------:R-:W0:Y:S01]  /*96a0*/  S2R R75, SR_CTAID.X ;  /* 0x00000000004b7919 */ /* 0x000e220000002500 */
[----:B------:R-:W-:Y:S02]  /*96b0*/  LEA.HI R7, R7, R6, RZ, 0x3 ;  /* 0x0000000607077211 */ /* 0x000fe400078f18ff */
[----:B------:R-:W-:Y:S02]  /*96c0*/  SEL R16, R10, R33, P0 ;  /* 0x000000210a107207 */ /* 0x000fe40000000000 */
[----:B------:R-:W-:-:S02]  /*96d0*/  SEL R17, R33, R10, P0 ;  /* 0x0000000a21117207 */ /* 0x000fc40000000000 */
[----:B------:R-:W-:Y:S02]  /*96e0*/  LOP3.LUT R9, R7, 0xfffffff8, RZ, 0xc0, !PT ;  /* 0xfffffff807097812 */ /* 0x000fe400078ec0ff */
[----:B------:R-:W-:Y:S02]  /*96f0*/  SHF.R.S32.HI R10, RZ, 0x1f, R2 ;  /* 0x0000001fff0a7819 */ /* 0x000fe40000011402 */
[----:B------:R-:W-:Y:S01]  /*9700*/  LEA.HI R7, R13, R68, RZ, 0x5 ;  /* 0x000000440d077211 */ /* 0x000fe200078f28ff */
[----:B------:R-:W-:Y:S01]  /*9710*/  IMAD.IADD R6, R6, 0x1, -R9 ;  /* 0x0000000106067824 */ /* 0x000fe200078e0a09 */
[----:B------:R-:W-:Y:S01]  /*9720*/  SEL R102, R36, R11, P0 ;  /* 0x0000000b24667207 */ /* 0x000fe20000000000 */
[----:B------:R-:W-:Y:S01]  /*9730*/  IMAD R9, R10, UR4, RZ ;  /* 0x000000040a097c24 */ /* 0x000fe2000f8e02ff */
[----:B------:R-:W-:Y:S02]  /*9740*/  SEL R115, R11, R36, P0 ;  /* 0x000000240b737207 */ /* 0x000fe40000000000 */
[----:B------:R-:W-:Y:S01]  /*9750*/  SHF.R.S32.HI R11, RZ, 0x7, R4 ;  /* 0x00000007ff0b7819 */ /* 0x000fe20000011404 */
[----:B------:R-:W-:Y:S01]  /*9760*/  IMAD R9, R2, UR5, R9 ;  /* 0x0000000502097c24 */ /* 0x000fe2000f8e0209 */
[----:B------:R-:W-:-:S02]  /*9770*/  SHF.R.S32.HI R7, RZ, 0x5, R7 ;  /* 0x00000005ff077819 */ /* 0x000fc40000011407 */
[----:B------:R-:W-:Y:S02]  /*9780*/  LEA.HI R4, R4, R11, RZ, 0x1 ;  /* 0x0000000b04047211 */ /* 0x000fe400078f08ff */
[----:B------:R-:W-:Y:S01]  /*9790*/  SEL R94, R60, R21, P0 ;  /* 0x000000153c5e7207 */ /* 0x000fe20000000000 */
[----:B------:R-:W-:Y:S01]  /*97a0*/  IMAD R7, R7, 0x10, R6 ;  /* 0x0000001007077824 */ /* 0x000fe200078e0206 */
[----:B------:R-:W-:Y:S02]  /*97b0*/  SEL R105, R21, R60, P0 ;  /* 0x0000003c15697207 */ /* 0x000fe40000000000 */
[----:B------:R-:W-:Y:S02]  /*97c0*/  SEL R60, R32, R73, P0 ;  /* 0x00000049203c7207 */ /* 0x000fe40000000000 */
[----:B------:R-:W-:Y:S01]  /*97d0*/  SEL R61, R73, R32, P0 ;  /* 0x00000020493d7207 */ /* 0x000fe20000000000 */
[----:B------:R-:W-:Y:S01]  /*97e0*/  IMAD.WIDE.U32 R32, R2, UR4, RZ ;  /* 0x0000000402207c25 */ /* 0x000fe2000f8e00ff */
[----:B------:R-:W-:Y:S01]  /*97f0*/  LOP3.LUT R4, R4, 0x3fffffe, RZ, 0xc0, !PT ;  /* 0x03fffffe04047812 */ /* 0x000fe200078ec0ff */
[----:B------:R-:W1:Y:S01]  /*9800*/  S2UR UR4, SR_CTAID.Y ;  /* 0x00000000000479c3 */ /* 0x000e620000002600 */
[----:B------:R-:W-:Y:S01]  /*9810*/  LEA.HI R6, R8, R8, RZ, 0x1 ;  /* 0x0000000808067211 */ /* 0x000fe200078f08ff */
[----:B------:R-:W-:Y:S01]  /*9820*/  IMAD.IADD R33, R33, 0x1, R9 ;  /* 0x0000000121217824 */ /* 0x000fe200078e0209 */
[----:B------:R-:W-:Y:S01]  /*9830*/  SEL R56, R38, R39, P0 ;  /* 0x0000002726387207 */ /* 0x000fe20000000000 */
[----:B------:R-:W-:Y:S01]  /*9840*/  IMAD.IADD R4, R11, 0x1, -R4 ;  /* 0x000000010b047824 */ /* 0x000fe200078e0a04 */
[----:B------:R-:W-:Y:S01]  /*9850*/  SEL R89, R39, R38, P0 ;  /* 0x0000002627597207 */ /* 0x000fe20000000000 */
[----:B------:R-:W-:Y:S01]  /*9860*/  IMAD R11, R10, UR6, RZ ;  /* 0x000000060a0b7c24 */ /* 0x000fe2000f8e02ff */
[----:B------:R-:W-:Y:S01]  /*9870*/  SEL R36, R82, R83, P0 ;  /* 0x0000005352247207 */ /* 0x000fe20000000000 */
[----:B------:R-:W-:Y:S01]  /*9880*/  IMAD R4, R4, 0x40, R7 ;  /* 0x0000004004047824 */ /* 0x000fe200078e0207 */
[----:B------:R-:W-:Y:S01]  /*9890*/  SEL R39, R83, R82, P0 ;  /* 0x0000005253277207 */ /* 0x000fe20000000000 */
[----:B------:R-:W-:Y:S01]  /*98a0*/  IMAD R11, R2, UR7, R11 ;  /* 0x00000007020b7c24 */ /* 0x000fe2000f8e020b */
[----:B------:R-:W-:Y:S01]  /*98b0*/  SEL R96, R14, R49, P0 ;  /* 0x000000310e607207 */ /* 0x000fe20000000000 */
[----:B------:R-:W3:Y:S01]  /*98c0*/  LDC R82, c[0x0][0xbe8] ;  /* 0x0002fa00ff527b82 */ /* 0x000ee20000000800 */
[----:B------:R-:W-:-:S02]  /*98d0*/  SEL R107, R49, R14, P0 ;  /* 0x0000000e316b7207 */ /* 0x000fc40000000000 */
[----:B------:R-:W-:Y:S02]  /*98e0*/  SEL R14, R34, R35, P0 ;  /* 0x00000023220e7207 */ /* 0x000fe40000000000 */
[----:B------:R-:W-:Y:S02]  /*98f0*/  LOP3.LUT R9, R6, 0x1ffffffe, RZ, 0xc0, !PT ;  /* 0x1ffffffe06097812 */ /* 0x000fe400078ec0ff */
[----:B------:R-:W-:Y:S02]  /*9900*/  SEL R22, R12, R41, P0 ;  /* 0x000000290c167207 */ /* 0x000fe40000000000 */
[----:B------:R-:W-:Y:S02]  /*9910*/  SEL R111, R41, R12, P0 ;  /* 0x0000000c296f7207 */ /* 0x000fe40000000000 */
[----:B------:R-:W-:Y:S02]  /*9920*/  SEL R80, R76, R37, P0 ;  /* 0x000000254c507207 */ /* 0x000fe40000000000 */
[----:B------:R-:W-:-:S02]  /*9930*/  SEL R97, R37, R76, P0 ;  /* 0x0000004c25617207 */ /* 0x000fc40000000000 */
[----:B------:R-:W-:Y:S02]  /*9940*/  SEL R12, R50, R51, P0 ;  /* 0x00000033320c7207 */ /* 0x000fe40000000000 */
[----:B------:R-:W-:Y:S02]  /*9950*/  SEL R29, R51, R50, P0 ;  /* 0x00000032331d7207 */ /* 0x000fe40000000000 */
[----:B------:R-:W-:Y:S02]  /*9960*/  IADD3 R9, R8, -R9, RZ ;  /* 0x8000000908097210 */ /* 0x000fe40007ffe0ff */
[----:B------:R-:W-:Y:S02]  /*9970*/  SEL R76, R40, R81, P0 ;  /* 0x00000051284c7207 */ /* 0x000fe40000000000 */
[----:B------:R-:W-:Y:S01]  /*9980*/  SEL R95, R81, R40, P0 ;  /* 0x00000028515f7207 */ /* 0x000fe20000000000 */
[----:B------:R-:W-:Y:S01]  /*9990*/  IMAD.WIDE.U32 R40, R2, UR6, RZ ;  /* 0x0000000602287c25 */ /* 0x000fe2000f8e00ff */
[----:B------:R-:W-:Y:S01]  /*99a0*/  SEL R81, R35, R34, P0 ;  /* 0x0000002223517207 */ /* 0x000fe20000000000 */
[----:B------:R-:W-:Y:S01]  /*99b0*/  ULDC.64 UR6, c[0x0][0xb48] ;  /* 0x0002d20000067ab9 */ /* 0x000fe20000000a00 */
[----:B------:R-:W-:Y:S01]  /*99c0*/  SEL R10, R86, R87, P0 ;  /* 0x00000057560a7207 */ /* 0x000fe20000000000 */
[----:B------:R-:W-:Y:S01]  /*99d0*/  IMAD R9, R9, 0x8, R4 ;  /* 0x0000000809097824 */ /* 0x000fe200078e0204 */
[----:B------:R-:W-:Y:S01]  /*99e0*/  SEL R13, R87, R86, P0 ;  /* 0x00000056570d7207 */ /* 0x000fe20000000000 */
[----:B------:R-:W-:Y:S01]  /*99f0*/  IMAD.IADD R41, R41, 0x1, R11 ;  /* 0x0000000129297824 */ /* 0x000fe200078e020b */
[----:B------:R-:W-:Y:S01]  /*9a00*/  SEL R34, R46, R47, P0 ;  /* 0x0000002f2e227207 */ /* 0x000fe20000000000 */
[----:B------:R-:W4:Y:S01]  /*9a10*/  LDC.64 R86, c[0x0][0xb40] ;  /* 0x0002d000ff567b82 */ /* 0x000f220000000a00 */
[----:B------:R-:W-:-:S02]  /*9a20*/  SEL R64, R30, R31, P0 ;  /* 0x0000001f1e407207 */ /* 0x000fc40000000000 */
[----:B------:R-:W-:Y:S02]  /*9a30*/  SEL R93, R31, R30, P0 ;  /* 0x0000001e1f5d7207 */ /* 0x000fe40000000000 */
[----:B------:R-:W-:Y:S02]  /*9a40*/  SEL R18, R54, R55, P0 ;  /* 0x0000003736127207 */ /* 0x000fe40000000000 */
[----:B------:R-:W-:Y:S02]  /*9a50*/  SEL R77, R55, R54, P0 ;  /* 0x00000036374d7207 */ /* 0x000fe40000000000 */
[----:B------:R-:W-:Y:S02]  /*9a60*/  SEL R48, R62, R63, P0 ;  /* 0x0000003f3e307207 */ /* 0x000fe40000000000 */
[----:B------:R-:W-:Y:S02]  /*9a70*/  SEL R55, R63, R62, P0 ;  /* 0x0000003e3f377207 */ /* 0x000fe40000000000 */
[----:B------:R-:W-:-:S02]  /*9a80*/  SEL R52, R58, R59, P0 ;  /* 0x0000003b3a347207 */ /* 0x000fc40000000000 */
[----:B------:R-:W-:Y:S02]  /*9a90*/  SEL R38, R70, R71, P0 ;  /* 0x0000004746267207 */ /* 0x000fe40000000000 */
[----:B------:R-:W-:Y:S01]  /*9aa0*/  SEL R49, R71, R70, P0 ;  /* 0x0000004647317207 */ /* 0x000fe20000000000 */
[C---:B0-----:R-:W-:Y:S01]  /*9ab0*/  IMAD R70, R75.reuse, 0x80, R4 ;  /* 0x000000804b467824 */ /* 0x041fe200078e0204 */
[----:B------:R-:W-:Y:S01]  /*9ac0*/  SEL R72, R84, R45, P0 ;  /* 0x0000002d54487207 */ /* 0x000fe20000000000 */
[----:B------:R-:W-:Y:S01]  /*9ad0*/  IMAD R75, R75, 0x80, R9 ;  /* 0x000000804b4b7824 */ /* 0x000fe200078e0209 */
[----:B------:R-:W-:Y:S02]  /*9ae0*/  SEL R73, R45, R84, P0 ;  /* 0x000000542d497207 */ /* 0x000fe40000000000 */
[----:B------:R-:W-:Y:S01]  /*9af0*/  SEL R59, R59, R58, P0 ;  /* 0x0000003a3b3b7207 */ /* 0x000fe20000000000 */
[----:B----4-:R-:W-:Y:S01]  /*9b00*/  IMAD.WIDE.U32 R40, R86, UR36, R40 ;  /* 0x0000002456287c25 */ /* 0x010fe2000f8e0028 */
[----:B------:R-:W-:-:S02]  /*9b10*/  LOP3.LUT R15, R15, 0x7ffffffc, RZ, 0xc0, !PT ;  /* 0x7ffffffc0f0f7812 */ /* 0x000fc400078ec0ff */
[----:B------:R-:W-:Y:S02]  /*9b20*/  SEL R88, R23, R24, P0 ;  /* 0x0000001817587207 */ /* 0x000fe40000000000 */
[----:B------:R-:W-:Y:S02]  /*9b30*/  SEL R99, R24, R23, P0 ;  /* 0x0000001718637207 */ /* 0x000fe40000000000 */
[C---:B------:R-:W-:Y:S01]  /*9b40*/  LOP3.LUT P1, RZ, R68.reuse, 0x3, RZ, 0xc0, !PT ;  /* 0x0000000344ff7812 */ /* 0x040fe2000782c0ff */
[----:B------:R-:W-:Y:S01]  /*9b50*/  IMAD.IADD R68, R68, 0x1, -R15 ;  /* 0x0000000144447824 */ /* 0x000fe200078e0a0f */
[----:B------:R-:W-:Y:S02]  /*9b60*/  SEL R42, R66, R67, P0 ;  /* 0x00000043422a7207 */ /* 0x000fe40000000000 */
[----:B------:R-:W-:Y:S02]  /*9b70*/  SEL R53, R67, R66, P0 ;  /* 0x0000004243357207 */ /* 0x000fe40000000000 */
[----:B---3--:R-:W-:-:S02]  /*9b80*/  ISETP.NE.AND P2, PT, R82, 0x1, PT ;  /* 0x000000015200780c */ /* 0x008fc40003f45270 */
[----:B------:R-:W-:Y:S02]  /*9b90*/  SEL R69, R47, R46, P0 ;  /* 0x0000002e2f457207 */ /* 0x000fe40000000000 */
[----:B------:R-:W-:Y:S02]  /*9ba0*/  SEL R28, R78, R79, P0 ;  /* 0x0000004f4e1c7207 */ /* 0x000fe40000000000 */
[----:B------:R-:W-:-:S07]  /*9bb0*/  SEL R37, R79, R78, P0 ;  /* 0x0000004e4f257207 */ /* 0x000fce0000000000 */
[----:B------:R-:W0:Y:S01]  /*9bc0*/  @P2 LDC R83, c[0x0][0xbf0] ;  /* 0x0002fc00ff532b82 */ /* 0x000e220000000800 */
[----:B--2---:R2:W-:Y:S04]  /*9bd0*/  SHFL.IDX PT, R50, R14, R5, 0x1c1f ;  /* 0x001c1f050e327589 */ /* 0x0045e800000e0000 */
[----:B------:R-:W-:Y:S04]  /*9be0*/  SHFL.IDX PT, R30, R92, R5, 0x1c1f ;  /* 0x001c1f055c1e7589 */ /* 0x000fe800000e0000 */
[----:B------:R-:W-:Y:S01]  /*9bf0*/  SHFL.IDX PT, R62, R34, R5, 0x1c1f ;  /* 0x001c1f05223e7589 */ /* 0x000fe200000e0000 */
[----:B--2---:R-:W-:-:S03]  /*9c00*/  LOP3.LUT R14, R5, 0x2, RZ, 0x3c, !PT ;  /* 0x00000002050e7812 */ /* 0x004fc600078e3cff */
[----:B------:R-:W-:Y:S04]  /*9c10*/  SHFL.IDX PT, R10, R10, R5, 0x1c1f ;  /* 0x001c1f050a0a7589 */ /* 0x000fe800000e0000 */
[----:B------:R-:W-:Y:S04]  /*9c20*/  SHFL.IDX PT, R31, R103, R14, 0x1c1f ;  /* 0x001c1f0e671f7589 */ /* 0x000fe800000e0000 */
[----:B------:R-:W2:Y:S04]  /*9c30*/  SHFL.IDX PT, R13, R13, R14, 0x1c1f ;  /* 0x001c1f0e0d0d7589 */ /* 0x000ea800000e0000 */
[----:B------:R-:W-:Y:S04]  /*9c40*/  SHFL.IDX PT, R8, R104, R5, 0x1c1f ;  /* 0x001c1f0568087589 */ /* 0x000fe800000e0000 */
[----:B------:R-:W-:Y:S04]  /*9c50*/  SHFL.IDX PT, R27, R94, R5, 0x1c1f ;  /* 0x001c1f055e1b7589 */ /* 0x000fe800000e0000 */
[----:B------:R-:W-:Y:S04]  /*9c60*/  SHFL.IDX PT, R11, R117, R14, 0x1c1f ;  /* 0x001c1f0e750b7589 */ /* 0x000fe800000e0000 */
[----:B------:R-:W3:Y:S04]  /*9c70*/  SHFL.IDX PT, R34, R105, R14, 0x1c1f ;  /* 0x001c1f0e69227589 */ /* 0x000ee800000e0000 */
[----:B------:R4:W-:Y:S04]  /*9c80*/  SHFL.IDX PT, R71, R85, R14, 0x1c1f ;  /* 0x001c1f0e55477589 */ /* 0x0009e800000e0000 */
[----:B------:R-:W-:Y:S01]  /*9c90*/  SHFL.IDX PT, R58, R12, R5, 0x1c1f ;  /* 0x001c1f050c3a7589 */ /* 0x000fe200000e0000 */
[----:B--2---:R-:W-:-:S03]  /*9ca0*/  SEL R7, R10, R13, P0 ;  /* 0x0000000d0a077207 */ /* 0x004fc60000000000 */
[----:B------:R-:W-:Y:S01]  /*9cb0*/  SHFL.IDX PT, R9, R106, R5, 0x1c1f ;  /* 0x001c1f056a097589 */ /* 0x000fe200000e0000 */
[----:B----4-:R-:W2:Y:S03]  /*9cc0*/  LDC.64 R84, c[0x0][0xbd8] ;  /* 0x0002f600ff547b82 */ /* 0x010ea60000000a00 */
[----:B------:R-:W4:Y:S04]  /*9cd0*/  SHFL.IDX PT, R12, R119, R14, 0x1c1f ;  /* 0x001c1f0e770c7589 */ /* 0x000f2800000e0000 */
[----:B------:R-:W-:Y:S04]  /*9ce0*/  SHFL.IDX PT, R16, R16, R5, 0x1c1f ;  /* 0x001c1f0510107589 */ /* 0x000fe800000e0000 */
[----:B------:R-:W5:Y:S04]  /*9cf0*/  SHFL.IDX PT, R17, R17, R14, 0x1c1f ;  /* 0x001c1f0e11117589 */ /* 0x000f6800000e0000 */
[----:B------:R-:W-:Y:S04]  /*9d00*/  SHFL.IDX PT, R22, R22, R5, 0x1c1f ;  /* 0x001c1f0516167589 */ /* 0x000fe800000e0000 */
[----:B------:R-:W-:Y:S04]  /*9d10*/  SHFL.IDX PT, R54, R18, R5, 0x1c1f ;  /* 0x001c1f0512367589 */ /* 0x000fe800000e0000 */
[----:B------:R-:W-:Y:S04]  /*9d20*/  SHFL.IDX PT, R23, R111, R14, 0x1c1f ;  /* 0x001c1f0e6f177589 */ /* 0x000fe800000e0000 */
[----:B------:R-:W-:Y:S04]  /*9d30*/  SHFL.IDX PT, R15, R102, R5, 0x1c1f ;  /* 0x001c1f05660f7589 */ /* 0x000fe800000e0000 */
[----:B------:R-:W-:Y:S04]  /*9d40*/  SHFL.IDX PT, R66, R20, R5, 0x1c1f ;  /* 0x001c1f0514427589 */ /* 0x000fe800000e0000 */
[----:B------:R-:W1:Y:S04]  /*9d50*/  SHFL.IDX PT, R18, R115, R14, 0x1c1f ;  /* 0x001c1f0e73127589 */ /* 0x000e6800000e0000 */
[----:B------:R-:W-:Y:S04]  /*9d60*/  SHFL.IDX PT, R19, R100, R5, 0x1c1f ;  /* 0x001c1f0564137589 */ /* 0x000fe800000e0000 */
[----:B------:R-:W0:Y:S04]  /*9d70*/  SHFL.IDX PT, R20, R113, R14, 0x1c1f ;  /* 0x001c1f0e71147589 */ /* 0x000e2800000e0000 */
[----:B------:R-:W-:Y:S04]  /*9d80*/  SHFL.IDX PT, R24, R96, R5, 0x1c1f ;  /* 0x001c1f0560187589 */ /* 0x000fe800000e0000 */
[----:B------:R-:W-:Y:S04]  /*9d90*/  SHFL.IDX PT, R21, R107, R14, 0x1c1f ;  /* 0x001c1f0e6b157589 */ /* 0x000fe800000e0000 */
[----:B------:R-:W-:Y:S04]  /*9da0*/  SHFL.IDX PT, R6, R26, R5, 0x1c1f ;  /* 0x001c1f051a067589 */ /* 0x000fe800000e0000 */
[----:B------:R-:W-:Y:S04]  /*9db0*/  SHFL.IDX PT, R25, R98, R5, 0x1c1f ;  /* 0x001c1f0562197589 */ /* 0x000fe800000e0000 */
[----:B------:R-:W-:Y:S04]  /*9dc0*/  SHFL.IDX PT, R26, R109, R14, 0x1c1f ;  /* 0x001c1f0e6d1a7589 */ /* 0x000fe800000e0000 */
[----:B------:R3:W-:Y:S04]  /*9dd0*/  SHFL.IDX PT, R46, R88, R5, 0x1c1f ;  /* 0x001c1f05582e7589 */ /* 0x0007e800000e0000 */
[----:B------:R-:W0:Y:S04]  /*9de0*/  SHFL.IDX PT, R47, R99, R14, 0x1c1f ;  /* 0x001c1f0e632f7589 */ /* 0x000e2800000e0000 */
[----:B------:R-:W-:Y:S01]  /*9df0*/  SHFL.IDX PT, R60, R60, R5, 0x1c1f ;  /* 0x001c1f053c3c7589 */ /* 0x000fe200000e0000 */
[----:B---3--:R-:W3:Y:S03]  /*9e00*/  @P2 LDC R88, c[0x0][0xbec] ;  /* 0x0002fb00ff582b82 */ /* 0x008ee60000000800 */
[----:B------:R-:W-:Y:S04]  /*9e10*/  SHFL.IDX PT, R61, R61, R14, 0x1c1f ;  /* 0x001c1f0e3d3d7589 */ /* 0x000fe800000e0000 */
[----:B------:R-:W-:Y:S04]  /*9e20*/  SHFL.IDX PT, R57, R80, R5, 0x1c1f ;  /* 0x001c1f0550397589 */ /* 0x000fe800000e0000 */
[----:B------:R-:W-:Y:S04]  /*9e30*/  SHFL.IDX PT, R51, R56, R5, 0x1c1f ;  /* 0x001c1f0538337589 */ /* 0x000fe800000e0000 */
[----:B------:R4:W-:Y:S04]  /*9e40*/  SHFL.IDX PT, R80, R89, R14, 0x1c1f ;  /* 0x001c1f0e59507589 */ /* 0x0009e800000e0000 */
[----:B------:R-:W-:Y:S04]  /*9e50*/  SHFL.IDX PT, R35, R90, R5, 0x1c1f ;  /* 0x001c1f055a237589 */ /* 0x000fe800000e0000 */
[----:B------:R-:W0:Y:S01]  /*9e60*/  SHFL.IDX PT, R56, R101, R14, 0x1c1f ;  /* 0x001c1f0e65387589 */ /* 0x000e2200000e0000 */
[----:B----4-:R-:W4:Y:S01]  /*9e70*/  LDC R89, c[0x0][0xc50] ;  /* 0x00031400ff597b82 */ /* 0x010f220000000800 */
[----:B---3--:R-:W-:-:S02]  /*9e80*/  @P2 IMAD.HI.U32 R88, R75, R88, RZ ;  /* 0x000000584b582227 */ /* 0x008fc400078e00ff */
[----:B------:R3:W-:Y:S04]  /*9e90*/  SHFL.IDX PT, R4, R28, R5, 0x1c1f ;  /* 0x001c1f051c047589 */ /* 0x0007e800000e0000 */
[----:B------:R5:W-:Y:S04]  /*9ea0*/  SHFL.IDX PT, R65, R76, R5, 0x1c1f ;  /* 0x001c1f054c417589 */ /* 0x000be800000e0000 */
[----:B------:R-:W-:Y:S01]  /*9eb0*/  SHFL.IDX PT, R72, R72, R5, 0x1c1f ;  /* 0x001c1f0548487589 */ /* 0x000fe200000e0000 */
[----:B---3--:R-:W-:-:S03]  /*9ec0*/  SEL R28, R30, R31, P0 ;  /* 0x0000001f1e1c7207 */ /* 0x008fc60000000000 */
[----:B------:R-:W-:Y:S01]  /*9ed0*/  SHFL.IDX PT, R44, R44, R5, 0x1c1f ;  /* 0x001c1f052c2c7589 */ /* 0x000fe200000e0000 */
[----:B------:R-:W-:Y:S01]  /*9ee0*/  SEL R30, R31, R30, P0 ;  /* 0x0000001e1f1e7207 */ /* 0x000fe20000000000 */
[----:B-----5:R-:W3:Y:S01]  /*9ef0*/  @P2 LDC R76, c[0x0][0xbec] ;  /* 0x0002fb00ff4c2b82 */ /* 0x020ee20000000800 */
[----:B------:R-:W-:Y:S01]  /*9f00*/  SEL R31, R34, R27, P0 ;  /* 0x0000001b221f7207 */ /* 0x000fe20000000000 */
[----:B------:R-:W-:Y:S04]  /*9f10*/  SHFL.IDX PT, R45, R64, R5, 0x1c1f ;  /* 0x001c1f05402d7589 */ /* 0x000fe800000e0000 */
[----:B------:R-:W-:Y:S04]  /*9f20*/  SHFL.IDX PT, R52, R52, R5, 0x1c1f ;  /* 0x001c1f0534347589 */ /* 0x000fe800000e0000 */
[----:B------:R-:W-:Y:S04]  /*9f30*/  SHFL.IDX PT, R48, R48, R5, 0x1c1f ;  /* 0x001c1f0530307589 */ /* 0x000fe800000e0000 */
[----:B------:R-:W-:Y:S04]  /*9f40*/  SHFL.IDX PT, R42, R42, R5, 0x1c1f ;  /* 0x001c1f052a2a7589 */ /* 0x000fe800000e0000 */
[----:B------:R-:W-:Y:S04]  /*9f50*/  SHFL.IDX PT, R38, R38, R5, 0x1c1f ;  /* 0x001c1f0526267589 */ /* 0x000fe800000e0000 */
[----:B------:R5:W-:Y:S04]  /*9f60*/  SHFL.IDX PT, R36, R36, R5, 0x1c1f ;  /* 0x001c1f0524247589 */ /* 0x000be800000e0000 */
[----:B------:R-:W4:Y:S04]  /*9f70*/  SHFL.IDX PT, R64, R97, R14, 0x1c1f ;  /* 0x001c1f0e61407589 */ /* 0x000f2800000e0000 */
[----:B------:R2:W-:Y:S01]  /*9f80*/  SHFL.IDX PT, R67, R29, R14, 0x1c1f ;  /* 0x001c1f0e1d437589 */ /* 0x0005e200000e0000 */
[----:B-----5:R-:W-:-:S02]  /*9f90*/  SEL R5, R13, R10, P0 ;  /* 0x0000000a0d057207 */ /* 0x020fc40000000000 */
[----:B------:R-:W-:Y:S01]  /*9fa0*/  SEL R10, R8, R11, P0 ;  /* 0x0000000b080a7207 */ /* 0x000fe20000000000 */
[----:B------:R-:W-:Y:S01]  /*9fb0*/  SHFL.IDX PT, R73, R73, R14, 0x1c1f ;  /* 0x001c1f0e49497589 */ /* 0x000fe200000e0000 */
[----:B------:R-:W-:Y:S02]  /*9fc0*/  SEL R8, R11, R8, P0 ;  /* 0x000000080b087207 */ /* 0x000fe40000000000 */
[----:B------:R-:W-:Y:S01]  /*9fd0*/  SEL R11, R9, R12, P0 ;  /* 0x0000000c090b7207 */ /* 0x000fe20000000000 */
[----:B------:R-:W5:Y:S01]  /*9fe0*/  SHFL.IDX PT, R74, R95, R14, 0x1c1f ;  /* 0x001c1f0e5f4a7589 */ /* 0x000f6200000e0000 */
[----:B--2---:R-:W-:Y:S01]  /*9ff0*/  SEL R29, R27, R34, P0 ;  /* 0x000000221b1d7207 */ /* 0x004fe20000000000 */
[----:B------:R-:W-:Y:S01]  /*a000*/  IMAD R34, R84, UR37, RZ ;  /* 0x0000002554227c24 */ /* 0x000fe2000f8e02ff */
[----:B------:R-:W-:Y:S01]  /*a010*/  SEL R9, R12, R9, P0 ;  /* 0x000000090c097207 */ /* 0x000fe20000000000 */
[----:B------:R-:W-:Y:S01]  /*a020*/  SHFL.IDX PT, R78, R93, R14, 0x1c1f ;  /* 0x001c1f0e5d4e7589 */ /* 0x000fe200000e0000 */
[----:B------:R-:W-:-:S02]  /*a030*/  SEL R12, R16, R17, P0 ;  /* 0x00000011100c7207 */ /* 0x000fc40000000000 */
[----:B------:R-:W-:Y:S01]  /*a040*/  SEL R16, R17, R16, P0 ;  /* 0x0000001011107207 */ /* 0x000fe20000000000 */
[----:B------:R-:W2:Y:S01]  /*a050*/  SHFL.IDX PT, R79, R91, R14, 0x1c1f ;  /* 0x001c1f0e5b4f7589 */ /* 0x000ea200000e0000 */
[----:B-1----:R-:W-:Y:S02]  /*a060*/  SEL R13, R15, R18, P0 ;  /* 0x000000120f0d7207 */ /* 0x002fe40000000000 */
[----:B------:R-:W-:Y:S01]  /*a070*/  SEL R17, R18, R15, P0 ;  /* 0x0000000f12117207 */ /* 0x000fe20000000000 */
[----:B------:R-:W1:Y:S01]  /*a080*/  SHFL.IDX PT, R81, R81, R14, 0x1c1f ;  /* 0x001c1f0e51517589 */ /* 0x000e6200000e0000 */
[----:B0-----:R-:W-:Y:S02]  /*a090*/  SEL R15, R19, R20, P0 ;  /* 0x00000014130f7207 */ /* 0x001fe40000000000 */
[----:B------:R-:W-:Y:S01]  /*a0a0*/  SEL R18, R46, R47, P0 ;  /* 0x0000002f2e127207 */ /* 0x000fe20000000000 */
[----:B------:R-:W-:Y:S01]  /*a0b0*/  SHFL.IDX PT, R69, R69, R14, 0x1c1f ;  /* 0x001c1f0e45457589 */ /* 0x000fe200000e0000 */
[----:B------:R-:W-:-:S03]  /*a0c0*/  SEL R27, R56, R35, P0 ;  /* 0x00000023381b7207 */ /* 0x000fc60000000000 */
[----:B------:R0:W-:Y:S04]  /*a0d0*/  SHFL.IDX PT, R63, R77, R14, 0x1c1f ;  /* 0x001c1f0e4d3f7589 */ /* 0x0001e800000e0000 */
[----:B------:R-:W-:Y:S04]  /*a0e0*/  SHFL.IDX PT, R55, R55, R14, 0x1c1f ;  /* 0x001c1f0e37377589 */ /* 0x000fe800000e0000 */
[----:B------:R-:W-:Y:S01]  /*a0f0*/  SHFL.IDX PT, R59, R59, R14, 0x1c1f ;  /* 0x001c1f0e3b3b7589 */ /* 0x000fe200000e0000 */
[----:B0-----:R-:W-:Y:S01]  /*a100*/  IMAD R77, R85, UR36, R34 ;  /* 0x00000024554d7c24 */ /* 0x001fe2000f8e0222 */
[----:B------:R-:W-:-:S02]  /*a110*/  SEL R34, R61, R60, P0 ;  /* 0x0000003c3d227207 */ /* 0x000fc40000000000 */
[----:B------:R-:W-:Y:S01]  /*a120*/  SHFL.IDX PT, R49, R49, R14, 0x1c1f ;  /* 0x001c1f0e31317589 */ /* 0x000fe200000e0000 */
[----:B------:R-:W0:Y:S03]  /*a130*/  @P2 LDC R85, c[0x0][0xbf0] ;  /* 0x0002fc00ff552b82 */ /* 0x000e260000000800 */
[----:B------:R-:W-:Y:S04]  /*a140*/  SHFL.IDX PT, R53, R53, R14, 0x1c1f ;  /* 0x001c1f0e35357589 */ /* 0x000fe800000e0000 */
[----:B------:R-:W-:Y:S04]  /*a150*/  SHFL.IDX PT, R37, R37, R14, 0x1c1f ;  /* 0x001c1f0e25257589 */ /* 0x000fe800000e0000 */
[----:B------:R-:W-:Y:S04]  /*a160*/  SHFL.IDX PT, R43, R43, R14, 0x1c1f ;  /* 0x001c1f0e2b2b7589 */ /* 0x000fe800000e0000 */
[----:B------:R3:W-:Y:S02]  /*a170*/  SHFL.IDX PT, R39, R39, R14, 0x1c1f ;  /* 0x001c1f0e27277589 */ /* 0x0007e400000e0000 */
[----:B---3--:R-:W-:-:S02]  /*a180*/  SEL R14, R22, R23, P0 ;  /* 0x00000017160e7207 */ /* 0x008fc40000000000 */
[----:B------:R-:W-:Y:S02]  /*a190*/  SEL R22, R23, R22, P0 ;  /* 0x0000001617167207 */ /* 0x000fe40000000000 */
[----:B------:R-:W-:Y:S02]  /*a1a0*/  SEL R23, R20, R19, P0 ;  /* 0x0000001314177207 */ /* 0x000fe40000000000 */
[----:B------:R-:W-:Y:S02]  /*a1b0*/  SEL R20, R24, R21, P0 ;  /* 0x0000001518147207 */ /* 0x000fe40000000000 */
[----:B------:R-:W-:Y:S02]  /*a1c0*/  SEL R24, R21, R24, P0 ;  /* 0x0000001815187207 */ /* 0x000fe40000000000 */
[----:B------:R-:W-:Y:S02]  /*a1d0*/  SEL R21, R25, R26, P0 ;  /* 0x0000001a19157207 */ /* 0x000fe40000000000 */
[----:B------:R-:W-:-:S02]  /*a1e0*/  SEL R25, R26, R25, P0 ;  /* 0x000000191a197207 */ /* 0x000fc40000000000 */
[----:B------:R-:W-:Y:S01]  /*a1f0*/  SEL R26, R47, R46, P0 ;  /* 0x0000002e2f1a7207 */ /* 0x000fe20000000000 */
[----:B------:R-:W-:Y:S01]  /*a200*/  IMAD.WIDE.U32 R46, R84, UR36, R32 ;  /* 0x00000024542e7c25 */ /* 0x000fe2000f8e0020 */
[----:B------:R-:W-:Y:S02]  /*a210*/  SEL R32, R60, R61, P0 ;  /* 0x0000003d3c207207 */ /* 0x000fe40000000000 */
[----:B------:R-:W-:Y:S01]  /*a220*/  SEL R19, R35, R56, P0 ;  /* 0x0000003823137207 */ /* 0x000fe20000000000 */
[----:B------:R-:W-:Y:S01]  /*a230*/  IMAD.MOV R60, RZ, RZ, -R2 ;  /* 0x000000ffff3c7224 */ /* 0x000fe200078e0a02 */
[----:B----4-:R-:W-:Y:S01]  /*a240*/  SEL R33, R57, R64, P0 ;  /* 0x0000004039217207 */ /* 0x010fe20000000000 */
[----:B------:R-:W-:Y:S01]  /*a250*/  IMAD R56, R86, UR37, RZ ;  /* 0x0000002556387c24 */ /* 0x000fe2000f8e02ff */
[----:B------:R-:W-:Y:S01]  /*a260*/  SEL R35, R64, R57, P0 ;  /* 0x0000003940237207 */ /* 0x000fe20000000000 */
[----:B------:R-:W-:Y:S01]  /*a270*/  IMAD R89, R89, R60, UR4 ;  /* 0x0000000459597e24 */ /* 0x000fe2000f8e023c */
[----:B------:R-:W-:Y:S01]  /*a280*/  ULDC.64 UR4, c[0x0][0xbe0] ;  /* 0x0002f80000047ab9 */ /* 0x000fe20000000a00 */
[----:B------:R-:W-:-:S03]  /*a290*/  @P2 IMAD.HI.U32 R2, R75, R76, RZ ;  /* 0x0000004c4b022227 */ /* 0x000fc600078e00ff */
[----:B------:R-:W-:Y:S01]  /*a2a0*/  SHF.R.S32.HI R64, RZ, 0x1f, R89 ;  /* 0x0000001fff407819 */ /* 0x000fe20000011459 */
[----:B------:R-:W-:Y:S02]  /*a2b0*/  IMAD R57, R87, UR36, R56 ;  /* 0x0000002457397c24 */ /* 0x000fe4000f8e0238 */
[----:B------:R-:W-:Y:S02]  /*a2c0*/  IMAD.IADD R47, R47, 0x1, R77 ;  /* 0x000000012f2f7824 */ /* 0x000fe400078e024d */
[----:B------:R-:W-:Y:S01]  /*a2d0*/  IMAD.MOV.U32 R61, RZ, RZ, R75 ;  /* 0x000000ffff3d7224 */ /* 0x000fe200078e004b */
[----:B------:R-:W-:Y:S01]  /*a2e0*/  @P2 SHF.R.U32.HI R61, RZ, R83, R2 ;  /* 0x00000053ff3d2219 */ /* 0x000fe20000011602 */
[----:B------:R-:W-:Y:S02]  /*a2f0*/  IMAD.IADD R57, R41, 0x1, R57 ;  /* 0x0000000129397824 */ /* 0x000fe400078e0239 */
[----:B------:R-:W-:Y:S02]  /*a300*/  IMAD.MOV.U32 R56, RZ, RZ, R40 ;  /* 0x000000ffff387224 */ /* 0x000fe400078e0028 */
[----:B------:R-:W-:Y:S01]  /*a310*/  IMAD.MOV.U32 R77, RZ, RZ, R75 ;  /* 0x000000ffff4d7224 */ /* 0x000fe200078e004b */
[----:B0-----:R-:W-:Y:S01]  /*a320*/  @P2 SHF.R.U32.HI R77, RZ, R85, R88 ;  /* 0x00000055ff4d2219 */ /* 0x001fe20000011658 */
[----:B------:R-:W-:-:S02]  /*a330*/  IMAD R2, R64, UR4, RZ ;  /* 0x0000000440027c24 */ /* 0x000fc4000f8e02ff */
[----:B------:R-:W-:-:S04]  /*a340*/  IMAD.WIDE.U32 R40, R89, UR4, R46 ;  /* 0x0000000459287c25 */ /* 0x000fc8000f8e002e */
[----:B------:R-:W-:Y:S01]  /*a350*/  IMAD R60, R89, UR5, R2 ;  /* 0x00000005593c7c24 */ /* 0x000fe2000f8e0202 */
[----:B------:R-:W-:Y:S01]  /*a360*/  IADD3 R40, P2, R61, R40, RZ ;  /* 0x000000283d287210 */ /* 0x000fe20007f5e0ff */
[----:B------:R-:W-:Y:S01]  /*a370*/  IMAD.WIDE.U32 R46, R89, UR6, R56 ;  /* 0x00000006592e7c25 */ /* 0x000fe2000f8e0038 */
[----:B------:R-:W-:Y:S01]  /*a380*/  SHF.R.S32.HI R57, RZ, 0x1f, R61 ;  /* 0x0000001fff397819 */ /* 0x000fe2000001143d */
[----:B------:R-:W-:Y:S01]  /*a390*/  ULDC.64 UR4, c[0x0][0xb30] ;  /* 0x0002cc0000047ab9 */ /* 0x000fe20000000a00 */
[----:B------:R-:W-:Y:S01]  /*a3a0*/  SHF.R.S32.HI R2, RZ, 0x1f, R77 ;  /* 0x0000001fff027819 */ /* 0x000fe2000001144d */
[----:B------:R-:W-:Y:S01]  /*a3b0*/  IMAD.MOV R56, RZ, RZ, -R61 ;  /* 0x000000ffff387224 */ /* 0x000fe200078e0a3d */
[----:B------:R-:W-:Y:S01]  /*a3c0*/  IADD3.X R41, R57, R41, R60, P2, !PT ;  /* 0x0000002939297210 */ /* 0x000fe200017fe43c */
[----:B------:R-:W-:Y:S01]  /*a3d0*/  IMAD R64, R64, UR6, RZ ;  /* 0x0000000640407c24 */ /* 0x000fe2000f8e02ff */
[----:B-----5:R-:W-:Y:S01]  /*a3e0*/  SEL R60, R74, R65, P0 ;  /* 0x000000414a3c7207 */ /* 0x020fe20000000000 */
[----:B------:R-:W-:-:S02]  /*a3f0*/  IMAD.MOV R61, RZ, RZ, -R77 ;  /* 0x000000ffff3d7224 */ /* 0x000fc400078e0a4d */
[----:B------:R-:W-:Y:S02]  /*a400*/  IMAD R2, R2, UR4, RZ ;  /* 0x0000000402027c24 */ /* 0x000fe4000f8e02ff */
[C-C-:B------:R-:W-:Y:S02]  /*a410*/  IMAD R57, R82.reuse, R56, R75.reuse ;  /* 0x0000003852397224 */ /* 0x140fe400078e024b */
[----:B------:R-:W-:Y:S01]  /*a420*/  IMAD R83, R89, UR7, R64 ;  /* 0x0000000759537c24 */ /* 0x000fe2000f8e0240 */
[----:B------:R-:W-:Y:S01]  /*a430*/  ULDC.64 UR6, c[0x0][0xbc8] ;  /* 0x0002f20000067ab9 */ /* 0x000fe20000000a00 */
[----:B------:R-:W-:Y:S02]  /*a440*/  IMAD R61, R82, R61, R75 ;  /* 0x0000003d523d7224 */ /* 0x000fe400078e024b */
[----:B------:R-:W-:Y:S01]  /*a450*/  IMAD R75, R77, UR5, R2 ;  /* 0x000000054d4b7c24 */ /* 0x000fe2000f8e0202 */
[----:B------:R-:W-:Y:S01]  /*a460*/  SHF.R.S32.HI R2, RZ, 0x1f, R57 ;  /* 0x0000001fff027819 */ /* 0x000fe20000011439 */
[----:B------:R-:W-:Y:S01]  /*a470*/  IMAD.IADD R47, R47, 0x1, R83 ;  /* 0x000000012f2f7824 */ /* 0x000fe200078e0253 */
[----:B------:R-:W-:Y:S01]  /*a480*/  SHF.R.S32.HI R56, RZ, 0x1f, R61 ;  /* 0x0000001fff387819 */ /* 0x000fe2000001143d */
[----:B------:R-:W0:Y:S01]  /*a490*/  S2UR UR5, SR_CgaCtaId ;  /* 0x00000000000579c3 */ /* 0x000e220000008800 */
[----:B------:R-:W-:-:S04]  /*a4a0*/  IMAD.WIDE.U32 R40, R57, UR6, R40 ;  /* 0x0000000639287c25 */ /* 0x000fc8000f8e0028 */
[----:B------:R-:W-:Y:S01]  /*a4b0*/  IMAD.WIDE.U32 R46, R77, UR4, R46 ;  /* 0x000000044d2e7c25 */ /* 0x000fe2000f8e002e */
[----:B------:R-:W-:-:S03]  /*a4c0*/  UMOV UR4, 0x400 ;  /* 0x0000040000047882 */ /* 0x000fc60000000000 */
[----:B------:R-:W-:Y:S02]  /*a4d0*/  IMAD R2, R2, UR6, RZ ;  /* 0x0000000602027c24 */ /* 0x000fe4000f8e02ff */
[----:B------:R-:W-:Y:S02]  /*a4e0*/  IMAD.IADD R47, R47, 0x1, R75 ;  /* 0x000000012f2f7824 */ /* 0x000fe400078e024b */
[----:B------:R-:W-:Y:S02]  /*a4f0*/  IMAD R56, R56, UR8, RZ ;  /* 0x0000000838387c24 */ /* 0x000fe4000f8e02ff */
[----:B------:R-:W-:Y:S01]  /*a500*/  IMAD R75, R57, UR7, R2 ;  /* 0x00000007394b7c24 */ /* 0x000fe2000f8e0202 */
[----:B------:R-:W-:Y:S01]  /*a510*/  ULDC.64 UR6, c[0x0][0xba8] ;  /* 0x0002ea0000067ab9 */ /* 0x000fe20000000a00 */
[C---:B------:R-:W-:Y:S01]  /*a520*/  IMAD R77, R61.reuse, UR9, R56 ;  /* 0x000000093d4d7c24 */ /* 0x040fe2000f8e0238 */
[----:B------:R-:W-:Y:S01]  /*a530*/  LEA R2, P2, R40, UR6, 0x2 ;  /* 0x0000000628027c11 */ /* 0x000fe2000f8410ff */
[----:B------:R-:W-:Y:S01]  /*a540*/  IMAD.WIDE.U32 R46, R61, UR8, R46 ;  /* 0x000000083d2e7c25 */ /* 0x000fe2000f8e002e */
[----:B------:R-:W-:Y:S01]  /*a550*/  SEL R56, R65, R74, P0 ;  /* 0x0000004a41387207 */ /* 0x000fe20000000000 */
[----:B------:R-:W-:Y:S01]  /*a560*/  ULDC UR6, c[0x0][0xa88] ;  /* 0x0002a20000067ab9 */ /* 0x000fe20000000800 */
[----:B------:R-:W-:Y:S01]  /*a570*/  SEL R61, R73, R72, P0 ;  /* 0x00000048493d7207 */ /* 0x000fe20000000000 */
[----:B------:R-:W-:Y:S01]  /*a580*/  IMAD.IADD R57, R41, 0x1, R75 ;  /* 0x0000000129397824 */ /* 0x000fe200078e024b */
[----:B------:R-:W-:Y:S01]  /*a590*/  SHFL.IDX PT, R74, R2, RZ, 0x1c1f ;  /* 0x001c1fff024a7589 */ /* 0x000fe200000e0000 */
[----:B------:R-:W-:Y:S01]  /*a5a0*/  IMAD.IADD R41, R47, 0x1, R77 ;  /* 0x000000012f297824 */ /* 0x000fe200078e024d */
[----:B0-----:R-:W-:Y:S01]  /*a5b0*/  ULEA UR4, UR5, UR4, 0x18 ;  /* 0x0000000405047291 */ /* 0x001fe2000f8ec03f */
[----:B------:R-:W-:Y:S01]  /*a5c0*/  IMAD R83, R82, UR6, RZ ;  /* 0x0000000652537c24 */ /* 0x000fe2000f8e02ff */
[----:B------:R-:W-:Y:S01]  /*a5d0*/  LEA.HI.X R47, R40, UR7, R57, 0x2, P2 ;  /* 0x00000007282f7c11 */ /* 0x000fe200090f1439 */
[----:B------:R-:W-:Y:S01]  /*a5e0*/  SHFL.IDX PT, R76, R2, 0x1, 0x1c1f ;  /* 0x003c1f00024c7f89 */ /* 0x000fe200000e0000 */
[----:B------:R-:W-:Y:S01]  /*a5f0*/  SEL R57, R72, R73, P0 ;  /* 0x0000004948397207 */ /* 0x000fe20000000000 */
[C---:B------:R-:W-:Y:S01]  /*a600*/  VIADD R72, R70.reuse, 0x8 ;  /* 0x0000000846487836 */ /* 0x040fe20000000000 */
[----:B------:R-:W-:Y:S01]  /*a610*/  UIADD3 UR4, UR4, 0x29820, URZ ;  /* 0x0002982004047890 */ /* 0x000fe2000fffe03f */
[----:B------:R-:W0:Y:S01]  /*a620*/  SHFL.IDX PT, R75, R47, RZ, 0x1c1f ;  /* 0x001c1fff2f4b7589 */ /* 0x000e2200000e0000 */
[-C--:B------:R-:W-:Y:S01]  /*a630*/  ISETP.GE.OR P2, PT, R70, R83.reuse, P1 ;  /* 0x000000534600720c */ /* 0x080fe20000f46670 */
[----:B------:R-:W-:Y:S01]  /*a640*/  ULDC.64 UR8, c[0x0][0xb00] ;  /* 0x0002c00000087ab9 */ /* 0x000fe20000000a00 */
[----:B------:R-:W-:Y:S01]  /*a650*/  ISETP.GE.OR P1, PT, R72, R83, P1 ;  /* 0x000000534800720c */ /* 0x000fe20000f26670 */
[----:B------:R3:W4:Y:S01]  /*a660*/  SHFL.IDX PT, R77, R47, 0x1, 0x1c1f ;  /* 0x003c1f002f4d7f89 */ /* 0x00072200000e0000 */
[----:B------:R-:W-:Y:S01]  /*a670*/  UPRMT UR4, URZ, 0x654, UR4 ;  /* 0x000006543f047896 */ /* 0x000fe20008000004 */
[----:B------:R-:W-:-:S02]  /*a680*/  LEA R84, P3, R46, UR8, 0x2 ;  /* 0x000000082e547c11 */ /* 0x000fc4000f8610ff */
[----:B--2---:R-:W-:Y:S02]  /*a690*/  SEL R40, R44, R79, P0 ;  /* 0x0000004f2c287207 */ /* 0x004fe40000000000 */
[----:B------:R-:W-:Y:S01]  /*a6a0*/  LEA.HI.X R85, R46, UR9, R41, 0x2, P3 ;  /* 0x000000092e557c11 */ /* 0x000fe200098f1429 */
[----:B------:R2:W2:Y:S01]  /*a6b0*/  SHFL.IDX PT, R64, R84, RZ, 0x1c1f ;  /* 0x001c1fff54407589 */ /* 0x0004a200000e0000 */
[----:B------:R-:W-:Y:S02]  /*a6c0*/  ISETP.GE.AND P3, PT, R70, R83, PT ;  /* 0x000000534600720c */ /* 0x000fe40003f66270 */
[----:B------:R-:W-:Y:S01]  /*a6d0*/  SYNCS.ARRIVE.TRANS64.RED.A1T0 RZ, [UR4], RZ ;  /* 0x000000ffffff79a7 */ /* 0x000fe20008100404 */
[----:B------:R0:W2:Y:S01]  /*a6e0*/  SHFL.IDX PT, R65, R85, RZ, 0x1c1f ;  /* 0x001c1fff55417589 */ /* 0x0000a200000e0000 */
[----:B------:R-:W-:Y:S02]  /*a6f0*/  SEL R41, R45, R78, P0 ;  /* 0x0000004e2d297207 */ /* 0x000fe40000000000 */
[----:B-1----:R-:W-:-:S02]  /*a700*/  SEL R46, R50, R81, P0 ;  /* 0x00000051322e7207 */ /* 0x002fc40000000000 */
[----:B---3--:R-:W-:Y:S02]  /*a710*/  SEL R47, R51, R80, P0 ;  /* 0x00000050332f7207 */ /* 0x008fe40000000000 */
[----:B------:R-:W-:Y:S01]  /*a720*/  SEL R44, R79, R44, P0 ;  /* 0x0000002c4f2c7207 */ /* 0x000fe20000000000 */
[----:B0-----:R0:W-:Y:S01]  /*a730*/  @!P2 ST.E desc[UR38][R74.64], R0 ;  /* 0x000000004a00a985 */ /* 0x0011e2000c101926 */
[----:B------:R-:W-:Y:S02]  /*a740*/  SEL R45, R78, R45, P0 ;  /* 0x0000002d4e2d7207 */ /* 0x000fe40000000000 */
[----:B------:R-:W-:Y:S01]  /*a750*/  SEL R50, R81, R50, P0 ;  /* 0x0000003251327207 */ /* 0x000fe20000000000 */
[----:B----4-:R0:W-:Y:S01]  /*a760*/  @!P1 ST.E desc[UR38][R76.64], R3 ;  /* 0x000000034c009985 */ /* 0x0101e2000c101926 */
[----:B------:R-:W-:Y:S02]  /*a770*/  SEL R51, R80, R51, P0 ;  /* 0x0000003350337207 */ /* 0x000fe40000000000 */
[----:B------:R-:W-:Y:S01]  /*a780*/  SHF.L.U32 R73, R68, 0x1, RZ ;  /* 0x0000000144497819 */ /* 0x000fe200000006ff */
[----:B------:R-:W-:Y:S06]  /*a790*/  @P3 BRA `(.L_x_37) ;  /* 0x0000000400783947 */ /* 0x000fec0003800000 */
[C---:B0-----:R-:W-:Y:S01]  /*a7a0*/  VIADD R0, R73.reuse, 0x8 ;  /* 0x0000000849007836 */ /* 0x041fe20000000000 */
[----:B------:R-:W-:Y:S01]  /*a7b0*/  ULDC UR4, c[0x0][0xac8] ;  /* 0x0002b20000047ab9 */ /* 0x000fe20000000800 */
[C---:B------:R-:W-:Y:S01]  /*a7c0*/  VIADD R2, R73.reuse, 0x10 ;  /* 0x0000001049027836 */ /* 0x040fe20000000000 */
[C---:B------:R-:W-:Y:S01]  /*a7d0*/  ISETP.GE.AND P2, PT, R73.reuse, UR4, PT ;  /* 0x0000000449007c0c */ /* 0x040fe2000bf46270 */
[C---:B------:R-:W-:Y:S01]  /*a7e0*/  VIADD R70, R73.reuse, 0x18 ;  /* 0x0000001849467836 */ /* 0x040fe20000000000 */
[----:B------:R-:W-:Y:S01]  /*a7f0*/  ISETP.GE.AND P3, PT, R0, UR4, PT ;  /* 0x0000000400007c0c */ /* 0x000fe2000bf66270 */
[C---:B------:R-:W-:Y:S01]  /*a800*/  VIADD R78, R73.reuse, 0x20 ;  /* 0x00000020494e7836 */ /* 0x040fe20000000000 */
[----:B------:R-:W-:Y:S01]  /*a810*/  ISETP.GE.AND P4, PT, R2, UR4, PT ;  /* 0x0000000402007c0c */ /* 0x000fe2000bf86270 */
[C---:B------:R-:W-:Y:S01]  /*a820*/  VIADD R79, R73.reuse, 0x38 ;  /* 0x00000038494f7836 */ /* 0x040fe20000000000 */
[----:B------:R-:W-:Y:S01]  /*a830*/  ISETP.GE.AND P1, PT, R70, UR4, PT ;  /* 0x0000000446007c0c */ /* 0x000fe2000bf26270 */
[----:B------:R-:W-:-:S03]  /*a840*/  VIADD R80, R73, 0x40 ;  /* 0x0000004049507836 */ /* 0x000fc60000000000 */
[----:B------:R-:W-:-:S05]  /*a850*/  ISETP.GE.AND P5, PT, R79, UR4, PT ;  /* 0x000000044f007c0c */ /* 0x000fca000bfa6270 */
[----:B------:R-:W-:Y:S02]  /*a860*/  @!P3 LEA.HI R0, R0, R0, RZ, 0x1 ;  /* 0x000000000000b211 */ /* 0x000fe400078f08ff */
[----:B------:R-:W-:Y:S01]  /*a870*/  @!P4 LEA.HI R68, R2, R2, RZ, 0x1 ;  /* 0x000000020244c211 */ /* 0x000fe200078f08ff */
[C-C-:B--2---:R-:W-:Y:S01]  /*a880*/  @!P2 IMAD.WIDE R2, R73.reuse, 0x4, R64.reuse ;  /* 0x000000044902a825 */ /* 0x144fe200078e0240 */
[----:B------:R-:W-:Y:S02]  /*a890*/  @!P3 LOP3.LUT R75, R0, 0xfffffffe, RZ, 0xc0, !PT ;  /* 0xfffffffe004bb812 */ /* 0x000fe400078ec0ff */
[----:B------:R-:W-:Y:S01]  /*a8a0*/  @!P1 LEA.HI R70, R70, R70, RZ, 0x1 ;  /* 0x0000004646469211 */ /* 0x000fe200078f08ff */
[----:B------:R-:W-:Y:S01]  /*a8b0*/  VIADD R0, R73, 0x28 ;  /* 0x0000002849007836 */ /* 0x000fe20000000000 */
[----:B------:R-:W-:Y:S01]  /*a8c0*/  @!P4 LOP3.LUT R77, R68, 0xfffffffe, RZ, 0xc0, !PT ;  /* 0xfffffffe444dc812 */ /* 0x000fe200078ec0ff */
[----:B------:R0:W-:Y:S01]  /*a8d0*/  @!P2 ST.E.64 desc[UR38][R2.64], R10 ;  /* 0x0000000a0200a985 */ /* 0x0001e2000c101b26 */
[----:B------:R-:W-:Y:S01]  /*a8e0*/  @!P3 IMAD.WIDE R74, R75, 0x4, R64 ;  /* 0x000000044b4ab825 */ /* 0x000fe200078e0240 */
[----:B------:R-:W-:-:S02]  /*a8f0*/  ISETP.GE.AND P2, PT, R78, UR4, PT ;  /* 0x000000044e007c0c */ /* 0x000fc4000bf46270 */
[----:B------:R-:W-:Y:S01]  /*a900*/  @!P5 LEA.HI R79, R79, R79, RZ, 0x1 ;  /* 0x0000004f4f4fd211 */ /* 0x000fe200078f08ff */
[----:B------:R-:W-:Y:S01]  /*a910*/  VIADD R68, R73, 0x30 ;  /* 0x0000003049447836 */ /* 0x000fe20000000000 */
[----:B------:R1:W-:Y:S01]  /*a920*/  @!P3 ST.E.64 desc[UR38][R74.64], R8 ;  /* 0x000000084a00b985 */ /* 0x0003e2000c101b26 */
[----:B------:R-:W-:Y:S01]  /*a930*/  @!P4 IMAD.WIDE R76, R77, 0x4, R64 ;  /* 0x000000044d4cc825 */ /* 0x000fe200078e0240 */
[----:B------:R-:W-:Y:S02]  /*a940*/  ISETP.GE.AND P3, PT, R0, UR4, PT ;  /* 0x0000000400007c0c */ /* 0x000fe4000bf66270 */
[----:B------:R-:W-:Y:S02]  /*a950*/  ISETP.GE.AND P6, PT, R68, UR4, PT ;  /* 0x0000000444007c0c */ /* 0x000fe4000bfc6270 */
[----:B------:R2:W-:Y:S01]  /*a960*/  @!P4 ST.E.64 desc[UR38][R76.64], R12 ;  /* 0x0000000c4c00c985 */ /* 0x0005e2000c101b26 */
[----:B------:R-:W-:Y:S02]  /*a970*/  ISETP.GE.AND P4, PT, R80, UR4, PT ;  /* 0x0000000450007c0c */ /* 0x000fe4000bf86270 */
[----:B0-----:R-:W-:Y:S01]  /*a980*/  @!P1 LOP3.LUT R3, R70, 0xfffffffe, RZ, 0xc0, !PT ;  /* 0xfffffffe46039812 */ /* 0x001fe200078ec0ff */
[----:B------:R-:W-:Y:S01]  /*a990*/  VIADD R70, R73, 0x48 ;  /* 0x0000004849467836 */ /* 0x000fe20000000000 */
[----:B------:R-:W-:-:S02]  /*a9a0*/  @!P2 LEA.HI R78, R78, R78, RZ, 0x1 ;  /* 0x0000004e4e4ea211 */ /* 0x000fc400078f08ff */
[----:B------:R-:W-:Y:S01]  /*a9b0*/  @!P5 LOP3.LUT R79, R79, 0xfffffffe, RZ, 0xc0, !PT ;  /* 0xfffffffe4f4fd812 */ /* 0x000fe200078ec0ff */
[--C-:B------:R-:W-:Y:S01]  /*a9c0*/  @!P1 IMAD.WIDE R2, R3, 0x4, R64.reuse ;  /* 0x0000000403029825 */ /* 0x100fe200078e0240 */
[----:B-1----:R-:W-:Y:S02]  /*a9d0*/  @!P2 LOP3.LUT R9, R78, 0xfffffffe, RZ, 0xc0, !PT ;  /* 0xfffffffe4e09a812 */ /* 0x002fe400078ec0ff */
[----:B------:R-:W-:Y:S02]  /*a9e0*/  @!P3 LEA.HI R0, R0, R0, RZ, 0x1 ;  /* 0x000000000000b211 */ /* 0x000fe400078f08ff */
[----:B------:R0:W-:Y:S01]  /*a9f0*/  @!P1 ST.E.64 desc[UR38][R2.64], R16 ;  /* 0x0000001002009985 */ /* 0x0001e2000c101b26 */
[----:B------:R-:W-:Y:S01]  /*aa00*/  ISETP.GE.AND P1, PT, R70, UR4, PT ;  /* 0x0000000446007c0c */ /* 0x000fe2000bf26270 */
[--C-:B------:R-:W-:Y:S01]  /*aa10*/  @!P2 IMAD.WIDE R8, R9, 0x4, R64.reuse ;  /* 0x000000040908a825 */ /* 0x100fe200078e0240 */
[----:B------:R-:W-:Y:S02]  /*aa20*/  @!P6 LEA.HI R68, R68, R68, RZ, 0x1 ;  /* 0x000000444444e211 */ /* 0x000fe400078f08ff */
[----:B------:R-:W-:Y:S01]  /*aa30*/  @!P3 LOP3.LUT R11, R0, 0xfffffffe, RZ, 0xc0, !PT ;  /* 0xfffffffe000bb812 */ /* 0x000fe200078ec0ff */
[----:B------:R-:W-:Y:S01]  /*aa40*/  VIADD R0, R73, 0x50 ;  /* 0x0000005049007836 */ /* 0x000fe20000000000 */
[----:B------:R-:W-:Y:S01]  /*aa50*/  @!P4 LEA.HI R80, R80, R80, RZ, 0x1 ;  /* 0x000000505050c211 */ /* 0x000fe200078f08ff */
[----:B------:R1:W-:Y:S01]  /*aa60*/  @!P2 ST.E.64 desc[UR38][R8.64], R14 ;  /* 0x0000000e0800a985 */ /* 0x0003e2000c101b26 */
[----:B--2---:R-:W-:Y:S01]  /*aa70*/  @!P6 LOP3.LUT R13, R68, 0xfffffffe, RZ, 0xc0, !PT ;  /* 0xfffffffe440de812 */ /* 0x004fe200078ec0ff */
[----:B------:R-:W-:-:S04]  /*aa80*/  @!P3 IMAD.WIDE R10, R11, 0x4, R64 ;  /* 0x000000040b0ab825 */ /* 0x000fc800078e0240 */
[----:B------:R-:W-:Y:S01]  /*aa90*/  @!P1 LEA.HI R70, R70, R70, RZ, 0x1 ;  /* 0x0000004646469211 */ /* 0x000fe200078f08ff */
[--C-:B0-----:R-:W-:Y:S01]  /*aaa0*/  @!P6 IMAD.WIDE R2, R13, 0x4, R64.reuse ;  /* 0x000000040d02e825 */ /* 0x101fe200078e0240 */
[----:B------:R-:W-:Y:S01]  /*aab0*/  @!P4 LOP3.LUT R17, R80, 0xfffffffe, RZ, 0xc0, !PT ;  /* 0xfffffffe5011c812 */ /* 0x000fe200078ec0ff */
[----:B------:R0:W-:Y:S02]  /*aac0*/  @!P3 ST.E.64 desc[UR38][R10.64], R22 ;  /* 0x000000160a00b985 */ /* 0x0001e4000c101b26 */
[--C-:B------:R-:W-:Y:S02]  /*aad0*/  @!P5 IMAD.WIDE R12, R79, 0x4, R64.reuse ;  /* 0x000000044f0cd825 */ /* 0x100fe400078e0240 */
[----:B------:R2:W-:Y:S01]  /*aae0*/  @!P6 ST.E.64 desc[UR38][R2.64], R20 ;  /* 0x000000140200e985 */ /* 0x0005e2000c101b26 */
[----:B-1----:R-:W-:Y:S01]  /*aaf0*/  @!P1 LOP3.LUT R15, R70, 0xfffffffe, RZ, 0xc0, !PT ;  /* 0xfffffffe460f9812 */ /* 0x002fe200078ec0ff */
[----:B------:R-:W-:Y:S02]  /*ab00*/  @!P4 IMAD.WIDE R8, R17, 0x4, R64 ;  /* 0x000000041108c825 */ /* 0x000fe400078e0240 */
[----:B------:R-:W-:Y:S02]  /*ab10*/  @!P5 ST.E.64 desc[UR38][R12.64], R24 ;  /* 0x000000180c00d985 */ /* 0x000fe4000c101b26 */
[----:B------:R-:W-:-:S02]  /*ab20*/  VIADD R14, R73, 0x58 ;  /* 0x00000058490e7836 */ /* 0x000fc40000000000 */
[----:B------:R1:W-:Y:S01]  /*ab30*/  @!P4 ST.E.64 desc[UR38][R8.64], R28 ;  /* 0x0000001c0800c985 */ /* 0x0003e2000c101b26 */
[----:B------:R-:W-:Y:S02]  /*ab40*/  VIADD R16, R73, 0x68 ;  /* 0x0000006849107836 */ /* 0x000fe40000000000 */
[----:B0-----:R-:W-:Y:S01]  /*ab50*/  @!P1 IMAD.WIDE R10, R15, 0x4, R64 ;  /* 0x000000040f0a9825 */ /* 0x001fe200078e0240 */
[----:B------:R-:W-:Y:S02]  /*ab60*/  ISETP.GE.AND P2, PT, R14, UR4, PT ;  /* 0x000000040e007c0c */ /* 0x000fe4000bf46270 */
[----:B------:R-:W-:Y:S01]  /*ab70*/  ISETP.GE.AND P4, PT, R16, UR4, PT ;  /* 0x0000000410007c0c */ /* 0x000fe2000bf86270 */
[C---:B------:R-:W-:Y:S01]  /*ab80*/  VIADD R15, R73.reuse, 0x60 ;  /* 0x00000060490f7836 */ /* 0x040fe20000000000 */
[----:B------:R0:W-:Y:S01]  /*ab90*/  @!P1 ST.E.64 desc[UR38][R10.64], R30 ;  /* 0x0000001e0a009985 */ /* 0x0001e2000c101b26 */
[C---:B--2---:R-:W-:Y:S01]  /*aba0*/  VIADD R3, R73.reuse, 0x78 ;  /* 0x0000007849037836 */ /* 0x044fe20000000000 */
[----:B------:R-:W-:Y:S01]  /*abb0*/  ISETP.GE.AND P1, PT, R0, UR4, PT ;  /* 0x0000000400007c0c */ /* 0x000fe2000bf26270 */
[----:B------:R-:W-:Y:S01]  /*abc0*/  VIADD R2, R73, 0x70 ;  /* 0x0000007049027836 */ /* 0x000fe20000000000 */
[----:B------:R-:W-:-:S02]  /*abd0*/  ISETP.GE.AND P3, PT, R15, UR4, PT ;  /* 0x000000040f007c0c */ /* 0x000fc4000bf66270 */
[----:B------:R-:W-:Y:S02]  /*abe0*/  ISETP.GE.AND P6, PT, R3, UR4, PT ;  /* 0x0000000403007c0c */ /* 0x000fe4000bfc6270 */
[----:B------:R-:W-:Y:S02]  /*abf0*/  ISETP.GE.AND P5, PT, R2, UR4, PT ;  /* 0x0000000402007c0c */ /* 0x000fe4000bfa6270 */
[----:B------:R-:W-:Y:S02]  /*ac00*/  @!P2 LEA.HI R14, R14, R14, RZ, 0x1 ;  /* 0x0000000e0e0ea211 */ /* 0x000fe400078f08ff */
[----:B------:R-:W-:Y:S02]  /*ac10*/  @!P4 LEA.HI R16, R16, R16, RZ, 0x1 ;  /* 0x000000101010c211 */ /* 0x000fe400078f08ff */
[----:B-1----:R-:W-:Y:S02]  /*ac20*/  @!P2 LOP3.LUT R9, R14, 0xfffffffe, RZ, 0xc0, !PT ;  /* 0xfffffffe0e09a812 */ /* 0x002fe400078ec0ff */
[----:B------:R-:W-:-:S02]  /*ac30*/  @!P1 LEA.HI R0, R0, R0, RZ, 0x1 ;  /* 0x0000000000009211 */ /* 0x000fc400078f08ff */
[----:B------:R-:W-:Y:S02]  /*ac40*/  @!P3 LEA.HI R15, R15, R15, RZ, 0x1 ;  /* 0x0000000f0f0fb211 */ /* 0x000fe400078f08ff */
[----:B------:R-:W-:Y:S02]  /*ac50*/  @!P6 LEA.HI R8, R3, R3, RZ, 0x1 ;  /* 0x000000030308e211 */ /* 0x000fe400078f08ff */
[----:B------:R-:W-:Y:S02]  /*ac60*/  @!P5 LEA.HI R2, R2, R2, RZ, 0x1 ;  /* 0x000000020202d211 */ /* 0x000fe400078f08ff */
[----:B------:R-:W-:Y:S02]  /*ac70*/  @!P1 LOP3.LUT R3, R0, 0xfffffffe, RZ, 0xc0, !PT ;  /* 0xfffffffe00039812 */ /* 0x000fe400078ec0ff */
[----:B0-----:R-:W-:Y:S02]  /*ac80*/  @!P3 LOP3.LUT R11, R15, 0xfffffffe, RZ, 0xc0, !PT ;  /* 0xfffffffe0f0bb812 */ /* 0x001fe400078ec0ff */
[----:B------:R-:W-:-:S02]  /*ac90*/  @!P4 LOP3.LUT R13, R16, 0xfffffffe, RZ, 0xc0, !PT ;  /* 0xfffffffe100dc812 */ /* 0x000fc400078ec0ff */
[----:B------:R-:W-:Y:S01]  /*aca0*/  @!P5 LOP3.LUT R15, R2, 0xfffffffe, RZ, 0xc0, !PT ;  /* 0xfffffffe020fd812 */ /* 0x000fe200078ec0ff */
[----:B------:R-:W-:Y:S01]  /*acb0*/  @!P1 IMAD.WIDE R2, R3, 0x4, R64 ;  /* 0x0000000403029825 */ /* 0x000fe200078e0240 */
[----:B------:R-:W-:-:S03]  /*acc0*/  @!P6 LOP3.LUT R17, R8, 0xfffffffe, RZ, 0xc0, !PT ;  /* 0xfffffffe0811e812 */ /* 0x000fc600078ec0ff */
[--C-:B------:R-:W-:Y:S01]  /*acd0*/  @!P2 IMAD.WIDE R8, R9, 0x4, R64.reuse ;  /* 0x000000040908a825 */ /* 0x100fe200078e0240 */
[----:B------:R1:W-:Y:S03]  /*ace0*/  @!P1 ST.E.64 desc[UR38][R2.64], R18 ;  /* 0x0000001202009985 */ /* 0x0003e6000c101b26 */
[--C-:B------:R-:W-:Y:S01]  /*acf0*/  @!P3 IMAD.WIDE R10, R11, 0x4, R64.reuse ;  /* 0x000000040b0ab825 */ /* 0x100fe200078e0240 */
[----:B------:R1:W-:Y:S03]  /*ad00*/  @!P2 ST.E.64 desc[UR38][R8.64], R26 ;  /* 0x0000001a0800a985 */ /* 0x0003e6000c101b26 */
[--C-:B------:R-:W-:Y:S01]  /*ad10*/  @!P4 IMAD.WIDE R12, R13, 0x4, R64.reuse ;  /* 0x000000040d0cc825 */ /* 0x100fe200078e0240 */
[----:B------:R1:W-:Y:S03]  /*ad20*/  @!P3 ST.E.64 desc[UR38][R10.64], R32 ;  /* 0x000000200a00b985 */ /* 0x0003e6000c101b26 */
[--C-:B------:R-:W-:Y:S01]  /*ad30*/  @!P5 IMAD.WIDE R14, R15, 0x4, R64.reuse ;  /* 0x000000040f0ed825 */ /* 0x100fe200078e0240 */
[----:B------:R1:W-:Y:S03]  /*ad40*/  @!P4 ST.E.64 desc[UR38][R12.64], R34 ;  /* 0x000000220c00c985 */ /* 0x0003e6000c101b26 */
[----:B------:R-:W-:Y:S01]  /*ad50*/  @!P6 IMAD.WIDE R64, R17, 0x4, R64 ;  /* 0x000000041140e825 */ /* 0x000fe200078e0240 */
[----:B------:R1:W-:Y:S04]  /*ad60*/  @!P5 ST.E.64 desc[UR38][R14.64], R56 ;  /* 0x000000380e00d985 */ /* 0x0003e8000c101b26 */
[----:B------:R1:W-:Y:S02]  /*ad70*/  @!P6 ST.E.64 desc[UR38][R64.64], R60 ;  /* 0x0000003c4000e985 */ /* 0x0003e4000c101b26 */
.L_x_37:
[----:B------:R-:W-:Y:S05]  /*ad80*/  BSYNC B0 ;  /* 0x0000000000007941 */ /* 0x000fea0003800000 */
.L_x_36:
[----:B------:R-:W-:Y:S01]  /*ad90*/  ISETP.GE.AND P1, PT, R72, R83, PT ;  /* 0x000000534800720c */ /* 0x000fe20003f26270 */
[----:B-1----:R1:W3:Y:S01]  /*ada0*/  SHFL.IDX PT, R35, R85, 0x1, 0x1c1f ;  /* 0x003c1f0055237f89 */ /* 0x0022e200000e0000 */
[----:B------:R-:W-:Y:S02]  /*adb0*/  SEL R30, R6, R43, P0 ;  /* 0x0000002b061e7207 */ /* 0x000fe40000000000 */
[----:B------:R-:W-:Y:S01]  /*adc0*/  SEL R32, R43, R6, P0 ;  /* 0x000000062b207207 */ /* 0x000fe20000000000 */
[----:B------:R1:W4:Y:S01]  /*add0*/  SHFL.IDX PT, R34, R84, 0x1, 0x1c1f ;  /* 0x003c1f0054227f89 */ /* 0x00032200000e0000 */
[----:B------:R-:W-:Y:S02]  /*ade0*/  SEL R31, R4, R37, P0 ;  /* 0x00000025041f7207 */ /* 0x000fe40000000000 */
[----:B------:R-:W-:Y:S02]  /*adf0*/  SEL R33, R37, R4, P0 ;  /* 0x0000000425217207 */ /* 0x000fe40000000000 */
        /* <DEDUP_REMOVED lines=17> */
[----:B------:R-:W-:Y:S01]  /*af10*/  SEL R4, R39, R36, P0 ;  /* 0x0000002427047207 */ /* 0x000fe20000000000 */
[----:B-1-34-:R-:W-:Y:S06]  /*af20*/  @P1 BRA `(.L_x_10) ;  /* 0x0000003c00f81947 */ /* 0x01afec0003800000 */
        /* <DEDUP_REMOVED lines=8> */
[----:B------:R-:W-:Y:S01]  /*afb0*/  VIADD R37, R73, 0x30 ;  /* 0x0000003049257836 */ /* 0x000fe20000000000 */
[----:B------:R-:W-:Y:S01]  /*afc0*/  ISETP.GE.AND P2, PT, R11, UR4, PT ;  /* 0x000000040b007c0c */ /* 0x000fe2000bf46270 */
[C---:B------:R-:W-:Y:S01]  /*afd0*/  VIADD R38, R73.reuse, 0x38 ;  /* 0x0000003849267836 */ /* 0x040fe20000000000 */
[----:B------:R-:W-:-:S02]  /*afe0*/  IADD3 R12, R73, 0x20, RZ ;  /* 0x00000020490c7810 */ /* 0x000fc40007ffe0ff */
[----:B------:R-:W-:Y:S02]  /*aff0*/  ISETP.GE.AND P5, PT, R36, UR4, PT ;  /* 0x0000000424007c0c */ /* 0x000fe4000bfa6270 */
[----:B------:R-:W-:Y:S01]  /*b000*/  ISETP.GE.AND P3, PT, R12, UR4, PT ;  /* 0x000000040c007c0c */ /* 0x000fe2000bf66270 */
[----:B------:R-:W-:Y:S02]  /*b010*/  @!P0 IMAD.WIDE R2, R73, 0x4, R34 ;  /* 0x0000000449028825 */ /* 0x000fe400078e0222 */
[----:B------:R-:W-:Y:S02]  /*b020*/  @!P4 LEA.HI R0, R0, R0, RZ, 0x1 ;  /* 0x000000000000c211 */ /* 0x000fe400078f08ff */
[----:B------:R-:W-:Y:S01]  /*b030*/  @!P1 LEA.HI R10, R10, R10, RZ, 0x1 ;  /* 0x0000000a0a0a9211 */ /* 0x000fe200078f08ff */
[----:B------:R0:W-:Y:S01]  /*b040*/  @!P0 ST.E.64 desc[UR38][R2.64], R40 ;  /* 0x0000002802008985 */ /* 0x0001e2000c101b26 */
[----:B------:R-:W-:Y:S02]  /*b050*/  @!P4 LOP3.LUT R9, R0, 0xfffffffe, RZ, 0xc0, !PT ;  /* 0xfffffffe0009c812 */ /* 0x000fe400078ec0ff */
[----:B------:R-:W-:-:S02]  /*b060*/  ISETP.GE.AND P0, PT, R38, UR4, PT ;  /* 0x0000000426007c0c */ /* 0x000fc4000bf06270 */
[----:B------:R-:W-:Y:S01]  /*b070*/  @!P2 LEA.HI R0, R11, R11, RZ, 0x1 ;  /* 0x0000000b0b00a211 */ /* 0x000fe200078f08ff */
[--C-:B------:R-:W-:Y:S01]  /*b080*/  @!P4 IMAD.WIDE R8, R9, 0x4, R34.reuse ;  /* 0x000000040908c825 */ /* 0x100fe200078e0222 */
[----:B------:R-:W-:Y:S02]  /*b090*/  @!P1 LOP3.LUT R11, R10, 0xfffffffe, RZ, 0xc0, !PT ;  /* 0xfffffffe0a0b9812 */ /* 0x000fe400078ec0ff */
[----:B------:R-:W-:Y:S01]  /*b0a0*/  @!P2 LOP3.LUT R13, R0, 0xfffffffe, RZ, 0xc0, !PT ;  /* 0xfffffffe000da812 */ /* 0x000fe200078ec0ff */
[----:B------:R-:W-:Y:S01]  /*b0b0*/  VIADD R0, R73, 0x40 ;  /* 0x0000004049007836 */ /* 0x000fe20000000000 */
[----:B------:R1:W-:Y:S01]  /*b0c0*/  @!P4 ST.E.64 desc[UR38][R8.64], R44 ;  /* 0x0000002c0800c985 */ /* 0x0003e2000c101b26 */
[----:B------:R-:W-:Y:S02]  /*b0d0*/  ISETP.GE.AND P4, PT, R37, UR4, PT ;  /* 0x0000000425007c0c */ /* 0x000fe4000bf86270 */
[----:B------:R-:W-:Y:S01]  /*b0e0*/  @!P3 LEA.HI R12, R12, R12, RZ, 0x1 ;  /* 0x0000000c0c0cb211 */ /* 0x000fe200078f08ff */
[----:B0-----:R-:W-:Y:S01]  /*b0f0*/  @!P1 IMAD.WIDE R2, R11, 0x4, R34 ;  /* 0x000000040b029825 */ /* 0x001fe200078e0222 */
[----:B------:R-:W-:-:S02]  /*b100*/  @!P5 LEA.HI R36, R36, R36, RZ, 0x1 ;  /* 0x000000242424d211 */ /* 0x000fc400078f08ff */
[----:B------:R-:W-:Y:S02]  /*b110*/  @!P3 LOP3.LUT R11, R12, 0xfffffffe, RZ, 0xc0, !PT ;  /* 0xfffffffe0c0bb812 */ /* 0x000fe400078ec0ff */
[----:B------:R-:W-:Y:S01]  /*b120*/  @!P0 LEA.HI R38, R38, R38, RZ, 0x1 ;  /* 0x0000002626268211 */ /* 0x000fe200078f08ff */
[----:B------:R0:W-:Y:S01]  /*b130*/  @!P1 ST.E.64 desc[UR38][R2.64], R46 ;  /* 0x0000002e02009985 */ /* 0x0001e2000c101b26 */
[----:B------:R-:W-:Y:S01]  /*b140*/  ISETP.GE.AND P1, PT, R0, UR4, PT ;  /* 0x0000000400007c0c */ /* 0x000fe2000bf26270 */
[--C-:B------:R-:W-:Y:S01]  /*b150*/  @!P3 IMAD.WIDE R10, R11, 0x4, R34.reuse ;  /* 0x000000040b0ab825 */ /* 0x100fe200078e0222 */
[----:B------:R-:W-:Y:S02]  /*b160*/  @!P0 LOP3.LUT R39, R38, 0xfffffffe, RZ, 0xc0, !PT ;  /* 0xfffffffe26278812 */ /* 0x000fe400078ec0ff */
[----:B------:R-:W-:Y:S01]  /*b170*/  @!P4 LEA.HI R37, R37, R37, RZ, 0x1 ;  /* 0x000000252525c211 */ /* 0x000fe200078f08ff */
[----:B-1----:R-:W-:Y:S01]  /*b180*/  @!P2 IMAD.WIDE R8, R13, 0x4, R34 ;  /* 0x000000040d08a825 */ /* 0x002fe200078e0222 */
[----:B------:R-:W-:-:S02]  /*b190*/  @!P5 LOP3.LUT R13, R36, 0xfffffffe, RZ, 0xc0, !PT ;  /* 0xfffffffe240dd812 */ /* 0x000fc400078ec0ff */
[----:B------:R-:W-:Y:S01]  /*b1a0*/  @!P4 LOP3.LUT R37, R37, 0xfffffffe, RZ, 0xc0, !PT ;  /* 0xfffffffe2525c812 */ /* 0x000fe200078ec0ff */
[----:B------:R-:W-:Y:S01]  /*b1b0*/  VIADD R36, R73, 0x48 ;  /* 0x0000004849247836 */ /* 0x000fe20000000000 */
[----:B------:R1:W-:Y:S01]  /*b1c0*/  @!P2 ST.E.64 desc[UR38][R8.64], R50 ;  /* 0x000000320800a985 */ /* 0x0003e2000c101b26 */
[--C-:B------:R-:W-:Y:S02]  /*b1d0*/  @!P5 IMAD.WIDE R12, R13, 0x4, R34.reuse ;  /* 0x000000040d0cd825 */ /* 0x100fe400078e0222 */
[----:B------:R-:W-:Y:S01]  /*b1e0*/  @!P1 LEA.HI R0, R0, R0, RZ, 0x1 ;  /* 0x0000000000009211 */ /* 0x000fe200078f08ff */
[----:B------:R3:W-:Y:S01]  /*b1f0*/  @!P3 ST.E.64 desc[UR38][R10.64], R14 ;  /* 0x0000000e0a00b985 */ /* 0x0007e2000c101b26 */
[--C-:B0-----:R-:W-:Y:S01]  /*b200*/  @!P4 IMAD.WIDE R2, R37, 0x4, R34.reuse ;  /* 0x000000042502c825 */ /* 0x101fe200078e0222 */
[----:B------:R-:W-:Y:S02]  /*b210*/  ISETP.GE.AND P2, PT, R36, UR4, PT ;  /* 0x0000000424007c0c */ /* 0x000fe4000bf46270 */
[----:B------:R0:W-:Y:S04]  /*b220*/  @!P5 ST.E.64 desc[UR38][R12.64], R16 ;  /* 0x000000100c00d985 */ /* 0x0001e8000c101b26 */
[----:B------:R-:W-:Y:S01]  /*b230*/  @!P4 ST.E.64 desc[UR38][R2.64], R18 ;  /* 0x000000120200c985 */ /* 0x000fe2000c101b26 */
[----:B-1----:R-:W-:-:S04]  /*b240*/  @!P0 IMAD.WIDE R8, R39, 0x4, R34 ;  /* 0x0000000427088825 */ /* 0x002fc800078e0222 */
[C---:B---3--:R-:W-:Y:S01]  /*b250*/  VIADD R10, R73.reuse, 0x50 ;  /* 0x00000050490a7836 */ /* 0x048fe20000000000 */
[----:B------:R1:W-:Y:S01]  /*b260*/  @!P0 ST.E.64 desc[UR38][R8.64], R20 ;  /* 0x0000001408008985 */ /* 0x0003e2000c101b26 */
[C---:B------:R-:W-:Y:S01]  /*b270*/  VIADD R14, R73.reuse, 0x68 ;  /* 0x00000068490e7836 */ /* 0x040fe20000000000 */
[----:B------:R-:W-:Y:S01]  /*b280*/  @!P2 LEA.HI R36, R36, R36, RZ, 0x1 ;  /* 0x000000242424a211 */ /* 0x000fe200078f08ff */
[C---:B0-----:R-:W-:Y:S01]  /*b290*/  VIADD R12, R73.reuse, 0x58 ;  /* 0x00000058490c7836 */ /* 0x041fe20000000000 */
[----:B------:R-:W-:Y:S01]  /*b2a0*/  ISETP.GE.AND P3, PT, R10, UR4, PT ;  /* 0x000000040a007c0c */ /* 0x000fe2000bf66270 */
[C---:B------:R-:W-:Y:S01]  /*b2b0*/  VIADD R13, R73.reuse, 0x60 ;  /* 0x00000060490d7836 */ /* 0x040fe20000000000 */
[----:B------:R-:W-:Y:S01]  /*b2c0*/  ISETP.GE.AND P5, PT, R14, UR4, PT ;  /* 0x000000040e007c0c */ /* 0x000fe2000bfa6270 */
[C---:B------:R-:W-:Y:S01]  /*b2d0*/  VIADD R15, R73.reuse, 0x70 ;  /* 0x00000070490f7836 */ /* 0x040fe20000000000 */
[----:B------:R-:W-:Y:S01]  /*b2e0*/  ISETP.GE.AND P0, PT, R12, UR4, PT ;  /* 0x000000040c007c0c */ /* 0x000fe2000bf06270 */
[----:B------:R-:W-:Y:S01]  /*b2f0*/  VIADD R73, R73, 0x78 ;  /* 0x0000007849497836 */ /* 0x000fe20000000000 */
[----:B------:R-:W-:-:S02]  /*b300*/  ISETP.GE.AND P4, PT, R13, UR4, PT ;  /* 0x000000040d007c0c */ /* 0x000fc4000bf86270 */
[----:B------:R-:W-:Y:S02]  /*b310*/  ISETP.GE.AND P6, PT, R15, UR4, PT ;  /* 0x000000040f007c0c */ /* 0x000fe4000bfc6270 */
[----:B------:R-:W-:Y:S02]  /*b320*/  @!P1 LOP3.LUT R11, R0, 0xfffffffe, RZ, 0xc0, !PT ;  /* 0xfffffffe000b9812 */ /* 0x000fe400078ec0ff */
[----:B-1----:R-:W-:Y:S02]  /*b330*/  @!P2 LOP3.LUT R9, R36, 0xfffffffe, RZ, 0xc0, !PT ;  /* 0xfffffffe2409a812 */ /* 0x002fe400078ec0ff */
[----:B------:R-:W-:Y:S01]  /*b340*/  @!P3 LEA.HI R10, R10, R10, RZ, 0x1 ;  /* 0x0000000a0a0ab211 */ /* 0x000fe200078f08ff */
[--C-:B------:R-:W-:Y:S01]  /*b350*/  @!P1 IMAD.WIDE R2, R11, 0x4, R34.reuse ;  /* 0x000000040b029825 */ /* 0x100fe200078e0222 */
[----:B------:R-:W-:Y:S02]  /*b360*/  @!P5 LEA.HI R14, R14, R14, RZ, 0x1 ;  /* 0x0000000e0e0ed211 */ /* 0x000fe400078f08ff */
[----:B------:R-:W-:Y:S01]  /*b370*/  @!P0 LEA.HI R12, R12, R12, RZ, 0x1 ;  /* 0x0000000c0c0c8211 */ /* 0x000fe200078f08ff */
[----:B------:R-:W-:Y:S01]  /*b380*/  @!P2 IMAD.WIDE R8, R9, 0x4, R34 ;  /* 0x000000040908a825 */ /* 0x000fe200078e0222 */
[----:B------:R-:W-:Y:S01]  /*b390*/  @!P4 LEA.HI R0, R13, R13, RZ, 0x1 ;  /* 0x0000000d0d00c211 */ /* 0x000fe200078f08ff */
[----:B------:R0:W-:Y:S01]  /*b3a0*/  @!P1 ST.E.64 desc[UR38][R2.64], R22 ;  /* 0x0000001602009985 */ /* 0x0001e2000c101b26 */
[----:B------:R-:W-:-:S02]  /*b3b0*/  @!P3 LOP3.LUT R11, R10, 0xfffffffe, RZ, 0xc0, !PT ;  /* 0xfffffffe0a0bb812 */ /* 0x000fc400078ec0ff */
[----:B------:R-:W-:Y:S01]  /*b3c0*/  @!P6 LEA.HI R16, R15, R15, RZ, 0x1 ;  /* 0x0000000f0f10e211 */ /* 0x000fe200078f08ff */
[----:B------:R1:W-:Y:S01]  /*b3d0*/  @!P2 ST.E.64 desc[UR38][R8.64], R24 ;  /* 0x000000180800a985 */ /* 0x0003e2000c101b26 */
[----:B------:R-:W-:Y:S01]  /*b3e0*/  @!P0 LOP3.LUT R13, R12, 0xfffffffe, RZ, 0xc0, !PT ;  /* 0xfffffffe0c0d8812 */ /* 0x000fe200078ec0ff */
[--C-:B------:R-:W-:Y:S01]  /*b3f0*/  @!P3 IMAD.WIDE R10, R11, 0x4, R34.reuse ;  /* 0x000000040b0ab825 */ /* 0x100fe200078e0222 */
[----:B------:R-:W-:Y:S02]  /*b400*/  @!P4 LOP3.LUT R15, R0, 0xfffffffe, RZ, 0xc0, !PT ;  /* 0xfffffffe000fc812 */ /* 0x000fe400078ec0ff */
[----:B------:R-:W-:Y:S01]  /*b410*/  @!P5 LOP3.LUT R17, R14, 0xfffffffe, RZ, 0xc0, !PT ;  /* 0xfffffffe0e11d812 */ /* 0x000fe200078ec0ff */
[--C-:B------:R-:W-:Y:S01]  /*b420*/  @!P0 IMAD.WIDE R12, R13, 0x4, R34.reuse ;  /* 0x000000040d0c8825 */ /* 0x100fe200078e0222 */
[----:B------:R-:W-:Y:S01]  /*b430*/  @!P6 LOP3.LUT R19, R16, 0xfffffffe, RZ, 0xc0, !PT ;  /* 0xfffffffe1013e812 */ /* 0x000fe200078ec0ff */
[----:B------:R3:W-:Y:S02]  /*b440*/  @!P3 ST.E.64 desc[UR38][R10.64], R26 ;  /* 0x0000001a0a00b985 */ /* 0x0007e4000c101b26 */
[----:B0-----:R-:W-:-:S02]  /*b450*/  @!P4 IMAD.WIDE R2, R15, 0x4, R34 ;  /* 0x000000040f02c825 */ /* 0x001fc400078e0222 */
[----:B------:R3:W-:Y:S01]  /*b460*/  @!P0 ST.E.64 desc[UR38][R12.64], R28 ;  /* 0x0000001c0c008985 */ /* 0x0007e2000c101b26 */
[----:B------:R-:W-:Y:S01]  /*b470*/  ISETP.GE.AND P0, PT, R73, UR4, PT ;  /* 0x0000000449007c0c */ /* 0x000fe2000bf06270 */
[--C-:B-1----:R-:W-:Y:S02]  /*b480*/  @!P5 IMAD.WIDE R8, R17, 0x4, R34.reuse ;  /* 0x000000041108d825 */ /* 0x102fe400078e0222 */
[----:B------:R3:W-:Y:S02]  /*b490*/  @!P4 ST.E.64 desc[UR38][R2.64], R30 ;  /* 0x0000001e0200c985 */ /* 0x0007e4000c101b26 */
[----:B------:R-:W-:Y:S02]  /*b4a0*/  @!P6 IMAD.WIDE R14, R19, 0x4, R34 ;  /* 0x00000004130ee825 */ /* 0x000fe400078e0222 */
[----:B------:R3:W-:Y:S04]  /*b4b0*/  @!P5 ST.E.64 desc[UR38][R8.64], R32 ;  /* 0x000000200800d985 */ /* 0x0007e8000c101b26 */
[----:B------:R3:W-:Y:S02]  /*b4c0*/  @!P6 ST.E.64 desc[UR38][R14.64], R6 ;  /* 0x000000060e00e985 */ /* 0x0007e4000c101b26 */
[----:B------:R-:W-:Y:S05]  /*b4d0*/  @P0 BRA `(.L_x_10) ;  /* 0x00000038008c0947 */ /* 0x000fea0003800000 */
[----:B------:R-:W-:-:S04]  /*b4e0*/  LEA.HI R73, R73, R73, RZ, 0x1 ;  /* 0x0000004949497211 */ /* 0x000fc800078f08ff */
[----:B---3--:R-:W-:-:S05]  /*b4f0*/  LOP3.LUT R3, R73, 0xfffffffe, RZ, 0xc0, !PT ;  /* 0xfffffffe49037812 */ /* 0x008fca00078ec0ff */
[----:B------:R-:W-:-:S05]  /*b500*/  IMAD.WIDE R2, R3, 0x4, R34 ;  /* 0x0000000403027825 */ /* 0x000fca00078e0222 */
[----:B------:R1:W-:Y:S01]  /*b510*/  ST.E.64 desc[UR38][R2.64], R4 ;  /* 0x0000000402007985 */ /* 0x0003e2000c101b26 */
[----:B------:R-:W-:Y:S05]  /*b520*/  BRA `(.L_x_10) ;  /* 0x0000003800787947 */ /* 0x000fea0003800000 */
.L_x_35:
[----:B------:R-:W0:Y:S02]  /*b530*/  S2R R0, SR_TID.X ;  /* 0x0000000000007919 */ /* 0x000e240000002100 */
[----:B0-----:R-:W-:-:S05]  /*b540*/  VIADD R3, R0, 0xffffff80 ;  /* 0xffffff8000037836 */ /* 0x001fca0000000000 */
[----:B------:R-:W-:-:S13]  /*b550*/  ISETP.GT.AND P0, PT, R3, 0x7f, PT ;  /* 0x0000007f0300780c */ /* 0x000fda0003f04270 */
[----:B------:R-:W-:Y:S05]  /*b560*/  @P0 BRA `(.L_x_10) ;  /* 0x0000003800680947 */ /* 0x000fea0003800000 */
[----:B------:R-:W0:Y:S01]  /*b570*/  S2R R3, SR_CTAID.X ;  /* 0x0000000000037919 */ /* 0x000e220000002500 */
[----:B------:R-:W1:Y:S01]  /*b580*/  LDC R8, c[0x0][0xbe8] ;  /* 0x0002fa00ff087b82 */ /* 0x000e620000000800 */
[----:B------:R-:W-:Y:S01]  /*b590*/  ULDC UR4, c[0x0][0xa88] ;  /* 0x0002a20000047ab9 */ /* 0x000fe20000000800 */
[----:B0-----:R-:W-:Y:S02]  /*b5a0*/  IMAD R0, R3, 0x80, R0 ;  /* 0x0000008003007824 */ /* 0x001fe400078e0200 */
[----:B-1----:R-:W-:Y:S02]  /*b5b0*/  IMAD R3, R8, UR4, RZ ;  /* 0x0000000408037c24 */ /* 0x002fe4000f8e02ff */
[----:B------:R-:W-:-:S05]  /*b5c0*/  VIADD R0, R0, 0xffffff80 ;  /* 0xffffff8000007836 */ /* 0x000fca0000000000 */
[----:B------:R-:W-:-:S13]  /*b5d0*/  ISETP.GE.AND P0, PT, R0, R3, PT ;  /* 0x000000030000720c */ /* 0x000fda0003f06270 */
[----:B------:R-:W-:Y:S05]  /*b5e0*/  @P0 BRA `(.L_x_10) ;  /* 0x0000003800480947 */ /* 0x000fea0003800000 */
[----:B------:R-:W-:Y:S01]  /*b5f0*/  ISETP.NE.AND P0, PT, R8, 0x1, PT ;  /* 0x000000010800780c */ /* 0x000fe20003f05270 */
[----:B------:R-:W0:Y:S01]  /*b600*/  LDC.64 R12, c[0x0][0xbd8] ;  /* 0x0002f600ff0c7b82 */ /* 0x000e220000000a00 */
[--C-:B------:R-:W-:Y:S01]  /*b610*/  SHF.R.S32.HI R3, RZ, 0x1f, R2.reuse ;  /* 0x0000001fff037819 */ /* 0x100fe20000011402 */
[----:B------:R-:W-:Y:S01]  /*b620*/  ULDC.64 UR4, c[0x0][0xbd0] ;  /* 0x0002f40000047ab9 */ /* 0x000fe20000000a00 */
[----:B------:R-:W-:Y:S02]  /*b630*/  IMAD.MOV R7, RZ, RZ, -R2 ;  /* 0x000000ffff077224 */ /* 0x000fe400078e0a02 */
[----:B------:R-:W-:-:S03]  /*b640*/  IMAD.WIDE.U32 R4, R2, UR4, RZ ;  /* 0x0000000402047c25 */ /* 0x000fc6000f8e00ff */
[----:B------:R-:W1:Y:S01]  /*b650*/  S2UR UR6, SR_CTAID.Y ;  /* 0x00000000000679c3 */ /* 0x000e620000002600 */
[----:B------:R-:W-:-:S04]  /*b660*/  IMAD R3, R3, UR4, RZ ;  /* 0x0000000403037c24 */ /* 0x000fc8000f8e02ff */
[----:B------:R-:W-:Y:S01]  /*b670*/  IMAD R3, R2, UR5, R3 ;  /* 0x0000000502037c24 */ /* 0x000fe2000f8e0203 */
[----:B------:R-:W-:Y:S01]  /*b680*/  ULDC.64 UR4, c[0x0][0xbe0] ;  /* 0x0002f80000047ab9 */ /* 0x000fe20000000a00 */
[----:B------:R-:W-:Y:S01]  /*b690*/  IMAD.MOV.U32 R2, RZ, RZ, R4 ;  /* 0x000000ffff027224 */ /* 0x000fe200078e0004 */
[----:B------:R-:W2:Y:S01]  /*b6a0*/  @P0 LDC R9, c[0x0][0xbec] ;  /* 0x0002fb00ff090b82 */ /* 0x000ea20000000800 */
[----:B------:R-:W-:Y:S02]  /*b6b0*/  IMAD.IADD R3, R5, 0x1, R3 ;  /* 0x0000000105037824 */ /* 0x000fe400078e0203 */
[----:B------:R-:W-:-:S05]  /*b6c0*/  IMAD.MOV.U32 R5, RZ, RZ, R0 ;  /* 0x000000ffff057224 */ /* 0x000fca00078e0000 */
[----:B------:R-:W1:Y:S01]  /*b6d0*/  LDC R10, c[0x0][0xc50] ;  /* 0x00031400ff0a7b82 */ /* 0x000e620000000800 */
[C---:B0-----:R-:W-:Y:S02]  /*b6e0*/  IMAD R14, R12.reuse, UR37, RZ ;  /* 0x000000250c0e7c24 */ /* 0x041fe4000f8e02ff */
[----:B------:R-:W-:-:S04]  /*b6f0*/  IMAD.WIDE.U32 R2, R12, UR36, R2 ;  /* 0x000000240c027c25 */ /* 0x000fc8000f8e0002 */
[----:B------:R-:W-:Y:S01]  /*b700*/  IMAD R13, R13, UR36, R14 ;  /* 0x000000240d0d7c24 */ /* 0x000fe2000f8e020e */
[----:B------:R-:W0:Y:S03]  /*b710*/  @P0 LDC R11, c[0x0][0xbf0] ;  /* 0x0002fc00ff0b0b82 */ /* 0x000e260000000800 */
[----:B------:R-:W-:Y:S02]  /*b720*/  IMAD.IADD R3, R13, 0x1, R3 ;  /* 0x000000010d037824 */ /* 0x000fe400078e0203 */
[----:B--2---:R-:W-:-:S04]  /*b730*/  @P0 IMAD.HI.U32 R6, R0, R9, RZ ;  /* 0x0000000900060227 */ /* 0x004fc800078e00ff */
[----:B-1----:R-:W-:-:S04]  /*b740*/  IMAD R9, R10, R7, UR6 ;  /* 0x000000060a097e24 */ /* 0x002fc8000f8e0207 */
[----:B------:R-:W-:Y:S01]  /*b750*/  IMAD.WIDE.U32 R2, R9, UR4, R2 ;  /* 0x0000000409027c25 */ /* 0x000fe2000f8e0002 */
[----:B------:R-:W-:Y:S02]  /*b760*/  SHF.R.S32.HI R4, RZ, 0x1f, R9 ;  /* 0x0000001fff047819 */ /* 0x000fe40000011409 */
[----:B0-----:R-:W-:-:S03]  /*b770*/  @P0 SHF.R.U32.HI R5, RZ, R11, R6 ;  /* 0x0000000bff050219 */ /* 0x001fc60000011606 */
[----:B------:R-:W-:Y:S01]  /*b780*/  IMAD R4, R4, UR4, RZ ;  /* 0x0000000404047c24 */ /* 0x000fe2000f8e02ff */
[----:B------:R-:W-:-:S03]  /*b790*/  IADD3 R7, -R5, RZ, RZ ;  /* 0x000000ff05077210 */ /* 0x000fc60007ffe1ff */
[----:B------:R-:W-:Y:S01]  /*b7a0*/  IMAD R4, R9, UR5, R4 ;  /* 0x0000000509047c24 */ /* 0x000fe2000f8e0204 */
[----:B------:R-:W-:Y:S01]  /*b7b0*/  SHF.R.S32.HI R9, RZ, 0x1f, R5 ;  /* 0x0000001fff097819 */ /* 0x000fe20000011405 */
[----:B------:R-:W-:Y:S01]  /*b7c0*/  ULDC.64 UR4, c[0x0][0xbc8] ;  /* 0x0002f20000047ab9 */ /* 0x000fe20000000a00 */
[----:B------:R-:W-:Y:S01]  /*b7d0*/  IMAD R7, R8, R7, R0 ;  /* 0x0000000708077224 */ /* 0x000fe200078e0200 */
[----:B------:R-:W-:-:S04]  /*b7e0*/  IADD3 R2, P0, R5, R2, RZ ;  /* 0x0000000205027210 */ /* 0x000fc80007f1e0ff */
[----:B------:R-:W-:Y:S02]  /*b7f0*/  SHF.R.S32.HI R0, RZ, 0x1f, R7 ;  /* 0x0000001fff007819 */ /* 0x000fe40000011407 */
[----:B------:R-:W-:-:S03]  /*b800*/  IADD3.X R3, R9, R3, R4, P0, !PT ;  /* 0x0000000309037210 */ /* 0x000fc600007fe404 */
[----:B------:R-:W-:Y:S02]  /*b810*/  IMAD R0, R0, UR4, RZ ;  /* 0x0000000400007c24 */ /* 0x000fe4000f8e02ff */
[----:B------:R-:W-:-:S04]  /*b820*/  IMAD.WIDE.U32 R2, R7, UR4, R2 ;  /* 0x0000000407027c25 */ /* 0x000fc8000f8e0002 */
[----:B------:R-:W-:Y:S01]  /*b830*/  IMAD R5, R7, UR5, R0 ;  /* 0x0000000507057c24 */ /* 0x000fe2000f8e0200 */
[----:B------:R-:W-:Y:S02]  /*b840*/  ULDC.64 UR4, c[0x0][0xba8] ;  /* 0x0002ea0000047ab9 */ /* 0x000fe40000000a00 */
[----:B------:R-:W-:Y:S01]  /*b850*/  LEA R4, P0, R2, UR4, 0x2 ;  /* 0x0000000402047c11 */ /* 0x000fe2000f8010ff */
[----:B------:R-:W-:-:S05]  /*b860*/  IMAD.IADD R3, R3, 0x1, R5 ;  /* 0x0000000103037824 */ /* 0x000fca00078e0205 */
[----:B------:R-:W-:Y:S01]  /*b870*/  LEA.HI.X R5, R2, UR5, R3, 0x2, P0 ;  /* 0x0000000502057c11 */ /* 0x000fe200080f1403 */
[----:B------:R-:W-:-:S05]  /*b880*/  IMAD.MOV.U32 R3, RZ, RZ, -0x800000 ;  /* 0xff800000ff037424 */ /* 0x000fca00078e00ff */
[----:B------:R0:W-:Y:S01]  /*b890*/  STG.E desc[UR38][R4.64], R3 ;  /* 0x0000000304007986 */ /* 0x0001e2000c101926 */
[----:B------:R-:W-:Y:S05]  /*b8a0*/  BRA `(.L_x_10) ;  /* 0x0000003400987947 */ /* 0x000fea0003800000 */
.L_x_8:
[----:B------:R-:W-:-:S08]  /*b8b0*/  NOP ;  /* 0x0000000000007918 */ /* 0x000fd00000000000 */
[----:B--2---:R-:W0:-:S00]  /*b8c0*/  USETMAXREG.DEALLOC.CTAPOOL 0x18 ;  /* 0x00000018000079c8 */ /* 0x004e0000080e0500 */
[----:B0-----:R-:W-:Y:S01]  /*b8d0*/  LOP3.LUT R0, R0, 0x3, RZ, 0xc0, !PT ;  /* 0x0000000300007812 */ /* 0x001fe200078ec0ff */
[----:B------:R-:W0:Y:S05]  /*b8e0*/  S2R R18, SR_CTAID.Z ;  /* 0x0000000000127919 */ /* 0x000e2a0000002700 */
[----:B------:R-:W1:Y:S01]  /*b8f0*/  S2UR UR6, SR_CTAID.Y ;  /* 0x00000000000679c3 */ /* 0x000e620000002600 */
[----:B------:R-:W2:Y:S02]  /*b900*/  SHFL.IDX PT, R0, R0, RZ, 0x1f ;  /* 0x00001fff00007589 */ /* 0x000ea400000e0000 */
[----:B--2---:R-:W-:-:S13]  /*b910*/  ISETP.NE.AND P0, PT, R0, RZ, PT ;  /* 0x000000ff0000720c */ /* 0x004fda0003f05270 */
[----:B01----:R-:W-:Y:S05]  /*b920*/  @!P0 BRA `(.L_x_38) ;  /* 0x0000000000288947 */ /* 0x003fea0003800000 */
[----:B------:R-:W-:Y:S01]  /*b930*/  ULDC UR7, c[0x0][0xc50] ;  /* 0x0003140000077ab9 */ /* 0x000fe20000000800 */
[----:B------:R-:W-:Y:S01]  /*b940*/  UMOV UR36, UR6 ;  /* 0x0000000600247c82 */ /* 0x000fe20008000000 */
[----:B------:R-:W-:-:S06]  /*b950*/  UISETP.NE.AND UP0, UPT, UR7, 0x1, UPT ;  /* 0x000000010700788c */ /* 0x000fcc000bf05270 */
[----:B------:R-:W-:-:S13]  /*b960*/  PLOP3.LUT P0, PT, PT, PT, UP0, 0x80, 0x0 ;  /* 0x000000000000781c */ /* 0x000fda0003f0f008 */
[----:B------:R-:W-:Y:S05]  /*b970*/  @!P0 BRA `(.L_x_39) ;  /* 0x0000000000308947 */ /* 0x000fea0003800000 */
[----:B------:R-:W-:Y:S01]  /*b980*/  ULDC UR4, c[0x0][0xc54] ;  /* 0x0003150000047ab9 */ /* 0x000fe20000000800 */
[----:B------:R-:W-:Y:S01]  /*b990*/  ULDC UR36, c[0x0][0xc58] ;  /* 0x0003160000247ab9 */ /* 0x000fe20000000800 */
[----:B------:R-:W-:-:S04]  /*b9a0*/  UIMAD.WIDE.U32 UR4, UR6, UR4, URZ ;  /* 0x00000004060472a5 */ /* 0x000fc8000f8e003f */
[----:B------:R-:W-:Y:S01]  /*b9b0*/  USHF.R.U32.HI UR36, URZ, UR36, UR5 ;  /* 0x000000243f247299 */ /* 0x000fe20008011605 */
[----:B------:R-:W-:Y:S11]  /*b9c0*/  BRA `(.L_x_39) ;  /* 0x00000000001c7947 */ /* 0x000ff60003800000 */
.L_x_38:
[----:B------:R-:W-:Y:S01]  /*b9d0*/  ULDC UR7, c[0x0][0xc50] ;  /* 0x0003140000077ab9 */ /* 0x000fe20000000800 */
[----:B------:R-:W-:Y:S01]  /*b9e0*/  UMOV UR36, UR6 ;  /* 0x0000000600247c82 */ /* 0x000fe20008000000 */
[----:B------:R-:W-:-:S11]  /*b9f0*/  UISETP.NE.AND UP0, UPT, UR7, 0x1, UPT ;  /* 0x000000010700788c */ /* 0x000fd6000bf05270 */
[----:B------:R-:W-:Y:S01]  /*ba00*/  @UP0 ULDC UR4, c[0x0][0xc54] ;  /* 0x0003150000040ab9 */ /* 0x000fe20000000800 */
[----:B------:R-:W-:Y:S01]  /*ba10*/  @UP0 ULDC UR8, c[0x0][0xc58] ;  /* 0x0003160000080ab9 */ /* 0x000fe20000000800 */
[----:B------:R-:W-:-:S04]  /*ba20*/  UIMAD.WIDE.U32 UR4, UR6, UR4, URZ ;  /* 0x00000004060472a5 */ /* 0x000fc8000f8e003f */
[----:B------:R-:W-:-:S12]  /*ba30*/  @UP0 USHF.R.U32.HI UR36, URZ, UR8, UR5 ;  /* 0x000000083f240299 */ /* 0x000fd80008011605 */
.L_x_39:
[----:B------:R-:W-:Y:S01]  /*ba40*/  ISETP.GE.AND P0, PT, R18, RZ, PT ;  /* 0x000000ff1200720c */ /* 0x000fe20003f06270 */
[----:B------:R-:W-:Y:S01]  /*ba50*/  UIADD3 UR4, -UR36, URZ, URZ ;  /* 0x0000003f24047290 */ /* 0x000fe2000fffe13f */
[----:B------:R-:W-:Y:S02]  /*ba60*/  IMAD.MOV.U32 R20, RZ, RZ, 0x1 ;  /* 0x00000001ff147424 */ /* 0x000fe400078e00ff */
[----:B------:R-:W-:Y:S01]  /*ba70*/  IMAD.MOV.U32 R0, RZ, RZ, RZ ;  /* 0x000000ffff007224 */ /* 0x000fe200078e00ff */
[----:B------:R-:W-:Y:S01]  /*ba80*/  UIMAD UR6, UR7, UR4, UR6 ;  /* 0x00000004070672a4 */ /* 0x000fe2000f8e0206 */
[----:B------:R-:W-:-:S07]  /*ba90*/  IMAD.MOV.U32 R2, RZ, RZ, 0x1 ;  /* 0x00000001ff027424 */ /* 0x000fce00078e00ff */
[----:B------:R-:W-:Y:S05]  /*baa0*/  @!P0 BRA `(.L_x_40) ;  /* 0x00000030004c8947 */ /* 0x000fea0003800000 */
[----:B------:R-:W-:Y:S01]  /*bab0*/  ULDC.64 UR4, c[0x0][0x418] ;  /* 0x0001060000047ab9 */ /* 0x000fe20000000a00 */
[----:B------:R-:W-:Y:S01]  /*bac0*/  ULOP3.LUT UR8, UR6, 0xffff, URZ, 0xc0, !UPT ;  /* 0x0000ffff06087892 */ /* 0x000fe2000f8ec03f */
[----:B------:R-:W-:Y:S01]  /*bad0*/  IMAD.MOV.U32 R17, RZ, RZ, RZ ;  /* 0x000000ffff117224 */ /* 0x000fe200078e00ff */
[----:B------:R-:W-:-:S03]  /*bae0*/  UISETP.NE.U32.AND UP0, UPT, UR4, URZ, UPT ;  /* 0x0000003f0400728c */ /* 0x000fc6000bf05070 */
[----:B------:R-:W-:Y:S01]  /*baf0*/  ULDC UR4, c[0x0][0x424] ;  /* 0x0001090000047ab9 */ /* 0x000fe20000000800 */
[----:B------:R-:W-:-:S03]  /*bb00*/  UISETP.NE.AND.EX UP0, UPT, UR5, URZ, UPT, UP0 ;  /* 0x0000003f0500728c */ /* 0x000fc6000bf05300 */
[----:B------:R-:W-:Y:S01]  /*bb10*/  ULDC UR5, c[0x0][0x2f0] ;  /* 0x0000bc0000057ab9 */ /* 0x000fe20000000800 */
[----:B------:R-:W-:-:S04]  /*bb20*/  USEL UR4, UR4, 0x1, UP0 ;  /* 0x0000000104047887 */ /* 0x000fc80008000000 */
[----:B------:R-:W-:-:S04]  /*bb30*/  UIMAD UR4, UR4, UR5, URZ ;  /* 0x00000005040472a4 */ /* 0x000fc8000f8e023f */
[----:B------:R-:W-:Y:S02]  /*bb40*/  UISETP.GE.AND UP0, UPT, UR4, 0x1, UPT ;  /* 0x000000010400788c */ /* 0x000fe4000bf06270 */
[----:B------:R-:W-:-:S04]  /*bb50*/  UIADD3 UR5, UR4, 0x9f, URZ ;  /* 0x0000009f04057890 */ /* 0x000fc8000fffe03f */
[----:B------:R-:W-:Y:S01]  /*bb60*/  PLOP3.LUT P0, PT, PT, PT, UP0, 0x80, 0x0 ;  /* 0x000000000000781c */ /* 0x000fe20003f0f008 */
[----:B------:R-:W-:-:S04]  /*bb70*/  UIMAD.WIDE UR4, UR5, 0x66666667, URZ ;  /* 0x66666667050478a5 */ /* 0x000fc8000f8e023f */
[----:B------:R-:W-:-:S04]  /*bb80*/  USHF.R.U32.HI UR4, URZ, 0x1f, UR5 ;  /* 0x0000001f3f047899 */ /* 0x000fc80008011605 */
[----:B------:R-:W-:-:S04]  /*bb90*/  ULEA.HI.SX32 UR7, UR5, UR4, 0x1a ;  /* 0x0000000405077291 */ /* 0x000fc8000f8fd23f */
[----:B------:R-:W-:Y:S08]  /*bba0*/  @!P0 BRA `(.L_x_41) ;  /* 0x00000000007c8947 */ /* 0x000ff00003800000 */
[----:B------:R-:W-:-:S04]  /*bbb0*/  USHF.R.U32.HI UR4, URZ, 0x10, UR6 ;  /* 0x000000103f047899 */ /* 0x000fc80008011606 */
[----:B------:R-:W-:-:S11]  /*bbc0*/  UISETP.NE.AND UP0, UPT, UR4, URZ, UPT ;  /* 0x0000003f0400728c */ /* 0x000fd6000bf05270 */
[----:B------:R-:W-:Y:S02]  /*bbd0*/  @!UP0 ULDC UR4, c[0x0][0x9f0] ;  /* 0x00027c0000048ab9 */ /* 0x000fe40000000800 */
[----:B------:R-:W-:Y:S01]  /*bbe0*/  IMAD.U32 R6, RZ, RZ, UR4 ;  /* 0x00000004ff067e24 */ /* 0x000fe2000f8e00ff */
[----:B------:R-:W-:-:S04]  /*bbf0*/  UIADD3 UR5, UR7, -0x1, UR4 ;  /* 0xffffffff07057890 */ /* 0x000fc8000fffe004 */
[-C--:B------:R-:W-:Y:S02]  /*bc00*/  IABS R0, R6.reuse ;  /* 0x0000000600007213 */ /* 0x080fe40000000000 */
[----:B------:R-:W-:Y:S02]  /*bc10*/  IABS R6, R6 ;  /* 0x0000000600067213 */ /* 0x000fe40000000000 */
[----:B------:R-:W0:Y:S08]  /*bc20*/  I2F.RP R4, R0 ;  /* 0x0000000000047306 */ /* 0x000e300000209400 */
[----:B0-----:R-:W0:Y:S02]  /*bc30*/  MUFU.RCP R4, R4 ;  /* 0x0000000400047308 */ /* 0x001e240000001000 */
[----:B0-----:R-:W-:-:S06]  /*bc40*/  VIADD R2, R4, 0xffffffe ;  /* 0x0ffffffe04027836 */ /* 0x001fcc0000000000 */
[----:B------:R0:W1:Y:S02]  /*bc50*/  F2I.FTZ.U32.TRUNC.NTZ R3, R2 ;  /* 0x0000000200037305 */ /* 0x000064000021f000 */
[----:B0-----:R-:W-:Y:S02]  /*bc60*/  IMAD.MOV.U32 R2, RZ, RZ, RZ ;  /* 0x000000ffff027224 */ /* 0x001fe400078e00ff */
[----:B-1----:R-:W-:-:S04]  /*bc70*/  IMAD.MOV R5, RZ, RZ, -R3 ;  /* 0x000000ffff057224 */ /* 0x002fc800078e0a03 */
[----:B------:R-:W-:-:S04]  /*bc80*/  IMAD R5, R5, R0, RZ ;  /* 0x0000000005057224 */ /* 0x000fc800078e02ff */
[----:B------:R-:W-:-:S04]  /*bc90*/  IMAD.HI.U32 R3, R3, R5, R2 ;  /* 0x0000000503037227 */ /* 0x000fc800078e0002 */
[----:B------:R-:W-:Y:S01]  /*bca0*/  IMAD.U32 R5, RZ, RZ, UR5 ;  /* 0x00000005ff057e24 */ /* 0x000fe2000f8e00ff */
[----:B------:R-:W-:-:S04]  /*bcb0*/  ULOP3.LUT UR5, UR5, UR4, URZ, 0x3c, !UPT ;  /* 0x0000000405057292 */ /* 0x000fc8000f8e3c3f */
[----:B------:R-:W-:Y:S01]  /*bcc0*/  IABS R2, R5 ;  /* 0x0000000500027213 */ /* 0x000fe20000000000 */
[----:B------:R-:W-:Y:S01]  /*bcd0*/  IMAD.MOV R5, RZ, RZ, -R6 ;  /* 0x000000ffff057224 */ /* 0x000fe200078e0a06 */
[----:B------:R-:W-:-:S03]  /*bce0*/  ISETP.LE.AND P2, PT, RZ, UR5, PT ;  /* 0x00000005ff007c0c */ /* 0x000fc6000bf43270 */
[----:B------:R-:W-:-:S04]  /*bcf0*/  IMAD.HI.U32 R3, R3, R2, RZ ;  /* 0x0000000203037227 */ /* 0x000fc800078e00ff */
[----:B------:R-:W-:-:S05]  /*bd00*/  IMAD R5, R3, R5, R2 ;  /* 0x0000000503057224 */ /* 0x000fca00078e0202 */
[----:B------:R-:W-:-:S13]  /*bd10*/  ISETP.GT.U32.AND P1, PT, R0, R5, PT ;  /* 0x000000050000720c */ /* 0x000fda0003f24070 */
[----:B------:R-:W-:Y:S02]  /*bd20*/  @!P1 IMAD.IADD R5, R5, 0x1, -R0 ;  /* 0x0000000105059824 */ /* 0x000fe400078e0a00 */
[----:B------:R-:W-:Y:S01]  /*bd30*/  @!P1 VIADD R3, R3, 0x1 ;  /* 0x0000000103039836 */ /* 0x000fe20000000000 */
[----:B------:R-:W-:Y:S02]  /*bd40*/  ISETP.NE.AND P1, PT, RZ, UR4, PT ;  /* 0x00000004ff007c0c */ /* 0x000fe4000bf25270 */
[----:B------:R-:W-:-:S13]  /*bd50*/  ISETP.GE.U32.AND P0, PT, R5, R0, PT ;  /* 0x000000000500720c */ /* 0x000fda0003f06070 */
[----:B------:R-:W-:-:S04]  /*bd60*/  @P0 VIADD R3, R3, 0x1 ;  /* 0x0000000103030836 */ /* 0x000fc80000000000 */
[----:B------:R-:W-:Y:S01]  /*bd70*/  @!P2 IMAD.MOV R3, RZ, RZ, -R3 ;  /* 0x000000ffff03a224 */ /* 0x000fe200078e0a03 */
[----:B------:R-:W-:-:S05]  /*bd80*/  @!P1 LOP3.LUT R3, RZ, UR4, RZ, 0x33, !PT ;  /* 0x00000004ff039c12 */ /* 0x000fca000f8e33ff */
[----:B------:R-:W-:-:S07]  /*bd90*/  IMAD.MOV.U32 R17, RZ, RZ, R3 ;  /* 0x000000ffff117224 */ /* 0x000fce00078e0003 */
.L_x_41:
[----:B------:R-:W-:Y:S02]  /*bda0*/  IMAD R0, R17, UR8, RZ ;  /* 0x0000000811007c24 */ /* 0x000fe4000f8e02ff */
[----:B------:R-:W-:-:S03]  /*bdb0*/  IMAD.MOV.U32 R2, RZ, RZ, 0x1 ;  /* 0x00000001ff027424 */ /* 0x000fc600078e00ff */
[----:B------:R-:W-:Y:S01]  /*bdc0*/  VIADDMNMX R17, R0, R17, UR7, PT ;  /* 0x0000000700117e46 */ /* 0x000fe2000b800111 */
[----:B------:R0:W-:Y:S03]  /*bdd0*/  STL [R1+0x8], R0 ;  /* 0x0000080001007387 */ /* 0x0001e60000100800 */
[----:B------:R-:W-:Y:S02]  /*bde0*/  ISETP.GT.AND P0, PT, R17, R0, PT ;  /* 0x000000001100720c */ /* 0x000fe40003f04270 */
[----:B0-----:R-:W-:-:S11]  /*bdf0*/  MOV R0, RZ ;  /* 0x000000ff00007202 */ /* 0x001fd60000000f00 */
[----:B------:R-:W-:Y:S05]  /*be00*/  @!P0 BRA `(.L_x_40) ;  /* 0x0000002c00748947 */ /* 0x000fea0003800000 */
[----:B------:R-:W0:Y:S01]  /*be10*/  S2UR UR4, SR_CgaCtaId ;  /* 0x00000000000479c3 */ /* 0x000e220000008800 */
[----:B------:R-:W-:Y:S02]  /*be20*/  UMOV UR40, 0x400 ;  /* 0x0000040000287882 */ /* 0x000fe40000000000 */
[----:B0-----:R-:W-:-:S04]  /*be30*/  ULEA UR40, UR4, UR40, 0x18 ;  /* 0x0000002804287291 */ /* 0x001fc8000f8ec03f */
[----:B------:R-:W-:-:S04]  /*be40*/  UIADD3 UR4, UR40, 0x1a400, URZ ;  /* 0x0001a40028047890 */ /* 0x000fc8000fffe03f */
[----:B------:R-:W-:-:S06]  /*be50*/  ULOP3.LUT UP0, URZ, UR4, 0x1bf, URZ, 0xc0, !UPT ;  /* 0x000001bf043f7892 */ /* 0x000fcc000f80c03f */
[----:B------:R-:W-:-:S13]  /*be60*/  PLOP3.LUT P0, PT, PT, PT, UP0, 0x80, 0x0 ;  /* 0x000000000000781c */ /* 0x000fda0003f0f008 */
[----:B------:R-:W-:Y:S05]  /*be70*/  @!P0 BRA `(.L_x_42) ;  /* 0x0000000000408947 */ /* 0x000fea0003800000 */
[----:B------:R-:W-:Y:S01]  /*be80*/  MOV R2, 0x0 ;  /* 0x0000000000027802 */ /* 0x000fe20000000f00 */
[----:B------:R-:W-:Y:S01]  /*be90*/  ULDC.64 UR6, c[0x4][0xc8] ;  /* 0x0100320000067ab9 */ /* 0x000fe20000000a00 */
[----:B------:R-:W-:Y:S01]  /*bea0*/  ULDC.64 UR8, c[0x4][0xd0] ;  /* 0x0100340000087ab9 */ /* 0x000fe20000000a00 */
[----:B------:R-:W-:Y:S01]  /*beb0*/  ULDC.64 UR4, c[0x4][0x8] ;  /* 0x0100020000047ab9 */ /* 0x000fe20000000a00 */
[----:B------:R-:W-:Y:S02]  /*bec0*/  IMAD.U32 R4, RZ, RZ, UR6 ;  /* 0x00000006ff047e24 */ /* 0x000fe4000f8e00ff */
[----:B------:R-:W0:Y:S01]  /*bed0*/  LDC.64 R2, c[0x4][R2] ;  /* 0x0100000002027b82 */ /* 0x000e220000000a00 */
[----:B------:R-:W-:Y:S02]  /*bee0*/  IMAD.U32 R5, RZ, RZ, UR7 ;  /* 0x00000007ff057e24 */ /* 0x000fe4000f8e00ff */
[----:B------:R-:W-:Y:S02]  /*bef0*/  IMAD.U32 R6, RZ, RZ, UR8 ;  /* 0x00000008ff067e24 */ /* 0x000fe4000f8e00ff */
[----:B------:R-:W-:-:S02]  /*bf00*/  IMAD.U32 R7, RZ, RZ, UR9 ;  /* 0x00000009ff077e24 */ /* 0x000fc4000f8e00ff */
[----:B------:R-:W-:Y:S02]  /*bf10*/  IMAD.U32 R10, RZ, RZ, UR4 ;  /* 0x00000004ff0a7e24 */ /* 0x000fe4000f8e00ff */
[----:B------:R-:W-:Y:S02]  /*bf20*/  IMAD.U32 R11, RZ, RZ, UR5 ;  /* 0x00000005ff0b7e24 */ /* 0x000fe4000f8e00ff */
[----:B------:R-:W-:Y:S02]  /*bf30*/  IMAD.MOV.U32 R8, RZ, RZ, 0x70 ;  /* 0x00000070ff087424 */ /* 0x000fe400078e00ff */
[----:B------:R-:W-:Y:S02]  /*bf40*/  IMAD.MOV.U32 R12, RZ, RZ, 0x1 ;  /* 0x00000001ff0c7424 */ /* 0x000fe400078e00ff */
[----:B------:R-:W-:-:S07]  /*bf50*/  IMAD.MOV.U32 R13, RZ, RZ, RZ ;  /* 0x000000ffff0d7224 */ /* 0x000fce00078e00ff */
[----:B------:R-:W-:-:S07]  /*bf60*/  LEPC R20, `(.L_x_42) ;  /* 0x000000001014794e */ /* 0x000fce0000000000 */
[----:B0-----:R-:W-:Y:S05]  /*bf70*/  CALL.ABS.NOINC R2 ;  /* 0x0000000002007343 */ /* 0x001fea0003c00000 */
.L_x_42:
[----:B------:R-:W-:-:S06]  /*bf80*/  UIADD3 UR4, UR40, 0xa400, URZ ;  /* 0x0000a40028047890 */ /* 0x000fcc000fffe03f */
[----:B------:R-:W-:-:S05]  /*bf90*/  IMAD.U32 R16, RZ, RZ, UR4 ;  /* 0x00000004ff107e24 */ /* 0x000fca000f8e00ff */
[----:B------:R-:W-:-:S13]  /*bfa0*/  LOP3.LUT P0, RZ, R16, 0x3ff, RZ, 0xc0, !PT ;  /* 0x000003ff10ff7812 */ /* 0x000fda000780c0ff */
[----:B------:R-:W-:Y:S05]  /*bfb0*/  @!P0 BRA `(.L_x_43) ;  /* 0x0000000000408947 */ /* 0x000fea0003800000 */
[----:B------:R-:W-:Y:S01]  /*bfc0*/  MOV R2, 0x0 ;  /* 0x0000000000027802 */ /* 0x000fe20000000f00 */
[----:B------:R-:W-:Y:S01]  /*bfd0*/  ULDC.64 UR6, c[0x4][0xc8] ;  /* 0x0100320000067ab9 */ /* 0x000fe20000000a00 */
[----:B------:R-:W-:Y:S01]  /*bfe0*/  ULDC.64 UR8, c[0x4][0xd0] ;  /* 0x0100340000087ab9 */ /* 0x000fe20000000a00 */
[----:B------:R-:W-:Y:S01]  /*bff0*/  ULDC.64 UR4, c[0x4][0x10] ;  /* 0x0100040000047ab9 */ /* 0x000fe20000000a00 */
[----:B------:R-:W-:Y:S01]  /*c000*/  IMAD.U32 R4, RZ, RZ, UR6 ;  /* 0x00000006ff047e24 */ /* 0x000fe2000f8e00ff */
[----:B------:R-:W-:Y:S01]  /*c010*/  MOV R12, 0x1 ;  /* 0x00000001000c7802 */ /* 0x000fe20000000f00 */
[----:B------:R-:W0:Y:S01]  /*c020*/  LDC.64 R2, c[0x4][R2] ;  /* 0x0100000002027b82 */ /* 0x000e220000000a00 */
[----:B------:R-:W-:Y:S02]  /*c030*/  IMAD.U32 R5, RZ, RZ, UR7 ;  /* 0x00000007ff057e24 */ /* 0x000fe4000f8e00ff */
[----:B------:R-:W-:Y:S02]  /*c040*/  IMAD.U32 R6, RZ, RZ, UR8 ;  /* 0x00000008ff067e24 */ /* 0x000fe4000f8e00ff */
[----:B------:R-:W-:-:S02]  /*c050*/  IMAD.U32 R7, RZ, RZ, UR9 ;  /* 0x00000009ff077e24 */ /* 0x000fc4000f8e00ff */
[----:B------:R-:W-:Y:S02]  /*c060*/  IMAD.U32 R10, RZ, RZ, UR4 ;  /* 0x00000004ff0a7e24 */ /* 0x000fe4000f8e00ff */
[----:B------:R-:W-:Y:S02]  /*c070*/  IMAD.U32 R11, RZ, RZ, UR5 ;  /* 0x00000005ff0b7e24 */ /* 0x000fe4000f8e00ff */
[----:B------:R-:W-:Y:S02]  /*c080*/  IMAD.MOV.U32 R8, RZ, RZ, 0x70 ;  /* 0x00000070ff087424 */ /* 0x000fe400078e00ff */
[----:B------:R-:W-:-:S07]  /*c090*/  IMAD.MOV.U32 R13, RZ, RZ, RZ ;  /* 0x000000ffff0d7224 */ /* 0x000fce00078e00ff */
[----:B------:R-:W-:-:S07]  /*c0a0*/  LEPC R20, `(.L_x_43) ;  /* 0x000000001014794e */ /* 0x000fce0000000000 */
[----:B0-----:R-:W-:Y:S05]  /*c0b0*/  CALL.ABS.NOINC R2 ;  /* 0x0000000002007343 */ /* 0x001fea0003c00000 */
.L_x_43:
        /* <DEDUP_REMOVED lines=20> */
.L_x_44:
[----:B------:R-:W-:-:S13]  /*c200*/  LOP3.LUT P6, RZ, R16, 0x3ff, RZ, 0xc0, !PT ;  /* 0x000003ff10ff7812 */ /* 0x000fda00078cc0ff */
[----:B------:R-:W-:Y:S05]  /*c210*/  @!P6 BRA `(.L_x_45) ;  /* 0x000000000040e947 */ /* 0x000fea0003800000 */
[----:B------:R-:W-:Y:S01]  /*c220*/  MOV R2, 0x0 ;  /* 0x0000000000027802 */ /* 0x000fe20000000f00 */
[----:B------:R-:W-:Y:S01]  /*c230*/  ULDC.64 UR6, c[0x4][0xc8] ;  /* 0x0100320000067ab9 */ /* 0x000fe20000000a00 */
[----:B------:R-:W-:Y:S01]  /*c240*/  ULDC.64 UR8, c[0x4][0xd0] ;  /* 0x0100340000087ab9 */ /* 0x000fe20000000a00 */
[----:B------:R-:W-:Y:S01]  /*c250*/  ULDC.64 UR4, c[0x4][0x20] ;  /* 0x0100080000047ab9 */ /* 0x000fe20000000a00 */
[----:B------:R-:W-:Y:S01]  /*c260*/  IMAD.U32 R4, RZ, RZ, UR6 ;  /* 0x00000006ff047e24 */ /* 0x000fe2000f8e00ff */
[----:B------:R-:W-:Y:S01]  /*c270*/  MOV R13, RZ ;  /* 0x000000ff000d7202 */ /* 0x000fe20000000f00 */
[----:B------:R-:W0:Y:S01]  /*c280*/  LDC.64 R2, c[0x4][R2] ;  /* 0x0100000002027b82 */ /* 0x000e220000000a00 */
[----:B------:R-:W-:Y:S02]  /*c290*/  IMAD.U32 R5, RZ, RZ, UR7 ;  /* 0x00000007ff057e24 */ /* 0x000fe4000f8e00ff */
[----:B------:R-:W-:Y:S02]  /*c2a0*/  IMAD.U32 R6, RZ, RZ, UR8 ;  /* 0x00000008ff067e24 */ /* 0x000fe4000f8e00ff */
[----:B------:R-:W-:-:S02]  /*c2b0*/  IMAD.U32 R7, RZ, RZ, UR9 ;  /* 0x00000009ff077e24 */ /* 0x000fc4000f8e00ff */
[----:B------:R-:W-:Y:S02]  /*c2c0*/  IMAD.U32 R10, RZ, RZ, UR4 ;  /* 0x00000004ff0a7e24 */ /* 0x000fe4000f8e00ff */
[----:B------:R-:W-:Y:S02]  /*c2d0*/  IMAD.U32 R11, RZ, RZ, UR5 ;  /* 0x00000005ff0b7e24 */ /* 0x000fe4000f8e00ff */
[----:B------:R-:W-:Y:S02]  /*c2e0*/  IMAD.MOV.U32 R8, RZ, RZ, 0x70 ;  /* 0x00000070ff087424 */ /* 0x000fe400078e00ff */
[----:B------:R-:W-:-:S07]  /*c2f0*/  IMAD.MOV.U32 R12, RZ, RZ, 0x1 ;  /* 0x00000001ff0c7424 */ /* 0x000fce00078e00ff */
[----:B------:R-:W-:-:S07]  /*c300*/  LEPC R20, `(.L_x_45) ;  /* 0x000000001014794e */ /* 0x000fce0000000000 */
[----:B0-----:R-:W-:Y:S05]  /*c310*/  CALL.ABS.NOINC R2 ;  /* 0x0000000002007343 */ /* 0x001fea0003c00000 */
.L_x_45:
[----:B------:R-:W0:Y:S01]  /*c320*/  LDC.64 R2, c[0x0][0x9f8] ;  /* 0x00027e00ff027b82 */ /* 0x000e220000000a00 */
[----:B------:R-:W-:Y:S01]  /*c330*/  IMAD.MOV.U32 R12, RZ, RZ, R18 ;  /* 0x000000ffff0c7224 */ /* 0x000fe200078e0012 */
[----:B------:R-:W-:Y:S02]  /*c340*/  LOP3.LUT R10, R19, 0x7f, RZ, 0xc0, !PT ;  /* 0x0000007f130a7812 */ /* 0x000fe400078ec0ff */
[----:B0-----:R-:W-:-:S04]  /*c350*/  ISETP.NE.U32.AND P0, PT, R2, RZ, PT ;  /* 0x000000ff0200720c */ /* 0x001fc80003f05070 */
[----:B------:R-:W-:-:S13]  /*c360*/  ISETP.NE.AND.EX P0, PT, R3, RZ, PT, P0 ;  /* 0x000000ff0300720c */ /* 0x000fda0003f05300 */
[----:B------:R-:W0:Y:S02]  /*c370*/  @P0 LDC.64 R2, c[0x0][0x9f8] ;  /* 0x00027e00ff020b82 */ /* 0x000e240000000a00 */
[----:B0-----:R-:W-:-:S05]  /*c380*/  @P0 IMAD.WIDE R2, R18, 0x4, R2 ;  /* 0x0000000412020825 */ /* 0x001fca00078e0202 */
[----:B------:R0:W2:Y:S01]  /*c390*/  @P0 LDG.E R12, desc[UR38][R2.64] ;  /* 0x00000026020c0981 */ /* 0x0000a2000c1e1900 */
[C---:B------:R-:W-:Y:S01]  /*c3a0*/  IMAD.SHL.U32 R0, R19.reuse, 0x80, RZ ;  /* 0x0000008013007824 */ /* 0x040fe200078e00ff */
[----:B------:R-:W-:Y:S01]  /*c3b0*/  SHF.R.U32.HI R7, RZ, 0x5, R10 ;  /* 0x00000005ff077819 */ /* 0x000fe2000001160a */
[C---:B------:R-:W-:Y:S02]  /*c3c0*/  IMAD.SHL.U32 R5, R19.reuse, 0x20, RZ ;  /* 0x0000002013057824 */ /* 0x040fe400078e00ff */
[----:B------:R-:W-:Y:S01]  /*c3d0*/  IMAD.SHL.U32 R11, R19, 0x10, RZ ;  /* 0x00000010130b7824 */ /* 0x000fe200078e00ff */
[----:B------:R-:W-:Y:S01]  /*c3e0*/  LOP3.LUT R4, R0, 0x380, RZ, 0xc0, !PT ;  /* 0x0000038000047812 */ /* 0x000fe200078ec0ff */
[----:B------:R-:W-:Y:S01]  /*c3f0*/  IMAD.SHL.U32 R18, R7, 0x200, RZ ;  /* 0x0000020007127824 */ /* 0x000fe200078e00ff */
[----:B------:R-:W-:Y:S01]  /*c400*/  LOP3.LUT R6, R5, 0x80, RZ, 0xc0, !PT ;  /* 0x0000008005067812 */ /* 0x000fe200078ec0ff */
[----:B0-----:R-:W0:Y:S02]  /*c410*/  LDC.64 R2, c[0x0][0x418] ;  /* 0x00010600ff027b82 */ /* 0x001e240000000a00 */
[----:B------:R-:W-:Y:S01]  /*c420*/  IMAD R4, R7, 0x10, R4 ;  /* 0x0000001007047824 */ /* 0x000fe200078e0204 */
[----:B------:R-:W-:Y:S01]  /*c430*/  LOP3.LUT R6, R6, 0x10, R19, 0xf8, !PT ;  /* 0x0000001006067812 */ /* 0x000fe200078ef813 */
[----:B------:R-:W-:Y:S01]  /*c440*/  IMAD.SHL.U32 R7, R19, 0x4, RZ ;  /* 0x0000000413077824 */ /* 0x000fe200078e00ff */
[----:B------:R-:W-:-:S04]  /*c450*/  LOP3.LUT R8, R18, 0x60, R5, 0xf8, !PT ;  /* 0x0000006012087812 */ /* 0x000fc800078ef805 */
[----:B------:R-:W-:Y:S02]  /*c460*/  LOP3.LUT R6, R6, 0x10, R7, 0x78, !PT ;  /* 0x0000001006067812 */ /* 0x000fe400078e7807 */
[----:B------:R-:W-:Y:S02]  /*c470*/  LOP3.LUT R7, R4, 0x70, R11, 0x78, !PT ;  /* 0x0000007004077812 */ /* 0x000fe400078e780b */
[----:B------:R-:W-:Y:S01]  /*c480*/  LOP3.LUT R9, R8, 0x100, R5, 0xf8, !PT ;  /* 0x0000010008097812 */ /* 0x000fe200078ef805 */
[----:B--2---:R-:W-:Y:S01]  /*c490*/  STL [R1+0x4], R12 ;  /* 0x0000040c01007387 */ /* 0x004fe20000100800 */
[----:B0-----:R-:W-:Y:S01]  /*c4a0*/  ISETP.NE.U32.AND P0, PT, R2, RZ, PT ;  /* 0x000000ff0200720c */ /* 0x001fe20003f05070 */
[----:B------:R-:W-:Y:S02]  /*c4b0*/  IMAD.MOV.U32 R8, RZ, RZ, R12 ;  /* 0x000000ffff087224 */ /* 0x000fe400078e000c */
[----:B------:R-:W2:Y:S01]  /*c4c0*/  LDL.LU R4, [R1] ;  /* 0x0000000001047983 */ /* 0x000ea20000300800 */
[----:B------:R-:W-:Y:S01]  /*c4d0*/  LOP3.LUT R5, R9, R6, RZ, 0xfc, !PT ;  /* 0x0000000609057212 */ /* 0x000fe200078efcff */
[----:B------:R-:W-:Y:S01]  /*c4e0*/  UMOV UR4, 0xffffffff ;  /* 0xffffffff00047882 */ /* 0x000fe20000000000 */
[----:B------:R-:W-:-:S02]  /*c4f0*/  ISETP.NE.AND.EX P2, PT, R3, RZ, PT, P0 ;  /* 0x000000ff0300720c */ /* 0x000fc40003f45300 */
[----:B------:R-:W-:Y:S01]  /*c500*/  LOP3.LUT R0, R7, 0xc00, R0, 0xf8, !PT ;  /* 0x00000c0007007812 */ /* 0x000fe200078ef800 */
[----:B------:R-:W-:Y:S01]  /*c510*/  STL [R1+0x18], R5 ;  /* 0x0000180501007387 */ /* 0x000fe20000100800 */
[----:B------:R-:W-:Y:S02]  /*c520*/  LOP3.LUT P1, RZ, R19, 0x4, RZ, 0xc0, !PT ;  /* 0x0000000413ff7812 */ /* 0x000fe4000782c0ff */
[----:B------:R-:W-:Y:S01]  /*c530*/  SHF.R.S32.HI R9, RZ, 0x1f, R8 ;  /* 0x0000001fff097819 */ /* 0x000fe20000011408 */
[----:B------:R0:W-:Y:S01]  /*c540*/  STL [R1+0x10], R0 ;  /* 0x0000100001007387 */ /* 0x0001e20000100800 */
[----:B------:R-:W-:Y:S02]  /*c550*/  SHF.R.U32.HI R6, RZ, 0x5, R19 ;  /* 0x00000005ff067819 */ /* 0x000fe40000011613 */
[----:B------:R-:W-:Y:S02]  /*c560*/  SEL R16, R8, RZ, !P2 ;  /* 0x000000ff08107207 */ /* 0x000fe40005000000 */
[----:B------:R-:W-:Y:S01]  /*c570*/  LOP3.LUT R6, R6, 0x3, RZ, 0xc0, !PT ;  /* 0x0000000306067812 */ /* 0x000fe200078ec0ff */
[----:B0-----:R-:W-:-:S05]  /*c580*/  IMAD.MOV.U32 R0, RZ, RZ, 0x40 ;  /* 0x00000040ff007424 */ /* 0x001fca00078e00ff */
[----:B------:R-:W-:-:S05]  /*c590*/  SEL R0, R0, 0xffffffc0, !P1 ;  /* 0xffffffc000007807 */ /* 0x000fca0004800000 */
[----:B------:R0:W-:Y:S01]  /*c5a0*/  STL [R1+0x14], R0 ;  /* 0x0000140001007387 */ /* 0x0001e20000100800 */
[----:B--2---:R-:W-:-:S04]  /*c5b0*/  LOP3.LUT R4, R4, 0xfffffffe, RZ, 0xc0, !PT ;  /* 0xfffffffe04047812 */ /* 0x004fc800078ec0ff */
[----:B------:R-:W-:-:S05]  /*c5c0*/  @P2 LOP3.LUT R4, R4, 0x1, RZ, 0xfc, !PT ;  /* 0x0000000104042812 */ /* 0x000fca00078efcff */
[----:B------:R0:W-:Y:S04]  /*c5d0*/  STL [R1], R4 ;  /* 0x0000000401007387 */ /* 0x0001e80000100800 */
[----:B------:R0:W-:Y:S01]  /*c5e0*/  STL [R1+0xc], R9 ;  /* 0x00000c0901007387 */ /* 0x0001e20000100800 */
[----:B------:R-:W-:Y:S05]  /*c5f0*/  BRA.DIV UR4, `(.L_x_46) ;  /* 0x0000002a04c47947 */ /* 0x000fea000b800000 */
[----:B------:R1:W2:Y:S02]  /*c600*/  SHFL.IDX PT, R14, R6, RZ, 0x1f ;  /* 0x00001fff060e7589 */ /* 0x0002a400000e0000 */
.L_x_99:
[----:B------:R-:W-:Y:S01]  /*c610*/  PLOP3.LUT P1, PT, PT, PT, PT, 0x8, 0x0 ;  /* 0x000000000000781c */ /* 0x000fe20003f2e170 */
[----:B0-----:R-:W-:Y:S01]  /*c620*/  IMAD.MOV.U32 R0, RZ, RZ, R4 ;  /* 0x000000ffff007224 */ /* 0x001fe200078e0004 */
[----:B--2---:R-:W-:-:S04]  /*c630*/  ISETP.NE.AND P0, PT, R14, RZ, PT ;  /* 0x000000ff0e00720c */ /* 0x004fc80003f05270 */
[----:B------:R-:W-:-:S07]  /*c640*/  LOP3.LUT R0, R0, 0xfffffffd, RZ, 0xc0, !PT ;  /* 0xfffffffd00007812 */ /* 0x000fce00078ec0ff */
[----:B------:R-:W-:-:S05]  /*c650*/  @P1 LOP3.LUT R0, R0, 0x2, RZ, 0xfc, !PT ;  /* 0x0000000200001812 */ /* 0x000fca00078efcff */
[----:B------:R0:W-:Y:S01]  /*c660*/  STL [R1], R0 ;  /* 0x0000000001007387 */ /* 0x0001e20000100800 */
[----:B------:R-:W-:Y:S05]  /*c670*/  @P0 BRA `(.L_x_47) ;  /* 0x00000004005c0947 */ /* 0x000fea0003800000 */
[----:B------:R-:W-:Y:S01]  /*c680*/  UMOV UR4, 0xffffffff ;  /* 0xffffffff00047882 */ /* 0x000fe20000000000 */
[----:B0-----:R-:W-:Y:S02]  /*c690*/  VIADD R0, R17, 0xffffffff ;  /* 0xffffffff11007836 */ /* 0x001fe40000000000 */
[----:B------:R-:W-:Y:S05]  /*c6a0*/  BRA.DIV UR4, `(.L_x_48) ;  /* 0x0000002a04b87947 */ /* 0x000fea000b800000 */
[----:B------:R-:W-:-:S13]  /*c6b0*/  ELECT P6, URZ, PT ;  /* 0x00000000003f782f */ /* 0x000fda00038c0000 */
.L_x_102:
[----:B------:R-:W-:Y:S05]  /*c6c0*/  @!P6 BRA `(.L_x_47) ;  /* 0x000000040048e947 */ /* 0x000fea0003800000 */
[----:B------:R-:W-:Y:S01]  /*c6d0*/  IMAD.MOV.U32 R16, RZ, RZ, R8 ;  /* 0x000000ffff107224 */ /* 0x000fe200078e0008 */
[----:B------:R-:W-:Y:S06]  /*c6e0*/  @!P2 BRA `(.L_x_49) ;  /* 0x000000000044a947 */ /* 0x000fec0003800000 */
[----:B------:R-:W0:Y:S01]  /*c6f0*/  LDC R7, c[0x0][0x43c] ;  /* 0x00010f00ff077b82 */ /* 0x000e220000000800 */
[----:B------:R-:W-:Y:S01]  /*c700*/  ULDC.64 UR4, c[0x0][0x428] ;  /* 0x00010a0000047ab9 */ /* 0x000fe20000000a00 */
[----:B0-----:R-:W-:-:S13]  /*c710*/  ISETP.NE.AND P0, PT, R7, 0x1, PT ;  /* 0x000000010700780c */ /* 0x001fda0003f05270 */
[----:B------:R-:W1:Y:S02]  /*c720*/  @P0 LDC.64 R4, c[0x0][0x440] ;  /* 0x00011000ff040b82 */ /* 0x000e640000000a00 */
[----:B-1----:R-:W-:-:S04]  /*c730*/  @P0 IMAD.HI.U32 R6, R0, R4, RZ ;  /* 0x0000000400060227 */ /* 0x002fc800078e00ff */
[----:B------:R-:W-:Y:S01]  /*c740*/  IMAD.MOV.U32 R4, RZ, RZ, R0 ;  /* 0x000000ffff047224 */ /* 0x000fe200078e0000 */
[----:B------:R-:W-:Y:S01]  /*c750*/  @P0 SHF.R.U32.HI R4, RZ, R5, R6 ;  /* 0x00000005ff040219 */ /* 0x000fe20000011606 */
[----:B------:R-:W-:-:S04]  /*c760*/  IMAD R6, R9, UR4, RZ ;  /* 0x0000000409067c24 */ /* 0x000fc8000f8e02ff */
[----:B------:R-:W-:Y:S02]  /*c770*/  IMAD.MOV R5, RZ, RZ, -R4 ;  /* 0x000000ffff057224 */ /* 0x000fe400078e0a04 */
[----:B------:R-:W-:Y:S02]  /*c780*/  IMAD R6, R8, UR5, R6 ;  /* 0x0000000508067c24 */ /* 0x000fe4000f8e0206 */
[----:B------:R-:W-:Y:S01]  /*c790*/  IMAD R0, R7, R5, R0 ;  /* 0x0000000507007224 */ /* 0x000fe200078e0200 */
[----:B------:R-:W-:-:S03]  /*c7a0*/  SHF.R.S32.HI R5, RZ, 0x1f, R4 ;  /* 0x0000001fff057819 */ /* 0x000fc60000011404 */
[----:B------:R-:W-:-:S04]  /*c7b0*/  IMAD.WIDE.U32 R4, R8, UR4, R4 ;  /* 0x0000000408047c25 */ /* 0x000fc8000f8e0004 */
[----:B------:R-:W-:Y:S01]  /*c7c0*/  IMAD.IADD R6, R5, 0x1, R6 ;  /* 0x0000000105067824 */ /* 0x000fe200078e0206 */
[----:B------:R-:W-:-:S04]  /*c7d0*/  LEA R2, P0, R4, R2, 0x2 ;  /* 0x0000000204027211 */ /* 0x000fc800078010ff */
[----:B------:R-:W-:-:S05]  /*c7e0*/  LEA.HI.X R3, R4, R3, R6, 0x2, P0 ;  /* 0x0000000304037211 */ /* 0x000fca00000f1406 */
[----:B------:R0:W5:Y:S04]  /*c7f0*/  LDG.E R16, desc[UR38][R2.64] ;  /* 0x0000002602107981 */ /* 0x000168000c1e1900 */
.L_x_49:
[----:B0-----:R-:W-:Y:S01]  /*c800*/  IMAD.MOV.U32 R2, RZ, RZ, 0x1 ;  /* 0x00000001ff027424 */ /* 0x001fe200078e00ff */
[----:B------:R-:W-:-:S04]  /*c810*/  ISETP.NE.AND P1, PT, R10, RZ, PT ;  /* 0x000000ff0a00720c */ /* 0x000fc80003f25270 */
[----:B------:R-:W-:-:S04]  /*c820*/  SHF.L.U32 R2, R2, 0x1f, RZ ;  /* 0x0000001f02027819 */ /* 0x000fc800000006ff */
[----:B------:R-:W0:Y:S02]  /*c830*/  SYNCS.PHASECHK.TRANS64.TRYWAIT P0, [UR40+0x29880], R2 ;  /* 0x02988002ff0075a7 */ /* 0x000e240008000168 */
[----:B0-----:R-:W-:Y:S05]  /*c840*/  @!P0 BRA `(.L_x_50) ;  /* 0x0000002800708947 */ /* 0x001fea0003800000 */
.L_x_103:
[----:B------:R-:W-:Y:S05]  /*c850*/  @P1 BRA `(.L_x_51) ;  /* 0x0000000000141947 */ /* 0x000fea0003800000 */
[----:B------:R-:W-:Y:S01]  /*c860*/  LOP3.LUT P0, RZ, R19, 0x1f, RZ, 0xc0, !PT ;  /* 0x0000001f13ff7812 */ /* 0x000fe2000780c0ff */
[----:B0-----:R-:W-:-:S04]  /*c870*/  IMAD.MOV.U32 R3, RZ, RZ, 0x5000 ;  /* 0x00005000ff037424 */ /* 0x001fc800078e00ff */
[----:B------:R2:W-:Y:S08]  /*c880*/  SYNCS.ARRIVE.TRANS64 RZ, [UR40+0x29870], R3 ;  /* 0x02987003ffff79a7 */ /* 0x0005f00008000028 */
[----:B--2---:R-:W-:Y:S05]  /*c890*/  @!P0 BRA `(.L_x_51) ;  /* 0x0000000000048947 */ /* 0x004fea0003800000 */
[----:B------:R-:W-:Y:S01]  /*c8a0*/  BPT.TRAP 0x1 ;  /* 0x000000040000795c */ /* 0x000fe20000300000 */
.L_x_51:
[----:B------:R-:W-:Y:S01]  /*c8b0*/  IMAD R0, R0, 0xa0, RZ ;  /* 0x000000a000007824 */ /* 0x000fe200078e02ff */
[----:B------:R-:W-:Y:S01]  /*c8c0*/  ULDC.64 UR4, c[0x0][0x198] ;  /* 0x0000660000047ab9 */ /* 0x000fe20000000a00 */
[----:B-----5:R-:W-:Y:S01]  /*c8d0*/  R2UR UR13, R16 ;  /* 0x00000000100d72ca */ /* 0x020fe200000e0000 */
[----:B------:R-:W-:Y:S02]  /*c8e0*/  UIADD3 UR4, UP0, UR4, 0x470, URZ ;  /* 0x0000047004047890 */ /* 0x000fe4000ff1e03f */
[----:B------:R-:W-:Y:S01]  /*c8f0*/  R2UR UR11, R0 ;  /* 0x00000000000b72ca */ /* 0x000fe200000e0000 */
[----:B------:R-:W-:Y:S02]  /*c900*/  UIADD3 UR8, UR40, 0xa400, URZ ;  /* 0x0000a40028087890 */ /* 0x000fe4000fffe03f */
[----:B------:R-:W-:Y:S02]  /*c910*/  UIADD3 UR9, UR40, 0x29870, URZ ;  /* 0x0002987028097890 */ /* 0x000fe4000fffe03f */
[----:B------:R-:W-:Y:S01]  /*c920*/  UIADD3.X UR5, URZ, UR5, URZ, UP0, !UPT ;  /* 0x000000053f057290 */ /* 0x000fe200087fe43f */
[----:B------:R-:W-:Y:S01]  /*c930*/  UMOV UR6, 0x0 ;  /* 0x0000000000067882 */ /* 0x000fe20000000000 */
[----:B------:R-:W-:Y:S01]  /*c940*/  UMOV UR7, 0x14f00000 ;  /* 0x14f0000000077882 */ /* 0x000fe20000000000 */
[----:B------:R-:W-:Y:S01]  /*c950*/  UMOV UR10, URZ ;  /* 0x0000003f000a7c82 */ /* 0x000fe20008000000 */
[----:B------:R-:W-:-:S05]  /*c960*/  UMOV UR12, UR36 ;  /* 0x00000024000c7c82 */ /* 0x000fca0008000000 */
[----:B------:R2:W-:Y:S01]  /*c970*/  UTMALDG.4D [UR8], [UR4], desc[UR6] ;  /* 0x00000608040075b4 */ /* 0x0005e20008019000 */
[----:B------:R-:W3:Y:S02]  /*c980*/  SYNCS.PHASECHK.TRANS64.TRYWAIT P0, [UR40+0x29840], R2 ;  /* 0x02984002ff0075a7 */ /* 0x000ee40008000168 */
[----:B--23--:R-:W-:Y:S05]  /*c990*/  @!P0 BRA `(.L_x_52) ;  /* 0x0000002800348947 */ /* 0x00cfea0003800000 */
.L_x_104:
[----:B------:R-:W-:Y:S05]  /*c9a0*/  @P1 BRA `(.L_x_53) ;  /* 0x0000000000141947 */ /* 0x000fea0003800000 */
[----:B------:R-:W-:Y:S01]  /*c9b0*/  LOP3.LUT P0, RZ, R19, 0x1f, RZ, 0xc0, !PT ;  /* 0x0000001f13ff7812 */ /* 0x000fe2000780c0ff */
[----:B0-----:R-:W-:-:S04]  /*c9c0*/  IMAD.MOV.U32 R2, RZ, RZ, 0x7800 ;  /* 0x00007800ff027424 */ /* 0x001fc800078e00ff */
[----:B------:R2:W-:Y:S08]  /*c9d0*/  SYNCS.ARRIVE.TRANS64 RZ, [UR40+0x29830], R2 ;  /* 0x02983002ffff79a7 */ /* 0x0005f00008000028 */
[----:B--2---:R-:W-:Y:S05]  /*c9e0*/  @!P0 BRA `(.L_x_53) ;  /* 0x0000000000048947 */ /* 0x004fea0003800000 */
[----:B------:R-:W-:Y:S01]  /*c9f0*/  BPT.TRAP 0x1 ;  /* 0x000000040000795c */ /* 0x000fe20000300000 */
.L_x_53:
[----:B0-----:R-:W2:Y:S01]  /*ca00*/  LDL.LU R2, [R1] ;  /* 0x0000000001027983 */ /* 0x001ea20000300800 */
[----:B------:R-:W-:Y:S01]  /*ca10*/  PLOP3.LUT P0, PT, PT, PT, PT, 0x80, 0x0 ;  /* 0x000000000000781c */ /* 0x000fe20003f0f070 */
[----:B------:R-:W-:Y:S01]  /*ca20*/  ULDC.64 UR4, c[0x0][0x198] ;  /* 0x0000660000047ab9 */ /* 0x000fe20000000a00 */
[----:B------:R-:W-:Y:S01]  /*ca30*/  R2UR UR11, R0 ;  /* 0x00000000000b72ca */ /* 0x000fe200000e0000 */
[----:B------:R-:W-:Y:S01]  /*ca40*/  UIADD3 UR4, UP0, UR4, 0x370, URZ ;  /* 0x0000037004047890 */ /* 0x000fe2000ff1e03f */
[----:B------:R-:W-:Y:S01]  /*ca50*/  R2UR UR13, R16 ;  /* 0x00000000100d72ca */ /* 0x000fe200000e0000 */
[----:B------:R-:W-:Y:S02]  /*ca60*/  UIADD3 UR8, UR40, 0x1a400, URZ ;  /* 0x0001a40028087890 */ /* 0x000fe4000fffe03f */
[----:B------:R-:W-:Y:S02]  /*ca70*/  UIADD3 UR9, UR40, 0x29830, URZ ;  /* 0x0002983028097890 */ /* 0x000fe4000fffe03f */
[----:B------:R-:W-:-:S02]  /*ca80*/  UIADD3.X UR5, URZ, UR5, URZ, UP0, !UPT ;  /* 0x000000053f057290 */ /* 0x000fc400087fe43f */
[----:B------:R-:W-:Y:S02]  /*ca90*/  UIADD3 UR16, UR40, 0x1cc00, URZ ;  /* 0x0001cc0028107890 */ /* 0x000fe4000fffe03f */
[----:B------:R-:W-:Y:S01]  /*caa0*/  UIADD3 UR32, UR40, 0x1f400, URZ ;  /* 0x0001f40028207890 */ /* 0x000fe2000fffe03f */
[----:B------:R-:W-:Y:S01]  /*cab0*/  UMOV UR6, 0x0 ;  /* 0x0000000000067882 */ /* 0x000fe20000000000 */
[----:B------:R-:W-:Y:S01]  /*cac0*/  UMOV UR7, 0x14f00000 ;  /* 0x14f0000000077882 */ /* 0x000fe20000000000 */
[----:B------:R-:W-:Y:S01]  /*cad0*/  UMOV UR10, URZ ;  /* 0x0000003f000a7c82 */ /* 0x000fe20008000000 */
[----:B------:R-:W-:Y:S01]  /*cae0*/  UMOV UR12, UR36 ;  /* 0x00000024000c7c82 */ /* 0x000fe20008000000 */
[----:B------:R-:W-:Y:S01]  /*caf0*/  UMOV UR18, 0x40 ;  /* 0x0000004000127882 */ /* 0x000fe20000000000 */
[----:B------:R-:W-:Y:S01]  /*cb00*/  UMOV UR20, UR36 ;  /* 0x0000002400147c82 */ /* 0x000fe20008000000 */
[----:B------:R-:W-:Y:S01]  /*cb10*/  UMOV UR17, UR9 ;  /* 0x0000000900117c82 */ /* 0x000fe20008000000 */
[----:B------:R-:W-:Y:S01]  /*cb20*/  UMOV UR19, UR11 ;  /* 0x0000000b00137c82 */ /* 0x000fe20008000000 */
[----:B------:R-:W-:Y:S01]  /*cb30*/  UMOV UR21, UR13 ;  /* 0x0000000d00157c82 */ /* 0x000fe20008000000 */
[----:B------:R-:W-:Y:S01]  /*cb40*/  UMOV UR34, 0x80 ;  /* 0x0000008000227882 */ /* 0x000fe20000000000 */
[----:B------:R-:W-:Y:S01]  /*cb50*/  UMOV UR33, UR9 ;  /* 0x0000000900217c82 */ /* 0x000fe20008000000 */
[----:B------:R-:W-:Y:S01]  /*cb60*/  UMOV UR35, UR11 ;  /* 0x0000000b00237c82 */ /* 0x000fe20008000000 */
[----:B------:R3:W-:Y:S01]  /*cb70*/  UTMALDG.4D [UR8], [UR4], desc[UR6] ;  /* 0x00000608040075b4 */ /* 0x0007e20008019000 */
[----:B------:R-:W-:Y:S01]  /*cb80*/  UMOV UR37, UR13 ;  /* 0x0000000d00257c82 */ /* 0x000fe20008000000 */
[----:B------:R3:W-:Y:S01]  /*cb90*/  UTMALDG.4D [UR16], [UR4], desc[UR6] ;  /* 0x00000610040075b4 */ /* 0x0007e20008019000 */
[----:B------:R3:W-:Y:S01]  /*cba0*/  UTMALDG.4D [UR32], [UR4], desc[UR6] ;  /* 0x00000620040075b4 */ /* 0x0007e20008019000 */
[----:B--2---:R-:W-:-:S04]  /*cbb0*/  LOP3.LUT R2, R2, 0xfffffffd, RZ, 0xc0, !PT ;  /* 0xfffffffd02027812 */ /* 0x004fc800078ec0ff */
[----:B------:R-:W-:-:S05]  /*cbc0*/  @P0 LOP3.LUT R2, R2, 0x2, RZ, 0xfc, !PT ;  /* 0x0000000202020812 */ /* 0x000fca00078efcff */
[----:B------:R3:W-:Y:S01]  /*cbd0*/  STL [R1], R2 ;  /* 0x0000000201007387 */ /* 0x0007e20000100800 */
[----:B------:R-:W-:Y:S01]  /*cbe0*/  NOP ;  /* 0x0000000000007918 */ /* 0x000fe20000000000 */
.L_x_47:
[----:B------:R-:W-:Y:S05]  /*cbf0*/  WARPSYNC.ALL ;  /* 0x0000000000007948 */ /* 0x000fea0003800000 */
[----:B---3--:R-:W-:Y:S01]  /*cc00*/  UIADD3 UR4, UR40, 0x14400, URZ ;  /* 0x0001440028047890 */ /* 0x008fe2000fffe03f */
[----:B------:R-:W-:Y:S03]  /*cc10*/  BAR.SYNC.DEFER_BLOCKING 0x8, 0x180 ;  /* 0x0206000000007b1d */ /* 0x000fe60000010000 */
[----:B------:R-:W-:-:S06]  /*cc20*/  ULOP3.LUT UP0, URZ, UR4, 0x1bf, URZ, 0xc0, !UPT ;  /* 0x000001bf043f7892 */ /* 0x000fcc000f80c03f */
[----:B------:R-:W-:-:S13]  /*cc30*/  PLOP3.LUT P0, PT, PT, PT, UP0, 0x80, 0x0 ;  /* 0x000000000000781c */ /* 0x000fda0003f0f008 */
[----:B------:R-:W-:Y:S05]  /*cc40*/  @!P0 BRA `(.L_x_54) ;  /* 0x0000000000408947 */ /* 0x000fea0003800000 */
[----:B------:R-:W-:Y:S01]  /*cc50*/  MOV R2, 0x0 ;  /* 0x0000000000027802 */ /* 0x000fe20000000f00 */
[----:B------:R-:W-:Y:S01]  /*cc60*/  ULDC.64 UR6, c[0x4][0xc8] ;  /* 0x0100320000067ab9 */ /* 0x000fe20000000a00 */
[----:B------:R-:W-:Y:S01]  /*cc70*/  ULDC.64 UR8, c[0x4][0xd0] ;  /* 0x0100340000087ab9 */ /* 0x000fe20000000a00 */
[----:B------:R-:W-:Y:S01]  /*cc80*/  ULDC.64 UR4, c[0x4][0x28] ;  /* 0x01000a0000047ab9 */ /* 0x000fe20000000a00 */
[----:B------:R-:W-:Y:S01]  /*cc90*/  MOV R4, UR6 ;  /* 0x0000000600047c02 */ /* 0x000fe20008000f00 */
[----:B------:R-:W-:Y:S01]  /*cca0*/  IMAD.U32 R5, RZ, RZ, UR7 ;  /* 0x00000007ff057e24 */ /* 0x000fe2000f8e00ff */
[----:B------:R-:W2:Y:S01]  /*ccb0*/  LDC.64 R2, c[0x4][R2] ;  /* 0x0100000002027b82 */ /* 0x000ea20000000a00 */
[----:B-1----:R-:W-:Y:S02]  /*ccc0*/  IMAD.U32 R6, RZ, RZ, UR8 ;  /* 0x00000008ff067e24 */ /* 0x002fe4000f8e00ff */
[----:B------:R-:W-:Y:S02]  /*ccd0*/  IMAD.U32 R7, RZ, RZ, UR9 ;  /* 0x00000009ff077e24 */ /* 0x000fe4000f8e00ff */
[----:B------:R-:W-:-:S02]  /*cce0*/  IMAD.U32 R10, RZ, RZ, UR4 ;  /* 0x00000004ff0a7e24 */ /* 0x000fc4000f8e00ff */
[----:B------:R-:W-:Y:S02]  /*ccf0*/  IMAD.U32 R11, RZ, RZ, UR5 ;  /* 0x00000005ff0b7e24 */ /* 0x000fe4000f8e00ff */
[----:B------:R-:W-:Y:S02]  /*cd00*/  IMAD.MOV.U32 R8, RZ, RZ, 0x70 ;  /* 0x00000070ff087424 */ /* 0x000fe400078e00ff */
[----:B------:R-:W-:Y:S02]  /*cd10*/  IMAD.MOV.U32 R12, RZ, RZ, 0x1 ;  /* 0x00000001ff0c7424 */ /* 0x000fe400078e00ff */
[----:B------:R-:W-:-:S07]  /*cd20*/  IMAD.MOV.U32 R13, RZ, RZ, RZ ;  /* 0x000000ffff0d7224 */ /* 0x000fce00078e00ff */
[----:B------:R-:W-:-:S07]  /*cd30*/  LEPC R20, `(.L_x_54) ;  /* 0x000000001014794e */ /* 0x000fce0000000000 */
[----:B0-2---:R-:W-:Y:S05]  /*cd40*/  CALL.ABS.NOINC R2 ;  /* 0x0000000002007343 */ /* 0x005fea0003c00000 */
.L_x_54:
[----:B0-----:R-:W-:Y:S01]  /*cd50*/  SHF.R.U32.HI R0, RZ, 0x3, R19 ;  /* 0x00000003ff007819 */ /* 0x001fe20000011613 */
[C---:B------:R-:W-:Y:S01]  /*cd60*/  IMAD.SHL.U32 R8, R19.reuse, 0x10, RZ ;  /* 0x0000001013087824 */ /* 0x040fe200078e00ff */
[----:B-1----:R-:W0:Y:S01]  /*cd70*/  S2R R6, SR_CTAID.Z ;  /* 0x0000000000067919 */ /* 0x002e220000002700 */
[C---:B------:R-:W-:Y:S01]  /*cd80*/  IMAD.SHL.U32 R2, R19.reuse, 0x10, RZ ;  /* 0x0000001013027824 */ /* 0x040fe200078e00ff */
[----:B------:R-:W1:Y:S01]  /*cd90*/  LDC R9, c[0x0][0x448] ;  /* 0x00011200ff097b82 */ /* 0x000e620000000800 */
[----:B------:R-:W-:Y:S01]  /*cda0*/  IMAD.SHL.U32 R3, R0, 0x80, RZ ;  /* 0x0000008000037824 */ /* 0x000fe200078e00ff */
[----:B------:R-:W-:Y:S01]  /*cdb0*/  LOP3.LUT R8, R8, 0x30, RZ, 0xe2, !PT ;  /* 0x0000003008087812 */ /* 0x000fe200078ee2ff */
[----:B------:R-:W-:Y:S01]  /*cdc0*/  IMAD.SHL.U32 R0, R0, 0x10, RZ ;  /* 0x0000001000007824 */ /* 0x000fe200078e00ff */
[----:B------:R-:W-:Y:S01]  /*cdd0*/  USHF.R.S32.HI UR4, URZ, 0x1f, UR36 ;  /* 0x0000001f3f047899 */ /* 0x000fe20008011424 */
[----:B------:R-:W2:Y:S01]  /*cde0*/  S2R R10, SR_CTAID.X ;  /* 0x00000000000a7919 */ /* 0x000ea20000002500 */
[----:B------:R-:W-:Y:S01]  /*cdf0*/  LOP3.LUT R3, R8, 0x180, R3, 0xf8, !PT ;  /* 0x0000018008037812 */ /* 0x000fe200078ef803 */
[----:B------:R-:W-:Y:S01]  /*ce00*/  ULDC.64 UR8, c[0x0][0x2d8] ;  /* 0x0000b60000087ab9 */ /* 0x000fe20000000a00 */
[----:B------:R-:W-:Y:S01]  /*ce10*/  LOP3.LUT R11, R19, 0x7f, RZ, 0xc0, !PT ;  /* 0x0000007f130b7812 */ /* 0x000fe200078ec0ff */
[----:B------:R-:W-:Y:S01]  /*ce20*/  UIMAD UR6, UR4, UR8, URZ ;  /* 0x00000008040672a4 */ /* 0x000fe2000f8e023f */
[----:B------:R-:W-:Y:S01]  /*ce30*/  LOP3.LUT R0, R3, 0x30, R0, 0x78, !PT ;  /* 0x0000003003007812 */ /* 0x000fe200078e7800 */
[----:B------:R-:W-:Y:S01]  /*ce40*/  UIMAD.WIDE.U32 UR4, UR36, UR8, URZ ;  /* 0x00000008240472a5 */ /* 0x000fe2000f8e003f */
[----:B------:R-:W-:Y:S01]  /*ce50*/  LOP3.LUT R3, R2, 0x40, RZ, 0xc0, !PT ;  /* 0x0000004002037812 */ /* 0x000fe200078ec0ff */
[----:B------:R-:W-:-:S03]  /*ce60*/  UIMAD UR6, UR36, UR9, UR6 ;  /* 0x00000009240672a4 */ /* 0x000fc6000f8e0206 */
[----:B------:R-:W-:Y:S01]  /*ce70*/  IADD3 R0, R0, R3, R18 ;  /* 0x0000000300007210 */ /* 0x000fe20007ffe012 */
[----:B------:R-:W-:Y:S01]  /*ce80*/  UIADD3 UR5, UR5, UR6, URZ ;  /* 0x0000000605057290 */ /* 0x000fe2000fffe03f */
[----:B------:R-:W3:Y:S01]  /*ce90*/  LDC.64 R2, c[0x0][0x2e0] ;  /* 0x0000b800ff027b82 */ /* 0x000ee20000000a00 */
[----:B-1----:R-:W-:Y:S02]  /*cea0*/  ISETP.NE.AND P0, PT, R9, 0x1, PT ;  /* 0x000000010900780c */ /* 0x002fe40003f05270 */
[----:B0-----:R-:W-:-:S05]  /*ceb0*/  SHF.R.S32.HI R5, RZ, 0x1f, R6 ;  /* 0x0000001fff057819 */ /* 0x001fca0000011406 */
[----:B---3--:R-:W-:-:S06]  /*cec0*/  IMAD R4, R5, R2, RZ ;  /* 0x0000000205047224 */ /* 0x008fcc00078e02ff */
[----:B------:R-:W0:Y:S01]  /*ced0*/  @P0 LDC R5, c[0x0][0x44c] ;  /* 0x00011300ff050b82 */ /* 0x000e220000000800 */
[C---:B------:R-:W-:Y:S02]  /*cee0*/  IMAD R4, R6.reuse, R3, R4 ;  /* 0x0000000306047224 */ /* 0x040fe400078e0204 */
[----:B------:R-:W-:Y:S01]  /*cef0*/  IMAD.WIDE.U32 R2, R6, R2, UR4 ;  /* 0x0000000406027e25 */ /* 0x000fe2000f8e0002 */
[----:B------:R-:W-:-:S03]  /*cf00*/  ULDC.64 UR4, c[0x0][0x2d0] ;  /* 0x0000b40000047ab9 */ /* 0x000fc60000000a00 */
[----:B------:R-:W-:Y:S02]  /*cf10*/  IMAD.IADD R3, R3, 0x1, R4 ;  /* 0x0000000103037824 */ /* 0x000fe400078e0204 */
[----:B------:R-:W1:Y:S01]  /*cf20*/  @P0 LDC R4, c[0x0][0x450] ;  /* 0x00011400ff040b82 */ /* 0x000e620000000800 */
[----:B------:R-:W-:-:S05]  /*cf30*/  IMAD.SHL.U32 R6, R19, 0x20, RZ ;  /* 0x0000002013067824 */ /* 0x000fca00078e00ff */
[----:B------:R-:W-:-:S04]  /*cf40*/  LOP3.LUT R6, R6, 0x60, RZ, 0xc0, !PT ;  /* 0x0000006006067812 */ /* 0x000fc800078ec0ff */
[----:B------:R-:W-:-:S05]  /*cf50*/  LEA.HI R6, R11, R6, RZ, 0x1e ;  /* 0x000000060b067211 */ /* 0x000fca00078ff0ff */
[----:B--2---:R-:W-:-:S04]  /*cf60*/  IMAD R6, R10, 0x80, R6 ;  /* 0x000000800a067824 */ /* 0x004fc800078e0206 */
[----:B0-----:R-:W-:-:S04]  /*cf70*/  @P0 IMAD.HI.U32 R7, R6, R5, RZ ;  /* 0x0000000506070227 */ /* 0x001fc800078e00ff */
[----:B------:R-:W-:Y:S01]  /*cf80*/  IMAD.MOV.U32 R5, RZ, RZ, R6 ;  /* 0x000000ffff057224 */ /* 0x000fe200078e0006 */
[----:B-1----:R-:W-:Y:S02]  /*cf90*/  @P0 SHF.R.U32.HI R5, RZ, R4, R7 ;  /* 0x00000004ff050219 */ /* 0x002fe40000011607 */
[----:B------:R-:W-:-:S03]  /*cfa0*/  SHF.R.U32.HI R7, RZ, 0x2, R11 ;  /* 0x00000002ff077819 */ /* 0x000fc6000001160b */
[----:B------:R-:W-:Y:S02]  /*cfb0*/  IMAD.MOV R4, RZ, RZ, -R5 ;  /* 0x000000ffff047224 */ /* 0x000fe400078e0a05 */
[----:B------:R-:W-:-:S04]  /*cfc0*/  IMAD.WIDE.U32 R2, R5, UR4, R2 ;  /* 0x0000000405027c25 */ /* 0x000fc8000f8e0002 */
[----:B------:R-:W-:Y:S01]  /*cfd0*/  IMAD R4, R9, R4, R6 ;  /* 0x0000000409047224 */ /* 0x000fe200078e0206 */
[----:B------:R-:W-:-:S05]  /*cfe0*/  SHF.R.S32.HI R6, RZ, 0x1f, R5 ;  /* 0x0000001fff067819 */ /* 0x000fca0000011405 */
[----:B------:R-:W-:-:S04]  /*cff0*/  IMAD R6, R6, UR4, RZ ;  /* 0x0000000406067c24 */ /* 0x000fc8000f8e02ff */
[----:B------:R-:W-:Y:S01]  /*d000*/  IMAD R5, R5, UR5, R6 ;  /* 0x0000000505057c24 */ /* 0x000fe2000f8e0206 */
[----:B------:R-:W-:-:S03]  /*d010*/  ULDC.64 UR4, c[0x0][0x2c8] ;  /* 0x0000b20000047ab9 */ /* 0x000fc60000000a00 */
[----:B------:R-:W-:Y:S01]  /*d020*/  IMAD.IADD R3, R3, 0x1, R5 ;  /* 0x0000000103037824 */ /* 0x000fe200078e0205 */
[----:B------:R-:W-:Y:S01]  /*d030*/  SHF.R.S32.HI R5, RZ, 0x1f, R4 ;  /* 0x0000001fff057819 */ /* 0x000fe20000011404 */
[----:B------:R-:W-:-:S04]  /*d040*/  IMAD.WIDE.U32 R2, R4, UR4, R2 ;  /* 0x0000000404027c25 */ /* 0x000fc8000f8e0002 */
[----:B------:R-:W-:-:S04]  /*d050*/  IMAD R5, R5, UR4, RZ ;  /* 0x0000000405057c24 */ /* 0x000fc8000f8e02ff */
[----:B------:R-:W-:Y:S01]  /*d060*/  IMAD R5, R4, UR5, R5 ;  /* 0x0000000504057c24 */ /* 0x000fe2000f8e0205 */
[----:B------:R-:W-:Y:S02]  /*d070*/  ULDC.64 UR4, c[0x0][0x280] ;  /* 0x0000a00000047ab9 */ /* 0x000fe40000000a00 */
[----:B------:R-:W-:Y:S01]  /*d080*/  IADD3 R6, P0, R2, UR4, RZ ;  /* 0x0000000402067c10 */ /* 0x000fe2000ff1e0ff */
[----:B------:R-:W-:Y:S01]  /*d090*/  ULDC UR4, c[0x0][0x2b8] ;  /* 0x0000ae0000047ab9 */ /* 0x000fe20000000800 */
[----:B------:R-:W-:Y:S02]  /*d0a0*/  IADD3 R2, R8, 0x40, RZ ;  /* 0x0000004008027810 */ /* 0x000fe40007ffe0ff */
[----:B------:R-:W-:Y:S02]  /*d0b0*/  IADD3.X R5, R3, UR5, R5, P0, !PT ;  /* 0x0000000503057c10 */ /* 0x000fe400087fe405 */
[----:B------:R-:W-:Y:S01]  /*d0c0*/  ISETP.GE.AND P0, PT, R2, UR4, PT ;  /* 0x0000000402007c0c */ /* 0x000fe2000bf06270 */
[C---:B------:R-:W-:Y:S01]  /*d0d0*/  VIADD R2, R8.reuse, 0x80 ;  /* 0x0000008008027836 */ /* 0x040fe20000000000 */
[----:B------:R-:W-:-:S04]  /*d0e0*/  ISETP.GE.AND P2, PT, R8, UR4, PT ;  /* 0x0000000408007c0c */ /* 0x000fc8000bf46270 */
[----:B------:R-:W-:Y:S01]  /*d0f0*/  ISETP.GE.AND P1, PT, R2, UR4, PT ;  /* 0x0000000402007c0c */ /* 0x000fe2000bf26270 */
[----:B------:R-:W-:-:S03]  /*d100*/  UMOV UR4, 0xffffffff ;  /* 0xffffffff00047882 */ /* 0x000fc60000000000 */
[----:B------:R-:W-:Y:S09]  /*d110*/  BRA.DIV UR4, `(.L_x_55) ;  /* 0x00000022046c7947 */ /* 0x000ff2000b800000 */
[----:B------:R-:W0:Y:S01]  /*d120*/  SHFL.IDX PT, R3, R6, RZ, 0x1c1f ;  /* 0x001c1fff06037589 */ /* 0x000e2200000e0000 */
[----:B------:R-:W-:Y:S01]  /*d130*/  ULDC UR4, c[0x0][0x288] ;  /* 0x0000a20000047ab9 */ /* 0x000fe20000000800 */
[----:B------:R-:W-:Y:S02]  /*d140*/  IMAD R7, R10, 0x80, R7 ;  /* 0x000000800a077824 */ /* 0x000fe400078e0207 */
[----:B------:R-:W1:Y:S01]  /*d150*/  SHFL.IDX PT, R2, R5, RZ, 0x1c1f ;  /* 0x001c1fff05027589 */ /* 0x000e6200000e0000 */
[----:B------:R-:W-:Y:S02]  /*d160*/  IMAD R4, R9, UR4, RZ ;  /* 0x0000000409047c24 */ /* 0x000fe4000f8e02ff */
[C---:B------:R-:W-:Y:S01]  /*d170*/  VIADD R11, R7.reuse, 0x20 ;  /* 0x00000020070b7836 */ /* 0x040fe20000000000 */
[----:B------:R-:W2:Y:S02]  /*d180*/  SHFL.IDX PT, R14, R6, 0x1, 0x1c1f ;  /* 0x003c1f00060e7f89 */ /* 0x000ea400000e0000 */
[----:B------:R-:W-:-:S13]  /*d190*/  ISETP.GE.AND P4, PT, R7, R4, PT ;  /* 0x000000040700720c */ /* 0x000fda0003f86270 */
[----:B------:R-:W-:Y:S01]  /*d1a0*/  @!P4 VIADD R9, R0, UR40 ;  /* 0x000000280009cc36 */ /* 0x000fe20008000000 */
[----:B0-----:R-:W-:-:S05]  /*d1b0*/  @!P4 IADD3 R3, P3, R8, R3, RZ ;  /* 0x000000030803c210 */ /* 0x001fca0007f7e0ff */
[----:B-1----:R-:W-:Y:S01]  /*d1c0*/  @!P4 IMAD.X R2, RZ, RZ, R2, P3 ;  /* 0x000000ffff02c224 */ /* 0x002fe200018e0602 */
[----:B------:R-:W-:Y:S01]  /*d1d0*/  ISETP.GE.AND P3, PT, R11, R4, PT ;  /* 0x000000040b00720c */ /* 0x000fe20003f66270 */
[----:B------:R-:W-:-:S03]  /*d1e0*/  VIADD R11, R7, 0x40 ;  /* 0x00000040070b7836 */ /* 0x000fc60000000000 */
[----:B------:R-:W-:-:S04]  /*d1f0*/  @!P4 LOP3.LUT R3, R3, R2, RZ, 0x3c, !PT ;  /* 0x000000020303c212 */ /* 0x000fc800078e3cff */
[----:B------:R-:W-:-:S04]  /*d200*/  @!P4 LOP3.LUT R2, R3, R2, RZ, 0x3c, !PT ;  /* 0x000000020302c212 */ /* 0x000fc800078e3cff */
[----:B------:R-:W-:-:S05]  /*d210*/  @!P4 LOP3.LUT R3, R3, R2, RZ, 0x3c, !PT ;  /* 0x000000020303c212 */ /* 0x000fca00078e3cff */
[----:B------:R-:W-:Y:S04]  /*d220*/  @!P4 LDGSTS.E.BYPASS.LTC128B.128 [R9+0x14400], desc[UR38][R2.64], !P2 ;  /* 0x144000000209cfae */ /* 0x000fe8000d101d66 */
[----:B------:R-:W-:Y:S04]  /*d230*/  @!P4 LDGSTS.E.BYPASS.LTC128B.128 [R9+0x16400], desc[UR38][R2.64+0x40], !P0 ;  /* 0x164000400209cfae */ /* 0x000fe8000c101d66 */
[----:B------:R0:W-:Y:S04]  /*d240*/  @!P4 LDGSTS.E.BYPASS.LTC128B.128 [R9+0x18400], desc[UR38][R2.64+0x80], !P1 ;  /* 0x184000800209cfae */ /* 0x0001e8000c901d66 */
[----:B0-----:R-:W0:Y:S01]  /*d250*/  SHFL.IDX PT, R2, R5, 0x1, 0x1c1f ;  /* 0x003c1f0005027f89 */ /* 0x001e2200000e0000 */
[----:B--2---:R-:W-:Y:S01]  /*d260*/  @!P3 IADD3 R3, P4, R8, R14, RZ ;  /* 0x0000000e0803b210 */ /* 0x004fe20007f9e0ff */
[----:B------:R-:W-:-:S02]  /*d270*/  @!P3 VIADD R9, R0, UR40 ;  /* 0x000000280009bc36 */ /* 0x000fc40008000000 */
[----:B------:R-:W1:Y:S02]  /*d280*/  SHFL.IDX PT, R14, R6, 0x2, 0x1c1f ;  /* 0x005c1f00060e7f89 */ /* 0x000e6400000e0000 */
[----:B0-----:R-:W-:-:S05]  /*d290*/  @!P3 IMAD.X R2, RZ, RZ, R2, P4 ;  /* 0x000000ffff02b224 */ /* 0x001fca00020e0602 */
[----:B------:R-:W-:-:S04]  /*d2a0*/  @!P3 LOP3.LUT R3, R3, R2, RZ, 0x3c, !PT ;  /* 0x000000020303b212 */ /* 0x000fc800078e3cff */
[----:B------:R-:W-:-:S04]  /*d2b0*/  @!P3 LOP3.LUT R2, R3, R2, RZ, 0x3c, !PT ;  /* 0x000000020302b212 */ /* 0x000fc800078e3cff */
[----:B------:R-:W-:-:S05]  /*d2c0*/  @!P3 LOP3.LUT R3, R3, R2, RZ, 0x3c, !PT ;  /* 0x000000020303b212 */ /* 0x000fca00078e3cff */
[----:B------:R-:W-:Y:S04]  /*d2d0*/  @!P3 LDGSTS.E.BYPASS.LTC128B.128 [R9+0x14c00], desc[UR38][R2.64], !P2 ;  /* 0x14c000000209bfae */ /* 0x000fe8000d101d66 */
[----:B------:R-:W-:Y:S04]  /*d2e0*/  @!P3 LDGSTS.E.BYPASS.LTC128B.128 [R9+0x16c00], desc[UR38][R2.64+0x40], !P0 ;  /* 0x16c000400209bfae */ /* 0x000fe8000c101d66 */
[----:B------:R0:W-:Y:S01]  /*d2f0*/  @!P3 LDGSTS.E.BYPASS.LTC128B.128 [R9+0x18c00], desc[UR38][R2.64+0x80], !P1 ;  /* 0x18c000800209bfae */ /* 0x0001e2000c901d66 */
[----:B------:R-:W-:-:S03]  /*d300*/  ISETP.GE.AND P3, PT, R11, R4, PT ;  /* 0x000000040b00720c */ /* 0x000fc60003f66270 */
[----:B0-----:R-:W0:Y:S10]  /*d310*/  SHFL.IDX PT, R2, R5, 0x2, 0x1c1f ;  /* 0x005c1f0005027f89 */ /* 0x001e3400000e0000 */
[----:B-1----:R-:W-:Y:S01]  /*d320*/  @!P3 IADD3 R3, P4, R8, R14, RZ ;  /* 0x0000000e0803b210 */ /* 0x002fe20007f9e0ff */
[----:B------:R-:W-:Y:S01]  /*d330*/  @!P3 VIADD R21, R0, UR40 ;  /* 0x000000280015bc36 */ /* 0x000fe20008000000 */
[----:B------:R-:W1:Y:S04]  /*d340*/  SHFL.IDX PT, R5, R5, 0x3, 0x1c1f ;  /* 0x007c1f0005057f89 */ /* 0x000e6800000e0000 */
[----:B------:R2:W3:Y:S01]  /*d350*/  SHFL.IDX PT, R14, R6, 0x3, 0x1c1f ;  /* 0x007c1f00060e7f89 */ /* 0x0004e200000e0000 */
[----:B0-----:R-:W-:-:S05]  /*d360*/  @!P3 IMAD.X R2, RZ, RZ, R2, P4 ;  /* 0x000000ffff02b224 */ /* 0x001fca00020e0602 */
[----:B------:R-:W-:-:S04]  /*d370*/  @!P3 LOP3.LUT R3, R3, R2, RZ, 0x3c, !PT ;  /* 0x000000020303b212 */ /* 0x000fc800078e3cff */
[----:B------:R-:W-:-:S04]  /*d380*/  @!P3 LOP3.LUT R2, R3, R2, RZ, 0x3c, !PT ;  /* 0x000000020302b212 */ /* 0x000fc800078e3cff */
[----:B------:R-:W-:-:S05]  /*d390*/  @!P3 LOP3.LUT R3, R3, R2, RZ, 0x3c, !PT ;  /* 0x000000020303b212 */ /* 0x000fca00078e3cff */
[----:B------:R2:W-:Y:S04]  /*d3a0*/  @!P3 LDGSTS.E.BYPASS.LTC128B.128 [R21+0x15400], desc[UR38][R2.64], !P2 ;  /* 0x154000000215bfae */ /* 0x0005e8000d101d66 */
[----:B------:R2:W-:Y:S04]  /*d3b0*/  @!P3 LDGSTS.E.BYPASS.LTC128B.128 [R21+0x17400], desc[UR38][R2.64+0x40], !P0 ;  /* 0x174000400215bfae */ /* 0x0005e8000c101d66 */
[----:B-1-3--:R2:W-:Y:S02]  /*d3c0*/  @!P3 LDGSTS.E.BYPASS.LTC128B.128 [R21+0x19400], desc[UR38][R2.64+0x80], !P1 ;  /* 0x194000800215bfae */ /* 0x00a5e4000c901d66 */
.L_x_113:
[----:B------:R-:W-:Y:S01]  /*d3d0*/  VIADD R7, R7, 0x60 ;  /* 0x0000006007077836 */ /* 0x000fe20000000000 */
[----:B------:R-:W-:Y:S04]  /*d3e0*/  BSSY B0, `(.L_x_56) ;  /* 0x000000c000007945 */ /* 0x000fe80003800000 */
[----:B------:R-:W-:-:S13]  /*d3f0*/  ISETP.GE.AND P3, PT, R7, R4, PT ;  /* 0x000000040700720c */ /* 0x000fda0003f66270 */
[----:B------:R-:W-:Y:S05]  /*d400*/  @P3 BRA `(.L_x_57) ;  /* 0x0000000000243947 */ /* 0x000fea0003800000 */
[----:B--2---:R-:W-:-:S05]  /*d410*/  IADD3 R2, P3, R8, R14, RZ ;  /* 0x0000000e08027210 */ /* 0x004fca0007f7e0ff */
[----:B------:R-:W-:Y:S02]  /*d420*/  IMAD.X R3, RZ, RZ, R5, P3 ;  /* 0x000000ffff037224 */ /* 0x000fe400018e0605 */
[----:B------:R-:W-:-:S05]  /*d430*/  VIADD R5, R0, UR40 ;  /* 0x0000002800057c36 */ /* 0x000fca0008000000 */
[----:B------:R-:W-:Y:S01]  /*d440*/  @!PT LDS RZ, [RZ] ;  /* 0x00000000fffff984 */ /* 0x000fe20000000800 */
[----:B------:R-:W-:Y:S01]  /*d450*/  @!PT LDS RZ, [RZ] ;  /* 0x00000000fffff984 */ /* 0x000fe20000000800 */
[----:B------:R-:W-:Y:S01]  /*d460*/  @!PT LDS RZ, [RZ] ;  /* 0x00000000fffff984 */ /* 0x000fe20000000800 */
[----:B------:R0:W-:Y:S04]  /*d470*/  LDGSTS.E.BYPASS.LTC128B.128 [R5+0x15c00], desc[UR38][R2.64], !P2 ;  /* 0x15c0000002057fae */ /* 0x0001e8000d101d66 */
[----:B------:R0:W-:Y:S04]  /*d480*/  LDGSTS.E.BYPASS.LTC128B.128 [R5+0x17c00], desc[UR38][R2.64+0x40], !P0 ;  /* 0x17c0004002057fae */ /* 0x0001e8000c101d66 */
[----:B------:R0:W-:Y:S02]  /*d490*/  LDGSTS.E.BYPASS.LTC128B.128 [R5+0x19c00], desc[UR38][R2.64+0x80], !P1 ;  /* 0x19c0008002057fae */ /* 0x0001e4000c901d66 */
.L_x_57:
[----:B------:R-:W-:Y:S05]  /*d4a0*/  BSYNC B0 ;  /* 0x0000000000007941 */ /* 0x000fea0003800000 */
.L_x_56:
[----:B------:R-:W-:Y:S01]  /*d4b0*/  NOP ;  /* 0x0000000000007918 */ /* 0x000fe20000000000 */
[----:B------:R-:W-:Y:S01]  /*d4c0*/  SYNCS.ARRIVE.TRANS64.RED.A0T1 RZ, [UR40+0x29800], RZ ;  /* 0x029800ffffff79a7 */ /* 0x000fe20008200428 */
[----:B------:R-:W-:Y:S01]  /*d4d0*/  IMAD.MOV.U32 R0, RZ, RZ, 0x1 ;  /* 0x00000001ff007424 */ /* 0x000fe200078e00ff */
[----:B------:R-:W-:Y:S04]  /*d4e0*/  ARRIVES.LDGSTSBAR.64.TRANSCNT [UR40+0x29800] ;  /* 0x02980000ff0079b0 */ /* 0x000fe80008000aa8 */
[----:B------:R-:W-:Y:S01]  /*d4f0*/  SHF.L.U32 R0, R0, 0x1f, RZ ;  /* 0x0000001f00007819 */ /* 0x000fe200000006ff */
[----:B------:R-:W-:Y:S01]  /*d500*/  NOP ;  /* 0x0000000000007918 */ /* 0x000fe20000000000 */
[----:B0-2---:R-:W2:Y:S01]  /*d510*/  LDL R3, [R1+0x8] ;  /* 0x0000080001037983 */ /* 0x005ea20000100800 */
[----:B------:R-:W-:Y:S01]  /*d520*/  SYNCS.ARRIVE.TRANS64.A1T0 RZ, [UR40+0x29800], RZ ;  /* 0x029800ffffff79a7 */ /* 0x000fe20008100028 */
[----:B------:R-:W-:Y:S01]  /*d530*/  VIADD R2, R17, 0xfffffffe ;  /* 0xfffffffe11027836 */ /* 0x000fe20000000000 */
[----:B------:R-:W0:Y:S04]  /*d540*/  SYNCS.PHASECHK.TRANS64.TRYWAIT P0, [UR40+0x29820], R0 ;  /* 0x02982000ff0075a7 */ /* 0x000e280008000168 */
[----:B--2---:R-:W-:Y:S01]  /*d550*/  ISETP.GE.AND P1, PT, R2, R3, PT ;  /* 0x000000030200720c */ /* 0x004fe20003f26270 */
[----:B0-----:R-:W-:-:S12]  /*d560*/  @!P0 BRA `(.L_x_58) ;  /* 0x0000002000bc8947 */ /* 0x001fd80003800000 */
.L_x_114:
[----:B------:R-:W-:Y:S01]  /*d570*/  IMAD.MOV.U32 R20, RZ, RZ, 0x1 ;  /* 0x00000001ff147424 */ /* 0x000fe200078e00ff */
[----:B------:R-:W-:Y:S06]  /*d580*/  @!P1 BRA `(.L_x_59) ;  /* 0x0000000c00d49947 */ /* 0x000fec0003800000 */
[----:B0-----:R-:W2:Y:S01]  /*d590*/  LDL R3, [R1+0x1c] ;  /* 0x00001c0001037983 */ /* 0x001ea20000100800 */
[----:B------:R-:W-:Y:S01]  /*d5a0*/  IMAD.MOV.U32 R0, RZ, RZ, 0x1 ;  /* 0x00000001ff007424 */ /* 0x000fe200078e00ff */
[C---:B--2---:R-:W-:Y:S02]  /*d5b0*/  LOP3.LUT R4, R3.reuse, 0x1, RZ, 0xfc, !PT ;  /* 0x0000000103047812 */ /* 0x044fe400078efcff */
[----:B------:R-:W-:Y:S01]  /*d5c0*/  LOP3.LUT R21, R3, 0x2, RZ, 0xfc, !PT ;  /* 0x0000000203157812 */ /* 0x000fe200078efcff */
[----:B------:R-:W-:Y:S02]  /*d5d0*/  IMAD.MOV.U32 R3, RZ, RZ, RZ ;  /* 0x000000ffff037224 */ /* 0x000fe400078e00ff */
[----:B------:R0:W-:Y:S05]  /*d5e0*/  STL [R1+0x20], R4 ;  /* 0x0000200401007387 */ /* 0x0001ea0000100800 */
.L_x_78:
[----:B0-----:R-:W2:Y:S01]  /*d5f0*/  LDL R4, [R1] ;  /* 0x0000000001047983 */ /* 0x001ea20000100800 */
[----:B------:R-:W-:Y:S01]  /*d600*/  IADD3 R17, R3, 0x1, RZ ;  /* 0x0000000103117810 */ /* 0x000fe20007ffe0ff */
[----:B------:R-:W-:Y:S03]  /*d610*/  BSSY B0, `(.L_x_60) ;  /* 0x0000080000007945 */ /* 0x000fe60003800000 */
[----:B------:R-:W-:-:S04]  /*d620*/  ISETP.NE.AND P0, PT, R17, 0x2, PT ;  /* 0x000000021100780c */ /* 0x000fc80003f05270 */
[----:B------:R-:W-:Y:S02]  /*d630*/  SEL R5, RZ, 0x1, P0 ;  /* 0x00000001ff057807 */ /* 0x000fe40000000000 */
[----:B------:R-:W-:Y:S02]  /*d640*/  SEL R17, R17, RZ, P0 ;  /* 0x000000ff11117207 */ /* 0x000fe40000000000 */
[----:B------:R-:W-:Y:S02]  /*d650*/  LOP3.LUT R20, R0, R5, RZ, 0x3c, !PT ;  /* 0x0000000500147212 */ /* 0x000fe400078e3cff */
[----:B--2---:R-:W-:-:S13]  /*d660*/  LOP3.LUT P1, RZ, R4, 0x2, RZ, 0xc0, !PT ;  /* 0x0000000204ff7812 */ /* 0x004fda000782c0ff */
[----:B------:R-:W-:Y:S05]  /*d670*/  @!P1 BRA `(.L_x_61) ;  /* 0x0000000400e49947 */ /* 0x000fea0003800000 */
[----:B------:R-:W-:Y:S01]  /*d680*/  LOP3.LUT P1, RZ, R4, 0x1, RZ, 0xc0, !PT ;  /* 0x0000000104ff7812 */ /* 0x000fe2000782c0ff */
[----:B------:R-:W-:-:S12]  /*d690*/  IMAD.MOV.U32 R8, RZ, RZ, R2 ;  /* 0x000000ffff087224 */ /* 0x000fd800078e0002 */
[----:B------:R-:W-:Y:S05]  /*d6a0*/  @!P1 BRA `(.L_x_62) ;  /* 0x0000000000509947 */ /* 0x000fea0003800000 */
[----:B------:R-:W2:Y:S01]  /*d6b0*/  LDL R9, [R1+0xc] ;  /* 0x00000c0001097983 */ /* 0x000ea20000100800 */
[----:B------:R-:W0:Y:S01]  /*d6c0*/  LDC R8, c[0x0][0x43c] ;  /* 0x00010f00ff087b82 */ /* 0x000e220000000800 */
[----:B------:R-:W-:Y:S02]  /*d6d0*/  ULDC.64 UR4, c[0x0][0x428] ;  /* 0x00010a0000047ab9 */ /* 0x000fe40000000a00 */
[----:B------:R-:W3:Y:S01]  /*d6e0*/  LDL R10, [R1+0x4] ;  /* 0x00000400010a7983 */ /* 0x000ee20000100800 */
[----:B0-----:R-:W-:-:S13]  /*d6f0*/  ISETP.NE.AND P0, PT, R8, 0x1, PT ;  /* 0x000000010800780c */ /* 0x001fda0003f05270 */
[----:B------:R-:W0:Y:S02]  /*d700*/  @P0 LDC.64 R4, c[0x0][0x440] ;  /* 0x00011000ff040b82 */ /* 0x000e240000000a00 */
[----:B0-----:R-:W-:-:S04]  /*d710*/  @P0 IMAD.HI.U32 R6, R2, R4, RZ ;  /* 0x0000000402060227 */ /* 0x001fc800078e00ff */
[----:B------:R-:W-:Y:S01]  /*d720*/  IMAD.MOV.U32 R4, RZ, RZ, R2 ;  /* 0x000000ffff047224 */ /* 0x000fe200078e0002 */
[----:B------:R-:W-:Y:S02]  /*d730*/  @P0 SHF.R.U32.HI R4, RZ, R5, R6 ;  /* 0x00000005ff040219 */ /* 0x000fe40000011606 */
[----:B------:R-:W0:Y:S03]  /*d740*/  LDC.64 R6, c[0x0][0x418] ;  /* 0x00010600ff067b82 */ /* 0x000e260000000a00 */
[----:B------:R-:W-:-:S04]  /*d750*/  IMAD.MOV R5, RZ, RZ, -R4 ;  /* 0x000000ffff057224 */ /* 0x000fc800078e0a04 */
[----:B------:R-:W-:Y:S01]  /*d760*/  IMAD R8, R8, R5, R2 ;  /* 0x0000000508087224 */ /* 0x000fe200078e0202 */
[----:B------:R-:W-:Y:S01]  /*d770*/  SHF.R.S32.HI R5, RZ, 0x1f, R4 ;  /* 0x0000001fff057819 */ /* 0x000fe20000011404 */
[----:B--2---:R-:W-:-:S04]  /*d780*/  IMAD R9, R9, UR4, RZ ;  /* 0x0000000409097c24 */ /* 0x004fc8000f8e02ff */
[C---:B---3--:R-:W-:Y:S02]  /*d790*/  IMAD R9, R10.reuse, UR5, R9 ;  /* 0x000000050a097c24 */ /* 0x048fe4000f8e0209 */
[----:B------:R-:W-:-:S04]  /*d7a0*/  IMAD.WIDE.U32 R4, R10, UR4, R4 ;  /* 0x000000040a047c25 */ /* 0x000fc8000f8e0004 */
[----:B------:R-:W-:Y:S01]  /*d7b0*/  IMAD.IADD R9, R9, 0x1, R5 ;  /* 0x0000000109097824 */ /* 0x000fe200078e0205 */
[----:B0-----:R-:W-:-:S04]  /*d7c0*/  LEA R6, P0, R4, R6, 0x2 ;  /* 0x0000000604067211 */ /* 0x001fc800078010ff */
[----:B------:R-:W-:-:S05]  /*d7d0*/  LEA.HI.X R7, R4, R7, R9, 0x2, P0 ;  /* 0x0000000704077211 */ /* 0x000fca00000f1409 */
[----:B------:R0:W5:Y:S04]  /*d7e0*/  LDG.E R16, desc[UR38][R6.64] ;  /* 0x0000002606107981 */ /* 0x000168000c1e1900 */
.L_x_62:
[----:B0-----:R-:W-:Y:S01]  /*d7f0*/  LEA R6, R17, UR40, 0x3 ;  /* 0x0000002811067c11 */ /* 0x001fe2000f8e18ff */
[----:B------:R-:W0:Y:S01]  /*d800*/  S2R R5, SR_TID.X ;  /* 0x0000000000057919 */ /* 0x000e220000002100 */
[----:B------:R-:W-:-:S04]  /*d810*/  SHF.L.U32 R4, R20, 0x1f, RZ ;  /* 0x0000001f14047819 */ /* 0x000fc800000006ff */
[----:B------:R-:W1:Y:S01]  /*d820*/  SYNCS.PHASECHK.TRANS64.TRYWAIT P0, [R6+URZ+0x29880], R4 ;  /* 0x02988004060075a7 */ /* 0x000e62000800017f */
[----:B0-----:R-:W-:-:S04]  /*d830*/  LOP3.LUT R5, R5, 0x7f, RZ, 0xc0, !PT ;  /* 0x0000007f05057812 */ /* 0x001fc800078ec0ff */
[----:B------:R-:W-:Y:S01]  /*d840*/  ISETP.NE.AND P1, PT, R5, RZ, PT ;  /* 0x000000ff0500720c */ /* 0x000fe20003f25270 */
[----:B-1----:R-:W-:-:S12]  /*d850*/  @!P0 BRA `(.L_x_63) ;  /* 0x0000002000188947 */ /* 0x002fd80003800000 */
.L_x_115:
[----:B------:R-:W-:Y:S04]  /*d860*/  BSSY B1, `(.L_x_64) ;  /* 0x0000009000017945 */ /* 0x000fe80003800000 */
[----:B------:R-:W-:Y:S05]  /*d870*/  @P1 BRA `(.L_x_65) ;  /* 0x00000000001c1947 */ /* 0x000fea0003800000 */
[----:B------:R-:W1:Y:S01]  /*d880*/  S2R R7, SR_TID.X ;  /* 0x0000000000077919 */ /* 0x000e620000002100 */
[----:B------:R-:W-:-:S04]  /*d890*/  IMAD.MOV.U32 R5, RZ, RZ, 0x5000 ;  /* 0x00005000ff057424 */ /* 0x000fc800078e00ff */
[----:B------:R2:W-:Y:S01]  /*d8a0*/  SYNCS.ARRIVE.TRANS64 RZ, [R6+URZ+0x29870], R5 ;  /* 0x0298700506ff79a7 */ /* 0x0005e2000800003f */
[----:B-1----:R-:W-:-:S04]  /*d8b0*/  LOP3.LUT R7, R7, 0x1f, RZ, 0xc0, !PT ;  /* 0x0000001f07077812 */ /* 0x002fc800078ec0ff */
[----:B------:R-:W-:-:S13]  /*d8c0*/  ISETP.NE.AND P0, PT, R7, RZ, PT ;  /* 0x000000ff0700720c */ /* 0x000fda0003f05270 */
[----:B--2---:R-:W-:Y:S05]  /*d8d0*/  @!P0 BRA `(.L_x_65) ;  /* 0x0000000000048947 */ /* 0x004fea0003800000 */
[----:B------:R-:W-:Y:S01]  /*d8e0*/  BPT.TRAP 0x1 ;  /* 0x000000040000795c */ /* 0x000fe20000300000 */
.L_x_65:
[----:B------:R-:W-:Y:S05]  /*d8f0*/  BSYNC B1 ;  /* 0x0000000000017941 */ /* 0x000fea0003800000 */
.L_x_64:
[----:B------:R-:W-:Y:S01]  /*d900*/  IMAD R7, R8, 0xa0, RZ ;  /* 0x000000a008077824 */ /* 0x000fe200078e02ff */
[----:B------:R-:W-:Y:S01]  /*d910*/  R2UR UR32, R17 ;  /* 0x00000000112072ca */ /* 0x000fe200000e0000 */
[----:B------:R-:W-:Y:S01]  /*d920*/  IMAD.MOV.U32 R8, RZ, RZ, RZ ;  /* 0x000000ffff087224 */ /* 0x000fe200078e00ff */
[----:B------:R-:W-:Y:S01]  /*d930*/  R2UR UR33, R6 ;  /* 0x00000000062172ca */ /* 0x000fe200000e0000 */
[----:B------:R-:W-:Y:S01]  /*d940*/  ULDC.64 UR4, c[0x0][0x198] ;  /* 0x0000660000047ab9 */ /* 0x000fe20000000a00 */
[----:B------:R-:W-:Y:S01]  /*d950*/  R2UR UR35, R7 ;  /* 0x00000000072372ca */ /* 0x000fe200000e0000 */
[----:B------:R-:W-:Y:S01]  /*d960*/  UIADD3 UR4, UP0, UR4, 0x470, URZ ;  /* 0x0000047004047890 */ /* 0x000fe2000ff1e03f */
[----:B------:R-:W-:Y:S01]  /*d970*/  R2UR UR34, R8 ;  /* 0x00000000082272ca */ /* 0x000fe200000e0000 */
[----:B------:R-:W-:Y:S01]  /*d980*/  UMOV UR6, 0x0 ;  /* 0x0000000000067882 */ /* 0x000fe20000000000 */
[----:B------:R-:W-:Y:S01]  /*d990*/  PLOP3.LUT P0, PT, PT, PT, PT, 0x80, 0x0 ;  /* 0x000000000000781c */ /* 0x000fe20003f0f070 */
[----:B------:R-:W-:Y:S01]  /*d9a0*/  UIADD3.X UR5, URZ, UR5, URZ, UP0, !UPT ;  /* 0x000000053f057290 */ /* 0x000fe200087fe43f */
[----:B------:R-:W-:-:S03]  /*d9b0*/  UMOV UR7, 0x14f00000 ;  /* 0x14f0000000077882 */ /* 0x000fc60000000000 */
[----:B------:R-:W-:Y:S02]  /*d9c0*/  UIMAD UR32, UR32, 0x5000, UR40 ;  /* 0x00005000202078a4 */ /* 0x000fe4000f8e0228 */
[----:B------:R-:W-:Y:S02]  /*d9d0*/  UIADD3 UR33, UR33, 0x29870, URZ ;  /* 0x0002987021217890 */ /* 0x000fe4000fffe03f */
[----:B------:R-:W-:-:S12]  /*d9e0*/  UIADD3 UR32, UR32, 0xa400, URZ ;  /* 0x0000a40020207890 */ /* 0x000fd8000fffe03f */
.L_x_66:
[----:B------:R-:W-:-:S13]  /*d9f0*/  @P0 ELECT P2, URZ, PT ;  /* 0x00000000003f082f */ /* 0x000fda0003840000 */
[----:B-----5:R-:W-:Y:S02]  /*da00*/  @P2 R2UR UR37, R16 ;  /* 0x00000000102522ca */ /* 0x020fe400000e0000 */
[----:B------:R-:W-:-:S11]  /*da10*/  @P2 PLOP3.LUT P0, PT, P2, PT, PT, 0x8, 0x0 ;  /* 0x000000000000281c */ /* 0x000fd6000170e170 */
[----:B------:R1:W-:Y:S01]  /*da20*/  UTMALDG.4D [UR32], [UR4], desc[UR6] ;  /* 0x00000620040075b4 */ /* 0x0003e20008019000 */
[----:B------:R-:W-:Y:S01]  /*da30*/  PLOP3.LUT P2, PT, PT, PT, PT, 0x8, 0x0 ;  /* 0x000000000000781c */ /* 0x000fe20003f4e170 */
[----:B-1----:R-:W-:-:S12]  /*da40*/  @P0 BRA.U.ANY `(.L_x_66) ;  /* 0xfffffffd00e80947 */ /* 0x002fd8000393ffff */
[----:B------:R-:W1:Y:S02]  /*da50*/  SYNCS.PHASECHK.TRANS64.TRYWAIT P0, [R6+URZ+0x29840], R4 ;  /* 0x02984004060075a7 */ /* 0x000e64000800017f */
[----:B-1----:R-:W-:Y:S05]  /*da60*/  @!P0 BRA `(.L_x_67) ;  /* 0x0000001c00a88947 */ /* 0x002fea0003800000 */
.L_x_116:
[----:B------:R-:W-:Y:S01]  /*da70*/  BSSY B1, `(.L_x_68) ;  /* 0x000000b000017945 */ /* 0x000fe20003800000 */
[----:B01----:R-:W-:Y:S02]  /*da80*/  IMAD.MOV.U32 R4, RZ, RZ, 0x0 ;  /* 0x00000000ff047424 */ /* 0x003fe400078e00ff */
[----:B------:R-:W-:Y:S01]  /*da90*/  IMAD.MOV.U32 R5, RZ, RZ, 0x14f00000 ;  /* 0x14f00000ff057424 */ /* 0x000fe200078e00ff */
[----:B------:R-:W-:Y:S06]  /*daa0*/  @P1 BRA `(.L_x_69) ;  /* 0x00000000001c1947 */ /* 0x000fec0003800000 */
[----:B------:R-:W0:Y:S01]  /*dab0*/  S2R R10, SR_TID.X ;  /* 0x00000000000a7919 */ /* 0x000e220000002100 */
[----:B------:R-:W-:-:S04]  /*dac0*/  IMAD.MOV.U32 R9, RZ, RZ, 0x7800 ;  /* 0x00007800ff097424 */ /* 0x000fc800078e00ff */
[----:B------:R1:W-:Y:S01]  /*dad0*/  SYNCS.ARRIVE.TRANS64 RZ, [R6+URZ+0x29830], R9 ;  /* 0x0298300906ff79a7 */ /* 0x0003e2000800003f */
[----:B0-----:R-:W-:-:S04]  /*dae0*/  LOP3.LUT R10, R10, 0x1f, RZ, 0xc0, !PT ;  /* 0x0000001f0a0a7812 */ /* 0x001fc800078ec0ff */
[----:B------:R-:W-:-:S13]  /*daf0*/  ISETP.NE.AND P0, PT, R10, RZ, PT ;  /* 0x000000ff0a00720c */ /* 0x000fda0003f05270 */
[----:B-1----:R-:W-:Y:S05]  /*db00*/  @!P0 BRA `(.L_x_69) ;  /* 0x0000000000048947 */ /* 0x002fea0003800000 */
[----:B------:R-:W-:Y:S01]  /*db10*/  BPT.TRAP 0x1 ;  /* 0x000000040000795c */ /* 0x000fe20000300000 */
.L_x_69:
[----:B------:R-:W-:Y:S05]  /*db20*/  BSYNC B1 ;  /* 0x0000000000017941 */ /* 0x000fea0003800000 */
.L_x_68:
[----:B------:R-:W-:Y:S01]  /*db30*/  R2UR UR4, R17 ;  /* 0x00000000110472ca */ /* 0x000fe200000e0000 */
[----:B------:R-:W-:Y:S01]  /*db40*/  ULDC.64 UR6, c[0x0][0x198] ;  /* 0x0000660000067ab9 */ /* 0x000fe20000000a00 */
[----:B------:R-:W-:Y:S01]  /*db50*/  R2UR UR9, R6 ;  /* 0x00000000060972ca */ /* 0x000fe200000e0000 */
[----:B------:R-:W-:Y:S01]  /*db60*/  UIADD3 UR6, UP0, UR6, 0x370, URZ ;  /* 0x0000037006067890 */ /* 0x000fe2000ff1e03f */
[----:B------:R-:W-:Y:S02]  /*db70*/  R2UR UR10, R8 ;  /* 0x00000000080a72ca */ /* 0x000fe400000e0000 */
[----:B------:R-:W-:Y:S01]  /*db80*/  R2UR UR14, R4 ;  /* 0x00000000040e72ca */ /* 0x000fe200000e0000 */
[----:B------:R-:W-:Y:S01]  /*db90*/  UIADD3.X UR7, URZ, UR7, URZ, UP0, !UPT ;  /* 0x000000073f077290 */ /* 0x000fe200087fe43f */
[----:B------:R-:W-:Y:S02]  /*dba0*/  R2UR UR15, R5 ;  /* 0x00000000050f72ca */ /* 0x000fe400000e0000 */
[----:B------:R-:W-:-:S02]  /*dbb0*/  R2UR UR11, R7 ;  /* 0x00000000070b72ca */ /* 0x000fc400000e0000 */
[----:B------:R-:W-:Y:S01]  /*dbc0*/  PLOP3.LUT P0, PT, PT, PT, PT, 0x80, 0x0 ;  /* 0x000000000000781c */ /* 0x000fe20003f0f070 */
[----:B------:R-:W-:Y:S02]  /*dbd0*/  UIMAD UR4, UR4, 0x7800, UR40 ;  /* 0x00007800040478a4 */ /* 0x000fe4000f8e0228 */
[----:B------:R-:W-:Y:S02]  /*dbe0*/  UIADD3 UR9, UR9, 0x29830, URZ ;  /* 0x0002983009097890 */ /* 0x000fe4000fffe03f */
[----:B------:R-:W-:-:S12]  /*dbf0*/  UIADD3 UR8, UR4, 0x1a400, URZ ;  /* 0x0001a40004087890 */ /* 0x000fd8000fffe03f */
.L_x_70:
[----:B------:R-:W-:-:S13]  /*dc00*/  @P0 ELECT P1, URZ, PT ;  /* 0x00000000003f082f */ /* 0x000fda0003820000 */
[----:B------:R-:W-:Y:S01]  /*dc10*/  @P1 R2UR UR13, R16 ;  /* 0x00000000100d12ca */ /* 0x000fe200000e0000 */
[----:B------:R-:W-:Y:S01]  /*dc20*/  UMOV UR12, UR36 ;  /* 0x00000024000c7c82 */ /* 0x000fe20008000000 */
[----:B------:R-:W-:-:S11]  /*dc30*/  @P1 PLOP3.LUT P0, PT, P1, PT, PT, 0x8, 0x0 ;  /* 0x000000000000181c */ /* 0x000fd60000f0e170 */
[----:B------:R0:W-:Y:S01]  /*dc40*/  UTMALDG.4D [UR8], [UR6], desc[UR14] ;  /* 0x00000e08060075b4 */ /* 0x0001e20008019000 */
[----:B------:R-:W-:Y:S01]  /*dc50*/  PLOP3.LUT P1, PT, PT, PT, PT, 0x8, 0x0 ;  /* 0x000000000000781c */ /* 0x000fe20003f2e170 */
[----:B0-----:R-:W-:-:S12]  /*dc60*/  @P0 BRA.U.ANY `(.L_x_70) ;  /* 0xfffffffd00e40947 */ /* 0x001fd8000393ffff */
[----:B------:R-:W-:Y:S01]  /*dc70*/  R2UR UR14, R4 ;  /* 0x00000000040e72ca */ /* 0x000fe200000e0000 */
[----:B------:R-:W-:Y:S01]  /*dc80*/  UIADD3 UR8, UR4, 0x1cc00, URZ ;  /* 0x0001cc0004087890 */ /* 0x000fe2000fffe03f */
[----:B------:R-:W-:Y:S01]  /*dc90*/  R2UR UR15, R5 ;  /* 0x00000000050f72ca */ /* 0x000fe200000e0000 */
[----:B------:R-:W-:Y:S01]  /*dca0*/  UMOV UR10, 0x40 ;  /* 0x00000040000a7882 */ /* 0x000fe20000000000 */
[----:B------:R-:W-:Y:S02]  /*dcb0*/  R2UR UR11, R7 ;  /* 0x00000000070b72ca */ /* 0x000fe400000e0000 */
[----:B------:R-:W-:-:S13]  /*dcc0*/  PLOP3.LUT P0, PT, PT, PT, PT, 0x80, 0x0 ;  /* 0x000000000000781c */ /* 0x000fda0003f0f070 */
.L_x_71:
        /* <DEDUP_REMOVED lines=13> */
.L_x_72:
[----:B------:R-:W-:-:S13]  /*dda0*/  @P0 ELECT P1, URZ, PT ;  /* 0x00000000003f082f */ /* 0x000fda0003820000 */
[----:B------:R-:W-:Y:S01]  /*ddb0*/  @P1 R2UR UR13, R16 ;  /* 0x00000000100d12ca */ /* 0x000fe200000e0000 */
[----:B------:R-:W-:Y:S01]  /*ddc0*/  UMOV UR12, UR36 ;  /* 0x00000024000c7c82 */ /* 0x000fe20008000000 */
[----:B------:R-:W-:-:S11]  /*ddd0*/  @P1 PLOP3.LUT P0, PT, P1, PT, PT, 0x8, 0x0 ;  /* 0x000000000000181c */ /* 0x000fd60000f0e170 */
[----:B------:R0:W-:Y:S01]  /*dde0*/  UTMALDG.4D [UR8], [UR6], desc[UR14] ;  /* 0x00000e08060075b4 */ /* 0x0001e20008019000 */
[----:B------:R-:W-:Y:S01]  /*ddf0*/  PLOP3.LUT P1, PT, PT, PT, PT, 0x8, 0x0 ;  /* 0x000000000000781c */ /* 0x000fe20003f2e170 */
[----:B0-----:R-:W-:-:S12]  /*de00*/  @P0 BRA.U.ANY `(.L_x_72) ;  /* 0xfffffffd00e40947 */ /* 0x001fd8000393ffff */
.L_x_61:
[----:B------:R-:W-:Y:S05]  /*de10*/  BSYNC B0 ;  /* 0x0000000000007941 */ /* 0x000fea0003800000 */
.L_x_60:
[----:B------:R-:W2:Y:S02]  /*de20*/  LDL R4, [R1+0x20] ;  /* 0x0000200001047983 */ /* 0x000ea40000100800 */
[----:B--2---:R-:W-:-:S13]  /*de30*/  ISETP.NE.AND P0, PT, R4, 0x3, PT ;  /* 0x000000030400780c */ /* 0x004fda0003f05270 */
[----:B------:R-:W-:Y:S05]  /*de40*/  @!P0 BRA `(.L_x_73) ;  /* 0x0000000000048947 */ /* 0x000fea0003800000 */
[----:B------:R-:W-:Y:S01]  /*de50*/  BPT.TRAP 0x1 ;  /* 0x000000040000795c */ /* 0x000fe20000300000 */
.L_x_73:
[----:B------:R-:W-:Y:S02]  /*de60*/  LOP3.LUT R5, R0, 0x1, RZ, 0x3c, !PT ;  /* 0x0000000100057812 */ /* 0x000fe400078e3cff */
[----:B------:R-:W-:Y:S02]  /*de70*/  LEA R18, R3, UR40, 0x3 ;  /* 0x0000002803127c11 */ /* 0x000fe4000f8e18ff */
[----:B------:R-:W-:Y:S02]  /*de80*/  SHF.L.U32 R5, R5, 0x1f, RZ ;  /* 0x0000001f05057819 */ /* 0x000fe400000006ff */
[----:B------:R-:W-:Y:S02]  /*de90*/  ISETP.NE.AND P1, PT, R21, 0x3, PT ;  /* 0x000000031500780c */ /* 0x000fe40003f25270 */
[----:B------:R-:W0:Y:S02]  /*dea0*/  SYNCS.PHASECHK.TRANS64.TRYWAIT P0, [R18+URZ+0x29870], R5 ;  /* 0x02987005120075a7 */ /* 0x000e24000800017f */
[----:B0-----:R-:W-:Y:S09]  /*deb0*/  @!P0 BRA `(.L_x_74) ;  /* 0x0000001800a88947 */ /* 0x001ff20003800000 */
.L_x_117:
[----:B------:R-:W-:Y:S05]  /*dec0*/  @!P1 BRA `(.L_x_75) ;  /* 0x0000000000049947 */ /* 0x000fea0003800000 */
[----:B------:R-:W-:Y:S01]  /*ded0*/  BPT.TRAP 0x1 ;  /* 0x000000040000795c */ /* 0x000fe20000300000 */
.L_x_75:
[----:B0-----:R-:W-:Y:S01]  /*dee0*/  SHF.L.U32 R5, R0, 0x1f, RZ ;  /* 0x0000001f00057819 */ /* 0x001fe200000006ff */
[----:B------:R-:W-:-:S03]  /*def0*/  IMAD R12, R3, 0x5000, RZ ;  /* 0x00005000030c7824 */ /* 0x000fc600078e02ff */
[----:B------:R-:W0:Y:S02]  /*df00*/  SYNCS.PHASECHK.TRANS64.TRYWAIT P0, [R18+URZ+0x29860], R5 ;  /* 0x02986005120075a7 */ /* 0x000e24000800017f */
[----:B0-----:R-:W-:Y:S05]  /*df10*/  @!P0 BRA `(.L_x_76) ;  /* 0x0000001800a48947 */ /* 0x001fea0003800000 */
.L_x_118:
[----:B------:R-:W2:Y:S04]  /*df20*/  LDL R0, [R1+0x10] ;  /* 0x0000100001007983 */ /* 0x000ea80000100800 */
[----:B------:R-:W3:Y:S04]  /*df30*/  LDL R6, [R1+0x14] ;  /* 0x0000140001067983 */ /* 0x000ee80000100800 */
[----:B------:R-:W4:Y:S01]  /*df40*/  LDL R13, [R1+0x18] ;  /* 0x00001800010d7983 */ /* 0x000f220000100800 */
[----:B------:R-:W-:Y:S05]  /*df50*/  WARPSYNC.ALL ;  /* 0x0000000000007948 */ /* 0x000fea0003800000 */
[----:B--2---:R-:W-:-:S05]  /*df60*/  LOP3.LUT R0, R12, R0, RZ, 0xfc, !PT ;  /* 0x000000000c007212 */ /* 0x004fca00078efcff */
[----:B------:R-:W1:Y:S01]  /*df70*/  LDSM.16.MT88.4 R8, [R0+UR40+0xa400] ;  /* 0x00a400280008783b */ /* 0x000e620008004200 */
[----:B------:R-:W-:Y:S01]  /*df80*/  VIADD R3, R0, UR40 ;  /* 0x0000002800037c36 */ /* 0x000fe20008000000 */
[----:B----4-:R-:W-:-:S03]  /*df90*/  LOP3.LUT R19, R12, R13, RZ, 0xfc, !PT ;  /* 0x0000000d0c137212 */ /* 0x010fc600078efcff */
[----:B---3--:R-:W-:Y:S02]  /*dfa0*/  IMAD.IADD R3, R6, 0x1, R3 ;  /* 0x0000000106037824 */ /* 0x008fe400078e0203 */
[----:B------:R-:W-:Y:S01]  /*dfb0*/  VIADD R19, R19, UR40 ;  /* 0x0000002813137c36 */ /* 0x000fe20008000000 */
[C-C-:B-1----:R-:W-:Y:S02]  /*dfc0*/  PRMT R4, R8.reuse, 0x6420, R9.reuse ;  /* 0x0000642008047816 */ /* 0x142fe40000000009 */
[----:B0-----:R-:W-:Y:S02]  /*dfd0*/  PRMT R5, R8, 0x7531, R9 ;  /* 0x0000753108057816 */ /* 0x001fe40000000009 */
[C-C-:B------:R-:W-:Y:S02]  /*dfe0*/  PRMT R6, R10.reuse, 0x6420, R11.reuse ;  /* 0x000064200a067816 */ /* 0x140fe4000000000b */
[----:B------:R-:W-:Y:S02]  /*dff0*/  PRMT R7, R10, 0x7531, R11 ;  /* 0x000075310a077816 */ /* 0x000fe4000000000b */
[----:B------:R-:W0:Y:S04]  /*e000*/  LDSM.16.MT88.4 R8, [R3+0xa400] ;  /* 0x00a400000308783b */ /* 0x000e280000004200 */
[----:B------:R-:W-:Y:S01]  /*e010*/  STSM.16.M88.4 [R19+0x400], R4 ;  /* 0x0004000413007844 */ /* 0x000fe20000000200 */
[----:B0-----:R-:W-:-:S02]  /*e020*/  PRMT R12, R8, 0x6420, R9 ;  /* 0x00006420080c7816 */ /* 0x001fc40000000009 */
[----:B------:R-:W-:Y:S02]  /*e030*/  PRMT R13, R8, 0x7531, R9 ;  /* 0x00007531080d7816 */ /* 0x000fe40000000009 */
[C-C-:B------:R-:W-:Y:S02]  /*e040*/  PRMT R14, R10.reuse, 0x6420, R11.reuse ;  /* 0x000064200a0e7816 */ /* 0x140fe4000000000b */
[----:B------:R-:W-:-:S05]  /*e050*/  PRMT R15, R10, 0x7531, R11 ;  /* 0x000075310a0f7816 */ /* 0x000fca000000000b */
[----:B------:R-:W-:Y:S04]  /*e060*/  STSM.16.M88.4 [R19+0xc00], R12 ;  /* 0x000c000c13007844 */ /* 0x000fe80000000200 */
[----:B------:R-:W0:Y:S02]  /*e070*/  LDSM.16.MT88.4 R8, [R0+UR40+0xb400] ;  /* 0x00b400280008783b */ /* 0x000e240008004200 */
[C-C-:B0-----:R-:W-:Y:S02]  /*e080*/  PRMT R4, R8.reuse, 0x6420, R9.reuse ;  /* 0x0000642008047816 */ /* 0x141fe40000000009 */
[----:B------:R-:W-:Y:S02]  /*e090*/  PRMT R5, R8, 0x7531, R9 ;  /* 0x0000753108057816 */ /* 0x000fe40000000009 */
[----:B------:R-:W-:-:S02]  /*e0a0*/  PRMT R6, R10, 0x6420, R11 ;  /* 0x000064200a067816 */ /* 0x000fc4000000000b */
[----:B------:R-:W-:Y:S02]  /*e0b0*/  PRMT R7, R10, 0x7531, R11 ;  /* 0x000075310a077816 */ /* 0x000fe4000000000b */
[----:B------:R-:W0:Y:S04]  /*e0c0*/  LDSM.16.MT88.4 R8, [R3+0xb400] ;  /* 0x00b400000308783b */ /* 0x000e280000004200 */
[----:B------:R-:W-:Y:S01]  /*e0d0*/  STSM.16.M88.4 [R19+0x1400], R4 ;  /* 0x0014000413007844 */ /* 0x000fe20000000200 */
[C-C-:B0-----:R-:W-:Y:S02]  /*e0e0*/  PRMT R12, R8.reuse, 0x6420, R9.reuse ;  /* 0x00006420080c7816 */ /* 0x141fe40000000009 */
[----:B------:R-:W-:Y:S02]  /*e0f0*/  PRMT R13, R8, 0x7531, R9 ;  /* 0x00007531080d7816 */ /* 0x000fe40000000009 */
[----:B------:R-:W-:-:S02]  /*e100*/  PRMT R14, R10, 0x6420, R11 ;  /* 0x000064200a0e7816 */ /* 0x000fc4000000000b */
        /* <DEDUP_REMOVED lines=20> */
[----:B------:R0:W-:Y:S02]  /*e250*/  STSM.16.M88.4 [R19+0x3400], R4 ;  /* 0x0034000413007844 */ /* 0x0001e40000000200 */
[C-C-:B0-----:R-:W-:Y:S02]  /*e260*/  PRMT R4, R8.reuse, 0x6420, R9.reuse ;  /* 0x0000642008047816 */ /* 0x141fe40000000009 */
[----:B------:R-:W-:-:S02]  /*e270*/  PRMT R5, R8, 0x7531, R9 ;  /* 0x0000753108057816 */ /* 0x000fc40000000009 */
[C-C-:B------:R-:W-:Y:S02]  /*e280*/  PRMT R6, R10.reuse, 0x6420, R11.reuse ;  /* 0x000064200a067816 */ /* 0x140fe4000000000b */
[----:B------:R-:W-:-:S05]  /*e290*/  PRMT R7, R10, 0x7531, R11 ;  /* 0x000075310a077816 */ /* 0x000fca000000000b */
[----:B------:R-:W-:Y:S04]  /*e2a0*/  STSM.16.M88.4 [R19+0x3c00], R4 ;  /* 0x003c000413007844 */ /* 0x000fe80000000200 */
[----:B------:R-:W0:Y:S04]  /*e2b0*/  LDSM.16.MT88.4 R12, [R0+UR40+0xe400] ;  /* 0x00e40028000c783b */ /* 0x000e280008004200 */
[----:B------:R-:W1:Y:S01]  /*e2c0*/  LDSM.16.MT88.4 R4, [R3+0xe400] ;  /* 0x00e400000304783b */ /* 0x000e620000004200 */
[C-C-:B0-----:R-:W-:Y:S02]  /*e2d0*/  PRMT R8, R12.reuse, 0x6420, R13.reuse ;  /* 0x000064200c087816 */ /* 0x141fe4000000000d */
[----:B------:R-:W-:-:S02]  /*e2e0*/  PRMT R9, R12, 0x7531, R13 ;  /* 0x000075310c097816 */ /* 0x000fc4000000000d */
[C-C-:B------:R-:W-:Y:S02]  /*e2f0*/  PRMT R10, R14.reuse, 0x6420, R15.reuse ;  /* 0x000064200e0a7816 */ /* 0x140fe4000000000f */
[----:B------:R-:W-:-:S05]  /*e300*/  PRMT R11, R14, 0x7531, R15 ;  /* 0x000075310e0b7816 */ /* 0x000fca000000000f */
[----:B------:R1:W-:Y:S02]  /*e310*/  STSM.16.M88.4 [R19+0x4400], R8 ;  /* 0x0044000813007844 */ /* 0x0003e40000000200 */
[C-C-:B-1----:R-:W-:Y:S02]  /*e320*/  PRMT R8, R4.reuse, 0x6420, R5.reuse ;  /* 0x0000642004087816 */ /* 0x142fe40000000005 */
[----:B------:R-:W-:Y:S02]  /*e330*/  PRMT R9, R4, 0x7531, R5 ;  /* 0x0000753104097816 */ /* 0x000fe40000000005 */
[C-C-:B------:R-:W-:Y:S02]  /*e340*/  PRMT R10, R6.reuse, 0x6420, R7.reuse ;  /* 0x00006420060a7816 */ /* 0x140fe40000000007 */
[----:B------:R-:W-:-:S05]  /*e350*/  PRMT R11, R6, 0x7531, R7 ;  /* 0x00007531060b7816 */ /* 0x000fca0000000007 */
[----:B------:R0:W-:Y:S01]  /*e360*/  STSM.16.M88.4 [R19+0x4c00], R8 ;  /* 0x004c000813007844 */ /* 0x0001e20000000200 */
[----:B------:R-:W-:Y:S01]  /*e370*/  @!PT LDS RZ, [RZ] ;  /* 0x00000000fffff984 */ /* 0x000fe20000000800 */
[----:B------:R-:W-:Y:S01]  /*e380*/  @!PT LDS RZ, [RZ] ;  /* 0x00000000fffff984 */ /* 0x000fe20000000800 */
[----:B------:R-:W-:Y:S01]  /*e390*/  @!PT LDS RZ, [RZ] ;  /* 0x00000000fffff984 */ /* 0x000fe20000000800 */
[----:B------:R-:W-:Y:S01]  /*e3a0*/  @!PT LDS RZ, [RZ] ;  /* 0x00000000fffff984 */ /* 0x000fe20000000800 */
[----:B------:R1:W-:Y:S06]  /*e3b0*/  MEMBAR.ALL.CTA ;  /* 0x0000000000007992 */ /* 0x0003ec0000008000 */
[----:B-1----:R-:W1:Y:S01]  /*e3c0*/  FENCE.VIEW.ASYNC.S ;  /* 0x00000000000073c6 */ /* 0x002e620000000000 */
[----:B------:R-:W-:Y:S05]  /*e3d0*/  @!P1 BRA `(.L_x_77) ;  /* 0x0000000000049947 */ /* 0x000fea0003800000 */
[----:B------:R-:W-:Y:S01]  /*e3e0*/  BPT.TRAP 0x1 ;  /* 0x000000040000795c */ /* 0x000fe20000300000 */
.L_x_77:
[----:B------:R-:W2:Y:S01]  /*e3f0*/  LDL R3, [R1+0x8] ;  /* 0x0000080001037983 */ /* 0x000ea20000100800 */
[----:B-1----:R-:W-:Y:S01]  /*e400*/  SYNCS.ARRIVE.TRANS64.A1T0 RZ, [R18+URZ+0x29850], RZ ;  /* 0x029850ff12ff79a7 */ /* 0x002fe2000810003f */
[----:B------:R-:W1:Y:S02]  /*e410*/  S2R R0, SR_TID.X ;  /* 0x0000000000007919 */ /* 0x000e640000002100 */
[----:B-1----:R-:W-:Y:S01]  /*e420*/  LOP3.LUT R0, R0, 0x7f, RZ, 0xc0, !PT ;  /* 0x0000007f00007812 */ /* 0x002fe200078ec0ff */
[----:B------:R-:W-:Y:S03]  /*e430*/  BAR.SYNC.DEFER_BLOCKING 0x2, 0x80 ;  /* 0x0082000000007b1d */ /* 0x000fe60000010000 */
[----:B------:R-:W-:-:S13]  /*e440*/  ISETP.NE.AND P0, PT, R0, RZ, PT ;  /* 0x000000ff0000720c */ /* 0x000fda0003f05270 */
[----:B------:R-:W-:-:S05]  /*e450*/  @!P0 VIADD R0, R18, 0x29880 ;  /* 0x0002988012008836 */ /* 0x000fca0000000000 */
[----:B------:R-:W-:-:S04]  /*e460*/  @!P0 PRMT R0, RZ, 0x654, R0 ;  /* 0x00000654ff008816 */ /* 0x000fc80000000000 */
[----:B------:R1:W-:Y:S02]  /*e470*/  @!P0 SYNCS.ARRIVE.TRANS64.RED.A1T0 RZ, [R0+URZ], RZ ;  /* 0x000000ff00ff89a7 */ /* 0x0003e4000810043f */
[----:B-1----:R-:W-:Y:S01]  /*e480*/  IMAD.MOV.U32 R0, RZ, RZ, R20 ;  /* 0x000000ffff007224 */ /* 0x002fe200078e0014 */
[C---:B--2---:R-:W-:Y:S01]  /*e490*/  ISETP.GT.AND P0, PT, R2.reuse, R3, PT ;  /* 0x000000030200720c */ /* 0x044fe20003f04270 */
[----:B------:R-:W-:Y:S02]  /*e4a0*/  VIADD R2, R2, 0xffffffff ;  /* 0xffffffff02027836 */ /* 0x000fe40000000000 */
[----:B------:R-:W-:-:S10]  /*e4b0*/  IMAD.MOV.U32 R3, RZ, RZ, R17 ;  /* 0x000000ffff037224 */ /* 0x000fd400078e0011 */
[----:B------:R-:W-:Y:S05]  /*e4c0*/  @P0 BRA `(.L_x_78) ;  /* 0xfffffff000480947 */ /* 0x000fea000383ffff */
[----:B------:R-:W-:Y:S05]  /*e4d0*/  BRA `(.L_x_79) ;  /* 0x0000000000047947 */ /* 0x000fea0003800000 */
.L_x_59:
[----:B------:R-:W-:-:S07]  /*e4e0*/  IMAD.MOV.U32 R17, RZ, RZ, RZ ;  /* 0x000000ffff117224 */ /* 0x000fce00078e00ff */
.L_x_79:
[----:B------:R-:W0:Y:S02]  /*e4f0*/  LDL R2, [R1+0x1c] ;  /* 0x00001c0001027983 */ /* 0x000e240000100800 */
[----:B0-----:R-:W-:-:S04]  /*e500*/  LOP3.LUT R0, R2, 0x1, RZ, 0xfc, !PT ;  /* 0x0000000102007812 */ /* 0x001fc800078efcff */
[----:B------:R-:W-:-:S13]  /*e510*/  ISETP.NE.AND P0, PT, R0, 0x3, PT ;  /* 0x000000030000780c */ /* 0x000fda0003f05270 */
[----:B------:R-:W-:Y:S05]  /*e520*/  @!P0 BRA `(.L_x_80) ;  /* 0x0000000000048947 */ /* 0x000fea0003800000 */
[----:B------:R-:W-:Y:S01]  /*e530*/  BPT.TRAP 0x1 ;  /* 0x000000040000795c */ /* 0x000fe20000300000 */
.L_x_80:
[----:B------:R-:W-:Y:S01]  /*e540*/  LOP3.LUT R0, R20, 0x1, RZ, 0x3c, !PT ;  /* 0x0000000114007812 */ /* 0x000fe200078e3cff */
[----:B------:R-:W-:Y:S01]  /*e550*/  BSSY B0, `(.L_x_81) ;  /* 0x0000007000007945 */ /* 0x000fe20003800000 */
[----:B------:R-:W-:Y:S02]  /*e560*/  LEA R3, R17, UR40, 0x3 ;  /* 0x0000002811037c11 */ /* 0x000fe4000f8e18ff */
[----:B------:R-:W-:Y:S02]  /*e570*/  SHF.L.U32 R0, R0, 0x1f, RZ ;  /* 0x0000001f00007819 */ /* 0x000fe400000006ff */
[----:B------:R-:W-:Y:S02]  /*e580*/  LOP3.LUT R2, R2, 0x2, RZ, 0xfc, !PT ;  /* 0x0000000202027812 */ /* 0x000fe400078efcff */
[----:B------:R-:W0:Y:S02]  /*e590*/  SYNCS.PHASECHK.TRANS64.TRYWAIT P0, [R3+URZ+0x29870], R0 ;  /* 0x02987000030075a7 */ /* 0x000e24000800017f */
[----:B------:R-:W-:Y:S01]  /*e5a0*/  ISETP.NE.AND P1, PT, R2, 0x3, PT ;  /* 0x000000030200780c */ /* 0x000fe20003f25270 */
[----:B0-----:R-:W-:-:S12]  /*e5b0*/  @!P0 BRA `(.L_x_82) ;  /* 0x0000001400108947 */ /* 0x001fd80003800000 */
.L_x_119:
[----:B------:R-:W-:Y:S05]  /*e5c0*/  BSYNC B0 ;  /* 0x0000000000007941 */ /* 0x000fea0003800000 */
.L_x_81:
[----:B------:R-:W-:Y:S05]  /*e5d0*/  @!P1 BRA `(.L_x_83) ;  /* 0x0000000000049947 */ /* 0x000fea0003800000 */
[----:B------:R-:W-:Y:S01]  /*e5e0*/  BPT.TRAP 0x1 ;  /* 0x000000040000795c */ /* 0x000fe20000300000 */
.L_x_83:
[----:B0-----:R-:W2:Y:S01]  /*e5f0*/  LDL.LU R0, [R1+0x10] ;  /* 0x0000100001007983 */ /* 0x001ea20000300800 */
[----:B------:R-:W-:Y:S01]  /*e600*/  SHF.L.U32 R2, R20, 0x1f, RZ ;  /* 0x0000001f14027819 */ /* 0x000fe200000006ff */
[----:B------:R-:W-:-:S03]  /*e610*/  IMAD R12, R17, 0x5000, RZ ;  /* 0x00005000110c7824 */ /* 0x000fc600078e02ff */
[----:B------:R-:W0:Y:S02]  /*e620*/  SYNCS.PHASECHK.TRANS64.TRYWAIT P0, [R3+URZ+0x29860], R2 ;  /* 0x02986002030075a7 */ /* 0x000e24000800017f */
[----:B--2---:R-:W-:Y:S01]  /*e630*/  LOP3.LUT R0, R12, R0, RZ, 0xfc, !PT ;  /* 0x000000000c007212 */ /* 0x004fe200078efcff */
[----:B0-----:R-:W-:Y:S06]  /*e640*/  @!P0 BRA `(.L_x_84) ;  /* 0x0000001400008947 */ /* 0x001fec0003800000 */
.L_x_120:
[----:B------:R-:W2:Y:S04]  /*e650*/  LDL.LU R4, [R1+0x14] ;  /* 0x0000140001047983 */ /* 0x000ea80000300800 */
[----:B------:R-:W3:Y:S01]  /*e660*/  LDL.LU R13, [R1+0x18] ;  /* 0x00001800010d7983 */ /* 0x000ee20000300800 */
[----:B0-----:R-:W-:Y:S01]  /*e670*/  VIADD R2, R0, UR40 ;  /* 0x0000002800027c36 */ /* 0x001fe20008000000 */
[----:B------:R-:W-:Y:S05]  /*e680*/  WARPSYNC.ALL ;  /* 0x0000000000007948 */ /* 0x000fea0003800000 */
[----:B------:R-:W0:Y:S02]  /*e690*/  LDSM.16.MT88.4 R8, [R0+UR40+0xa400] ;  /* 0x00a400280008783b */ /* 0x000e240008004200 */
[----:B0-----:R-:W-:-:S02]  /*e6a0*/  PRMT R14, R10, 0x6420, R11 ;  /* 0x000064200a0e7816 */ /* 0x001fc4000000000b */
[----:B------:R-:W-:Y:S02]  /*e6b0*/  PRMT R15, R10, 0x7531, R11 ;  /* 0x000075310a0f7816 */ /* 0x000fe4000000000b */
[----:B--2---:R-:W-:Y:S02]  /*e6c0*/  IADD3 R2, R4, R2, RZ ;  /* 0x0000000204027210 */ /* 0x004fe40007ffe0ff */
[----:B---3--:R-:W-:-:S03]  /*e6d0*/  LOP3.LUT R16, R12, R13, RZ, 0xfc, !PT ;  /* 0x0000000d0c107212 */ /* 0x008fc600078efcff */
[----:B------:R-:W0:Y:S01]  /*e6e0*/  LDSM.16.MT88.4 R4, [R2+0xa400] ;  /* 0x00a400000204783b */ /* 0x000e220000004200 */
[C-C-:B------:R-:W-:Y:S02]  /*e6f0*/  PRMT R12, R8.reuse, 0x6420, R9.reuse ;  /* 0x00006420080c7816 */ /* 0x140fe40000000009 */
[----:B------:R-:W-:Y:S01]  /*e700*/  PRMT R13, R8, 0x7531, R9 ;  /* 0x00007531080d7816 */ /* 0x000fe20000000009 */
[----:B------:R-:W-:-:S05]  /*e710*/  VIADD R16, R16, UR40 ;  /* 0x0000002810107c36 */ /* 0x000fca0008000000 */
[----:B------:R-:W-:Y:S01]  /*e720*/  STSM.16.M88.4 [R16+0x400], R12 ;  /* 0x0004000c10007844 */ /* 0x000fe20000000200 */
[C-C-:B0-----:R-:W-:Y:S02]  /*e730*/  PRMT R8, R4.reuse, 0x6420, R5.reuse ;  /* 0x0000642004087816 */ /* 0x141fe40000000005 */
[----:B------:R-:W-:Y:S02]  /*e740*/  PRMT R9, R4, 0x7531, R5 ;  /* 0x0000753104097816 */ /* 0x000fe40000000005 */
        /* <DEDUP_REMOVED lines=8> */
[----:B------:R-:W-:Y:S02]  /*e7d0*/  PRMT R15, R10, 0x7531, R11 ;  /* 0x000075310a0f7816 */ /* 0x000fe4000000000b */
[C-C-:B-1----:R-:W-:Y:S02]  /*e7e0*/  PRMT R8, R4.reuse, 0x6420, R5.reuse ;  /* 0x0000642004087816 */ /* 0x142fe40000000005 */
[----:B------:R-:W-:Y:S01]  /*e7f0*/  PRMT R9, R4, 0x7531, R5 ;  /* 0x0000753104097816 */ /* 0x000fe20000000005 */
[----:B------:R-:W-:Y:S01]  /*e800*/  STSM.16.M88.4 [R16+0x1400], R12 ;  /* 0x0014000c10007844 */ /* 0x000fe20000000200 */
        /* <DEDUP_REMOVED lines=35> */
[----:B------:R0:W-:Y:S01]  /*ea40*/  STSM.16.M88.4 [R16+0x4400], R12 ;  /* 0x0044000c10007844 */ /* 0x0001e20000000200 */
        /* <DEDUP_REMOVED lines=11> */
.L_x_85:
[----:B------:R-:W2:Y:S01]  /*eb00*/  S2R R0, SR_TID.X ;  /* 0x0000000000007919 */ /* 0x000ea20000002100 */
[----:B-1----:R-:W-:Y:S01]  /*eb10*/  SYNCS.ARRIVE.TRANS64.A1T0 RZ, [R3+URZ+0x29850], RZ ;  /* 0x029850ff03ff79a7 */ /* 0x002fe2000810003f */
[----:B------:R-:W-:Y:S01]  /*eb20*/  IMAD.MOV.U32 R2, RZ, RZ, RZ ;  /* 0x000000ffff027224 */ /* 0x000fe200078e00ff */
[----:B--2---:R-:W-:Y:S01]  /*eb30*/  LOP3.LUT R0, R0, 0x7f, RZ, 0xc0, !PT ;  /* 0x0000007f00007812 */ /* 0x004fe200078ec0ff */
[----:B------:R-:W-:Y:S03]  /*eb40*/  BAR.SYNC.DEFER_BLOCKING 0x2, 0x80 ;  /* 0x0082000000007b1d */ /* 0x000fe60000010000 */
[----:B------:R-:W-:-:S13]  /*eb50*/  ISETP.NE.AND P0, PT, R0, RZ, PT ;  /* 0x000000ff0000720c */ /* 0x000fda0003f05270 */
[----:B------:R-:W-:-:S05]  /*eb60*/  @!P0 VIADD R0, R3, 0x29880 ;  /* 0x0002988003008836 */ /* 0x000fca0000000000 */
[----:B------:R-:W-:-:S04]  /*eb70*/  @!P0 PRMT R0, RZ, 0x654, R0 ;  /* 0x00000654ff008816 */ /* 0x000fc80000000000 */
[----:B------:R1:W-:Y:S02]  /*eb80*/  @!P0 SYNCS.ARRIVE.TRANS64.RED.A1T0 RZ, [R0+URZ], RZ ;  /* 0x000000ff00ff89a7 */ /* 0x0003e4000810043f */
[----:B-1----:R-:W-:-:S05]  /*eb90*/  VIADD R0, R17, 0x1 ;  /* 0x0000000111007836 */ /* 0x002fca0000000000 */
[----:B------:R-:W-:-:S04]  /*eba0*/  ISETP.NE.AND P0, PT, R0, 0x2, PT ;  /* 0x000000020000780c */ /* 0x000fc80003f05270 */
[----:B------:R-:W-:Y:S02]  /*ebb0*/  SEL R3, RZ, 0x1, P0 ;  /* 0x00000001ff037807 */ /* 0x000fe40000000000 */
[----:B------:R-:W-:Y:S02]  /*ebc0*/  SEL R0, R0, RZ, P0 ;  /* 0x000000ff00007207 */ /* 0x000fe40000000000 */
[----:B------:R-:W-:-:S07]  /*ebd0*/  LOP3.LUT R20, R20, R3, RZ, 0x3c, !PT ;  /* 0x0000000314147212 */ /* 0x000fce00078e3cff */
.L_x_40:
[----:B------:R-:W0:Y:S01]  /*ebe0*/  S2R R4, SR_CgaCtaId ;  /* 0x0000000000047919 */ /* 0x000e220000008800 */
[----:B------:R-:W-:Y:S02]  /*ebf0*/  MOV R3, 0x400 ;  /* 0x0000040000037802 */ /* 0x000fe40000000f00 */
[----:B------:R-:W-:Y:S02]  /*ec00*/  SHF.L.U32 R2, R2, 0x1f, RZ ;  /* 0x0000001f02027819 */ /* 0x000fe400000006ff */
[----:B0-----:R-:W-:-:S04]  /*ec10*/  LEA R9, R4, R3, 0x18 ;  /* 0x0000000304097211 */ /* 0x001fc800078ec0ff */
[----:B------:R-:W0:Y:S02]  /*ec20*/  SYNCS.PHASECHK.TRANS64.TRYWAIT P0, [R9+URZ+0x29820], R2 ;  /* 0x02982002090075a7 */ /* 0x000e24000800017f */
[----:B0-----:R-:W-:Y:S05]  /*ec30*/  @!P0 BRA `(.L_x_86) ;  /* 0x0000000c00988947 */ /* 0x001fea0003800000 */
.L_x_121:
[----:B------:R-:W1:Y:S02]  /*ec40*/  S2R R3, SR_TID.X ;  /* 0x0000000000037919 */ /* 0x000e640000002100 */
[----:B-1----:R-:W-:-:S04]  /*ec50*/  SHF.R.U32.HI R3, RZ, 0x5, R3 ;  /* 0x00000005ff037819 */ /* 0x002fc80000011603 */
[----:B------:R-:W-:-:S05]  /*ec60*/  LOP3.LUT R3, R3, 0x3, RZ, 0xc0, !PT ;  /* 0x0000000303037812 */ /* 0x000fca00078ec0ff */
[----:B0-----:R-:W0:Y:S02]  /*ec70*/  SHFL.IDX PT, R2, R3, RZ, 0x1f ;  /* 0x00001fff03027589 */ /* 0x001e2400000e0000 */
[----:B0-----:R-:W-:-:S13]  /*ec80*/  ISETP.NE.AND P0, PT, R2, RZ, PT ;  /* 0x000000ff0200720c */ /* 0x001fda0003f05270 */
[----:B------:R-:W-:Y:S05]  /*ec90*/  @P0 BRA `(.L_x_10) ;  /* 0x00000000009c0947 */ /* 0x000fea0003800000 */
[----:B------:R-:W-:-:S13]  /*eca0*/  ELECT P0, URZ, PT ;  /* 0x00000000003f782f */ /* 0x000fda0003800000 */
[----:B------:R-:W-:Y:S05]  /*ecb0*/  @!P0 BRA `(.L_x_10) ;  /* 0x0000000000948947 */ /* 0x000fea0003800000 */
[----:B------:R-:W2:Y:S02]  /*ecc0*/  LDL.LU R3, [R1+0x1c] ;  /* 0x00001c0001037983 */ /* 0x000ea40000300800 */
[----:B--2---:R-:W-:-:S04]  /*ecd0*/  LOP3.LUT R2, R3, 0x2, RZ, 0xfc, !PT ;  /* 0x0000000203027812 */ /* 0x004fc800078efcff */
[----:B------:R-:W-:-:S13]  /*ece0*/  ISETP.NE.AND P0, PT, R2, 0x3, PT ;  /* 0x000000030200780c */ /* 0x000fda0003f05270 */
[----:B------:R-:W-:Y:S05]  /*ecf0*/  @!P0 BRA `(.L_x_87) ;  /* 0x0000000000048947 */ /* 0x000fea0003800000 */
[----:B------:R-:W-:Y:S01]  /*ed00*/  BPT.TRAP 0x1 ;  /* 0x000000040000795c */ /* 0x000fe20000300000 */
.L_x_87:
[----:B------:R-:W-:Y:S01]  /*ed10*/  VIADD R7, R9, 0x29840 ;  /* 0x0002984009077836 */ /* 0x000fe20000000000 */
[----:B------:R-:W-:Y:S01]  /*ed20*/  SHF.L.U32 R4, R20, 0x1f, RZ ;  /* 0x0000001f14047819 */ /* 0x000fe200000006ff */
[C---:B------:R-:W-:Y:S02]  /*ed30*/  VIADD R2, R0.reuse, 0x1 ;  /* 0x0000000100027836 */ /* 0x040fe40000000000 */
[----:B------:R-:W-:-:S03]  /*ed40*/  IMAD R5, R0, 0x8, R7 ;  /* 0x0000000800057824 */ /* 0x000fc600078e0207 */
[----:B------:R-:W-:Y:S01]  /*ed50*/  ISETP.NE.AND P2, PT, R2, 0x2, PT ;  /* 0x000000020200780c */ /* 0x000fe20003f45270 */
[----:B------:R-:W0:Y:S03]  /*ed60*/  SYNCS.PHASECHK.TRANS64.TRYWAIT P1, [R5+URZ], R4 ;  /* 0x00000004050075a7 */ /* 0x000e26000802017f */
[----:B------:R-:W-:-:S04]  /*ed70*/  SEL R3, RZ, 0x1, P2 ;  /* 0x00000001ff037807 */ /* 0x000fc80001000000 */
[----:B------:R-:W-:Y:S02]  /*ed80*/  LOP3.LUT R20, R20, R3, RZ, 0x3c, !PT ;  /* 0x0000000314147212 */ /* 0x000fe400078e3cff */
[----:B------:R-:W-:Y:S02]  /*ed90*/  SEL R3, R2, RZ, P2 ;  /* 0x000000ff02037207 */ /* 0x000fe40001000000 */
[----:B------:R-:W-:-:S03]  /*eda0*/  SHF.L.U32 R2, R20, 0x1f, RZ ;  /* 0x0000001f14027819 */ /* 0x000fc600000006ff */
[----:B------:R-:W-:Y:S01]  /*edb0*/  IMAD R7, R3, 0x8, R7 ;  /* 0x0000000803077824 */ /* 0x000fe200078e0207 */
[----:B0-----:R-:W-:Y:S06]  /*edc0*/  @!P1 BRA `(.L_x_88) ;  /* 0x0000000c00489947 */ /* 0x001fec0003800000 */
.L_x_122:
[----:B------:R-:W1:Y:S02]  /*edd0*/  SYNCS.PHASECHK.TRANS64.TRYWAIT P1, [R7+URZ], R2 ;  /* 0x00000002070075a7 */ /* 0x000e64000802017f */
[----:B-1----:R-:W-:Y:S05]  /*ede0*/  @!P1 BRA `(.L_x_89) ;  /* 0x0000000c00549947 */ /* 0x002fea0003800000 */
.L_x_123:
[----:B------:R-:W-:Y:S05]  /*edf0*/  @!P0 BRA `(.L_x_90) ;  /* 0x0000000000048947 */ /* 0x000fea0003800000 */
[----:B------:R-:W-:Y:S01]  /*ee00*/  BPT.TRAP 0x1 ;  /* 0x000000040000795c */ /* 0x000fe20000300000 */
.L_x_90:
[----:B0-----:R-:W-:-:S04]  /*ee10*/  IMAD R5, R0, 0x8, R9 ;  /* 0x0000000800057824 */ /* 0x001fc800078e0209 */
[----:B------:R-:W0:Y:S02]  /*ee20*/  SYNCS.PHASECHK.TRANS64.TRYWAIT P1, [R5+URZ+0x29860], R4 ;  /* 0x02986004050075a7 */ /* 0x000e24000802017f */
[----:B0-----:R-:W-:Y:S05]  /*ee30*/  @!P1 BRA `(.L_x_91) ;  /* 0x0000000c00549947 */ /* 0x001fea0003800000 */
.L_x_124:
[----:B------:R-:W-:Y:S05]  /*ee40*/  @!P0 BRA `(.L_x_92) ;  /* 0x0000000000048947 */ /* 0x000fea0003800000 */
[----:B------:R-:W-:Y:S01]  /*ee50*/  BPT.TRAP 0x1 ;  /* 0x000000040000795c */ /* 0x000fe20000300000 */
.L_x_92:
[----:B------:R-:W-:-:S04]  /*ee60*/  IMAD R3, R3, 0x8, R9 ;  /* 0x0000000803037824 */ /* 0x000fc800078e0209 */
[----:B------:R-:W2:Y:S02]  /*ee70*/  SYNCS.PHASECHK.TRANS64.TRYWAIT P1, [R3+URZ+0x29860], R2 ;  /* 0x02986002030075a7 */ /* 0x000ea4000802017f */
[----:B--2---:R-:W-:Y:S05]  /*ee80*/  @!P1 BRA `(.L_x_93) ;  /* 0x0000000c00549947 */ /* 0x004fea0003800000 */
.L_x_125:
[----:B------:R-:W-:Y:S05]  /*ee90*/  @!P0 BRA `(.L_x_94) ;  /* 0x0000000000048947 */ /* 0x000fea0003800000 */
[----:B------:R-:W-:Y:S01]  /*eea0*/  BPT.TRAP 0x1 ;  /* 0x000000040000795c */ /* 0x000fe20000300000 */
.L_x_94:
[----:B------:R-:W3:Y:S02]  /*eeb0*/  SYNCS.PHASECHK.TRANS64.TRYWAIT P0, [R5+URZ+0x29880], R4 ;  /* 0x02988004050075a7 */ /* 0x000ee4000800017f */
[----:B---3--:R-:W-:Y:S05]  /*eec0*/  @!P0 BRA `(.L_x_95) ;  /* 0x0000000c00588947 */ /* 0x008fea0003800000 */
.L_x_96:
[----:B----4-:R4:W0:Y:S02]  /*eed0*/  SYNCS.PHASECHK.TRANS64.TRYWAIT P0, [R3+URZ+0x29880], R2 ;  /* 0x02988002030075a7 */ /* 0x010824000800017f */
[----:B0-----:R-:W-:Y:S05]  /*eee0*/  @!P0 NANOSLEEP.SYNCS 0x989680 ;  /* 0x009896800000895d */ /* 0x001fea0003900000 */
[----:B------:R-:W0:Y:S02]  /*eef0*/  @!P0 SYNCS.PHASECHK.TRANS64 P0, [R3+URZ+0x29880], R2 ;  /* 0x02988002030085a7 */ /* 0x000e24000800007f */
[----:B0-----:R-:W-:Y:S05]  /*ef00*/  @!P0 BRA `(.L_x_96) ;  /* 0xfffffffc00f08947 */ /* 0x001fea000383ffff */
.L_x_10:
[----:B------:R-:W-:Y:S05]  /*ef10*/  BSYNC B6 ;  /* 0x0000000000067941 */ /* 0x000fea0003800000 */
.L_x_7:
[----:B------:R-:W-:Y:S05]  /*ef20*/  EXIT ;  /* 0x000000000000794d */ /* 0x000fea0003800000 */
.L_x_14:
[----:B0-----:R-:W-:-:S04]  /*ef30*/  IMAD.U32 R4, RZ, RZ, UR40 ;  /* 0x00000028ff047e24 */ /* 0x001fc8000f8e00ff */
[----:B------:R0:W1:Y:S03]  /*ef40*/  SYNCS.PHASECHK.TRANS64.TRYWAIT P1, [R4+URZ+0x29800], R5 ;  /* 0x02980005040075a7 */ /* 0x000066000802017f */
[----:B-1----:R-:W-:Y:S05]  /*ef50*/  @!P1 NANOSLEEP.SYNCS 0x989680 ;  /* 0x009896800000995d */ /* 0x002fea0003900000 */
[----:B------:R-:W1:Y:S02]  /*ef60*/  @!P1 SYNCS.PHASECHK.TRANS64 P1, [R4+URZ+0x29800], R5 ;  /* 0x02980005040095a7 */ /* 0x000e64000802007f */
[----:B-1----:R-:W-:Y:S05]  /*ef70*/  @!P1 BRA `(.L_x_14) ;  /* 0xfffffffc00ec9947 */ /* 0x002fea000383ffff */
[----:B------:R-:W-:Y:S05]  /*ef80*/  BRA `(.L_x_97) ;  /* 0xffffff2400787947 */ /* 0x000fea000383ffff */
.L_x_18:
[----:B0-----:R-:W-:-:S04]  /*ef90*/  IMAD.U32 R4, RZ, RZ, UR40 ;  /* 0x00000028ff047e24 */ /* 0x001fc8000f8e00ff */
[----:B------:R0:W2:Y:S03]  /*efa0*/  SYNCS.PHASECHK.TRANS64.TRYWAIT P2, [R4+URZ+0x29830], R5 ;  /* 0x02983005040075a7 */ /* 0x0000a6000804017f */
[----:B--2---:R-:W-:Y:S05]  /*efb0*/  @!P2 NANOSLEEP.SYNCS 0x989680 ;  /* 0x009896800000a95d */ /* 0x004fea0003900000 */
[----:B------:R-:W2:Y:S02]  /*efc0*/  @!P2 SYNCS.PHASECHK.TRANS64 P2, [R4+URZ+0x29830], R5 ;  /* 0x029830050400a5a7 */ /* 0x000ea4000804007f */
[----:B--2---:R-:W-:Y:S05]  /*efd0*/  @!P2 BRA `(.L_x_18) ;  /* 0xfffffffc00eca947 */ /* 0x004fea000383ffff */
[----:B------:R-:W-:Y:S05]  /*efe0*/  BRA `(.L_x_17) ;  /* 0xffffff2400907947 */ /* 0x000fea000383ffff */
.L_x_23:
[----:B-1----:R-:W-:-:S04]  /*eff0*/  IMAD.U32 R13, RZ, RZ, UR4 ;  /* 0x00000004ff0d7e24 */ /* 0x002fc8000f8e00ff */
[----:B------:R1:W2:Y:S03]  /*f000*/  SYNCS.PHASECHK.TRANS64.TRYWAIT P2, [R13+URZ+0x29830], R12 ;  /* 0x0298300c0d0075a7 */ /* 0x0002a6000804017f */
[----:B--2---:R-:W-:Y:S05]  /*f010*/  @!P2 NANOSLEEP.SYNCS 0x989680 ;  /* 0x009896800000a95d */ /* 0x004fea0003900000 */
[----:B------:R-:W2:Y:S02]  /*f020*/  @!P2 SYNCS.PHASECHK.TRANS64 P2, [R13+URZ+0x29830], R12 ;  /* 0x0298300c0d00a5a7 */ /* 0x000ea4000804007f */
[----:B--2---:R-:W-:Y:S05]  /*f030*/  @!P2 BRA `(.L_x_23) ;  /* 0xfffffffc00eca947 */ /* 0x004fea000383ffff */
[----:B------:R-:W-:Y:S05]  /*f040*/  BRA `(.L_x_20) ;  /* 0xffffff6000e07947 */ /* 0x000fea000383ffff */
.L_x_27:
[----:B-1----:R-:W-:-:S04]  /*f050*/  IMAD.U32 R12, RZ, RZ, UR4 ;  /* 0x00000004ff0c7e24 */ /* 0x002fc8000f8e00ff */
[----:B------:R1:W2:Y:S03]  /*f060*/  SYNCS.PHASECHK.TRANS64.TRYWAIT P2, [R12+URZ+0x29850], R11 ;  /* 0x0298500b0c0075a7 */ /* 0x0002a6000804017f */
[----:B--2---:R-:W-:Y:S05]  /*f070*/  @!P2 NANOSLEEP.SYNCS 0x989680 ;  /* 0x009896800000a95d */ /* 0x004fea0003900000 */
[----:B------:R-:W2:Y:S02]  /*f080*/  @!P2 SYNCS.PHASECHK.TRANS64 P2, [R12+URZ+0x29850], R11 ;  /* 0x0298500b0c00a5a7 */ /* 0x000ea4000804007f */
[----:B--2---:R-:W-:Y:S05]  /*f090*/  @!P2 BRA `(.L_x_27) ;  /* 0xfffffffc00eca947 */ /* 0x004fea000383ffff */
[----:B------:R-:W-:Y:S05]  /*f0a0*/  BRA `(.L_x_24) ;  /* 0xffffff7000047947 */ /* 0x000fea000383ffff */
.L_x_33:
[----:B-1----:R-:W-:-:S04]  /*f0b0*/  IMAD.U32 R5, RZ, RZ, UR5 ;  /* 0x00000005ff057e24 */ /* 0x002fc8000f8e00ff */
[----:B------:R1:W2:Y:S03]  /*f0c0*/  SYNCS.PHASECHK.TRANS64.TRYWAIT P1, [R5+URZ+0x29850], R8 ;  /* 0x02985008050075a7 */ /* 0x0002a6000802017f */
[----:B--2---:R-:W-:Y:S05]  /*f0d0*/  @!P1 NANOSLEEP.SYNCS 0x989680 ;  /* 0x009896800000995d */ /* 0x004fea0003900000 */
[----:B------:R-:W2:Y:S02]  /*f0e0*/  @!P1 SYNCS.PHASECHK.TRANS64 P1, [R5+URZ+0x29850], R8 ;  /* 0x02985008050095a7 */ /* 0x000ea4000802007f */
[----:B--2---:R-:W-:Y:S05]  /*f0f0*/  @!P1 BRA `(.L_x_33) ;  /* 0xfffffffc00ec9947 */ /* 0x004fea000383ffff */
[----:B------:R-:W-:Y:S05]  /*f100*/  BRA `(.L_x_32) ;  /* 0xffffff9800587947 */ /* 0x000fea000383ffff */
.L_x_46:
[----:B------:R-:W-:Y:S01]  /*f110*/  IMAD.MOV.U32 R13, RZ, RZ, R6 ;  /* 0x000000ffff0d7224 */ /* 0x000fe200078e0006 */
[----:B------:R-:W-:Y:S01]  /*f120*/  MOV R11, 0x1f ;  /* 0x0000001f000b7802 */ /* 0x000fe20000000f00 */
[----:B------:R-:W-:Y:S02]  /*f130*/  IMAD.MOV.U32 R12, RZ, RZ, RZ ;  /* 0x000000ffff0c7224 */ /* 0x000fe400078e00ff */
[----:B------:R-:W-:-:S07]  /*f140*/  IMAD.MOV.U32 R15, RZ, RZ, -0x1 ;  /* 0xffffffffff0f7424 */ /* 0x000fce00078e00ff */
[----:B0-----:R-:W-:Y:S05]  /*f150*/  WARPSYNC.COLLECTIVE R15, `(.L_x_98) ;  /* 0x000000000f087348 */ /* 0x001fea0003c00000 */
[----:B------:R1:W2:Y:S02]  /*f160*/  SHFL.IDX P6, R14, R13, R12, R11 ;  /* 0x0000000c0d0e7389 */ /* 0x0002a400000c000b */
[----:B012---:R-:W-:Y:S01]  /*f170*/  ENDCOLLECTIVE ;  /* 0x000000000000791b */ /* 0x007fe20003800000 */
.L_x_98:
[----:B------:R-:W-:Y:S05]  /*f180*/  BRA `(.L_x_99) ;  /* 0xffffffd400207947 */ /* 0x000fea000383ffff */
.L_x_48:
[----:B------:R-:W-:Y:S01]  /*f190*/  BSSY B0, `(.L_x_100) ;  /* 0x0000006000007945 */ /* 0x000fe20003800000 */
[----:B------:R-:W-:-:S07]  /*f1a0*/  IMAD.MOV.U32 R15, RZ, RZ, -0x1 ;  /* 0xffffffffff0f7424 */ /* 0x000fce00078e00ff */
[----:B-1----:R-:W-:Y:S05]  /*f1b0*/  WARPSYNC.COLLECTIVE R15, `(.L_x_101) ;  /* 0x000000000f0c7348 */ /* 0x002fea0003c00000 */
[----:B------:R-:W-:Y:S02]  /*f1c0*/  ELECT P6, UR62, PT ;  /* 0x00000000003e782f */ /* 0x000fe400038c0000 */
[----:B------:R-:W-:Y:S01]  /*f1d0*/  MOV R14, UR62 ;  /* 0x0000003e000e7c02 */ /* 0x000fe20008000f00 */
[----:B-1----:R-:W-:Y:S10]  /*f1e0*/  ENDCOLLECTIVE ;  /* 0x000000000000791b */ /* 0x002ff40003800000 */
.L_x_101:
[----:B------:R-:W-:Y:S05]  /*f1f0*/  BSYNC B0 ;  /* 0x0000000000007941 */ /* 0x000fea0003800000 */
.L_x_100:
[----:B------:R-:W-:Y:S05]  /*f200*/  BRA `(.L_x_102) ;  /* 0xffffffd4002c7947 */ /* 0x000fea000383ffff */
.L_x_50:
[----:B0-----:R-:W-:-:S04]  /*f210*/  IMAD.U32 R3, RZ, RZ, UR40 ;  /* 0x00000028ff037e24 */ /* 0x001fc8000f8e00ff */
[----:B------:R0:W2:Y:S03]  /*f220*/  SYNCS.PHASECHK.TRANS64.TRYWAIT P0, [R3+URZ+0x29880], R2 ;  /* 0x02988002030075a7 */ /* 0x0000a6000800017f */
[----:B--2---:R-:W-:Y:S05]  /*f230*/  @!P0 NANOSLEEP.SYNCS 0x989680 ;  /* 0x009896800000895d */ /* 0x004fea0003900000 */
[----:B------:R-:W2:Y:S02]  /*f240*/  @!P0 SYNCS.PHASECHK.TRANS64 P0, [R3+URZ+0x29880], R2 ;  /* 0x02988002030085a7 */ /* 0x000ea4000800007f */
[----:B--2---:R-:W-:Y:S05]  /*f250*/  @!P0 BRA `(.L_x_50) ;  /* 0xfffffffc00ec8947 */ /* 0x004fea000383ffff */
[----:B------:R-:W-:Y:S05]  /*f260*/  BRA `(.L_x_103) ;  /* 0xffffffd400787947 */ /* 0x000fea000383ffff */
.L_x_52:
[----:B0-----:R-:W-:-:S04]  /*f270*/  IMAD.U32 R3, RZ, RZ, UR40 ;  /* 0x00000028ff037e24 */ /* 0x001fc8000f8e00ff */
[----:B------:R0:W2:Y:S03]  /*f280*/  SYNCS.PHASECHK.TRANS64.TRYWAIT P0, [R3+URZ+0x29840], R2 ;  /* 0x02984002030075a7 */ /* 0x0000a6000800017f */
[----:B--2---:R-:W-:Y:S05]  /*f290*/  @!P0 NANOSLEEP.SYNCS 0x989680 ;  /* 0x009896800000895d */ /* 0x004fea0003900000 */
[----:B------:R-:W2:Y:S02]  /*f2a0*/  @!P0 SYNCS.PHASECHK.TRANS64 P0, [R3+URZ+0x29840], R2 ;  /* 0x02984002030085a7 */ /* 0x000ea4000800007f */
[----:B--2---:R-:W-:Y:S05]  /*f2b0*/  @!P0 BRA `(.L_x_52) ;  /* 0xfffffffc00ec8947 */ /* 0x004fea000383ffff */
[----:B------:R-:W-:Y:S05]  /*f2c0*/  BRA `(.L_x_104) ;  /* 0xffffffd400b47947 */ /* 0x000fea000383ffff */
.L_x_55:
[----:B------:R-:W-:Y:S02]  /*f2d0*/  IMAD.MOV.U32 R13, RZ, RZ, R5 ;  /* 0x000000ffff0d7224 */ /* 0x000fe400078e0005 */
[----:B------:R-:W-:Y:S02]  /*f2e0*/  IMAD.MOV.U32 R12, RZ, RZ, RZ ;  /* 0x000000ffff0c7224 */ /* 0x000fe400078e00ff */
[----:B------:R-:W-:Y:S02]  /*f2f0*/  IMAD.MOV.U32 R11, RZ, RZ, 0x1c1f ;  /* 0x00001c1fff0b7424 */ /* 0x000fe400078e00ff */
[----:B------:R-:W-:Y:S02]  /*f300*/  IMAD.MOV.U32 R15, RZ, RZ, -0x1 ;  /* 0xffffffffff0f7424 */ /* 0x000fe400078e00ff */
[----:B------:R-:W-:-:S07]  /*f310*/  IMAD R7, R10, 0x80, R7 ;  /* 0x000000800a077824 */ /* 0x000fce00078e0207 */
[----:B------:R-:W-:Y:S05]  /*f320*/  WARPSYNC.COLLECTIVE R15, `(.L_x_105) ;  /* 0x000000000f087348 */ /* 0x000fea0003c00000 */
[----:B------:R0:W1:Y:S02]  /*f330*/  SHFL.IDX P6, R14, R13, R12, R11 ;  /* 0x0000000c0d0e7389 */ /* 0x00006400000c000b */
[----:B01----:R-:W-:Y:S01]  /*f340*/  ENDCOLLECTIVE ;  /* 0x000000000000791b */ /* 0x003fe20003800000 */
.L_x_105:
[----:B------:R-:W-:Y:S02]  /*f350*/  VIADD R21, R7, 0x40 ;  /* 0x0000004007157836 */ /* 0x000fe40000000000 */
[----:B------:R-:W-:Y:S02]  /*f360*/  IMAD.MOV.U32 R13, RZ, RZ, R6 ;  /* 0x000000ffff0d7224 */ /* 0x000fe400078e0006 */
[----:B------:R-:W-:-:S07]  /*f370*/  IMAD.MOV.U32 R2, RZ, RZ, R14 ;  /* 0x000000ffff027224 */ /* 0x000fce00078e000e */
[----:B------:R-:W-:Y:S05]  /*f380*/  WARPSYNC.COLLECTIVE R15, `(.L_x_106) ;  /* 0x000000000f087348 */ /* 0x000fea0003c00000 */
[----:B------:R0:W1:Y:S02]  /*f390*/  SHFL.IDX P6, R14, R13, R12, R11 ;  /* 0x0000000c0d0e7389 */ /* 0x00006400000c000b */
[----:B01----:R-:W-:Y:S01]  /*f3a0*/  ENDCOLLECTIVE ;  /* 0x000000000000791b */ /* 0x003fe20003800000 */
.L_x_106:
[----:B------:R-:W-:Y:S02]  /*f3b0*/  ULDC UR4, c[0x0][0x288] ;  /* 0x0000a20000047ab9 */ /* 0x000fe40000000800 */
[----:B------:R-:W-:-:S05]  /*f3c0*/  IMAD R4, R9, UR4, RZ ;  /* 0x0000000409047c24 */ /* 0x000fca000f8e02ff */
[C---:B------:R-:W-:Y:S01]  /*f3d0*/  ISETP.GE.AND P4, PT, R7.reuse, R4, PT ;  /* 0x000000040700720c */ /* 0x040fe20003f86270 */
[----:B------:R-:W-:Y:S02]  /*f3e0*/  VIADD R11, R7, 0x20 ;  /* 0x00000020070b7836 */ /* 0x000fe40000000000 */
[----:B------:R-:W-:Y:S02]  /*f3f0*/  IMAD.MOV.U32 R13, RZ, RZ, R5 ;  /* 0x000000ffff0d7224 */ /* 0x000fe400078e0005 */
[----:B------:R-:W-:-:S08]  /*f400*/  IMAD.MOV.U32 R12, RZ, RZ, 0x1 ;  /* 0x00000001ff0c7424 */ /* 0x000fd000078e00ff */
[----:B------:R-:W-:Y:S02]  /*f410*/  @!P4 VIADD R9, R0, UR40 ;  /* 0x000000280009cc36 */ /* 0x000fe40008000000 */
[----:B------:R-:W-:-:S05]  /*f420*/  IMAD.MOV.U32 R3, RZ, RZ, R14 ;  /* 0x000000ffff037224 */ /* 0x000fca00078e000e */
[----:B------:R-:W-:-:S05]  /*f430*/  @!P4 IADD3 R3, P3, R8, R3, RZ ;  /* 0x000000030803c210 */ /* 0x000fca0007f7e0ff */
[----:B------:R-:W-:Y:S01]  /*f440*/  @!P4 IMAD.X R2, RZ, RZ, R2, P3 ;  /* 0x000000ffff02c224 */ /* 0x000fe200018e0602 */
[----:B------:R-:W-:Y:S02]  /*f450*/  ISETP.GE.AND P3, PT, R11, R4, PT ;  /* 0x000000040b00720c */ /* 0x000fe40003f66270 */
[----:B------:R-:W-:Y:S02]  /*f460*/  MOV R11, 0x1c1f ;  /* 0x00001c1f000b7802 */ /* 0x000fe40000000f00 */
[----:B------:R-:W-:-:S09]  /*f470*/  @!P4 LOP3.LUT R3, R3, R2, RZ, 0x3c, !PT ;  /* 0x000000020303c212 */ /* 0x000fd200078e3cff */
[----:B------:R-:W-:Y:S05]  /*f480*/  WARPSYNC.COLLECTIVE R15, `(.L_x_107) ;  /* 0x000000000f087348 */ /* 0x000fea0003c00000 */
[----:B------:R0:W1:Y:S02]  /*f490*/  SHFL.IDX P6, R14, R13, R12, R11 ;  /* 0x0000000c0d0e7389 */ /* 0x00006400000c000b */
[----:B01----:R-:W-:Y:S01]  /*f4a0*/  ENDCOLLECTIVE ;  /* 0x000000000000791b */ /* 0x003fe20003800000 */
.L_x_107:
[----:B------:R-:W-:-:S04]  /*f4b0*/  @!P4 LOP3.LUT R2, R3, R2, RZ, 0x3c, !PT ;  /* 0x000000020302c212 */ /* 0x000fc800078e3cff */
[----:B------:R-:W-:-:S05]  /*f4c0*/  @!P4 LOP3.LUT R3, R3, R2, RZ, 0x3c, !PT ;  /* 0x000000020303c212 */ /* 0x000fca00078e3cff */
[----:B------:R-:W-:Y:S01]  /*f4d0*/  @!PT LDS RZ, [RZ] ;  /* 0x00000000fffff984 */ /* 0x000fe20000000800 */
[----:B------:R-:W-:Y:S01]  /*f4e0*/  @!PT LDS RZ, [RZ] ;  /* 0x00000000fffff984 */ /* 0x000fe20000000800 */
[----:B------:R-:W-:Y:S01]  /*f4f0*/  @!PT LDS RZ, [RZ] ;  /* 0x00000000fffff984 */ /* 0x000fe20000000800 */
[----:B------:R-:W-:Y:S01]  /*f500*/  @!P4 LDGSTS.E.BYPASS.LTC128B.128 [R9+0x14400], desc[UR38][R2.64], !P2 ;  /* 0x144000000209cfae */ /* 0x000fe2000d101d66 */
[----:B------:R-:W-:-:S03]  /*f510*/  IMAD.MOV.U32 R13, RZ, RZ, R6 ;  /* 0x000000ffff0d7224 */ /* 0x000fc600078e0006 */
[----:B------:R-:W-:Y:S04]  /*f520*/  @!P4 LDGSTS.E.BYPASS.LTC128B.128 [R9+0x16400], desc[UR38][R2.64+0x40], !P0 ;  /* 0x164000400209cfae */ /* 0x000fe8000c101d66 */
[----:B------:R0:W-:Y:S02]  /*f530*/  @!P4 LDGSTS.E.BYPASS.LTC128B.128 [R9+0x18400], desc[UR38][R2.64+0x80], !P1 ;  /* 0x184000800209cfae */ /* 0x0001e4000c901d66 */
[----:B0-----:R-:W-:-:S07]  /*f540*/  IMAD.MOV.U32 R2, RZ, RZ, R14 ;  /* 0x000000ffff027224 */ /* 0x001fce00078e000e */
[----:B------:R-:W-:Y:S05]  /*f550*/  WARPSYNC.COLLECTIVE R15, `(.L_x_108) ;  /* 0x000000000f087348 */ /* 0x000fea0003c00000 */
[----:B------:R0:W1:Y:S02]  /*f560*/  SHFL.IDX P6, R14, R13, R12, R11 ;  /* 0x0000000c0d0e7389 */ /* 0x00006400000c000b */
[----:B01----:R-:W-:Y:S01]  /*f570*/  ENDCOLLECTIVE ;  /* 0x000000000000791b */ /* 0x003fe20003800000 */
.L_x_108:
[----:B------:R-:W-:Y:S02]  /*f580*/  @!P3 VIADD R9, R0, UR40 ;  /* 0x000000280009bc36 */ /* 0x000fe40008000000 */
[----:B------:R-:W-:Y:S02]  /*f590*/  IMAD.MOV.U32 R13, RZ, RZ, R5 ;  /* 0x000000ffff0d7224 */ /* 0x000fe400078e0005 */
[----:B------:R-:W-:Y:S01]  /*f5a0*/  IMAD.MOV.U32 R12, RZ, RZ, 0x2 ;  /* 0x00000002ff0c7424 */ /* 0x000fe200078e00ff */
[----:B------:R-:W-:-:S13]  /*f5b0*/  @!P3 IADD3 R3, P4, R8, R14, RZ ;  /* 0x0000000e0803b210 */ /* 0x000fda0007f9e0ff */
[----:B------:R-:W-:Y:S05]  /*f5c0*/  WARPSYNC.COLLECTIVE R15, `(.L_x_109) ;  /* 0x000000000f087348 */ /* 0x000fea0003c00000 */
[----:B------:R0:W1:Y:S02]  /*f5d0*/  SHFL.IDX P6, R14, R13, R12, R11 ;  /* 0x0000000c0d0e7389 */ /* 0x00006400000c000b */
[----:B01----:R-:W-:Y:S01]  /*f5e0*/  ENDCOLLECTIVE ;  /* 0x000000000000791b */ /* 0x003fe20003800000 */
.L_x_109:
[----:B------:R-:W-:-:S05]  /*f5f0*/  @!P3 IMAD.X R2, RZ, RZ, R2, P4 ;  /* 0x000000ffff02b224 */ /* 0x000fca00020e0602 */
[----:B------:R-:W-:-:S04]  /*f600*/  @!P3 LOP3.LUT R3, R3, R2, RZ, 0x3c, !PT ;  /* 0x000000020303b212 */ /* 0x000fc800078e3cff */
[----:B------:R-:W-:Y:S01]  /*f610*/  @!P3 LOP3.LUT R2, R3, R2, RZ, 0x3c, !PT ;  /* 0x000000020302b212 */ /* 0x000fe200078e3cff */
[----:B------:R-:W-:-:S03]  /*f620*/  IMAD.MOV.U32 R13, RZ, RZ, R6 ;  /* 0x000000ffff0d7224 */ /* 0x000fc600078e0006 */
[----:B------:R-:W-:-:S05]  /*f630*/  @!P3 LOP3.LUT R3, R3, R2, RZ, 0x3c, !PT ;  /* 0x000000020303b212 */ /* 0x000fca00078e3cff */
[----:B------:R-:W-:Y:S01]  /*f640*/  @!PT LDS RZ, [RZ] ;  /* 0x00000000fffff984 */ /* 0x000fe20000000800 */
[----:B------:R-:W-:Y:S01]  /*f650*/  @!PT LDS RZ, [RZ] ;  /* 0x00000000fffff984 */ /* 0x000fe20000000800 */
[----:B------:R-:W-:Y:S01]  /*f660*/  @!PT LDS RZ, [RZ] ;  /* 0x00000000fffff984 */ /* 0x000fe20000000800 */
[----:B------:R-:W-:Y:S04]  /*f670*/  @!P3 LDGSTS.E.BYPASS.LTC128B.128 [R9+0x14c00], desc[UR38][R2.64], !P2 ;  /* 0x14c000000209bfae */ /* 0x000fe8000d101d66 */
[----:B------:R-:W-:Y:S04]  /*f680*/  @!P3 LDGSTS.E.BYPASS.LTC128B.128 [R9+0x16c00], desc[UR38][R2.64+0x40], !P0 ;  /* 0x16c000400209bfae */ /* 0x000fe8000c101d66 */
[----:B------:R0:W-:Y:S01]  /*f690*/  @!P3 LDGSTS.E.BYPASS.LTC128B.128 [R9+0x18c00], desc[UR38][R2.64+0x80], !P1 ;  /* 0x18c000800209bfae */ /* 0x0001e2000c901d66 */
[----:B------:R-:W-:Y:S01]  /*f6a0*/  ISETP.GE.AND P3, PT, R21, R4, PT ;  /* 0x000000041500720c */ /* 0x000fe20003f66270 */
[----:B0-----:R-:W-:-:S12]  /*f6b0*/  IMAD.MOV.U32 R2, RZ, RZ, R14 ;  /* 0x000000ffff027224 */ /* 0x001fd800078e000e */
[----:B------:R-:W-:Y:S05]  /*f6c0*/  WARPSYNC.COLLECTIVE R15, `(.L_x_110) ;  /* 0x000000000f087348 */ /* 0x000fea0003c00000 */
[----:B------:R0:W1:Y:S02]  /*f6d0*/  SHFL.IDX P6, R14, R13, R12, R11 ;  /* 0x0000000c0d0e7389 */ /* 0x00006400000c000b */
[----:B01----:R-:W-:Y:S01]  /*f6e0*/  ENDCOLLECTIVE ;  /* 0x000000000000791b */ /* 0x003fe20003800000 */
.L_x_110:
[----:B------:R-:W-:Y:S02]  /*f6f0*/  @!P3 VIADD R21, R0, UR40 ;  /* 0x000000280015bc36 */ /* 0x000fe40008000000 */
[----:B------:R-:W-:Y:S02]  /*f700*/  IMAD.MOV.U32 R13, RZ, RZ, R5 ;  /* 0x000000ffff0d7224 */ /* 0x000fe400078e0005 */
[----:B------:R-:W-:Y:S01]  /*f710*/  IMAD.MOV.U32 R12, RZ, RZ, 0x3 ;  /* 0x00000003ff0c7424 */ /* 0x000fe200078e00ff */
[----:B------:R-:W-:-:S13]  /*f720*/  @!P3 IADD3 R3, P4, R8, R14, RZ ;  /* 0x0000000e0803b210 */ /* 0x000fda0007f9e0ff */
[----:B------:R-:W-:Y:S05]  /*f730*/  WARPSYNC.COLLECTIVE R15, `(.L_x_111) ;  /* 0x000000000f087348 */ /* 0x000fea0003c00000 */
[----:B------:R0:W1:Y:S02]  /*f740*/  SHFL.IDX P6, R14, R13, R12, R11 ;  /* 0x0000000c0d0e7389 */ /* 0x00006400000c000b */
[----:B01----:R-:W-:Y:S01]  /*f750*/  ENDCOLLECTIVE ;  /* 0x000000000000791b */ /* 0x003fe20003800000 */
.L_x_111:
        /* <DEDUP_REMOVED lines=8> */
[----:B------:R0:W-:Y:S01]  /*f7e0*/  @!P3 LDGSTS.E.BYPASS.LTC128B.128 [R21+0x15400], desc[UR38][R2.64], !P2 ;  /* 0x154000000215bfae */ /* 0x0001e2000d101d66 */
[----:B------:R-:W-:-:S03]  /*f7f0*/  IMAD.MOV.U32 R5, RZ, RZ, R14 ;  /* 0x000000ffff057224 */ /* 0x000fc600078e000e */
[----:B------:R0:W-:Y:S04]  /*f800*/  @!P3 LDGSTS.E.BYPASS.LTC128B.128 [R21+0x17400], desc[UR38][R2.64+0x40], !P0 ;  /* 0x174000400215bfae */ /* 0x0001e8000c101d66 */
[----:B------:R0:W-:Y:S02]  /*f810*/  @!P3 LDGSTS.E.BYPASS.LTC128B.128 [R21+0x19400], desc[UR38][R2.64+0x80], !P1 ;  /* 0x194000800215bfae */ /* 0x0001e4000c901d66 */
[----:B0-----:R-:W-:Y:S05]  /*f820*/  WARPSYNC.COLLECTIVE R15, `(.L_x_112) ;  /* 0x000000000f087348 */ /* 0x001fea0003c00000 */
[----:B------:R1:W2:Y:S02]  /*f830*/  SHFL.IDX P6, R14, R13, R12, R11 ;  /* 0x0000000c0d0e7389 */ /* 0x0002a400000c000b */
[----:B012---:R-:W-:Y:S01]  /*f840*/  ENDCOLLECTIVE ;  /* 0x000000000000791b */ /* 0x007fe20003800000 */
.L_x_112:
[----:B------:R-:W-:Y:S05]  /*f850*/  BRA `(.L_x_113) ;  /* 0xffffffd800dc7947 */ /* 0x000fea000383ffff */
.L_x_58:
[----:B0-----:R-:W-:-:S04]  /*f860*/  IMAD.U32 R3, RZ, RZ, UR40 ;  /* 0x00000028ff037e24 */ /* 0x001fc8000f8e00ff */
[----:B------:R0:W1:Y:S03]  /*f870*/  SYNCS.PHASECHK.TRANS64.TRYWAIT P0, [R3+URZ+0x29820], R0 ;  /* 0x02982000030075a7 */ /* 0x000066000800017f */
[----:B-1----:R-:W-:Y:S05]  /*f880*/  @!P0 NANOSLEEP.SYNCS 0x989680 ;  /* 0x009896800000895d */ /* 0x002fea0003900000 */
[----:B------:R-:W1:Y:S02]  /*f890*/  @!P0 SYNCS.PHASECHK.TRANS64 P0, [R3+URZ+0x29820], R0 ;  /* 0x02982000030085a7 */ /* 0x000e64000800007f */
[----:B-1----:R-:W-:Y:S05]  /*f8a0*/  @!P0 BRA `(.L_x_58) ;  /* 0xfffffffc00ec8947 */ /* 0x002fea000383ffff */
[----:B------:R-:W-:Y:S05]  /*f8b0*/  BRA `(.L_x_114) ;  /* 0xffffffdc002c7947 */ /* 0x000fea000383ffff */
.L_x_63:
[----:B0-----:R0:W1:Y:S02]  /*f8c0*/  SYNCS.PHASECHK.TRANS64.TRYWAIT P0, [R6+URZ+0x29880], R4 ;  /* 0x02988004060075a7 */ /* 0x001064000800017f */
[----:B-1----:R-:W-:Y:S05]  /*f8d0*/  @!P0 NANOSLEEP.SYNCS 0x989680 ;  /* 0x009896800000895d */ /* 0x002fea0003900000 */
[----:B------:R-:W1:Y:S02]  /*f8e0*/  @!P0 SYNCS.PHASECHK.TRANS64 P0, [R6+URZ+0x29880], R4 ;  /* 0x02988004060085a7 */ /* 0x000e64000800007f */
[----:B-1----:R-:W-:Y:S05]  /*f8f0*/  @!P0 BRA `(.L_x_63) ;  /* 0xfffffffc00f08947 */ /* 0x002fea000383ffff */
[----:B------:R-:W-:Y:S05]  /*f900*/  BRA `(.L_x_115) ;  /* 0xffffffdc00d47947 */ /* 0x000fea000383ffff */
.L_x_67:
[----:B-1----:R1:W2:Y:S02]  /*f910*/  SYNCS.PHASECHK.TRANS64.TRYWAIT P0, [R6+URZ+0x29840], R4 ;  /* 0x02984004060075a7 */ /* 0x0022a4000800017f */
[----:B--2---:R-:W-:Y:S05]  /*f920*/  @!P0 NANOSLEEP.SYNCS 0x989680 ;  /* 0x009896800000895d */ /* 0x004fea0003900000 */
[----:B------:R-:W2:Y:S02]  /*f930*/  @!P0 SYNCS.PHASECHK.TRANS64 P0, [R6+URZ+0x29840], R4 ;  /* 0x02984004060085a7 */ /* 0x000ea4000800007f */
[----:B--2---:R-:W-:Y:S05]  /*f940*/  @!P0 BRA `(.L_x_67) ;  /* 0xfffffffc00f08947 */ /* 0x004fea000383ffff */
[----:B------:R-:W-:Y:S05]  /*f950*/  BRA `(.L_x_116) ;  /* 0xffffffe000447947 */ /* 0x000fea000383ffff */
.L_x_74:
[----:B0-----:R0:W1:Y:S02]  /*f960*/  SYNCS.PHASECHK.TRANS64.TRYWAIT P0, [R18+URZ+0x29870], R5 ;  /* 0x02987005120075a7 */ /* 0x001064000800017f */
[----:B-1----:R-:W-:Y:S05]  /*f970*/  @!P0 NANOSLEEP.SYNCS 0x989680 ;  /* 0x009896800000895d */ /* 0x002fea0003900000 */
[----:B------:R-:W1:Y:S02]  /*f980*/  @!P0 SYNCS.PHASECHK.TRANS64 P0, [R18+URZ+0x29870], R5 ;  /* 0x02987005120085a7 */ /* 0x000e64000800007f */
[----:B-1----:R-:W-:Y:S05]  /*f990*/  @!P0 BRA `(.L_x_74) ;  /* 0xfffffffc00f08947 */ /* 0x002fea000383ffff */
[----:B------:R-:W-:Y:S05]  /*f9a0*/  BRA `(.L_x_117) ;  /* 0xffffffe400447947 */ /* 0x000fea000383ffff */
.L_x_76:
[----:B0-----:R0:W1:Y:S02]  /*f9b0*/  SYNCS.PHASECHK.TRANS64.TRYWAIT P0, [R18+URZ+0x29860], R5 ;  /* 0x02986005120075a7 */ /* 0x001064000800017f */
[----:B-1----:R-:W-:Y:S05]  /*f9c0*/  @!P0 NANOSLEEP.SYNCS 0x989680 ;  /* 0x009896800000895d */ /* 0x002fea0003900000 */
[----:B------:R-:W1:Y:S02]  /*f9d0*/  @!P0 SYNCS.PHASECHK.TRANS64 P0, [R18+URZ+0x29860], R5 ;  /* 0x02986005120085a7 */ /* 0x000e64000800007f */
[----:B-1----:R-:W-:Y:S05]  /*f9e0*/  @!P0 BRA `(.L_x_76) ;  /* 0xfffffffc00f08947 */ /* 0x002fea000383ffff */
[----:B------:R-:W-:Y:S05]  /*f9f0*/  BRA `(.L_x_118) ;  /* 0xffffffe400487947 */ /* 0x000fea000383ffff */
.L_x_82:
[----:B0-----:R0:W1:Y:S02]  /*fa00*/  SYNCS.PHASECHK.TRANS64.TRYWAIT P0, [R3+URZ+0x29870], R0 ;  /* 0x02987000030075a7 */ /* 0x001064000800017f */
[----:B-1----:R-:W-:Y:S05]  /*fa10*/  @!P0 NANOSLEEP.SYNCS 0x989680 ;  /* 0x009896800000895d */ /* 0x002fea0003900000 */
[----:B------:R-:W1:Y:S02]  /*fa20*/  @!P0 SYNCS.PHASECHK.TRANS64 P0, [R3+URZ+0x29870], R0 ;  /* 0x02987000030085a7 */ /* 0x000e64000800007f */
[----:B-1----:R-:W-:Y:S05]  /*fa30*/  @!P0 BRA `(.L_x_82) ;  /* 0xfffffffc00f08947 */ /* 0x002fea000383ffff */
[----:B------:R-:W-:Y:S05]  /*fa40*/  BRA `(.L_x_119) ;  /* 0xffffffe800dc7947 */ /* 0x000fea000383ffff */
.L_x_84:
[----:B0-----:R0:W1:Y:S02]  /*fa50*/  SYNCS.PHASECHK.TRANS64.TRYWAIT P0, [R3+URZ+0x29860], R2 ;  /* 0x02986002030075a7 */ /* 0x001064000800017f */
[----:B-1----:R-:W-:Y:S05]  /*fa60*/  @!P0 NANOSLEEP.SYNCS 0x989680 ;  /* 0x009896800000895d */ /* 0x002fea0003900000 */
[----:B------:R-:W1:Y:S02]  /*fa70*/  @!P0 SYNCS.PHASECHK.TRANS64 P0, [R3+URZ+0x29860], R2 ;  /* 0x02986002030085a7 */ /* 0x000e64000800007f */
[----:B-1----:R-:W-:Y:S05]  /*fa80*/  @!P0 BRA `(.L_x_84) ;  /* 0xfffffffc00f08947 */ /* 0x002fea000383ffff */
[----:B------:R-:W-:Y:S05]  /*fa90*/  BRA `(.L_x_120) ;  /* 0xffffffe800ec7947 */ /* 0x000fea000383ffff */
.L_x_86:
[----:B0-----:R0:W1:Y:S02]  /*faa0*/  SYNCS.PHASECHK.TRANS64.TRYWAIT P0, [R9+URZ+0x29820], R2 ;  /* 0x02982002090075a7 */ /* 0x001064000800017f */
[----:B-1----:R-:W-:Y:S05]  /*fab0*/  @!P0 NANOSLEEP.SYNCS 0x989680 ;  /* 0x009896800000895d */ /* 0x002fea0003900000 */
[----:B------:R-:W1:Y:S02]  /*fac0*/  @!P0 SYNCS.PHASECHK.TRANS64 P0, [R9+URZ+0x29820], R2 ;  /* 0x02982002090085a7 */ /* 0x000e64000800007f */
[----:B-1----:R-:W-:Y:S05]  /*fad0*/  @!P0 BRA `(.L_x_86) ;  /* 0xfffffffc00f08947 */ /* 0x002fea000383ffff */
[----:B------:R-:W-:Y:S05]  /*fae0*/  BRA `(.L_x_121) ;  /* 0xfffffff000547947 */ /* 0x000fea000383ffff */
.L_x_88:
[----:B0-----:R0:W1:Y:S02]  /*faf0*/  SYNCS.PHASECHK.TRANS64.TRYWAIT P1, [R5+URZ], R4 ;  /* 0x00000004050075a7 */ /* 0x001064000802017f */
[----:B-1----:R-:W-:Y:S05]  /*fb00*/  @!P1 NANOSLEEP.SYNCS 0x989680 ;  /* 0x009896800000995d */ /* 0x002fea0003900000 */
[----:B------:R-:W1:Y:S02]  /*fb10*/  @!P1 SYNCS.PHASECHK.TRANS64 P1, [R5+URZ], R4 ;  /* 0x00000004050095a7 */ /* 0x000e64000802007f */
[----:B-1----:R-:W-:Y:S05]  /*fb20*/  @!P1 BRA `(.L_x_88) ;  /* 0xfffffffc00f09947 */ /* 0x002fea000383ffff */
[----:B------:R-:W-:Y:S05]  /*fb30*/  BRA `(.L_x_122) ;  /* 0xfffffff000a47947 */ /* 0x000fea000383ffff */
.L_x_89:
[----:B-1----:R1:W2:Y:S02]  /*fb40*/  SYNCS.PHASECHK.TRANS64.TRYWAIT P1, [R7+URZ], R2 ;  /* 0x00000002070075a7 */ /* 0x0022a4000802017f */
[----:B--2---:R-:W-:Y:S05]  /*fb50*/  @!P1 NANOSLEEP.SYNCS 0x989680 ;  /* 0x009896800000995d */ /* 0x004fea0003900000 */
[----:B------:R-:W2:Y:S02]  /*fb60*/  @!P1 SYNCS.PHASECHK.TRANS64 P1, [R7+URZ], R2 ;  /* 0x00000002070095a7 */ /* 0x000ea4000802007f */
[----:B--2---:R-:W-:Y:S05]  /*fb70*/  @!P1 BRA `(.L_x_89) ;  /* 0xfffffffc00f09947 */ /* 0x004fea000383ffff */
[----:B------:R-:W-:Y:S05]  /*fb80*/  BRA `(.L_x_123) ;  /* 0xfffffff000987947 */ /* 0x000fea000383ffff */
.L_x_91:
[----:B0-----:R0:W2:Y:S02]  /*fb90*/  SYNCS.PHASECHK.TRANS64.TRYWAIT P1, [R5+URZ+0x29860], R4 ;  /* 0x02986004050075a7 */ /* 0x0010a4000802017f */
[----:B--2---:R-:W-:Y:S05]  /*fba0*/  @!P1 NANOSLEEP.SYNCS 0x989680 ;  /* 0x009896800000995d */ /* 0x004fea0003900000 */
[----:B------:R-:W2:Y:S02]  /*fbb0*/  @!P1 SYNCS.PHASECHK.TRANS64 P1, [R5+URZ+0x29860], R4 ;  /* 0x02986004050095a7 */ /* 0x000ea4000802007f */
[----:B--2---:R-:W-:Y:S05]  /*fbc0*/  @!P1 BRA `(.L_x_91) ;  /* 0xfffffffc00f09947 */ /* 0x004fea000383ffff */
[----:B------:R-:W-:Y:S05]  /*fbd0*/  BRA `(.L_x_124) ;  /* 0xfffffff000987947 */ /* 0x000fea000383ffff */
.L_x_93:
[----:B--2---:R2:W3:Y:S02]  /*fbe0*/  SYNCS.PHASECHK.TRANS64.TRYWAIT P1, [R3+URZ+0x29860], R2 ;  /* 0x02986002030075a7 */ /* 0x0044e4000802017f */
[----:B---3--:R-:W-:Y:S05]  /*fbf0*/  @!P1 NANOSLEEP.SYNCS 0x989680 ;  /* 0x009896800000995d */ /* 0x008fea0003900000 */
[----:B------:R-:W3:Y:S02]  /*fc00*/  @!P1 SYNCS.PHASECHK.TRANS64 P1, [R3+URZ+0x29860], R2 ;  /* 0x02986002030095a7 */ /* 0x000ee4000802007f */
[----:B---3--:R-:W-:Y:S05]  /*fc10*/  @!P1 BRA `(.L_x_93) ;  /* 0xfffffffc00f09947 */ /* 0x008fea000383ffff */
[----:B------:R-:W-:Y:S05]  /*fc20*/  BRA `(.L_x_125) ;  /* 0xfffffff000987947 */ /* 0x000fea000383ffff */
.L_x_95:
[----:B---3--:R3:W4:Y:S02]  /*fc30*/  SYNCS.PHASECHK.TRANS64.TRYWAIT P0, [R5+URZ+0x29880], R4 ;  /* 0x02988004050075a7 */ /* 0x008724000800017f */
[----:B----4-:R-:W-:Y:S05]  /*fc40*/  @!P0 NANOSLEEP.SYNCS 0x989680 ;  /* 0x009896800000895d */ /* 0x010fea0003900000 */
[----:B------:R-:W4:Y:S02]  /*fc50*/  @!P0 SYNCS.PHASECHK.TRANS64 P0, [R5+URZ+0x29880], R4 ;  /* 0x02988004050085a7 */ /* 0x000f24000800007f */
[----:B----4-:R-:W-:Y:S05]  /*fc60*/  @!P0 BRA `(.L_x_95) ;  /* 0xfffffffc00f08947 */ /* 0x010fea000383ffff */
[----:B------:R-:W-:Y:S05]  /*fc70*/  BRA `(.L_x_96) ;  /* 0xfffffff000947947 */ /* 0x000fea000383ffff */
.L_x_126:
[----:B------:R-:W-:-:S00]  /*fc80*/  BRA `(.L_x_126) ;  /* 0xfffffffc00fc7947 */ /* 0x000fc0000383ffff */
[----:B------:R-:W-:-:S00]  /*fc90*/  NOP ;  /* 0x0000000000007918 */ /* 0x000fc00000000000 */
        /* <DEDUP_REMOVED lines=14> */
.L_x_2800:


//--------------------- .text._ZN7cutlass13device_kernelIN5flash11enable_sm90INS1_16FlashAttnFwdSm90INS1_25CollectiveMainloopFwdSm90ILi2EN4cute5tupleIJNS5_1CILi1EEES8_S8_EEENS6_IJNS7_ILi128EEENS7_ILi160EEENS7_ILi192EEEEEELi128ENS_12float_e4m3_tEfNS_4arch4Sm90ELb0ELb0ELb1ELb1ELb0ELb0ELb0ELb1ELb1ELb1ELb1ELb0EEENS1_21CollectiveEpilogueFwdINS6_IJSA_SA_SB_EEES9_NS_10bfloat16_tESG_Li256ELb1ELb1ELb1ELb1EEENS1_36VarlenDynamicPersistentTileSchedulerILi128ELi160ELi256ELi128ELb1ELb1ELb1ELb0ELb1ELb1EEEEEEEEEvNT_6ParamsE --------------------------
	.section	.text._ZN7cutlass13device_kernelIN5flash11enable_sm90INS1_16FlashAttnFwdSm90INS1_25CollectiveMainloopFwdSm90ILi2EN4cute5tupleIJNS5_1CILi1EEES8_S8_EEENS6_IJNS7_ILi128EEENS7_ILi160EEENS7_ILi192EEEEEELi128ENS_12float_e4m3_tEfNS_4arch4Sm90ELb0ELb0ELb1ELb1ELb0ELb0ELb0ELb1ELb1ELb1ELb1ELb0EEENS1_21CollectiveEpilogueFwdINS6_IJSA_SA_SB_EEES9_NS_10bfloat16_tESG_Li256ELb1ELb1ELb1ELb1EEENS1_36VarlenDynamicPersistentTileSchedulerILi128ELi160ELi256ELi128ELb1ELb1ELb1ELb0ELb1ELb1EEEEEEEEEvNT_6ParamsE,"ax",@progbits
	.align	128
.text._ZN7cutlass13device_kernelIN5flash11enable_sm90INS1_16FlashAttnFwdSm90INS1_25CollectiveMainloopFwdSm90ILi2EN4cute5tupleIJNS5_1CILi1EEES8_S8_EEENS6_IJNS7_ILi128EEENS7_ILi160EEENS7_ILi192EEEEEELi128ENS_12float_e4m3_tEfNS_4arch4Sm90ELb0ELb0ELb1ELb1ELb0ELb0ELb0ELb1ELb1ELb1ELb1ELb0EEENS1_21CollectiveEpilogueFwdINS6_IJSA_SA_SB_EEES9_NS_10bfloat16_tESG_Li256ELb1ELb1ELb1ELb1EEENS1_36VarlenDynamicPersistentTileSchedulerILi128ELi160ELi256ELi128ELb1ELb1ELb1ELb0ELb1ELb1EEEEEEEEEvNT_6ParamsE:
        .type           _ZN7cutlass13device_kernelIN5flash11enable_sm90INS1_16FlashAttnFwdSm90INS1_25CollectiveMainloopFwdSm90ILi2EN4cute5tupleIJNS5_1CILi1EEES8_S8_EEENS6_IJNS7_ILi128EEENS7_ILi160EEENS7_ILi192EEEEEELi128ENS_12float_e4m3_tEfNS_4arch4Sm90ELb0ELb0ELb1ELb1ELb0ELb0ELb0ELb1ELb1ELb1ELb1ELb0EEENS1_21CollectiveEpilogueFwdINS6_IJSA_SA_SB_EEES9_NS_10bfloat16_tESG_Li256ELb1ELb1ELb1ELb1EEENS1_36VarlenDynamicPersistentTileSchedulerILi128ELi160ELi256ELi128ELb1ELb1ELb1ELb0ELb1ELb1EEEEEEEEEvNT_6ParamsE,@function
        .size           _ZN7cutlass13device_kernelIN5flash11enable_sm90INS1_16FlashAttnFwdSm90INS1_25CollectiveMainloopFwdSm90ILi2EN4cute5tupleIJNS5_1CILi1EEES8_S8_EEENS6_IJNS7_ILi128EEENS7_ILi160EEENS7_ILi192EEEEEELi128ENS_12float_e4m3_tEfNS_4arch4Sm90ELb0ELb0ELb1ELb1ELb0ELb0ELb0ELb1ELb1ELb1ELb1ELb0EEENS1_21CollectiveEpilogueFwdINS6_IJSA_SA_SB_EEES9_NS_10bfloat16_tESG_Li256ELb1ELb1ELb1ELb1EEENS1_36VarlenDynamicPersistentTileSchedulerILi128ELi160ELi256ELi128ELb1ELb1ELb1ELb0ELb1ELb1EEEEEEEEEvNT_6ParamsE,(.L_x_2801 - _ZN7cutlass13device_kernelIN5flash11enable_sm90INS1_16FlashAttnFwdSm90INS1_25CollectiveMainloopFwdSm90ILi2EN4cute5tupleIJNS5_1CILi1EEES8_S8_EEENS6_IJNS7_ILi128EEENS7_ILi160EEENS7_ILi192EEEEEELi128ENS_12float_e4m3_tEfNS_4arch4Sm90ELb0ELb0ELb1ELb1ELb0ELb0ELb0ELb1ELb1ELb1ELb1ELb0EEENS1_21CollectiveEpilogueFwdINS6_IJSA_SA_SB_EEES9_NS_10bfloat16_tESG_Li256ELb1ELb1ELb1ELb1EEENS1_36VarlenDynamicPersistentTileSchedulerILi128ELi160ELi256ELi128ELb1ELb1ELb1ELb0ELb1ELb1EEEEEEEEEvNT_6ParamsE)
        .other          _ZN7cutlass13device_kernelIN5flash11enable_sm90INS1_16FlashAttnFwdSm90INS1_25CollectiveMainloopFwdSm90ILi2EN4cute5tupleIJNS5_1CILi1EEES8_S8_EEENS6_IJNS7_ILi128EEENS7_ILi160EEENS7_ILi192EEEEEELi128ENS_12float_e4m3_tEfNS_4arch4Sm90ELb0ELb0ELb1ELb1ELb0ELb0ELb0ELb1ELb1ELb1ELb1ELb0EEENS1_21CollectiveEpilogueFwdINS6_IJSA_SA_SB_EEES9_NS_10bfloat16_tESG_Li256ELb1ELb1ELb1ELb1EEENS1_36VarlenDynamicPersistentTileSchedulerILi128ELi160ELi256ELi128ELb1ELb1ELb1ELb0ELb1ELb1EEEEEEEEEvNT_6ParamsE,@"STO_CUDA_ENTRY STV_DEFAULT"
_ZN7cutlass13device_kernelIN5flash11enable_sm90INS1_16FlashAttnFwdSm90INS1_25CollectiveMainloopFwdSm90ILi2EN4cute5tupleIJNS5_1CILi1EEES8_S8_EEENS6_IJNS7_ILi128EEENS7_ILi160EEENS7_ILi192EEEEEELi128ENS_12float_e4m3_tEfNS_4arch4Sm90ELb0ELb0ELb1ELb1ELb0ELb0ELb0ELb1ELb1ELb1ELb1ELb0EEENS1_21CollectiveEpilogueFwdINS6_IJSA_SA_SB_EEES9_NS_10bfloat16_tESG_Li256ELb1ELb1ELb1ELb1EEENS1_36VarlenDynamicPersistentTileSchedulerILi128ELi160ELi256ELi128ELb1ELb1ELb1ELb0ELb1ELb1EEEEEEEEEvNT_6ParamsE:
[----:B------:R-:W0:Y:S02]  /*0000*/  LDC R1, c[0x0][0x28] ;  /* 0x00000a00ff017b82 */ /* 0x000e240000000800 */
[----:B0-----:R-:W-:Y:S01]  /*0010*/  VIADD R1, R1, 0xffffffc8 ;  /* 0xffffffc801017836 */ /* 0x001fe20000000000 */
[----:B------:R-:W0:Y:S01]  /*0020*/  S2R R3, SR_TID.X ;  /* 0x0000000000037919 */ /* 0x000e220000002100 */
[----:B------:R-:W-:Y:S01]  /*0030*/  ELECT P0, URZ, PT ;  /* 0x00000000003f782f */ /* 0x000fe20003800000 */
[----:B------:R-:W-:Y:S01]  /*0040*/  BSSY B0, `(.L_x_127) ;  /* 0x000000e000007945 */ /* 0x000fe20003800000 */
[--C-:B0-----:R-:W-:Y:S02]  /*0050*/  SHF.R.U32.HI R0, RZ, 0x5, R3.reuse ;  /* 0x00000005ff007819 */ /* 0x101fe40000011603 */
[----:B------:R-:W-:-:S03]  /*0060*/  SHF.R.U32.HI R3, RZ, 0x7, R3 ;  /* 0x00000007ff037819 */ /* 0x000fc60000011603 */
        /* <DEDUP_REMOVED lines=11> */
.L_x_128:
[----:B------:R-:W-:Y:S05]  /*0120*/  BSYNC B0 ;  /* 0x0000000000007941 */ /* 0x000fea0003800000 */
.L_x_127:
[----:B------:R-:W-:Y:S01]  /*0130*/  VOTEU.ANY UP0, P0 ;  /* 0x00000000003f7886 */ /* 0x000fe20000000100 */
[----:B------:R-:W0:Y:S01]  /*0140*/  SHFL.IDX PT, R3, R3, RZ, 0x1f ;  /* 0x00001fff03037589 */ /* 0x000e2200000e0000 */
[----:B------:R-:W-:Y:S01]  /*0150*/  UMOV UR4, 0x80 ;  /* 0x0000008000047882 */ /* 0x000fe20000000000 */
[----:B------:R-:W-:Y:S01]  /*0160*/  UMOV UR7, 0x100 ;  /* 0x0000010000077882 */ /* 0x000fe20000000000 */
[----:B------:R-:W-:Y:S01]  /*0170*/  VOTEU.ANY UP1, P0 ;  /* 0x00000000003f7886 */ /* 0x000fe20000020100 */
[----:B------:R-:W1:Y:S01]  /*0180*/  @UP0 S2UR UR8, SR_CgaCtaId ;  /* 0x00000000000809c3 */ /* 0x000e620000008800 */
[----:B------:R-:W2:Y:S01]  /*0190*/  SHFL.IDX PT, R2, R0, RZ, 0x1f ;  /* 0x00001fff00027589 */ /* 0x000ea200000e0000 */
[----:B------:R-:W-:Y:S01]  /*01a0*/  @UP0 UMOV UR6, 0x400 ;  /* 0x0000040000060882 */ /* 0x000fe20000000000 */
[----:B------:R-:W-:-:S04]  /*01b0*/  @UP0 UIADD3 UR4, -UR4, 0x100000, URZ ;  /* 0x0010000004040890 */ /* 0x000fc8000fffe13f */
[----:B------:R-:W-:Y:S02]  /*01c0*/  @UP0 USHF.L.U32 UR5, UR4, 0xb, URZ ;  /* 0x0000000b04050899 */ /* 0x000fe4000800063f */
[----:B------:R-:W-:Y:S01]  /*01d0*/  @UP0 USHF.L.U32 UR4, UR4, 0x1, URZ ;  /* 0x0000000104040899 */ /* 0x000fe2000800063f */
[----:B------:R-:W-:Y:S01]  /*01e0*/  VOTEU.ANY UP2, P0 ;  /* 0x00000000003f7886 */ /* 0x000fe20000040100 */
[----:B0-----:R-:W-:Y:S01]  /*01f0*/  R2UR UR9, R3 ;  /* 0x00000000030972ca */ /* 0x001fe200000e0000 */
[----:B-1----:R-:W-:Y:S01]  /*0200*/  @UP0 ULEA UR8, UR8, UR6, 0x18 ;  /* 0x0000000608080291 */ /* 0x002fe2000f8ec03f */
[----:B--2---:R-:W-:Y:S01]  /*0210*/  ISETP.NE.AND P1, PT, R2, RZ, PT ;  /* 0x000000ff0200720c */ /* 0x004fe20003f25270 */
[----:B------:R-:W-:-:S04]  /*0220*/  @UP0 UIADD3 UR6, -UR7, 0x100000, URZ ;  /* 0x0010000007060890 */ /* 0x000fc8000fffe13f */
[----:B------:R-:W-:Y:S02]  /*0230*/  @UP0 USHF.L.U32 UR7, UR6, 0xb, URZ ;  /* 0x0000000b06070899 */ /* 0x000fe4000800063f */
[----:B------:R-:W-:-:S04]  /*0240*/  @UP0 USHF.L.U32 UR6, UR6, 0x1, URZ ;  /* 0x0000000106060899 */ /* 0x000fc8000800063f */
[----:B------:R-:W-:Y:S01]  /*0250*/  UISETP.NE.AND UP0, UPT, UR9, URZ, UPT ;  /* 0x0000003f0900728c */ /* 0x000fe2000bf05270 */
[----:B------:R-:W0:Y:S02]  /*0260*/  FENCE.VIEW.ASYNC.S ;  /* 0x00000000000073c6 */ /* 0x000e240000000000 */
[----:B0-----:R0:W1:Y:S05]  /*0270*/  @UP1 SYNCS.EXCH.64 URZ, [UR8+0x29800], UR4 ;  /* 0x02980004083f15b2 */ /* 0x00106a0008000100 */
[----:B------:R0:W2:Y:S01]  /*0280*/  @UP2 SYNCS.EXCH.64 URZ, [UR8+0x29820], UR6 ;  /* 0x02982006083f25b2 */ /* 0x0000a20008000100 */
        /* <DEDUP_REMOVED lines=17> */
[----:B------:R3:W0:Y:S02]  /*03a0*/  SYNCS.EXCH.64 URZ, [UR8+0x29848], UR6 ;  /* 0x02984806083f75b2 */ /* 0x0006240008000100 */
[----:B---3--:R-:W-:Y:S01]  /*03b0*/  NOP ;  /* 0x0000000000007918 */ /* 0x008fe20000000000 */
.L_x_129:
[----:B------:R-:W3:Y:S01]  /*03c0*/  SHFL.IDX PT, R2, R0, RZ, 0x1f ;  /* 0x00001fff00027589 */ /* 0x000ee200000e0000 */
[----:B------:R-:W-:Y:S01]  /*03d0*/  NOP ;  /* 0x0000000000007918 */ /* 0x000fe20000000000 */
[----:B---3--:R-:W-:-:S13]  /*03e0*/  ISETP.NE.AND P0, PT, R2, RZ, PT ;  /* 0x000000ff0200720c */ /* 0x008fda0003f05270 */
        /* <DEDUP_REMOVED lines=17> */
[----:B------:R3:W0:Y:S02]  /*0500*/  SYNCS.EXCH.64 URZ, [UR8+0x29868], UR6 ;  /* 0x02986806083f75b2 */ /* 0x0006240008000100 */
[----:B---3--:R-:W-:Y:S01]  /*0510*/  NOP ;  /* 0x0000000000007918 */ /* 0x008fe20000000000 */
.L_x_130:
[----:B------:R-:W3:Y:S01]  /*0520*/  SHFL.IDX PT, R2, R0, RZ, 0x1f ;  /* 0x00001fff00027589 */ /* 0x000ee200000e0000 */
[----:B------:R-:W-:Y:S01]  /*0530*/  NOP ;  /* 0x0000000000007918 */ /* 0x000fe20000000000 */
[----:B---3--:R-:W-:-:S13]  /*0540*/  ISETP.NE.AND P0, PT, R2, RZ, PT ;  /* 0x000000ff0200720c */ /* 0x008fda0003f05270 */
        /* <DEDUP_REMOVED lines=13> */
[----:B------:R3:W0:Y:S02]  /*0620*/  SYNCS.EXCH.64 URZ, [UR6+0x29888], UR4 ;  /* 0x02988804063f75b2 */ /* 0x0006240008000100 */
[----:B---3--:R-:W-:Y:S01]  /*0630*/  NOP ;  /* 0x0000000000007918 */ /* 0x008fe20000000000 */
.L_x_131:
        /* <DEDUP_REMOVED lines=22> */
.L_x_132:
        /* <DEDUP_REMOVED lines=22> */
.L_x_133:
[----:B------:R-:W-:Y:S01]  /*0900*/  PLOP3.LUT P0, PT, PT, PT, UP0, 0x80, 0x0 ;  /* 0x000000000000781c */ /* 0x000fe20003f0f008 */
[----:B------:R-:W-:Y:S01]  /*0910*/  UMOV UR38, 0x1 ;  /* 0x0000000100267882 */ /* 0x000fe20000000000 */
[----:B------:R-:W-:Y:S01]  /*0920*/  NOP ;  /* 0x0000000000007918 */ /* 0x000fe20000000000 */
[----:B------:R-:W-:Y:S01]  /*0930*/  USEL UR38, UR38, 0x2, !UP0 ;  /* 0x0000000226267887 */ /* 0x000fe2000c000000 */
[----:B------:R-:W-:Y:S01]  /*0940*/  ULDC.64 UR50, c[0x0][0x208] ;  /* 0x0000820000327ab9 */ /* 0x000fe20000000a00 */
[----:B012-4-:R-:W-:Y:S08]  /*0950*/  BAR.SYNC.DEFER_BLOCKING 0x0 ;  /* 0x0000000000007b1d */ /* 0x017ff00000010000 */
[----:B------:R-:W-:Y:S05]  /*0960*/  @!P0 BRA `(.L_x_134) ;  /* 0x000000cc00ec8947 */ /* 0x000fea0003800000 */
.L_x_135:
[----:B------:R-:W-:-:S08]  /*0970*/  NOP ;  /* 0x0000000000007918 */ /* 0x000fd00000000000 */
[----:B------:R-:W0:Y:S02]  /*0980*/  USETMAXREG.TRY_ALLOC.CTAPOOL UP0, 0xf0 ;  /* 0x000000f0000079c8 */ /* 0x000e240008000600 */
[----:B0-----:R-:W-:-:S13]  /*0990*/  PLOP3.LUT P0, PT, PT, PT, UP0, 0x80, 0x0 ;  /* 0x000000000000781c */ /* 0x001fda0003f0f008 */
[----:B------:R-:W-:Y:S05]  /*09a0*/  @!P0 BRA `(.L_x_135) ;  /* 0xfffffffc00f08947 */ /* 0x000fea000383ffff */
[----:B------:R-:W0:Y:S01]  /*09b0*/  S2R R2, SR_TID.X ;  /* 0x0000000000027919 */ /* 0x000e220000002100 */
[----:B------:R-:W1:Y:S01]  /*09c0*/  S2UR UR5, SR_CgaCtaId ;  /* 0x00000000000579c3 */ /* 0x000e620000008800 */
[----:B------:R-:W-:-:S07]  /*09d0*/  UMOV UR4, 0x400 ;  /* 0x0000040000047882 */ /* 0x000fce0000000000 */
[----:B------:R-:W-:Y:S06]  /*09e0*/  BAR.ARV 0x8, 0x180 ;  /* 0x0206000000007b1d */ /* 0x000fec0000002000 */
[----:B-1----:R-:W-:Y:S01]  /*09f0*/  ULEA UR4, UR5, UR4, 0x18 ;  /* 0x0000000405047291 */ /* 0x002fe2000f8ec03f */
[----:B0-----:R-:W-:-:S04]  /*0a00*/  LOP3.LUT R0, R2, 0xffffff80, RZ, 0xc0, !PT ;  /* 0xffffff8002007812 */ /* 0x001fc800078ec0ff */
[----:B------:R-:W-:-:S13]  /*0a10*/  ISETP.NE.AND P0, PT, R0, 0x80, PT ;  /* 0x000000800000780c */ /* 0x000fda0003f05270 */
[----:B------:R-:W-:Y:S08]  /*0a20*/  @!P0 BAR.ARV 0x9, 0x100 ;  /* 0x0244000000008b1d */ /* 0x000ff00000002000 */
[----:B------:R-:W-:Y:S06]  /*0a30*/  BAR.SYNC.DEFER_BLOCKING 0x5, 0x180 ;  /* 0x0146000000007b1d */ /* 0x000fec0000010000 */
[----:B------:R-:W0:Y:S01]  /*0a40*/  LDS.128 R36, [UR4+0x298d0] ;  /* 0x0298d004ff247984 */ /* 0x000e220008000c00 */
[----:B------:R-:W-:Y:S01]  /*0a50*/  ULDC UR4, c[0x0][0xc3c] ;  /* 0x00030f0000047ab9 */ /* 0x000fe20000000800 */
[----:B------:R-:W-:Y:S06]  /*0a60*/  BAR.ARV 0x4, 0x180 ;  /* 0x0106000000007b1d */ /* 0x000fec0000002000 */
[----:B0-----:R-:W-:-:S13]  /*0a70*/  ISETP.GE.AND P0, PT, R39, UR4, PT ;  /* 0x0000000427007c0c */ /* 0x001fda000bf06270 */
[----:B------:R-:W-:Y:S05]  /*0a80*/  @P0 EXIT ;  /* 0x000000000000094d */ /* 0x000fea0003800000 */
[----:B------:R-:W-:Y:S01]  /*0a90*/  VIADD R223, R2, 0xffffff80 ;  /* 0xffffff8002df7836 */ /* 0x000fe20000000000 */
[----:B------:R-:W-:Y:S01]  /*0aa0*/  R2UR UR6, R37 ;  /* 0x00000000250672ca */ /* 0x000fe200000e0000 */
[----:B------:R-:W-:Y:S01]  /*0ab0*/  ULOP3.LUT UR47, UR38, 0x1, URZ, 0xfc, !UPT ;  /* 0x00000001262f7892 */ /* 0x000fe2000f8efc3f */
[----:B------:R-:W-:Y:S01]  /*0ac0*/  R2UR UR5, R38 ;  /* 0x00000000260572ca */ /* 0x000fe200000e0000 */
[----:B------:R-:W-:Y:S01]  /*0ad0*/  UMOV UR46, URZ ;  /* 0x0000003f002e7c82 */ /* 0x000fe20008000000 */
[----:B------:R-:W-:Y:S01]  /*0ae0*/  SHF.R.S32.HI R0, RZ, 0x1f, R223 ;  /* 0x0000001fff007819 */ /* 0x000fe200000114df */
[----:B------:R-:W-:Y:S01]  /*0af0*/  UMOV UR45, URZ ;  /* 0x0000003f002d7c82 */ /* 0x000fe20008000000 */
[----:B------:R-:W-:Y:S02]  /*0b00*/  UMOV UR52, URZ ;  /* 0x0000003f00347c82 */ /* 0x000fe40008000000 */
[CC--:B------:R-:W-:Y:S02]  /*0b10*/  LEA.HI R2, R0.reuse, R223.reuse, RZ, 0x7 ;  /* 0x000000df00027211 */ /* 0x0c0fe400078f38ff */
[----:B------:R-:W-:-:S02]  /*0b20*/  LEA.HI R3, R0, R223, RZ, 0x4 ;  /* 0x000000df00037211 */ /* 0x000fc400078f20ff */
[----:B------:R-:W-:Y:S02]  /*0b30*/  LOP3.LUT R4, R2, 0xffffff80, RZ, 0xc0, !PT ;  /* 0xffffff8002047812 */ /* 0x000fe400078ec0ff */
[----:B------:R-:W-:Y:S02]  /*0b40*/  SHF.R.S32.HI R6, RZ, 0x4, R3 ;  /* 0x00000004ff067819 */ /* 0x000fe40000011403 */
[----:B------:R-:W-:Y:S01]  /*0b50*/  SHF.R.S32.HI R217, RZ, 0x7, R2 ;  /* 0x00000007ffd97819 */ /* 0x000fe20000011402 */
[----:B------:R-:W-:Y:S01]  /*0b60*/  IMAD.IADD R201, R223, 0x1, -R4 ;  /* 0x00000001dfc97824 */ /* 0x000fe200078e0a04 */
[----:B------:R-:W-:Y:S02]  /*0b70*/  LEA.HI R4, R0, R223, RZ, 0x5 ;  /* 0x000000df00047211 */ /* 0x000fe400078f28ff */
[----:B------:R-:W-:Y:S02]  /*0b80*/  LEA.HI R2, R2, R217, RZ, 0x1 ;  /* 0x000000d902027211 */ /* 0x000fe400078f08ff */
[----:B------:R-:W-:Y:S01]  /*0b90*/  SHF.R.S32.HI R8, RZ, 0x1f, R201 ;  /* 0x0000001fff087819 */ /* 0x000fe200000114c9 */
[----:B------:R-:W-:Y:S01]  /*0ba0*/  IMAD.SHL.U32 R5, R4, 0x20, RZ ;  /* 0x0000002004057824 */ /* 0x000fe200078e00ff */
[----:B------:R-:W-:-:S02]  /*0bb0*/  LOP3.LUT R4, R3, 0x3fffff0, RZ, 0xc0, !PT ;  /* 0x03fffff003047812 */ /* 0x000fc400078ec0ff */
[----:B------:R-:W-:Y:S02]  /*0bc0*/  LEA.HI R3, R3, R6, RZ, 0x1 ;  /* 0x0000000603037211 */ /* 0x000fe400078f08ff */
[----:B------:R-:W-:Y:S01]  /*0bd0*/  LOP3.LUT R5, R5, 0xfffffc00, RZ, 0xc0, !PT ;  /* 0xfffffc0005057812 */ /* 0x000fe200078ec0ff */
[----:B------:R-:W-:Y:S01]  /*0be0*/  IMAD.IADD R4, R223, 0x1, -R4 ;  /* 0x00000001df047824 */ /* 0x000fe200078e0a04 */
[----:B------:R-:W-:Y:S02]  /*0bf0*/  LOP3.LUT R3, R3, 0x1ffffffe, RZ, 0xc0, !PT ;  /* 0x1ffffffe03037812 */ /* 0x000fe400078ec0ff */
[----:B------:R-:W-:Y:S01]  /*0c00*/  LEA.HI R7, R8, R201, RZ, 0x2 ;  /* 0x000000c908077211 */ /* 0x000fe200078f10ff */
[----:B------:R-:W-:Y:S01]  /*0c10*/  IMAD R4, R4, 0x40, R5 ;  /* 0x0000004004047824 */ /* 0x000fe200078e0205 */
[----:B------:R-:W-:Y:S01]  /*0c20*/  LEA.HI R5, R0, R223, RZ, 0x2 ;  /* 0x000000df00057211 */ /* 0x000fe200078f10ff */
[----:B------:R-:W-:Y:S01]  /*0c30*/  IMAD.IADD R3, R6, 0x1, -R3 ;  /* 0x0000000106037824 */ /* 0x000fe200078e0a03 */
[----:B------:R-:W-:-:S02]  /*0c40*/  SHF.R.S32.HI R9, RZ, 0x2, R7 ;  /* 0x00000002ff097819 */ /* 0x000fc40000011407 */
[----:B------:R-:W-:Y:S01]  /*0c50*/  LOP3.LUT R6, R5, 0xfffffffc, RZ, 0xc0, !PT ;  /* 0xfffffffc05067812 */ /* 0x000fe200078ec0ff */
[----:B------:R-:W-:Y:S01]  /*0c60*/  IMAD R220, R3, 0x8, R4 ;  /* 0x0000000803dc7824 */ /* 0x000fe200078e0204 */
[----:B------:R-:W-:Y:S02]  /*0c70*/  SHF.R.S32.HI R10, RZ, 0x1f, R7 ;  /* 0x0000001fff0a7819 */ /* 0x000fe40000011407 */
[----:B------:R-:W-:Y:S01]  /*0c80*/  LEA.HI R0, R0, R223, RZ, 0x3 ;  /* 0x000000df00007211 */ /* 0x000fe200078f18ff */
[----:B------:R-:W-:Y:S01]  /*0c90*/  IMAD.IADD R6, R223, 0x1, -R6 ;  /* 0x00000001df067824 */ /* 0x000fe200078e0a06 */
[----:B------:R-:W-:Y:S02]  /*0ca0*/  LEA.HI R10, R10, R9, RZ, 0x3 ;  /* 0x000000090a0a7211 */ /* 0x000fe400078f18ff */
[----:B------:R-:W-:Y:S02]  /*0cb0*/  LOP3.LUT R4, R2, 0x3fffffe, RZ, 0xc0, !PT ;  /* 0x03fffffe02047812 */ /* 0x000fe400078ec0ff */
[----:B------:R-:W-:-:S02]  /*0cc0*/  LEA.HI R3, R6, R6, RZ, 0x1 ;  /* 0x0000000606037211 */ /* 0x000fc400078f08ff */
[----:B------:R-:W-:Y:S01]  /*0cd0*/  LOP3.LUT R2, R0, 0xfffffff8, RZ, 0xc0, !PT ;  /* 0xfffffff800027812 */ /* 0x000fe200078ec0ff */
[----:B------:R-:W-:Y:S01]  /*0ce0*/  IMAD.IADD R4, R217, 0x1, -R4 ;  /* 0x00000001d9047824 */ /* 0x000fe200078e0a04 */
[----:B------:R-:W-:Y:S02]  /*0cf0*/  LOP3.LUT R3, R3, 0x1ffffffe, RZ, 0xc0, !PT ;  /* 0x1ffffffe03037812 */ /* 0x000fe400078ec0ff */
[----:B------:R-:W-:Y:S01]  /*0d00*/  LOP3.LUT R10, R10, 0xfffffff8, RZ, 0xc0, !PT ;  /* 0xfffffff80a0a7812 */ /* 0x000fe200078ec0ff */
[----:B------:R-:W-:Y:S01]  /*0d10*/  IMAD.IADD R17, R223, 0x1, -R2 ;  /* 0x00000001df117824 */ /* 0x000fe200078e0a02 */
[----:B------:R-:W-:Y:S01]  /*0d20*/  LEA.HI R8, R8, R201, RZ, 0x5 ;  /* 0x000000c908087211 */ /* 0x000fe200078f28ff */
[----:B------:R-:W-:Y:S01]  /*0d30*/  IMAD.IADD R3, R6, 0x1, -R3 ;  /* 0x0000000106037824 */ /* 0x000fe200078e0a03 */
[----:B------:R-:W-:Y:S01]  /*0d40*/  LOP3.LUT R6, R7, 0x7ffffffc, RZ, 0xc0, !PT ;  /* 0x7ffffffc07067812 */ /* 0x000fe200078ec0ff */
[----:B------:R-:W-:Y:S01]  /*0d50*/  IMAD.IADD R9, R9, 0x1, -R10 ;  /* 0x0000000109097824 */ /* 0x000fe200078e0a0a */
[----:B------:R-:W-:Y:S01]  /*0d60*/  SHF.R.S32.HI R8, RZ, 0x5, R8 ;  /* 0x00000005ff087819 */ /* 0x000fe20000011408 */
[----:B------:R-:W-:Y:S01]  /*0d70*/  IMAD.SHL.U32 R2, R17, 0x8, RZ ;  /* 0x0000000811027824 */ /* 0x000fe200078e00ff */
[----:B------:R-:W-:Y:S01]  /*0d80*/  SHF.R.S32.HI R200, RZ, 0x3, R0 ;  /* 0x00000003ffc87819 */ /* 0x000fe20000011400 */
[----:B------:R-:W-:-:S02]  /*0d90*/  IMAD.IADD R6, R201, 0x1, -R6 ;  /* 0x00000001c9067824 */ /* 0x000fc400078e0a06 */
[----:B------:R-:W-:Y:S01]  /*0da0*/  IMAD R9, R8, 0x10, R9 ;  /* 0x0000001008097824 */ /* 0x000fe200078e0209 */
[----:B------:R-:W-:Y:S01]  /*0db0*/  SHF.R.S32.HI R222, RZ, 0x1f, R2 ;  /* 0x0000001fffde7819 */ /* 0x000fe20000011402 */
[----:B------:R-:W-:Y:S02]  /*0dc0*/  IMAD.SHL.U32 R199, R6, 0x2, RZ ;  /* 0x0000000206c77824 */ /* 0x000fe400078e00ff */
[----:B------:R-:W-:Y:S02]  /*0dd0*/  VIADD R16, R2, 0x40 ;  /* 0x0000004002107836 */ /* 0x000fe40000000000 */
[C---:B------:R-:W-:Y:S02]  /*0de0*/  VIADD R198, R199.reuse, 0x8 ;  /* 0x00000008c7c67836 */ /* 0x040fe40000000000 */
[C---:B------:R-:W-:Y:S01]  /*0df0*/  VIADD R197, R199.reuse, 0x10 ;  /* 0x00000010c7c57836 */ /* 0x040fe20000000000 */
[----:B------:R-:W-:Y:S01]  /*0e00*/  SHF.R.S32.HI R221, RZ, 0x1f, R16 ;  /* 0x0000001fffdd7819 */ /* 0x000fe20000011410 */
        /* <DEDUP_REMOVED lines=24> */
[----:B------:R-:W-:Y:S01]  /*0f90*/  VIADD R18, R199, 0x78 ;  /* 0x00000078c7127836 */ /* 0x000fe20000000000 */
[----:B------:R-:W-:Y:S01]  /*0fa0*/  SHF.R.S32.HI R204, RZ, 0x1f, R22 ;  /* 0x0000001fffcc7819 */ /* 0x000fe20000011416 */
[----:B------:R-:W-:Y:S01]  /*0fb0*/  IMAD R218, R4, 0x40, R9 ;  /* 0x0000004004da7824 */ /* 0x000fe200078e0209 */
[----:B------:R-:W-:-:S02]  /*0fc0*/  SHF.R.S32.HI R203, RZ, 0x1f, R19 ;  /* 0x0000001fffcb7819 */ /* 0x000fc40000011413 */
[----:B------:R-:W-:Y:S01]  /*0fd0*/  SHF.R.S32.HI R202, RZ, 0x1f, R18 ;  /* 0x0000001fffca7819 */ /* 0x000fe20000011412 */
[----:B------:R-:W-:-:S07]  /*0fe0*/  IMAD R219, R3, 0x8, R218 ;  /* 0x0000000803db7824 */ /* 0x000fce00078e02da */
.L_x_183:
[----:B012-4-:R-:W0:Y:S01]  /*0ff0*/  LDC.64 R4, c[0x0][0xc88] ;  /* 0x00032200ff047b82 */ /* 0x017e220000000a00 */
[----:B------:R-:W-:Y:S01]  /*1000*/  ULDC.64 UR8, c[0x0][0xa28] ;  /* 0x00028a0000087ab9 */ /* 0x000fe20000000a00 */
[----:B------:R-:W-:Y:S01]  /*1010*/  ULDC.64 UR10, c[0x0][0xa20] ;  /* 0x00028800000a7ab9 */ /* 0x000fe20000000a00 */
[----:B------:R-:W-:Y:S01]  /*1020*/  ULDC UR4, c[0x0][0x424] ;  /* 0x0001090000047ab9 */ /* 0x000fe20000000800 */
[----:B------:R-:W-:Y:S01]  /*1030*/  ULDC UR7, c[0x0][0x2f0] ;  /* 0x0000bc0000077ab9 */ /* 0x000fe20000000800 */
[----:B0-----:R-:W-:-:S06]  /*1040*/  IMAD.WIDE R4, R39, 0x4, R4 ;  /* 0x0000000427047825 */ /* 0x001fcc00078e0204 */
[----:B------:R-:W2:Y:S01]  /*1050*/  LDG.E R4, desc[UR50][R4.64] ;  /* 0x0000003204047981 */ /* 0x000ea2000c1e1900 */
[----:B------:R-:W-:Y:S02]  /*1060*/  UISETP.NE.U32.AND UP0, UPT, UR8, URZ, UPT ;  /* 0x0000003f0800728c */ /* 0x000fe4000bf05070 */
[----:B------:R-:W-:Y:S02]  /*1070*/  UISETP.NE.U32.AND UP1, UPT, UR10, URZ, UPT ;  /* 0x0000003f0a00728c */ /* 0x000fe4000bf25070 */
[----:B------:R-:W-:Y:S02]  /*1080*/  UISETP.NE.AND.EX UP0, UPT, UR9, URZ, UPT, UP0 ;  /* 0x0000003f0900728c */ /* 0x000fe4000bf05300 */
[----:B------:R-:W-:-:S04]  /*1090*/  UISETP.NE.AND.EX UP1, UPT, UR11, URZ, UPT, UP1 ;  /* 0x0000003f0b00728c */ /* 0x000fc8000bf25310 */
[----:B------:R-:W-:Y:S02]  /*10a0*/  PLOP3.LUT P0, PT, PT, PT, UP0, 0x80, 0x0 ;  /* 0x000000000000781c */ /* 0x000fe40003f0f008 */
[----:B------:R-:W-:Y:S02]  /*10b0*/  PLOP3.LUT P1, PT, PT, PT, UP1, 0x80, 0x0 ;  /* 0x000000000000781c */ /* 0x000fe40003f2f018 */
[----:B--2---:R-:W-:-:S13]  /*10c0*/  R2UR UR36, R4 ;  /* 0x00000000042472ca */ /* 0x004fda00000e0000 */
[----:B------:R-:W-:Y:S02]  /*10d0*/  USHF.R.S32.HI UR37, URZ, 0x1f, UR36 ;  /* 0x0000001f3f257899 */ /* 0x000fe40008011424 */
[----:B------:R-:W-:-:S04]  /*10e0*/  @UP0 ULEA UR8, UP2, UR36, UR8, 0x2 ;  /* 0x0000000824080291 */ /* 0x000fc8000f84103f */
[----:B------:R-:W-:Y:S02]  /*10f0*/  @UP0 ULEA.HI.X UR9, UR36, UR9, UR37, 0x2, UP2 ;  /* 0x0000000924090291 */ /* 0x000fe400090f1425 */
[----:B------:R-:W-:Y:S01]  /*1100*/  @UP1 ULEA UR10, UP0, UR36, UR10, 0x2 ;  /* 0x0000000a240a1291 */ /* 0x000fe2000f80103f */
[----:B------:R-:W-:-:S03]  /*1110*/  IMAD.U32 R4, RZ, RZ, UR8 ;  /* 0x00000008ff047e24 */ /* 0x000fc6000f8e00ff */
[----:B------:R-:W-:Y:S01]  /*1120*/  @UP1 ULEA.HI.X UR11, UR36, UR11, UR37, 0x2, UP0 ;  /* 0x0000000b240b1291 */ /* 0x000fe200080f1425 */
[----:B------:R-:W-:Y:S01]  /*1130*/  IMAD.U32 R5, RZ, RZ, UR9 ;  /* 0x00000009ff057e24 */ /* 0x000fe2000f8e00ff */
[----:B------:R-:W-:Y:S01]  /*1140*/  ULDC.64 UR8, c[0x0][0x418] ;  /* 0x0001060000087ab9 */ /* 0x000fe20000000a00 */
[----:B------:R-:W-:-:S03]  /*1150*/  IMAD.U32 R6, RZ, RZ, UR10 ;  /* 0x0000000aff067e24 */ /* 0x000fc6000f8e00ff */
[----:B---3--:R-:W-:Y:S01]  /*1160*/  IMAD.U32 R7, RZ, RZ, UR11 ;  /* 0x0000000bff077e24 */ /* 0x008fe2000f8e00ff */
[----:B------:R-:W2:Y:S04]  /*1170*/  @P0 LDG.E R4, desc[UR50][R4.64] ;  /* 0x0000003204040981 */ /* 0x000ea8000c1e1900 */
[----:B------:R-:W3:Y:S01]  /*1180*/  @P1 LDG.E R6, desc[UR50][R6.64] ;  /* 0x0000003206061981 */ /* 0x000ee2000c1e1900 */
[----:B------:R-:W-:Y:S01]  /*1190*/  UISETP.NE.U32.AND UP0, UPT, UR8, URZ, UPT ;  /* 0x0000003f0800728c */ /* 0x000fe2000bf05070 */
[----:B------:R-:W-:Y:S01]  /*11a0*/  UMOV UR42, UR6 ;  /* 0x00000006002a7c82 */ /* 0x000fe20008000000 */
[----:B------:R-:W-:Y:S02]  /*11b0*/  UMOV UR53, URZ ;  /* 0x0000003f00357c82 */ /* 0x000fe40008000000 */
[----:B------:R-:W-:-:S02]  /*11c0*/  UISETP.NE.AND.EX UP0, UPT, UR9, URZ, UPT, UP0 ;  /* 0x0000003f0900728c */ /* 0x000fc4000bf05300 */
[----:B------:R-:W-:Y:S02]  /*11d0*/  ULOP3.LUT UR39, UR5, 0xffff, URZ, 0xc0, !UPT ;  /* 0x0000ffff05277892 */ /* 0x000fe4000f8ec03f */
[----:B------:R-:W-:Y:S02]  /*11e0*/  USEL UR4, UR4, 0x1, UP0 ;  /* 0x0000000104047887 */ /* 0x000fe40008000000 */
[----:B------:R-:W-:Y:S02]  /*11f0*/  ULOP3.LUT UR6, UR5, 0xff0000, URZ, 0xc0, !UPT ;  /* 0x00ff000005067892 */ /* 0x000fe4000f8ec03f */
[----:B------:R-:W-:Y:S02]  /*1200*/  UIMAD UR4, UR4, UR7, URZ ;  /* 0x00000007040472a4 */ /* 0x000fe4000f8e023f */
[----:B------:R-:W-:Y:S01]  /*1210*/  ULOP3.LUT UR7, UR5, 0xff000000, URZ, 0xc0, !UPT ;  /* 0xff00000005077892 */ /* 0x000fe2000f8ec03f */
[----:B--2---:R-:W-:-:S04]  /*1220*/  @P0 R2UR UR53, R4 ;  /* 0x00000000043502ca */ /* 0x004fc800000e0000 */
[----:B---3--:R-:W-:Y:S01]  /*1230*/  @P1 R2UR UR4, R6 ;  /* 0x00000000060412ca */ /* 0x008fe200000e0000 */
[----:B-----5:R-:W-:-:S14]  /*1240*/  @P1 BRA `(.L_x_136) ;  /* 0x0000000000341947 */ /* 0x020fdc0003800000 */
[----:B------:R-:W-:Y:S02]  /*1250*/  ULDC.64 UR8, c[0x0][0xa08] ;  /* 0x0002820000087ab9 */ /* 0x000fe40000000a00 */
[----:B------:R-:W-:-:S04]  /*1260*/  ISETP.NE.U32.AND P0, PT, RZ, UR8, PT ;  /* 0x00000008ff007c0c */ /* 0x000fc8000bf05070 */
[----:B------:R-:W-:-:S13]  /*1270*/  ISETP.NE.AND.EX P0, PT, RZ, UR9, PT, P0 ;  /* 0x00000009ff007c0c */ /* 0x000fda000bf05300 */
[----:B------:R-:W-:Y:S05]  /*1280*/  @!P0 BRA `(.L_x_136) ;  /* 0x0000000000248947 */ /* 0x000fea0003800000 */
[----:B------:R-:W-:Y:S02]  /*1290*/  ULDC.64 UR4, c[0x0][0xa08] ;  /* 0x0002820000047ab9 */ /* 0x000fe40000000a00 */
[----:B------:R-:W-:-:S06]  /*12a0*/  UIMAD.WIDE UR4, UR36, 0x4, UR4 ;  /* 0x00000004240478a5 */ /* 0x000fcc000f8e0204 */
[----:B------:R-:W-:Y:S02]  /*12b0*/  IMAD.U32 R4, RZ, RZ, UR4 ;  /* 0x00000004ff047e24 */ /* 0x000fe4000f8e00ff */
[----:B------:R-:W-:-:S05]  /*12c0*/  IMAD.U32 R5, RZ, RZ, UR5 ;  /* 0x00000005ff057e24 */ /* 0x000fca000f8e00ff */
[----:B------:R-:W2:Y:S04]  /*12d0*/  LDG.E R3, desc[UR50][R4.64] ;  /* 0x0000003204037981 */ /* 0x000ea8000c1e1900 */
[----:B------:R-:W3:Y:S01]  /*12e0*/  LDG.E R0, desc[UR50][R4.64+0x4] ;  /* 0x0000043204007981 */ /* 0x000ee2000c1e1900 */
[----:B--2---:R-:W-:Y:S02]  /*12f0*/  R2UR UR4, R3 ;  /* 0x00000000030472ca */ /* 0x004fe400000e0000 */
[----:B---3--:R-:W-:-:S13]  /*1300*/  R2UR UR5, R0 ;  /* 0x00000000000572ca */ /* 0x008fda00000e0000 */
[----:B------:R-:W-:-:S12]  /*1310*/  UIADD3 UR4, -UR4, UR5, URZ ;  /* 0x0000000504047290 */ /* 0x000fd8000fffe13f */
.L_x_136:
[----:B------:R-:W-:Y:S02]  /*1320*/  UIADD3 UR53, -UR53, UR4, URZ ;  /* 0x0000000435357290 */ /* 0x000fe4000fffe13f */
[----:B------:R-:W-:Y:S02]  /*1330*/  USHF.R.U32.HI UR7, URZ, 0x8, UR7 ;  /* 0x000000083f077899 */ /* 0x000fe40008011607 */
[----:B------:R-:W-:Y:S02]  /*1340*/  UISETP.GE.AND UP0, UPT, UR53, 0x1, UPT ;  /* 0x000000013500788c */ /* 0x000fe4000bf06270 */
[----:B------:R-:W-:Y:S02]  /*1350*/  UIADD3 UR4, UR53, 0x9f, URZ ;  /* 0x0000009f35047890 */ /* 0x000fe4000fffe03f */
[----:B------:R-:W-:Y:S02]  /*1360*/  ULEA.HI UR7, UR6, UR7, URZ, 0x10 ;  /* 0x0000000706077291 */ /* 0x000fe4000f8f803f */
[----:B------:R-:W-:Y:S01]  /*1370*/  PLOP3.LUT P0, PT, PT, PT, UP0, 0x80, 0x0 ;  /* 0x000000000000781c */ /* 0x000fe20003f0f008 */
[----:B------:R-:W-:-:S02]  /*1380*/  UIMAD.WIDE UR4, UR4, 0x66666667, URZ ;  /* 0x66666667040478a5 */ /* 0x000fc4000f8e023f */
[----:B------:R-:W-:Y:S02]  /*1390*/  ULOP3.LUT UR40, UR7, 0xff, URZ, 0xc0, !UPT ;  /* 0x000000ff07287892 */ /* 0x000fe4000f8ec03f */
[----:B------:R-:W-:Y:S02]  /*13a0*/  USHF.R.U32.HI UR6, URZ, 0x1f, UR5 ;  /* 0x0000001f3f067899 */ /* 0x000fe40008011605 */
[----:B------:R-:W-:Y:S01]  /*13b0*/  USHF.R.U32.HI UR44, URZ, 0x10, UR7 ;  /* 0x000000103f2c7899 */ /* 0x000fe20008011607 */
[----:B------:R-:W-:Y:S01]  /*13c0*/  UMOV UR4, URZ ;  /* 0x0000003f00047c82 */ /* 0x000fe20008000000 */
[----:B------:R-:W-:-:S04]  /*13d0*/  ULEA.HI.SX32 UR9, UR5, UR6, 0x1a ;  /* 0x0000000605097291 */ /* 0x000fc8000f8fd23f */
[----:B------:R-:W-:Y:S08]  /*13e0*/  @!P0 BRA `(.L_x_137) ;  /* 0x0000000000908947 */ /* 0x000ff00003800000 */
[----:B------:R-:W-:Y:S01]  /*13f0*/  UISETP.NE.AND UP0, UPT, UR44, URZ, UPT ;  /* 0x0000003f2c00728c */ /* 0x000fe2000bf05270 */
[----:B------:R-:W-:-:S03]  /*1400*/  ULDC UR4, c[0x0][0x9f0] ;  /* 0x00027c0000047ab9 */ /* 0x000fc60000000800 */
[----:B------:R-:W-:-:S03]  /*1410*/  USEL UR10, UR44, UR4, UP0 ;  /* 0x000000042c0a7287 */ /* 0x000fc60008000000 */
[----:B------:R-:W-:Y:S01]  /*1420*/  UMOV UR4, URZ ;  /* 0x0000003f00047c82 */ /* 0x000fe20008000000 */
[----:B------:R-:W-:Y:S02]  /*1430*/  UIADD3 UR6, UR9, -0x1, UR10 ;  /* 0xffffffff09067890 */ /* 0x000fe4000fffe00a */
[----:B------:R-:W-:-:S04]  /*1440*/  IMAD.U32 R4, RZ, RZ, UR10 ;  /* 0x0000000aff047e24 */ /* 0x000fc8000f8e00ff */
[----:B------:R-:W-:Y:S01]  /*1450*/  IMAD.U32 R5, RZ, RZ, UR6 ;  /* 0x00000006ff057e24 */ /* 0x000fe2000f8e00ff */
[-C--:B------:R-:W-:Y:S01]  /*1460*/  IABS R0, R4.reuse ;  /* 0x0000000400007213 */ /* 0x080fe20000000000 */
[----:B------:R-:W-:Y:S01]  /*1470*/  ULOP3.LUT UR6, UR6, UR10, URZ, 0x3c, !UPT ;  /* 0x0000000a06067292 */ /* 0x000fe2000f8e3c3f */
[----:B------:R-:W-:Y:S02]  /*1480*/  IABS R6, R4 ;  /* 0x0000000400067213 */ /* 0x000fe40000000000 */
[----:B------:R-:W-:Y:S02]  /*1490*/  R2UR UR11, R0 ;  /* 0x00000000000b72ca */ /* 0x000fe400000e0000 */
[----:B------:R-:W-:-:S05]  /*14a0*/  IABS R5, R5 ;  /* 0x0000000500057213 */ /* 0x000fca0000000000 */
[----:B------:R-:W-:-:S05]  /*14b0*/  IMAD.MOV.U32 R4, RZ, RZ, R5 ;  /* 0x000000ffff047224 */ /* 0x000fca00078e0005 */
[----:B------:R-:W-:Y:S01]  /*14c0*/  R2UR UR8, R4 ;  /* 0x00000000040872ca */ /* 0x000fe200000e0000 */
[----:B------:R-:W0:Y:S08]  /*14d0*/  I2F.RP R0, UR11 ;  /* 0x0000000b00007d06 */ /* 0x000e300008209400 */
[----:B0-----:R-:W0:Y:S02]  /*14e0*/  MUFU.RCP R0, R0 ;  /* 0x0000000000007308 */ /* 0x001e240000001000 */
[----:B0-----:R-:W-:-:S02]  /*14f0*/  VIADD R3, R0, 0xffffffe ;  /* 0x0ffffffe00037836 */ /* 0x001fc40000000000 */
[----:B------:R-:W-:-:S04]  /*1500*/  IMAD.MOV R0, RZ, RZ, -R6 ;  /* 0x000000ffff007224 */ /* 0x000fc800078e0a06 */
[----:B------:R-:W0:Y:S02]  /*1510*/  F2I.FTZ.U32.TRUNC.NTZ R3, R3 ;  /* 0x0000000300037305 */ /* 0x000e24000021f000 */
[----:B0-----:R-:W-:-:S13]  /*1520*/  R2UR UR5, R3 ;  /* 0x00000000030572ca */ /* 0x001fda00000e0000 */
[----:B------:R-:W-:-:S04]  /*1530*/  UIADD3 UR7, URZ, -UR5, URZ ;  /* 0x800000053f077290 */ /* 0x000fc8000fffe03f */
[----:B------:R-:W-:-:S04]  /*1540*/  UIMAD UR7, UR7, UR11, URZ ;  /* 0x0000000b070772a4 */ /* 0x000fc8000f8e023f */
[----:B------:R-:W-:-:S03]  /*1550*/  UIMAD.WIDE.U32 UR4, UR5, UR7, UR4 ;  /* 0x00000007050472a5 */ /* 0x000fc6000f8e0004 */
[----:B------:R-:W-:Y:S01]  /*1560*/  R2UR UR7, R0 ;  /* 0x00000000000772ca */ /* 0x000fe200000e0000 */
[----:B------:R-:W-:-:S12]  /*1570*/  UIMAD.WIDE.U32 UR4, UR5, UR8, URZ ;  /* 0x00000008050472a5 */ /* 0x000fd8000f8e003f */
[----:B------:R-:W-:-:S04]  /*1580*/  UIMAD UR4, UR5, UR7, UR8 ;  /* 0x00000007050472a4 */ /* 0x000fc8000f8e0208 */
[----:B------:R-:W-:-:S11]  /*1590*/  UISETP.GT.U32.AND UP1, UPT, UR11, UR4, UPT ;  /* 0x000000040b00728c */ /* 0x000fd6000bf24070 */
[----:B------:R-:W-:Y:S02]  /*15a0*/  @!UP1 UIADD3 UR4, UR4, -UR11, URZ ;  /* 0x8000000b04049290 */ /* 0x000fe4000fffe03f */
[----:B------:R-:W-:Y:S02]  /*15b0*/  @!UP1 UIADD3 UR5, UR5, 0x1, URZ ;  /* 0x0000000105059890 */ /* 0x000fe4000fffe03f */
[----:B------:R-:W-:Y:S02]  /*15c0*/  UISETP.GE.U32.AND UP0, UPT, UR4, UR11, UPT ;  /* 0x0000000b0400728c */ /* 0x000fe4000bf06070 */
[----:B------:R-:W-:-:S09]  /*15d0*/  UISETP.GE.AND UP1, UPT, UR6, URZ, UPT ;  /* 0x0000003f0600728c */ /* 0x000fd2000bf26270 */
[----:B------:R-:W-:Y:S02]  /*15e0*/  @UP0 UIADD3 UR5, UR5, 0x1, URZ ;  /* 0x0000000105050890 */ /* 0x000fe4000fffe03f */
[----:B------:R-:W-:-:S05]  /*15f0*/  UISETP.NE.AND UP0, UPT, UR10, URZ, UPT ;  /* 0x0000003f0a00728c */ /* 0x000fca000bf05270 */
[----:B------:R-:W-:Y:S02]  /*1600*/  UMOV UR4, UR5 ;  /* 0x0000000500047c82 */ /* 0x000fe40008000000 */
[----:B------:R-:W-:-:S04]  /*1610*/  @!UP1 UIADD3 UR4, -UR4, URZ, URZ ;  /* 0x0000003f04049290 */ /* 0x000fc8000fffe13f */
[----:B------:R-:W-:-:S12]  /*1620*/  @!UP0 ULOP3.LUT UR4, URZ, UR10, URZ, 0x33, !UPT ;  /* 0x0000000a3f048292 */ /* 0x000fd8000f8e333f */
.L_x_137:
[----:B------:R-:W-:Y:S01]  /*1630*/  UIMAD UR41, UR40, UR4, URZ ;  /* 0x00000004282972a4 */ /* 0x000fe2000f8e023f */
[----:B------:R-:W-:Y:S01]  /*1640*/  IMAD.U32 R0, RZ, RZ, UR9 ;  /* 0x00000009ff007e24 */ /* 0x000fe2000f8e00ff */
[----:B------:R-:W-:Y:S01]  /*1650*/  PLOP3.LUT P0, PT, PT, PT, PT, 0x80, 0x0 ;  /* 0x000000000000781c */ /* 0x000fe20003f0f070 */
[----:B------:R-:W-:Y:S01]  /*1660*/  IMAD.U32 R3, RZ, RZ, UR4 ;  /* 0x00000004ff037e24 */ /* 0x000fe2000f8e00ff */
[----:B------:R-:W-:Y:S01]  /*1670*/  CS2R R6, SRZ ;  /* 0x0000000000067805 */ /* 0x000fe2000001ff00 */
[----:B------:R-:W-:Y:S01]  /*1680*/  IMAD.MOV.U32 R29, RZ, RZ, RZ ;  /* 0x000000ffff1d7224 */ /* 0x000fe200078e00ff */
[----:B------:R-:W-:Y:S02]  /*1690*/  CS2R R48, SRZ ;  /* 0x0000000000307805 */ /* 0x000fe4000001ff00 */
[----:B------:R-:W-:Y:S02]  /*16a0*/  CS2R R8, SRZ ;  /* 0x0000000000087805 */ /* 0x000fe4000001ff00 */
[----:B------:R-:W-:Y:S01]  /*16b0*/  VIADDMNMX R0, R3, UR41, R0, PT ;  /* 0x0000002903007c46 */ /* 0x000fe2000b800100 */
[----:B------:R-:W-:Y:S01]  /*16c0*/  IMAD.MOV.U32 R3, RZ, RZ, RZ ;  /* 0x000000ffff037224 */ /* 0x000fe200078e00ff */
[----:B------:R-:W-:-:S02]  /*16d0*/  CS2R R10, SRZ ;  /* 0x00000000000a7805 */ /* 0x000fc4000001ff00 */
[----:B------:R-:W-:Y:S02]  /*16e0*/  CS2R R12, SRZ ;  /* 0x00000000000c7805 */ /* 0x000fe4000001ff00 */
[----:B------:R-:W-:Y:S01]  /*16f0*/  R2UR UR49, R0 ;  /* 0x00000000003172ca */ /* 0x000fe200000e0000 */
[----:B------:R-:W-:Y:S01]  /*1700*/  IMAD.MOV.U32 R0, RZ, RZ, RZ ;  /* 0x000000ffff007224 */ /* 0x000fe200078e00ff */
[----:B------:R-:W-:Y:S02]  /*1710*/  CS2R R14, SRZ ;  /* 0x00000000000e7805 */ /* 0x000fe4000001ff00 */
[----:B------:R-:W-:Y:S01]  /*1720*/  CS2R R20, SRZ ;  /* 0x0000000000147805 */ /* 0x000fe2000001ff00 */
[----:B------:R-:W-:Y:S01]  /*1730*/  IMAD.MOV.U32 R33, RZ, RZ, RZ ;  /* 0x000000ffff217224 */ /* 0x000fe200078e00ff */
[----:B------:R-:W-:Y:S01]  /*1740*/  CS2R R24, SRZ ;  /* 0x0000000000187805 */ /* 0x000fe2000001ff00 */
[----:B------:R-:W-:Y:S01]  /*1750*/  IMAD.MOV.U32 R47, RZ, RZ, RZ ;  /* 0x000000ffff2f7224 */ /* 0x000fe200078e00ff */
[----:B------:R-:W-:-:S02]  /*1760*/  CS2R R44, SRZ ;  /* 0x00000000002c7805 */ /* 0x000fc4000001ff00 */
[----:B------:R-:W-:Y:S02]  /*1770*/  CS2R R52, SRZ ;  /* 0x0000000000347805 */ /* 0x000fe4000001ff00 */
[----:B------:R-:W-:Y:S01]  /*1780*/  CS2R R40, SRZ ;  /* 0x0000000000287805 */ /* 0x000fe2000001ff00 */
[----:B------:R-:W-:Y:S01]  /*1790*/  IMAD.MOV.U32 R50, RZ, RZ, RZ ;  /* 0x000000ffff327224 */ /* 0x000fe200078e00ff */
[----:B------:R-:W-:Y:S02]  /*17a0*/  CS2R R88, SRZ ;  /* 0x0000000000587805 */ /* 0x000fe4000001ff00 */
[----:B------:R-:W-:Y:S01]  /*17b0*/  CS2R R54, SRZ ;  /* 0x0000000000367805 */ /* 0x000fe2000001ff00 */
[----:B------:R-:W-:Y:S01]  /*17c0*/  UISETP.GT.AND UP0, UPT, UR49, UR41, UPT ;  /* 0x000000293100728c */ /* 0x000fe2000bf04270 */
[----:B------:R-:W-:Y:S02]  /*17d0*/  CS2R R56, SRZ ;  /* 0x0000000000387805 */ /* 0x000fe4000001ff00 */
[----:B------:R-:W-:-:S02]  /*17e0*/  CS2R R90, SRZ ;  /* 0x00000000005a7805 */ /* 0x000fc4000001ff00 */
[----:B------:R-:W-:Y:S02]  /*17f0*/  CS2R R60, SRZ ;  /* 0x00000000003c7805 */ /* 0x000fe4000001ff00 */
[----:B------:R-:W-:Y:S02]  /*1800*/  CS2R R62, SRZ ;  /* 0x00000000003e7805 */ /* 0x000fe4000001ff00 */
[----:B------:R-:W-:Y:S02]  /*1810*/  CS2R R58, SRZ ;  /* 0x00000000003a7805 */ /* 0x000fe4000001ff00 */
[----:B------:R-:W-:Y:S01]  /*1820*/  PLOP3.LUT P1, PT, PT, PT, UP0, 0x80, 0x0 ;  /* 0x000000000000781c */ /* 0x000fe20003f2f008 */
[----:B------:R-:W-:Y:S01]  /*1830*/  IMAD.MOV.U32 R64, RZ, RZ, RZ ;  /* 0x000000ffff407224 */ /* 0x000fe200078e00ff */
[----:B------:R-:W-:Y:S02]  /*1840*/  CS2R R68, SRZ ;  /* 0x0000000000447805 */ /* 0x000fe4000001ff00 */
[----:B------:R-:W-:-:S02]  /*1850*/  CS2R R70, SRZ ;  /* 0x0000000000467805 */ /* 0x000fc4000001ff00 */
[----:B------:R-:W-:Y:S02]  /*1860*/  CS2R R66, SRZ ;  /* 0x0000000000427805 */ /* 0x000fe4000001ff00 */
[----:B------:R-:W-:Y:S02]  /*1870*/  CS2R R72, SRZ ;  /* 0x0000000000487805 */ /* 0x000fe4000001ff00 */
[----:B------:R-:W-:Y:S01]  /*1880*/  CS2R R76, SRZ ;  /* 0x00000000004c7805 */ /* 0x000fe2000001ff00 */
[----:B------:R-:W-:Y:S01]  /*1890*/  IMAD.MOV.U32 R92, RZ, RZ, RZ ;  /* 0x000000ffff5c7224 */ /* 0x000fe200078e00ff */
[----:B------:R-:W-:Y:S02]  /*18a0*/  CS2R R78, SRZ ;  /* 0x00000000004e7805 */ /* 0x000fe4000001ff00 */
[----:B------:R-:W-:Y:S02]  /*18b0*/  CS2R R74, SRZ ;  /* 0x00000000004a7805 */ /* 0x000fe4000001ff00 */
[----:B------:R-:W-:-:S02]  /*18c0*/  CS2R R84, SRZ ;  /* 0x0000000000547805 */ /* 0x000fc4000001ff00 */
[----:B------:R-:W-:Y:S02]  /*18d0*/  CS2R R80, SRZ ;  /* 0x0000000000507805 */ /* 0x000fe4000001ff00 */
[----:B------:R-:W-:Y:S02]  /*18e0*/  CS2R R86, SRZ ;  /* 0x0000000000567805 */ /* 0x000fe4000001ff00 */
[----:B------:R-:W-:Y:S01]  /*18f0*/  CS2R R82, SRZ ;  /* 0x0000000000527805 */ /* 0x000fe2000001ff00 */
[----:B------:R-:W-:Y:S06]  /*1900*/  @!P1 BRA `(.L_x_138) ;  /* 0x00000084001c9947 */ /* 0x000fec0003800000 */
[----:B------:R-:W0:Y:S01]  /*1910*/  SHFL.IDX PT, R0, R217, RZ, 0x1f ;  /* 0x00001fffd9007589 */ /* 0x000e2200000e0000 */
[----:B------:R-:W1:Y:S01]  /*1920*/  S2UR UR6, SR_CgaCtaId ;  /* 0x00000000000679c3 */ /* 0x000e620000008800 */
[----:B------:R-:W-:Y:S01]  /*1930*/  UMOV UR5, 0x400 ;  /* 0x0000040000057882 */ /* 0x000fe20000000000 */
[----:B0-----:R-:W-:Y:S01]  /*1940*/  R2UR UR43, R0 ;  /* 0x00000000002b72ca */ /* 0x001fe200000e0000 */
[----:B-1----:R-:W-:-:S04]  /*1950*/  ULEA UR5, UR6, UR5, 0x18 ;  /* 0x0000000506057291 */ /* 0x002fc8000f8ec03f */
[----:B------:R-:W-:-:S04]  /*1960*/  UIADD3 UR5, UR5, 0x14400, URZ ;  /* 0x0001440005057890 */ /* 0x000fc8000fffe03f */
[----:B------:R-:W-:-:S04]  /*1970*/  ULOP3.LUT UP0, URZ, UR5, 0x9f, URZ, 0xc0, !UPT ;  /* 0x0000009f053f7892 */ /* 0x000fc8000f80c03f */
[----:B------:R-:W-:Y:S02]  /*1980*/  ULEA.HI UR4, UR43, UR43, URZ, 0x1 ;  /* 0x0000002b2b047291 */ /* 0x000fe4000f8f083f */
[----:B------:R-:W-:Y:S02]  /*1990*/  PLOP3.LUT P0, PT, PT, PT, UP0, 0x80, 0x0 ;  /* 0x000000000000781c */ /* 0x000fe40003f0f008 */
        /* <DEDUP_REMOVED lines=13> */
[----:B------:R-:W-:Y:S02]  /*1a70*/  IMAD.U32 R10, RZ, RZ, UR6 ;  /* 0x00000006ff0a7e24 */ /* 0x000fe4000f8e00ff */
[----:B------:R-:W-:Y:S02]  /*1a80*/  IMAD.U32 R6, RZ, RZ, UR4 ;  /* 0x00000004ff067e24 */ /* 0x000fe4000f8e00ff */
[----:B------:R-:W-:-:S02]  /*1a90*/  IMAD.U32 R7, RZ, RZ, UR5 ;  /* 0x00000005ff077e24 */ /* 0x000fc4000f8e00ff */
[----:B------:R-:W-:Y:S02]  /*1aa0*/  IMAD.U32 R11, RZ, RZ, UR7 ;  /* 0x00000007ff0b7e24 */ /* 0x000fe4000f8e00ff */
[----:B------:R-:W-:Y:S02]  /*1ab0*/  IMAD.MOV.U32 R8, RZ, RZ, 0x70 ;  /* 0x00000070ff087424 */ /* 0x000fe400078e00ff */
[----:B------:R-:W-:Y:S02]  /*1ac0*/  IMAD.MOV.U32 R12, RZ, RZ, 0x1 ;  /* 0x00000001ff0c7424 */ /* 0x000fe400078e00ff */
[----:B0-----:R-:W-:-:S07]  /*1ad0*/  IMAD.MOV.U32 R13, RZ, RZ, RZ ;  /* 0x000000ffff0d7224 */ /* 0x001fce00078e00ff */
[----:B------:R-:W-:-:S07]  /*1ae0*/  LEPC R20, `(.L_x_139) ;  /* 0x000000001014794e */ /* 0x000fce0000000000 */
[----:B-1----:R-:W-:Y:S05]  /*1af0*/  CALL.ABS.NOINC R14 ;  /* 0x000000000e007343 */ /* 0x002fea0003c00000 */
.L_x_139:
[----:B------:R-:W-:Y:S01]  /*1b00*/  ULDC.64 UR6, c[0x0][0x998] ;  /* 0x0002660000067ab9 */ /* 0x000fe20000000a00 */
[----:B------:R-:W-:Y:S01]  /*1b10*/  ULDC.64 UR4, c[0x0][0x990] ;  /* 0x0002640000047ab9 */ /* 0x000fe20000000a00 */
[----:B------:R-:W-:Y:S02]  /*1b20*/  ISETP.NE.U32.AND P1, PT, RZ, UR6, PT ;  /* 0x00000006ff007c0c */ /* 0x000fe4000bf25070 */
[----:B------:R-:W-:Y:S02]  /*1b30*/  ISETP.NE.U32.AND P0, PT, RZ, UR4, PT ;  /* 0x00000004ff007c0c */ /* 0x000fe4000bf05070 */
[----:B------:R-:W-:Y:S02]  /*1b40*/  ISETP.NE.AND.EX P1, PT, RZ, UR7, PT, P1 ;  /* 0x00000007ff007c0c */ /* 0x000fe4000bf25310 */
[----:B------:R-:W-:-:S11]  /*1b50*/  ISETP.NE.AND.EX P0, PT, RZ, UR5, PT, P0 ;  /* 0x00000005ff007c0c */ /* 0x000fd6000bf05300 */
[----:B------:R-:W0:Y:S08]  /*1b60*/  @P1 LDC.64 R8, c[0x0][0x9b8] ;  /* 0x00026e00ff081b82 */ /* 0x000e300000000a00 */
[----:B------:R-:W1:Y:S08]  /*1b70*/  @P0 LDC.64 R6, c[0x0][0x9a8] ;  /* 0x00026a00ff060b82 */ /* 0x000e700000000a00 */
[----:B------:R-:W2:Y:S08]  /*1b80*/  @P1 LDC.64 R12, c[0x0][0x9c0] ;  /* 0x00027000ff0c1b82 */ /* 0x000eb00000000a00 */
[----:B------:R-:W3:Y:S01]  /*1b90*/  @P0 LDC.64 R10, c[0x0][0x9b0] ;  /* 0x00026c00ff0a0b82 */ /* 0x000ee20000000a00 */
[----:B0-----:R-:W-:-:S04]  /*1ba0*/  @P1 IMAD R4, R8, UR37, RZ ;  /* 0x0000002508041c24 */ /* 0x001fc8000f8e02ff */
[----:B------:R-:W-:Y:S02]  /*1bb0*/  @P1 IMAD R9, R9, UR36, R4 ;  /* 0x0000002409091c24 */ /* 0x000fe4000f8e0204 */
[C---:B-1----:R-:W-:Y:S02]  /*1bc0*/  @P0 IMAD R0, R6.reuse, UR37, RZ ;  /* 0x0000002506000c24 */ /* 0x042fe4000f8e02ff */
[----:B------:R-:W-:-:S04]  /*1bd0*/  @P0 IMAD.WIDE.U32 R4, R6, UR36, RZ ;  /* 0x0000002406040c25 */ /* 0x000fc8000f8e00ff */
[----:B------:R-:W-:Y:S02]  /*1be0*/  @P0 IMAD R3, R7, UR36, R0 ;  /* 0x0000002407030c24 */ /* 0x000fe4000f8e0200 */
[----:B------:R-:W-:-:S04]  /*1bf0*/  @P1 IMAD.WIDE.U32 R6, R8, UR36, RZ ;  /* 0x0000002408061c25 */ /* 0x000fc8000f8e00ff */
[----:B------:R-:W-:Y:S02]  /*1c00*/  @P1 IMAD.IADD R7, R7, 0x1, R9 ;  /* 0x0000000107071824 */ /* 0x000fe400078e0209 */
[----:B------:R-:W-:Y:S02]  /*1c10*/  @P0 IMAD.IADD R5, R5, 0x1, R3 ;  /* 0x0000000105050824 */ /* 0x000fe400078e0203 */
[----:B--2---:R-:W-:-:S04]  /*1c20*/  @P1 IMAD.WIDE.U32 R8, R12, UR39, R6 ;  /* 0x000000270c081c25 */ /* 0x004fc8000f8e0006 */
[----:B---3--:R-:W-:Y:S01]  /*1c30*/  @P0 IMAD.WIDE.U32 R4, R10, UR39, R4 ;  /* 0x000000270a040c25 */ /* 0x008fe2000f8e0004 */
[----:B------:R-:W-:-:S03]  /*1c40*/  @P1 LEA R10, P3, R8, UR6, 0x2 ;  /* 0x00000006080a1c11 */ /* 0x000fc6000f8610ff */
[----:B------:R-:W-:Y:S01]  /*1c50*/  @P1 IMAD R3, R13, UR39, R9 ;  /* 0x000000270d031c24 */ /* 0x000fe2000f8e0209 */
[----:B------:R-:W-:Y:S01]  /*1c60*/  @P0 LEA R6, P2, R4, UR4, 0x2 ;  /* 0x0000000404060c11 */ /* 0x000fe2000f8410ff */
[----:B------:R-:W-:Y:S02]  /*1c70*/  @P0 IMAD R5, R11, UR39, R5 ;  /* 0x000000270b050c24 */ /* 0x000fe4000f8e0205 */
[----:B------:R-:W-:Y:S01]  /*1c80*/  IMAD.MOV.U32 R0, RZ, RZ, 0x3f800000 ;  /* 0x3f800000ff007424 */ /* 0x000fe200078e00ff */
[----:B------:R-:W-:Y:S01]  /*1c90*/  @P1 LEA.HI.X R11, R8, UR7, R3, 0x2, P3 ;  /* 0x00000007080b1c11 */ /* 0x000fe200098f1403 */
[----:B------:R-:W-:Y:S01]  /*1ca0*/  IMAD.MOV.U32 R3, RZ, RZ, 0x3f800000 ;  /* 0x3f800000ff037424 */ /* 0x000fe200078e00ff */
[----:B------:R-:W-:-:S03]  /*1cb0*/  @P0 LEA.HI.X R7, R4, UR5, R5, 0x2, P2 ;  /* 0x0000000504070c11 */ /* 0x000fc600090f1405 */
[----:B------:R-:W2:Y:S04]  /*1cc0*/  @P1 LDG.E R0, desc[UR50][R10.64] ;  /* 0x000000320a001981 */ /* 0x000ea8000c1e1900 */
[----:B------:R0:W2:Y:S01]  /*1cd0*/  @P0 LDG.E R3, desc[UR50][R6.64] ;  /* 0x0000003206030981 */ /* 0x0000a2000c1e1900 */
[----:B------:R-:W1:Y:S01]  /*1ce0*/  S2UR UR5, SR_CgaCtaId ;  /* 0x00000000000579c3 */ /* 0x000e620000008800 */
[----:B------:R-:W-:-:S04]  /*1cf0*/  ULEA.HI UR4, UR46, UR46, URZ, 0x1 ;  /* 0x0000002e2e047291 */ /* 0x000fc8000f8f083f */
[----:B------:R-:W-:-:S04]  /*1d00*/  ULOP3.LUT UR4, UR4, 0xfffffffe, URZ, 0xc0, !UPT ;  /* 0xfffffffe04047892 */ /* 0x000fc8000f8ec03f */
[----:B------:R-:W-:Y:S01]  /*1d10*/  UIADD3 UR4, UR46, -UR4, URZ ;  /* 0x800000042e047290 */ /* 0x000fe2000fffe03f */
[----:B------:R-:W-:-:S05]  /*1d20*/  MOV R4, 0x400 ;  /* 0x0000040000047802 */ /* 0x000fca0000000f00 */
[----:B------:R-:W-:Y:S01]  /*1d30*/  IMAD.U32 R9, RZ, RZ, UR4 ;  /* 0x00000004ff097e24 */ /* 0x000fe2000f8e00ff */
[----:B------:R-:W-:Y:S01]  /*1d40*/  ULDC UR4, c[0x0][0x9d8] ;  /* 0x0002760000047ab9 */ /* 0x000fe20000000800 */
[----:B-1----:R-:W-:-:S03]  /*1d50*/  IMAD.U32 R5, RZ, RZ, UR5 ;  /* 0x00000005ff057e24 */ /* 0x002fc6000f8e00ff */
[----:B------:R-:W-:Y:S02]  /*1d60*/  SHF.L.U32 R9, R9, 0x1f, RZ ;  /* 0x0000001f09097819 */ /* 0x000fe400000006ff */
[----:B------:R-:W-:-:S04]  /*1d70*/  LEA R4, R5, R4, 0x18 ;  /* 0x0000000405047211 */ /* 0x000fc800078ec0ff */
[----:B------:R-:W1:Y:S01]  /*1d80*/  SYNCS.PHASECHK.TRANS64.TRYWAIT P1, [R4+URZ+0x29800], R9 ;  /* 0x02980009040075a7 */ /* 0x000e62000802017f */
[----:B0-----:R-:W-:-:S05]  /*1d90*/  IMAD.U32 R6, RZ, RZ, UR47 ;  /* 0x0000002fff067e24 */ /* 0x001fca000f8e00ff */
[----:B------:R-:W-:Y:S01]  /*1da0*/  ISETP.NE.AND P0, PT, R6, 0x3, PT ;  /* 0x000000030600780c */ /* 0x000fe20003f05270 */
[----:B--2---:R-:W-:-:S04]  /*1db0*/  FMUL.FTZ R3, R3, R0 ;  /* 0x0000000003037220 */ /* 0x004fc80000410000 */
[----:B------:R-:W-:Y:S01]  /*1dc0*/  FMUL.FTZ R3, R3, UR4 ;  /* 0x0000000403037c20 */ /* 0x000fe20008410000 */
[----:B-1----:R-:W-:Y:S07]  /*1dd0*/  @!P1 BRA `(.L_x_140) ;  /* 0x00000114003c9947 */ /* 0x002fee0003800000 */
.L_x_278:
[----:B------:R-:W-:Y:S05]  /*1de0*/  @!P0 BRA `(.L_x_141) ;  /* 0x0000000000048947 */ /* 0x000fea0003800000 */
[----:B------:R-:W-:Y:S01]  /*1df0*/  BPT.TRAP 0x1 ;  /* 0x000000040000795c */ /* 0x000fe20000300000 */
.L_x_141:
[----:B------:R-:W-:Y:S02]  /*1e00*/  IMAD.U32 R7, RZ, RZ, UR52 ;  /* 0x00000034ff077e24 */ /* 0x000fe4000f8e00ff */
[----:B------:R-:W-:Y:S02]  /*1e10*/  IMAD.U32 R0, RZ, RZ, UR45 ;  /* 0x0000002dff007e24 */ /* 0x000fe4000f8e00ff */
[----:B------:R-:W-:-:S03]  /*1e20*/  IMAD R6, R7, 0x8, R4 ;  /* 0x0000000807067824 */ /* 0x000fc600078e0204 */
[----:B------:R-:W-:-:S04]  /*1e30*/  SHF.L.U32 R7, R0, 0x1f, RZ ;  /* 0x0000001f00077819 */ /* 0x000fc800000006ff */
[----:B------:R1:W2:Y:S01]  /*1e40*/  SYNCS.PHASECHK.TRANS64.TRYWAIT P2, [R6+URZ+0x29830], R7 ;  /* 0x02983007060075a7 */ /* 0x0002a2000804017f */
[----:B------:R-:W-:Y:S05]  /*1e50*/  @!P0 BRA `(.L_x_142) ;  /* 0x0000000000048947 */ /* 0x000fea0003800000 */
[----:B------:R-:W-:Y:S01]  /*1e60*/  BPT.TRAP 0x1 ;  /* 0x000000040000795c */ /* 0x000fe20000300000 */
.L_x_142:
[----:B------:R-:W3:Y:S01]  /*1e70*/  S2R R0, SR_TID.X ;  /* 0x0000000000007919 */ /* 0x000ee20000002100 */
[----:B------:R-:W-:Y:S01]  /*1e80*/  IMAD.MOV.U32 R25, RZ, RZ, RZ ;  /* 0x000000ffff197224 */ /* 0x000fe200078e00ff */
[----:B---3--:R-:W-:Y:S01]  /*1e90*/  LOP3.LUT P1, R0, R0, 0x7f, RZ, 0xc0, !PT ;  /* 0x0000007f00007812 */ /* 0x008fe2000782c0ff */
[----:B--2---:R-:W-:-:S12]  /*1ea0*/  @P2 BRA `(.L_x_143) ;  /* 0x0000000000082947 */ /* 0x004fd80003800000 */
[----:B------:R-:W2:Y:S02]  /*1eb0*/  SYNCS.PHASECHK.TRANS64.TRYWAIT P2, [R6+URZ+0x29830], R7 ;  /* 0x02983007060075a7 */ /* 0x000ea4000804017f */
[----:B--2---:R-:W-:Y:S05]  /*1ec0*/  @!P2 BRA `(.L_x_144) ;  /* 0x000001140014a947 */ /* 0x004fea0003800000 */
.L_x_143:
[----:B------:R-:W-:Y:S05]  /*1ed0*/  WARPSYNC.ALL ;  /* 0x0000000000007948 */ /* 0x000fea0003800000 */
[----:B------:R-:W-:Y:S01]  /*1ee0*/  R2UR UR4, R4 ;  /* 0x00000000040472ca */ /* 0x000fe200000e0000 */
[----:B------:R-:W-:Y:S01]  /*1ef0*/  ULOP3.LUT UR28, UR54, 0x10000, URZ, 0xfc, !UPT ;  /* 0x00010000361c7892 */ /* 0x000fe2000f8efc3f */
[----:B------:R-:W-:Y:S01]  /*1f00*/  WARPGROUP.ARRIVE ;  /* 0x00000000000079c5 */ /* 0x000fe20000000000 */
[----:B------:R-:W-:Y:S01]  /*1f10*/  UMOV UR25, 0x80000020 ;  /* 0x8000002000197882 */ /* 0x000fe20000000000 */
[----:B------:R-:W-:Y:S01]  /*1f20*/  UMOV UR27, 0x80000020 ;  /* 0x80000020001b7882 */ /* 0x000fe20000000000 */
[----:B------:R-:W-:Y:S01]  /*1f30*/  UMOV UR5, UR25 ;  /* 0x0000001900057c82 */ /* 0x000fe20008000000 */
[----:B------:R-:W-:Y:S01]  /*1f40*/  UMOV UR7, 0x80000020 ;  /* 0x8000002000077882 */ /* 0x000fe20000000000 */
[----:B------:R-:W-:Y:S01]  /*1f50*/  UMOV UR9, UR25 ;  /* 0x0000001900097c82 */ /* 0x000fe20008000000 */
[----:B------:R-:W-:Y:S01]  /*1f60*/  UMOV UR24, UR28 ;  /* 0x0000001c00187c82 */ /* 0x000fe20008000000 */
[----:B------:R-:W-:Y:S01]  /*1f70*/  UMOV UR11, 0x80000020 ;  /* 0x80000020000b7882 */ /* 0x000fe20000000000 */
[----:B------:R-:W-:Y:S01]  /*1f80*/  UMOV UR8, UR24 ;  /* 0x0000001800087c82 */ /* 0x000fe20008000000 */
[----:B------:R-:W-:Y:S01]  /*1f90*/  UIADD3 UR12, UR28, 0x2, URZ ;  /* 0x000000021c0c7890 */ /* 0x000fe2000fffe03f */
[----:B------:R-:W-:Y:S01]  /*1fa0*/  P2R R108, PR, RZ, 0x1 ;  /* 0x00000001ff6c7803 */ /* 0x000fe20000000000 */
[----:B------:R-:W-:Y:S01]  /*1fb0*/  UIADD3 UR4, UR4, 0x1a400, URZ ;  /* 0x0001a40004047890 */ /* 0x000fe2000fffe03f */
[----:B-12---:R-:W-:Y:S01]  /*1fc0*/  @!P1 VIADD R6, R6, 0x29840 ;  /* 0x0002984006069836 */ /* 0x006fe20000000000 */
[----:B------:R-:W-:Y:S01]  /*1fd0*/  UMOV UR15, 0x80000020 ;  /* 0x80000020000f7882 */ /* 0x000fe20000000000 */
[----:B------:R-:W-:-:S02]  /*1fe0*/  UIADD3 UR16, UR28, 0x200, URZ ;  /* 0x000002001c107890 */ /* 0x000fc4000fffe03f */
[----:B------:R-:W-:Y:S01]  /*1ff0*/  USHF.R.U32.HI UR4, URZ, 0x4, UR4 ;  /* 0x000000043f047899 */ /* 0x000fe20008011604 */
[----:B------:R-:W-:Y:S01]  /*2000*/  UMOV UR19, 0x80000020 ;  /* 0x8000002000137882 */ /* 0x000fe20000000000 */
[----:B------:R-:W-:Y:S02]  /*2010*/  UMOV UR23, 0x80000020 ;  /* 0x8000002000177882 */ /* 0x000fe40000000000 */
[----:B------:R-:W-:Y:S01]  /*2020*/  ULOP3.LUT UR4, UR4, 0x3fff, URZ, 0xc0, !UPT ;  /* 0x00003fff04047892 */ /* 0x000fe2000f8ec03f */
[----:B------:R-:W-:-:S03]  /*2030*/  UMOV UR31, 0x80000020 ;  /* 0x80000020001f7882 */ /* 0x000fc60000000000 */
[----:B------:R-:W-:-:S03]  /*2040*/  ULOP3.LUT UR48, UR4, 0x10000, URZ, 0xfc, !UPT ;  /* 0x0001000004307892 */ /* 0x000fc6000f8efc3f */
[----:B------:R-:W-:Y:S01]  /*2050*/  UMOV UR4, UR24 ;  /* 0x0000001800047c82 */ /* 0x000fe20008000000 */
[----:B------:R-:W-:-:S04]  /*2060*/  UIMAD UR32, UR52, 0x780, UR48 ;  /* 0x00000780342078a4 */ /* 0x000fc8000f8e0230 */
[----:B------:R-:W-:Y:S02]  /*2070*/  UIADD3 UR6, UR32, 0x100, URZ ;  /* 0x0000010020067890 */ /* 0x000fe4000fffe03f */
[----:B------:R-:W-:Y:S02]  /*2080*/  UIADD3 UR10, UR32, 0x180, URZ ;  /* 0x00000180200a7890 */ /* 0x000fe4000fffe03f */
[----:B------:R-:W-:Y:S01]  /*2090*/  UMOV UR26, UR32 ;  /* 0x00000020001a7c82 */ /* 0x000fe20008000000 */
[----:B------:R-:W-:Y:S01]  /*20a0*/  UIADD3 UR14, UR32, 0x182, URZ ;  /* 0x00000182200e7890 */ /* 0x000fe2000fffe03f */
[----:B------:R-:W-:Y:S01]  /*20b0*/  QGMMA.64x32x32.F32.E4M3.E4M3 R92, gdesc[UR24], RZ, !UPT, gsb0 ;  /* 0x00600000185c79f3 */ /* 0x000fe2000c0008ff */
[----:B------:R-:W-:Y:S01]  /*20c0*/  UIADD3 UR26, UR32, 0x80, URZ ;  /* 0x00000080201a7890 */ /* 0x000fe2000fffe03f */
[----:B------:R-:W-:Y:S01]  /*20d0*/  UMOV UR27, 0x80000020 ;  /* 0x80000020001b7882 */ /* 0x000fe20000000000 */
[----:B------:R-:W-:Y:S02]  /*20e0*/  UIADD3 UR18, UR32, 0x400, URZ ;  /* 0x0000040020127890 */ /* 0x000fe4000fffe03f */
[----:B------:R-:W-:-:S02]  /*20f0*/  UIADD3 UR22, UR32, 0x402, URZ ;  /* 0x0000040220167890 */ /* 0x000fc4000fffe03f */
[----:B------:R-:W-:Y:S01]  /*2100*/  UIADD3 UR30, UR32, 0x680, URZ ;  /* 0x00000680201e7890 */ /* 0x000fe2000fffe03f */
[----:B------:R-:W-:Y:S02]  /*2110*/  WARPGROUP.DEPBAR.LE gsb0, 0x0 ;  /* 0x00008000000079c5 */ /* 0x000fe40000010000 */
[----:B------:R-:W-:-:S06]  /*2120*/  WARPGROUP.ARRIVE ;  /* 0x00000000000079c5 */ /* 0x000fcc0000000000 */
[----:B------:R-:W-:Y:S01]  /*2130*/  QGMMA.64x32x32.F32.E4M3.E4M3 R76, gdesc[UR24], RZ, !UPT, gsb0 ;  /* 0x00600000184c79f3 */ /* 0x000fe2000c0008ff */
[----:B------:R-:W-:Y:S01]  /*2140*/  UIADD3 UR26, UR32, 0x200, URZ ;  /* 0x00000200201a7890 */ /* 0x000fe2000fffe03f */
[----:B------:R-:W-:Y:S01]  /*2150*/  UMOV UR27, 0x80000020 ;  /* 0x80000020001b7882 */ /* 0x000fe20000000000 */
[----:B------:R-:W-:Y:S02]  /*2160*/  WARPGROUP.DEPBAR.LE gsb0, 0x0 ;  /* 0x00008000000079c5 */ /* 0x000fe40000010000 */
[----:B------:R-:W-:-:S06]  /*2170*/  WARPGROUP.ARRIVE ;  /* 0x00000000000079c5 */ /* 0x000fcc0000000000 */
[----:B------:R-:W-:Y:S01]  /*2180*/  QGMMA.64x32x32.F32.E4M3.E4M3 R60, gdesc[UR4], RZ, !UPT, gsb0 ;  /* 0x00600000043c79f3 */ /* 0x000fe2000c0008ff */
[----:B------:R-:W-:Y:S01]  /*2190*/  UIADD3 UR6, UR32, 0x2, URZ ;  /* 0x0000000220067890 */ /* 0x000fe2000fffe03f */
[----:B------:R-:W-:Y:S01]  /*21a0*/  UMOV UR4, UR12 ;  /* 0x0000000c00047c82 */ /* 0x000fe20008000000 */
[----:B------:R-:W-:Y:S01]  /*21b0*/  UMOV UR5, 0x80000020 ;  /* 0x8000002000057882 */ /* 0x000fe20000000000 */
[----:B------:R-:W-:Y:S01]  /*21c0*/  UMOV UR7, 0x80000020 ;  /* 0x8000002000077882 */ /* 0x000fe20000000000 */
[----:B------:R-:W-:Y:S01]  /*21d0*/  UMOV UR12, UR4 ;  /* 0x00000004000c7c82 */ /* 0x000fe20008000000 */
[----:B------:R-:W-:Y:S01]  /*21e0*/  UMOV UR13, UR5 ;  /* 0x00000005000d7c82 */ /* 0x000fe20008000000 */
[----:B------:R-:W-:Y:S02]  /*21f0*/  WARPGROUP.DEPBAR.LE gsb0, 0x0 ;  /* 0x00008000000079c5 */ /* 0x000fe40000010000 */
[----:B------:R-:W-:-:S06]  /*2200*/  WARPGROUP.ARRIVE ;  /* 0x00000000000079c5 */ /* 0x000fcc0000000000 */
[----:B------:R-:W-:Y:S01]  /*2210*/  QGMMA.64x32x32.F32.E4M3.E4M3 R44, gdesc[UR8], RZ, !UPT, gsb0 ;  /* 0x00600000082c79f3 */ /* 0x000fe2000c0008ff */
[----:B------:R-:W-:Y:S01]  /*2220*/  UIADD3 UR10, UR32, 0x102, URZ ;  /* 0x00000102200a7890 */ /* 0x000fe2000fffe03f */
[----:B------:R-:W-:Y:S01]  /*2230*/  UMOV UR8, UR4 ;  /* 0x0000000400087c82 */ /* 0x000fe20008000000 */
[----:B------:R-:W-:Y:S01]  /*2240*/  UMOV UR9, UR5 ;  /* 0x0000000500097c82 */ /* 0x000fe20008000000 */
[----:B------:R-:W-:Y:S01]  /*2250*/  UMOV UR11, 0x80000020 ;  /* 0x80000020000b7882 */ /* 0x000fe20000000000 */
        /* <DEDUP_REMOVED lines=32> */
[----:B------:R-:W-:Y:S02]  /*2460*/  UIADD3 UR6, UR28, 0x202, URZ ;  /* 0x000002021c067890 */ /* 0x000fe4000fffe03f */
        /* <DEDUP_REMOVED lines=30> */
[----:B------:R-:W-:Y:S02]  /*2650*/  ULDC UR10, c[0x0][0x988] ;  /* 0x00026200000a7ab9 */ /* 0x000fe40000000800 */
        /* <DEDUP_REMOVED lines=17> */
[----:B------:R-:W-:Y:S01]  /*2770*/  UIADD3 UR6, UR28, 0x402, URZ ;  /* 0x000004021c067890 */ /* 0x000fe2000fffe03f */
[----:B------:R-:W-:Y:S02]  /*2780*/  UMOV UR29, UR17 ;  /* 0x00000011001d7c82 */ /* 0x000fe40008000000 */
        /* <DEDUP_REMOVED lines=28> */
[----:B------:R-:W-:Y:S02]  /*2950*/  WARPGROUP.DEPBAR.LE gsb0, 0x0 ;  /* 0x00008000000079c5 */ /* 0x000fe40000010000 */
[----:B------:R-:W-:-:S06]  /*2960*/  WARPGROUP.ARRIVE ;  /* 0x00000000000079c5 */ /* 0x000fcc0000000000 */
[----:B------:R-:W-:Y:S03]  /*2970*/  QGMMA.64x32x32.F32.E4M3.E4M3 R44, gdesc[UR28], R44, gsb0 ;  /* 0x006000001c2c79f3 */ /* 0x000fe6000800082c */
        /* <DEDUP_REMOVED lines=12> */
[C---:B0-----:R-:W-:Y:S01]  /*2a40*/  FMUL.FTZ R9, R3.reuse, R93 ;  /* 0x0000005d03097220 */ /* 0x041fe20000410000 */
[C---:B------:R-:W-:Y:S01]  /*2a50*/  FMUL.FTZ R10, R3.reuse, R96 ;  /* 0x00000060030a7220 */ /* 0x040fe20000410000 */
[C---:B------:R-:W-:Y:S01]  /*2a60*/  FMUL.FTZ R14, R3.reuse, R98 ;  /* 0x00000062030e7220 */ /* 0x040fe20000410000 */
[----:B------:R-:W-:Y:S01]  /*2a70*/  QGMMA.64x32x32.F32.E4M3.E4M3 R76, gdesc[UR20], R76, gsb0 ;  /* 0x00600000144c79f3 */ /* 0x000fe2000800084c */
[----:B------:R-:W-:Y:S01]  /*2a80*/  UIADD3 UR22, UR32, 0x602, URZ ;  /* 0x0000060220167890 */ /* 0x000fe2000fffe03f */
[C---:B------:R-:W-:Y:S01]  /*2a90*/  FMUL.FTZ R11, R3.reuse, R97 ;  /* 0x00000061030b7220 */ /* 0x040fe20000410000 */
[----:B------:R-:W-:Y:S01]  /*2aa0*/  UMOV UR23, 0x80000020 ;  /* 0x8000002000177882 */ /* 0x000fe20000000000 */
[C---:B------:R-:W-:Y:S01]  /*2ab0*/  FMUL.FTZ R24, R3.reuse, R102 ;  /* 0x0000006603187220 */ /* 0x040fe20000410000 */
        /* <DEDUP_REMOVED lines=9> */
[C---:B------:R-:W-:Y:S01]  /*2b50*/  FMUL.FTZ R93, R3.reuse, R107 ;  /* 0x0000006b035d7220 */ /* 0x040fe20000410000 */
[----:B------:R-:W-:-:S06]  /*2b60*/  FMUL.FTZ R92, R3, R106 ;  /* 0x0000006a035c7220 */ /* 0x000fcc0000410000 */
[----:B------:R-:W-:Y:S08]  /*2b70*/  MUFU.TANH R10, R10 ;  /* 0x0000000a000a7308 */ /* 0x000ff00000002400 */
[----:B------:R-:W2:Y:S08]  /*2b80*/  MUFU.TANH R14, R14 ;  /* 0x0000000e000e7308 */ /* 0x000eb00000002400 */
[----:B------:R-:W3:Y:S08]  /*2b90*/  MUFU.TANH R11, R11 ;  /* 0x0000000b000b7308 */ /* 0x000ef00000002400 */
[----:B------:R-:W4:Y:S08]  /*2ba0*/  MUFU.TANH R24, R24 ;  /* 0x0000001800187308 */ /* 0x000f300000002400 */
[----:B------:R-:W5:Y:S01]  /*2bb0*/  MUFU.TANH R7, R7 ;  /* 0x0000000700077308 */ /* 0x000f620000002400 */
[----:B------:R-:W-:-:S02]  /*2bc0*/  WARPGROUP.DEPBAR.LE gsb0, 0x0 ;  /* 0x00008000000079c5 */ /* 0x000fc40000010000 */
[----:B------:R-:W-:Y:S01]  /*2bd0*/  WARPGROUP.ARRIVE ;  /* 0x00000000000079c5 */ /* 0x000fe20000000000 */
[C---:B------:R-:W-:Y:S01]  /*2be0*/  FMUL.FTZ R94, R3.reuse, R77 ;  /* 0x0000004d035e7220 */ /* 0x040fe20000410000 */
[----:B------:R-:W-:-:S03]  /*2bf0*/  FMUL.FTZ R77, R3, R80 ;  /* 0x00000050034d7220 */ /* 0x000fc60000410000 */
[----:B------:R-:W5:Y:S01]  /*2c00*/  MUFU.TANH R27, R27 ;  /* 0x0000001b001b7308 */ /* 0x000f620000002400 */
[C---:B------:R-:W-:Y:S01]  /*2c10*/  FMUL.FTZ R79, R3.reuse, R79 ;  /* 0x0000004f034f7220 */ /* 0x040fe20000410000 */
[C---:B------:R-:W-:Y:S01]  /*2c20*/  FMUL.FTZ R95, R3.reuse, R78 ;  /* 0x0000004e035f7220 */ /* 0x040fe20000410000 */
[----:B------:R-:W-:Y:S01]  /*2c30*/  QGMMA.64x32x32.F32.E4M3.E4M3 R60, gdesc[UR20], R60, gsb0 ;  /* 0x00600000143c79f3 */ /* 0x000fe2000800083c */
[----:B------:R-:W-:Y:S01]  /*2c40*/  UIADD3 UR22, UR32, 0x682, URZ ;  /* 0x0000068220167890 */ /* 0x000fe2000fffe03f */
[C---:B------:R-:W-:Y:S01]  /*2c50*/  FMUL.FTZ R78, R3.reuse, R83 ;  /* 0x00000053034e7220 */ /* 0x040fe20000410000 */
[----:B------:R-:W-:Y:S01]  /*2c60*/  UMOV UR23, 0x80000020 ;  /* 0x8000002000177882 */ /* 0x000fe20000000000 */
[C---:B------:R-:W-:Y:S01]  /*2c70*/  FMUL.FTZ R82, R3.reuse, R82 ;  /* 0x0000005203527220 */ /* 0x040fe20000410000 */
[----:B------:R-:W5:Y:S01]  /*2c80*/  MUFU.TANH R12, R12 ;  /* 0x0000000c000c7308 */ /* 0x000f620000002400 */
[C---:B------:R-:W-:Y:S01]  /*2c90*/  FMUL.FTZ R83, R3.reuse, R84 ;  /* 0x0000005403537220 */ /* 0x040fe20000410000 */
[C---:B------:R-:W-:Y:S01]  /*2ca0*/  FMUL.FTZ R76, R3.reuse, R76 ;  /* 0x0000004c034c7220 */ /* 0x040fe20000410000 */
[C---:B------:R-:W-:Y:S01]  /*2cb0*/  FMUL.FTZ R81, R3.reuse, R81 ;  /* 0x0000005103517220 */ /* 0x040fe20000410000 */
[C---:B------:R-:W-:Y:S01]  /*2cc0*/  FMUL.FTZ R88, R3.reuse, R88 ;  /* 0x0000005803587220 */ /* 0x040fe20000410000 */
[C---:B------:R-:W-:Y:S01]  /*2cd0*/  FMUL.FTZ R85, R3.reuse, R85 ;  /* 0x0000005503557220 */ /* 0x040fe20000410000 */
[C---:B------:R-:W-:Y:S01]  /*2ce0*/  FMUL.FTZ R89, R3.reuse, R89 ;  /* 0x0000005903597220 */ /* 0x040fe20000410000 */
[C---:B------:R-:W-:Y:S01]  /*2cf0*/  FMUL.FTZ R91, R3.reuse, R91 ;  /* 0x0000005b035b7220 */ /* 0x040fe20000410000 */
[----:B------:R-:W5:Y:S01]  /*2d00*/  MUFU.TANH R26, R26 ;  /* 0x0000001a001a7308 */ /* 0x000f620000002400 */
[C---:B------:R-:W-:Y:S01]  /*2d10*/  FMUL.FTZ R86, R3.reuse, R86 ;  /* 0x0000005603567220 */ /* 0x040fe20000410000 */
[C---:B------:R-:W-:Y:S01]  /*2d20*/  FMUL.FTZ R90, R3.reuse, R90 ;  /* 0x0000005a035a7220 */ /* 0x040fe20000410000 */
[----:B------:R-:W-:-:S05]  /*2d30*/  FMUL.FTZ R87, R3, R87 ;  /* 0x0000005703577220 */ /* 0x000fca0000410000 */
[----:B------:R-:W5:Y:S08]  /*2d40*/  MUFU.TANH R13, R13 ;  /* 0x0000000d000d7308 */ /* 0x000f700000002400 */
[----:B------:R0:W-:Y:S08]  /*2d50*/  MUFU.TANH R96, R79 ;  /* 0x0000004f00607308 */ /* 0x0001f00000002400 */
[----:B------:R-:W5:Y:S08]  /*2d60*/  MUFU.TANH R20, R20 ;  /* 0x0000001400147308 */ /* 0x000f700000002400 */
[----:B------:R-:W-:Y:S08]  /*2d70*/  MUFU.TANH R98, R82 ;  /* 0x0000005200627308 */ /* 0x000ff00000002400 */
[----:B------:R-:W5:Y:S01]  /*2d80*/  MUFU.TANH R21, R21 ;  /* 0x0000001500157308 */ /* 0x000f620000002400 */
[----:B------:R-:W-:-:S02]  /*2d90*/  WARPGROUP.DEPBAR.LE gsb0, 0x0 ;  /* 0x00008000000079c5 */ /* 0x000fc40000010000 */
[----:B------:R-:W-:Y:S01]  /*2da0*/  WARPGROUP.ARRIVE ;  /* 0x00000000000079c5 */ /* 0x000fe20000000000 */
[C---:B------:R-:W-:Y:S01]  /*2db0*/  FMUL.FTZ R61, R3.reuse, R61 ;  /* 0x0000003d033d7220 */ /* 0x040fe20000410000 */
[C---:B------:R-:W-:Y:S01]  /*2dc0*/  FMUL.FTZ R84, R3.reuse, R70 ;  /* 0x0000004603547220 */ /* 0x040fe20000410000 */
[C---:B0-----:R-:W-:Y:S01]  /*2dd0*/  FMUL.FTZ R79, R3.reuse, R72 ;  /* 0x00000048034f7220 */ /* 0x041fe20000410000 */
[C---:B------:R-:W-:Y:S01]  /*2de0*/  FMUL.FTZ R70, R3.reuse, R71 ;  /* 0x0000004703467220 */ /* 0x040fe20000410000 */
[----:B------:R0:W-:Y:S01]  /*2df0*/  MUFU.TANH R101, R61 ;  /* 0x0000003d00657308 */ /* 0x0001e20000002400 */
[----:B------:R-:W-:Y:S01]  /*2e00*/  QGMMA.64x32x32.F32.E4M3.E4M3 R44, gdesc[UR20], R44, gsb0 ;  /* 0x00600000142c79f3 */ /* 0x000fe2000800082c */
[----:B------:R-:W-:Y:S01]  /*2e10*/  UIADD3 UR22, UR32, 0x702, URZ ;  /* 0x0000070220167890 */ /* 0x000fe2000fffe03f */
[C---:B------:R-:W-:Y:S01]  /*2e20*/  FMUL.FTZ R72, R3.reuse, R73 ;  /* 0x0000004903487220 */ /* 0x040fe20000410000 */
[----:B------:R-:W-:Y:S01]  /*2e30*/  UMOV UR23, 0x80000020 ;  /* 0x8000002000177882 */ /* 0x000fe20000000000 */
[C---:B------:R-:W-:Y:S01]  /*2e40*/  FMUL.FTZ R67, R3.reuse, R67 ;  /* 0x0000004303437220 */ /* 0x040fe20000410000 */
[C---:B------:R-:W-:Y:S01]  /*2e50*/  FMUL.FTZ R64, R3.reuse, R64 ;  /* 0x0000004003407220 */ /* 0x040fe20000410000 */
[----:B------:R-:W-:Y:S01]  /*2e60*/  FMUL.FTZ R66, R3, R66 ;  /* 0x0000004203427220 */ /* 0x000fe20000410000 */
[----:B------:R-:W5:Y:S01]  /*2e70*/  MUFU.TANH R15, R15 ;  /* 0x0000000f000f7308 */ /* 0x000f620000002400 */
[----:B0-----:R-:W-:-:S02]  /*2e80*/  IMAD.U32 R61, RZ, RZ, UR49 ;  /* 0x00000031ff3d7e24 */ /* 0x001fc4000f8e00ff */
[C---:B------:R-:W-:Y:S01]  /*2e90*/  FMUL.FTZ R60, R3.reuse, R60 ;  /* 0x0000003c033c7220 */ /* 0x040fe20000410000 */
[C---:B------:R-:W-:Y:S01]  /*2ea0*/  FMUL.FTZ R62, R3.reuse, R62 ;  /* 0x0000003e033e7220 */ /* 0x040fe20000410000 */
[C---:B------:R-:W-:Y:S01]  /*2eb0*/  FMUL.FTZ R63, R3.reuse, R63 ;  /* 0x0000003f033f7220 */ /* 0x040fe20000410000 */
[C---:B------:R-:W-:Y:S01]  /*2ec0*/  FMUL.FTZ R65, R3.reuse, R65 ;  /* 0x0000004103417220 */ /* 0x040fe20000410000 */
[----:B------:R-:W-:Y:S01]  /*2ed0*/  FMUL.FTZ R75, R3, R75 ;  /* 0x0000004b034b7220 */ /* 0x000fe20000410000 */
[----:B------:R-:W-:Y:S01]  /*2ee0*/  UIADD3 UR49, UR49, -0x2, URZ ;  /* 0xfffffffe31317890 */ /* 0x000fe2000fffe03f */
[----:B------:R0:W-:Y:S03]  /*2ef0*/  MUFU.TANH R107, R67 ;  /* 0x00000043006b7308 */ /* 0x0001e60000002400 */
[----:B------:R-:W-:-:S05]  /*2f00*/  UISETP.GE.AND UP0, UPT, UR49, UR41, UPT ;  /* 0x000000293100728c */ /* 0x000fca000bf06270 */
[----:B------:R1:W-:Y:S08]  /*2f10*/  MUFU.TANH R104, R64 ;  /* 0x0000004000687308 */ /* 0x0003f00000002400 */
[----:B------:R-:W5:Y:S08]  /*2f20*/  MUFU.TANH R76, R76 ;  /* 0x0000004c004c7308 */ /* 0x000f700000002400 */
[----:B------:R2:W-:Y:S08]  /*2f30*/  MUFU.TANH R106, R66 ;  /* 0x00000042006a7308 */ /* 0x0005f00000002400 */
[----:B------:R-:W-:Y:S08]  /*2f40*/  MUFU.TANH R94, R94 ;  /* 0x0000005e005e7308 */ /* 0x000ff00000002400 */
[----:B------:R3:W-:Y:S01]  /*2f50*/  MUFU.TANH R100, R60 ;  /* 0x0000003c00647308 */ /* 0x0007e20000002400 */
[----:B------:R-:W-:-:S02]  /*2f60*/  WARPGROUP.DEPBAR.LE gsb0, 0x0 ;  /* 0x00008000000079c5 */ /* 0x000fc40000010000 */
[C---:B------:R-:W-:Y:S01]  /*2f70*/  FMUL.FTZ R80, R3.reuse, R46 ;  /* 0x0000002e03507220 */ /* 0x040fe20000410000 */
[----:B------:R-:W-:Y:S01]  /*2f80*/  IMAD.U32 R46, RZ, RZ, UR53 ;  /* 0x00000035ff2e7e24 */ /* 0x000fe2000f8e00ff */
[----:B------:R-:W-:Y:S01]  /*2f90*/  WARPGROUP.ARRIVE ;  /* 0x00000000000079c5 */ /* 0x000fe20000000000 */
[C---:B------:R-:W-:Y:S01]  /*2fa0*/  FMUL.FTZ R71, R3.reuse, R44 ;  /* 0x0000002c03477220 */ /* 0x040fe20000410000 */
[C---:B------:R-:W-:Y:S01]  /*2fb0*/  FMUL.FTZ R73, R3.reuse, R45 ;  /* 0x0000002d03497220 */ /* 0x040fe20000410000 */
[C---:B------:R-:W-:Y:S01]  /*2fc0*/  FMUL.FTZ R44, R3.reuse, R50 ;  /* 0x00000032032c7220 */ /* 0x040fe20000410000 */
[----:B------:R-:W-:Y:S01]  /*2fd0*/  IADD3 R46, R46, 0xa0, -R199 ;  /* 0x000000a02e2e7810 */ /* 0x000fe20007ffe8c7 */
[C---:B------:R-:W-:Y:S01]  /*2fe0*/  FMUL.FTZ R45, R3.reuse, R51 ;  /* 0x00000033032d7220 */ /* 0x040fe20000410000 */
[C---:B------:R-:W-:Y:S01]  /*2ff0*/  FMUL.FTZ R82, R3.reuse, R47 ;  /* 0x0000002f03527220 */ /* 0x040fe20000410000 */
[----:B------:R-:W-:Y:S01]  /*3000*/  FMUL.FTZ R47, R3, R53 ;  /* 0x00000035032f7220 */ /* 0x000fe20000410000 */
[----:B------:R-:W-:Y:S01]  /*3010*/  QGMMA.64x32x32.F32.E4M3.E4M3 R28, gdesc[UR20], R28, gsb0 ;  /* 0x00600000141c79f3 */ /* 0x000fe2000800081c */
[----:B------:R-:W-:-:S02]  /*3020*/  IMAD R46, R61, -0xa0, R46 ;  /* 0xffffff603d2e7824 */ /* 0x000fc400078e022e */
[C---:B------:R-:W-:Y:S01]  /*3030*/  FMUL.FTZ R61, R3.reuse, R54 ;  /* 0x00000036033d7220 */ /* 0x040fe20000410000 */
[C---:B0-----:R-:W-:Y:S01]  /*3040*/  FMUL.FTZ R67, R3.reuse, R58 ;  /* 0x0000003a03437220 */ /* 0x041fe20000410000 */
[C---:B-1----:R-:W-:Y:S01]  /*3050*/  FMUL.FTZ R64, R3.reuse, R55 ;  /* 0x0000003703407220 */ /* 0x042fe20000410000 */
[C---:B--2---:R-:W-:Y:S01]  /*3060*/  FMUL.FTZ R66, R3.reuse, R56 ;  /* 0x0000003803427220 */ /* 0x044fe20000410000 */
[C---:B------:R-:W-:Y:S01]  /*3070*/  ISETP.GT.AND P6, PT, R46.reuse, RZ, PT ;  /* 0x000000ff2e00720c */ /* 0x040fe20003fc4270 */
[----:B------:R-:W0:Y:S01]  /*3080*/  MUFU.TANH R92, R92 ;  /* 0x0000005c005c7308 */ /* 0x000e220000002400 */
[C---:B------:R-:W-:Y:S01]  /*3090*/  ISETP.GT.AND P5, PT, R46.reuse, 0x1, PT ;  /* 0x000000012e00780c */ /* 0x040fe20003fa4270 */
[C---:B---3--:R-:W-:Y:S01]  /*30a0*/  FMUL.FTZ R60, R3.reuse, R69 ;  /* 0x00000045033c7220 */ /* 0x048fe20000410000 */
[C---:B------:R-:W-:Y:S01]  /*30b0*/  ISETP.GT.AND P4, PT, R46.reuse, 0x8, PT ;  /* 0x000000082e00780c */ /* 0x040fe20003f84270 */
[C---:B------:R-:W-:Y:S01]  /*30c0*/  FMUL.FTZ R69, R3.reuse, R57 ;  /* 0x0000003903457220 */ /* 0x040fe20000410000 */
[C---:B------:R-:W-:Y:S01]  /*30d0*/  ISETP.GT.AND P3, PT, R46.reuse, 0x9, PT ;  /* 0x000000092e00780c */ /* 0x040fe20003f64270 */
[C---:B------:R-:W-:Y:S01]  /*30e0*/  FMUL.FTZ R48, R3.reuse, R48 ;  /* 0x0000003003307220 */ /* 0x040fe20000410000 */
[----:B------:R-:W-:Y:S01]  /*30f0*/  ISETP.GT.AND P2, PT, R46, 0x10, PT ;  /* 0x000000102e00780c */ /* 0x000fe20003f44270 */
[----:B------:R-:W1:Y:S01]  /*3100*/  MUFU.TANH R77, R77 ;  /* 0x0000004d004d7308 */ /* 0x000e620000002400 */
[----:B------:R-:W-:Y:S01]  /*3110*/  FSEL R50, R8, -INF , P6 ;  /* 0xff80000008327808 */ /* 0x000fe20003000000 */
[----:B------:R-:W-:Y:S01]  /*3120*/  FMUL.FTZ R52, R3, R52 ;  /* 0x0000003403347220 */ /* 0x000fe20000410000 */
[----:B------:R-:W-:Y:S01]  /*3130*/  FSEL R51, R9, -INF , P5 ;  /* 0xff80000009337808 */ /* 0x000fe20002800000 */
[----:B------:R-:W-:Y:S01]  /*3140*/  FMUL.FTZ R49, R3, R49 ;  /* 0x0000003103317220 */ /* 0x000fe20000410000 */
[----:B------:R-:W-:-:S02]  /*3150*/  FSEL R9, R14, -INF , P4 ;  /* 0xff8000000e097808 */ /* 0x000fc40002000000 */
[----:B------:R-:W-:Y:S01]  /*3160*/  FSEL R53, R10, -INF , P4 ;  /* 0xff8000000a357808 */ /* 0x000fe20002000000 */
[----:B------:R-:W-:Y:S01]  /*3170*/  MUFU.TANH R111, R44 ;  /* 0x0000002c006f7308 */ /* 0x000fe20000002400 */
[----:B------:R-:W-:Y:S02]  /*3180*/  FSEL R54, R11, -INF , P3 ;  /* 0xff8000000b367808 */ /* 0x000fe40001800000 */
[----:B------:R-:W-:Y:S02]  /*3190*/  ISETP.GT.AND P4, PT, R46, 0x19, PT ;  /* 0x000000192e00780c */ /* 0x000fe40003f84270 */
[----:B----4-:R-:W-:Y:S02]  /*31a0*/  FSEL R11, R24, -INF , P2 ;  /* 0xff800000180b7808 */ /* 0x010fe40001000000 */
[----:B------:R-:W-:Y:S01]  /*31b0*/  FMNMX.FTZ R24, R50, R51, !PT ;  /* 0x0000003332187209 */ /* 0x000fe20007810000 */
[----:B------:R-:W2:Y:S01]  /*31c0*/  MUFU.TANH R93, R93 ;  /* 0x0000005d005d7308 */ /* 0x000ea20000002400 */
[----:B-----5:R-:W-:-:S02]  /*31d0*/  FSEL R7, R7, -INF , P6 ;  /* 0xff80000007077808 */ /* 0x020fc40003000000 */
[----:B------:R-:W-:Y:S02]  /*31e0*/  ISETP.GT.AND P6, PT, R46, 0x11, PT ;  /* 0x000000112e00780c */ /* 0x000fe40003fc4270 */
[----:B------:R-:W-:Y:S02]  /*31f0*/  FSEL R58, R27, -INF , P4 ;  /* 0xff8000001b3a7808 */ /* 0x000fe40002000000 */
[----:B------:R-:W-:Y:S01]  /*3200*/  FMNMX.FTZ R27, R53, R24, !PT ;  /* 0x00000018351b7209 */ /* 0x000fe20007810000 */
[----:B------:R3:W-:Y:S01]  /*3210*/  MUFU.TANH R97, R81 ;  /* 0x0000005100617308 */ /* 0x0007e20000002400 */
[----:B------:R-:W-:Y:S02]  /*3220*/  FSEL R8, R12, -INF , P5 ;  /* 0xff8000000c087808 */ /* 0x000fe40002800000 */
[----:B------:R-:W-:Y:S02]  /*3230*/  FSEL R12, R26, -INF , P6 ;  /* 0xff8000001a0c7808 */ /* 0x000fe40003000000 */
[----:B------:R-:W-:-:S02]  /*3240*/  FSEL R55, R13, -INF , P2 ;  /* 0xff8000000d377808 */ /* 0x000fc40001000000 */
[----:B------:R-:W-:Y:S01]  /*3250*/  FMNMX.FTZ R26, R54, R27, !PT ;  /* 0x0000001b361a7209 */ /* 0x000fe20007810000 */
[----:B------:R4:W-:Y:S01]  /*3260*/  MUFU.TANH R112, R45 ;  /* 0x0000002d00707308 */ /* 0x0009e20000002400 */
[----:B------:R-:W-:Y:S01]  /*3270*/  ISETP.GT.AND P5, PT, R46, 0x18, PT ;  /* 0x000000182e00780c */ /* 0x000fe20003fa4270 */
[----:B---3--:R-:W-:Y:S01]  /*3280*/  FMUL.FTZ R81, R3, R68 ;  /* 0x0000004403517220 */ /* 0x008fe20000410000 */
[----:B------:R-:W-:Y:S02]  /*3290*/  FSEL R56, R20, -INF , P6 ;  /* 0xff80000014387808 */ /* 0x000fe40003000000 */
[----:B------:R-:W-:Y:S02]  /*32a0*/  FMNMX.FTZ R27, R55, R26, !PT ;  /* 0x0000001a371b7209 */ /* 0x000fe40007810000 */
[----:B------:R-:W-:Y:S01]  /*32b0*/  FSEL R57, R21, -INF , P5 ;  /* 0xff80000015397808 */ /* 0x000fe20002800000 */
[----:B------:R-:W3:Y:S01]  /*32c0*/  MUFU.TANH R95, R95 ;  /* 0x0000005f005f7308 */ /* 0x000ee20000002400 */
[----:B------:R-:W-:-:S02]  /*32d0*/  FMNMX.FTZ R44, R56, R27, !PT ;  /* 0x0000001b382c7209 */ /* 0x000fc40007810000 */
[----:B------:R-:W-:Y:S02]  /*32e0*/  FSEL R10, R15, -INF , P3 ;  /* 0xff8000000f0a7808 */ /* 0x000fe40001800000 */
[C---:B------:R-:W-:Y:S01]  /*32f0*/  ISETP.GT.AND P3, PT, R46.reuse, 0x20, PT ;  /* 0x000000202e00780c */ /* 0x040fe20003f64270 */
[----:B------:R-:W-:Y:S02]  /*3300*/  WARPGROUP.DEPBAR.LE gsb0, 0x0 ;  /* 0x00008000000079c5 */ /* 0x000fe40000010000 */
[----:B----4-:R-:W-:Y:S01]  /*3310*/  FMNMX.FTZ R45, R57, R44, !PT ;  /* 0x0000002c392d7209 */ /* 0x010fe20007810000 */
[----:B------:R-:W-:Y:S01]  /*3320*/  MUFU.TANH R83, R83 ;  /* 0x0000005300537308 */ /* 0x000fe20000002400 */
[----:B------:R-:W-:Y:S02]  /*3330*/  ISETP.GT.AND P2, PT, R46, 0x21, PT ;  /* 0x000000212e00780c */ /* 0x000fe40003f44270 */
[----:B------:R-:W-:Y:S02]  /*3340*/  FSEL R76, R76, -INF , P3 ;  /* 0xff8000004c4c7808 */ /* 0x000fe40001800000 */
[----:B------:R-:W-:-:S02]  /*3350*/  FMNMX.FTZ R45, R58, R45, !PT ;  /* 0x0000002d3a2d7209 */ /* 0x000fc40007810000 */
[----:B------:R-:W-:Y:S01]  /*3360*/  ISETP.GT.AND P6, PT, R46, 0x28, PT ;  /* 0x000000282e00780c */ /* 0x000fe20003fc4270 */
[----:B------:R4:W5:Y:S01]  /*3370*/  MUFU.TANH R99, R78 ;  /* 0x0000004e00637308 */ /* 0x0009620000002400 */
[----:B0-----:R-:W-:Y:S02]  /*3380*/  FSEL R13, R92, -INF , P5 ;  /* 0xff8000005c0d7808 */ /* 0x001fe40002800000 */
[----:B------:R-:W-:Y:S02]  /*3390*/  ISETP.GT.AND P5, PT, R46, 0x29, PT ;  /* 0x000000292e00780c */ /* 0x000fe40003fa4270 */
[----:B-1----:R-:W-:Y:S02]  /*33a0*/  FSEL R77, R77, -INF , P6 ;  /* 0xff8000004d4d7808 */ /* 0x002fe40003000000 */
[----:B--2---:R-:W-:Y:S01]  /*33b0*/  FSEL R14, R93, -INF , P4 ;  /* 0xff8000005d0e7808 */ /* 0x004fe20002000000 */
[----:B------:R-:W-:Y:S01]  /*33c0*/  MUFU.TANH R88, R88 ;  /* 0x0000005800587308 */ /* 0x000fe20000002400 */
[C---:B----4-:R-:W-:Y:S01]  /*33d0*/  FMUL.FTZ R78, R3.reuse, R74 ;  /* 0x0000004a034e7220 */ /* 0x050fe20000410000 */
[----:B------:R-:W-:Y:S01]  /*33e0*/  FMUL.FTZ R74, R3, R59 ;  /* 0x0000003b034a7220 */ /* 0x000fe20000410000 */
[----:B------:R-:W-:-:S02]  /*33f0*/  FSEL R59, R94, -INF , P2 ;  /* 0xff8000005e3b7808 */ /* 0x000fc40001000000 */
[----:B------:R-:W-:Y:S02]  /*3400*/  ISETP.GT.AND P4, PT, R46, 0x30, PT ;  /* 0x000000302e00780c */ /* 0x000fe40003f84270 */
[----:B------:R-:W-:Y:S01]  /*3410*/  FSEL R20, R96, -INF , P2 ;  /* 0xff80000060147808 */ /* 0x000fe20001000000 */
[----:B------:R-:W-:Y:S01]  /*3420*/  MUFU.TANH R85, R85 ;  /* 0x0000005500557308 */ /* 0x000fe20000002400 */
[----:B---3--:R-:W-:Y:S02]  /*3430*/  FSEL R15, R95, -INF , P3 ;  /* 0xff8000005f0f7808 */ /* 0x008fe40001800000 */
[C---:B------:R-:W-:Y:S02]  /*3440*/  ISETP.GT.AND P2, PT, R46.reuse, 0x38, PT ;  /* 0x000000382e00780c */ /* 0x040fe40003f44270 */
[----:B------:R-:W-:Y:S02]  /*3450*/  ISETP.GT.AND P3, PT, R46, 0x31, PT ;  /* 0x000000312e00780c */ /* 0x000fe40003f64270 */
[----:B------:R-:W-:Y:S01]  /*3460*/  FSEL R21, R98, -INF , P6 ;  /* 0xff80000062157808 */ /* 0x000fe20003000000 */
[----:B------:R0:W-:Y:S01]  /*3470*/  MUFU.TANH R109, R48 ;  /* 0x00000030006d7308 */ /* 0x0001e20000002400 */
[----:B------:R-:W-:-:S02]  /*3480*/  ISETP.GT.AND P6, PT, R46, 0x39, PT ;  /* 0x000000392e00780c */ /* 0x000fc40003fc4270 */
[----:B-----5:R-:W-:-:S05]  /*3490*/  FSEL R24, R99, -INF , P5 ;  /* 0xff80000063187808 */ /* 0x020fca0002800000 */
[----:B------:R-:W-:Y:S01]  /*34a0*/  MUFU.TANH R89, R89 ;  /* 0x0000005900597308 */ /* 0x000fe20000002400 */
[----:B0-----:R-:W-:-:S04]  /*34b0*/  FMNMX.FTZ R48, R76, R45, !PT ;  /* 0x0000002d4c307209 */ /* 0x001fc80007810000 */
[----:B------:R-:W-:-:S03]  /*34c0*/  FMNMX.FTZ R48, R59, R48, !PT ;  /* 0x000000303b307209 */ /* 0x000fc60007810000 */
[----:B------:R-:W0:Y:S08]  /*34d0*/  MUFU.TANH R91, R91 ;  /* 0x0000005b005b7308 */ /* 0x000e300000002400 */
[----:B------:R1:W-:Y:S08]  /*34e0*/  MUFU.TANH R113, R52 ;  /* 0x0000003400717308 */ /* 0x0003f00000002400 */
[----:B------:R2:W-:Y:S01]  /*34f0*/  MUFU.TANH R93, R61 ;  /* 0x0000003d005d7308 */ /* 0x0005e20000002400 */
[----:B-1----:R-:W-:-:S02]  /*3500*/  FMNMX.FTZ R52, R77, R48, !PT ;  /* 0x000000304d347209 */ /* 0x002fc40007810000 */
[----:B0-----:R-:W-:-:S05]  /*3510*/  FSEL R45, R91, -INF , P6 ;  /* 0xff8000005b2d7808 */ /* 0x001fca0003000000 */
[----:B------:R-:W0:Y:S01]  /*3520*/  MUFU.TANH R86, R86 ;  /* 0x0000005600567308 */ /* 0x000e220000002400 */
[----:B--2---:R-:W-:Y:S02]  /*3530*/  FSEL R61, R97, -INF , P5 ;  /* 0xff800000613d7808 */ /* 0x004fe40002800000 */
[----:B------:R-:W-:-:S05]  /*3540*/  ISETP.GT.AND P5, PT, R46, 0x40, PT ;  /* 0x000000402e00780c */ /* 0x000fca0003fa4270 */
[----:B------:R1:W-:Y:S08]  /*3550*/  MUFU.TANH R102, R62 ;  /* 0x0000003e00667308 */ /* 0x0003f00000002400 */
[----:B------:R-:W-:Y:S01]  /*3560*/  MUFU.TANH R81, R81 ;  /* 0x0000005100517308 */ /* 0x000fe20000002400 */
[----:B-1----:R-:W-:Y:S02]  /*3570*/  FSEL R62, R83, -INF , P4 ;  /* 0xff800000533e7808 */ /* 0x002fe40002000000 */
[----:B------:R-:W-:Y:S01]  /*3580*/  FMNMX.FTZ R83, R61, R52, !PT ;  /* 0x000000343d537209 */ /* 0x000fe20007810000 */
[----:B------:R-:W-:Y:S01]  /*3590*/  FMUL.FTZ R52, R3, R28 ;  /* 0x0000001c03347220 */ /* 0x000fe20000410000 */
[----:B0-----:R-:W-:-:S02]  /*35a0*/  FSEL R26, R86, -INF , P4 ;  /* 0xff800000561a7808 */ /* 0x001fc40002000000 */
[----:B------:R-:W-:Y:S01]  /*35b0*/  ISETP.GT.AND P4, PT, R46, 0x41, PT ;  /* 0x000000412e00780c */ /* 0x000fe20003f84270 */
[----:B------:R-:W0:Y:S08]  /*35c0*/  MUFU.TANH R90, R90 ;  /* 0x0000005a005a7308 */ /* 0x000e300000002400 */
[----:B------:R-:W1:Y:S08]  /*35d0*/  MUFU.TANH R87, R87 ;  /* 0x0000005700577308 */ /* 0x000e700000002400 */
[----:B------:R-:W2:Y:S01]  /*35e0*/  MUFU.TANH R84, R84 ;  /* 0x0000005400547308 */ /* 0x000ea20000002400 */
[----:B0-----:R-:W-:Y:S01]  /*35f0*/  FSEL R44, R90, -INF , P2 ;  /* 0xff8000005a2c7808 */ /* 0x001fe20001000000 */
[----:B------:R-:W-:-:S06]  /*3600*/  FMUL.FTZ R90, R3, R30 ;  /* 0x0000001e035a7220 */ /* 0x000fcc0000410000 */
[----:B------:R0:W-:Y:S01]  /*3610*/  MUFU.TANH R94, R64 ;  /* 0x00000040005e7308 */ /* 0x0001e20000002400 */
[----:B-1----:R-:W-:-:S07]  /*3620*/  FSEL R27, R87, -INF , P3 ;  /* 0xff800000571b7808 */ /* 0x002fce0001800000 */
[----:B------:R1:W3:Y:S01]  /*3630*/  MUFU.TANH R103, R63 ;  /* 0x0000003f00677308 */ /* 0x0002e20000002400 */
[----:B0-----:R-:W-:Y:S02]  /*3640*/  FSEL R64, R88, -INF , P2 ;  /* 0xff80000058407808 */ /* 0x001fe40001000000 */
[----:B------:R-:W-:Y:S02]  /*3650*/  FMNMX.FTZ R88, R62, R83, !PT ;  /* 0x000000533e587209 */ /* 0x000fe40007810000 */
[----:B------:R-:W-:-:S03]  /*3660*/  ISETP.GT.AND P2, PT, R46, 0x49, PT ;  /* 0x000000492e00780c */ /* 0x000fc60003f44270 */
[----:B------:R0:W-:Y:S01]  /*3670*/  MUFU.TANH R105, R65 ;  /* 0x0000004100697308 */ /* 0x0001e20000002400 */
[----:B-1----:R-:W-:Y:S02]  /*3680*/  FSEL R63, R85, -INF , P3 ;  /* 0xff800000553f7808 */ /* 0x002fe40001800000 */
[----:B------:R-:W-:Y:S02]  /*3690*/  ISETP.GT.AND P3, PT, R46, 0x48, PT ;  /* 0x000000482e00780c */ /* 0x000fe40003f64270 */
[----:B------:R-:W-:Y:S02]  /*36a0*/  FMNMX.FTZ R83, R63, R88, !PT ;  /* 0x000000583f537209 */ /* 0x000fe40007810000 */
[----:B------:R-:W-:Y:S01]  /*36b0*/  FSEL R68, R104, -INF , P3 ;  /* 0xff80000068447808 */ /* 0x000fe20001800000 */
[----:B------:R-:W-:Y:S01]  /*36c0*/  MUFU.TANH R78, R78 ;  /* 0x0000004e004e7308 */ /* 0x000fe20000002400 */
[----:B0-----:R-:W-:Y:S02]  /*36d0*/  FSEL R65, R89, -INF , P6 ;  /* 0xff80000059417808 */ /* 0x001fe40003000000 */
[----:B------:R-:W-:-:S02]  /*36e0*/  ISETP.GT.AND P6, PT, R46, 0x50, PT ;  /* 0x000000502e00780c */ /* 0x000fc40003fc4270 */
[----:B------:R-:W-:Y:S01]  /*36f0*/  FMNMX.FTZ R96, R64, R83, !PT ;  /* 0x0000005340607209 */ /* 0x000fe20007810000 */
[----:B------:R-:W-:Y:S01]  /*3700*/  FMUL.FTZ R83, R3, R29 ;  /* 0x0000001d03537220 */ /* 0x000fe20000410000 */
[----:B--2---:R-:W-:Y:S01]  /*3710*/  FSEL R30, R84, -INF , P6 ;  /* 0xff800000541e7808 */ /* 0x004fe20003000000 */
[----:B------:R0:W-:Y:S01]  /*3720*/  MUFU.TANH R89, R74 ;  /* 0x0000004a00597308 */ /* 0x0001e20000002400 */
[----:B---3--:R-:W-:Y:S02]  /*3730*/  FSEL R48, R103, -INF , P4 ;  /* 0xff80000067307808 */ /* 0x008fe40002000000 */
[----:B------:R-:W-:-:S05]  /*3740*/  FSEL R28, R107, -INF , P2 ;  /* 0xff8000006b1c7808 */ /* 0x000fca0001000000 */
[----:B------:R1:W-:Y:S01]  /*3750*/  MUFU.TANH R85, R66 ;  /* 0x0000004200557308 */ /* 0x0003e20000002400 */
[----:B0-----:R-:W-:Y:S02]  /*3760*/  FSEL R74, R81, -INF , P6 ;  /* 0xff800000514a7808 */ /* 0x001fe40003000000 */
[----:B------:R-:W-:Y:S02]  /*3770*/  FMNMX.FTZ R81, R65, R96, !PT ;  /* 0x0000006041517209 */ /* 0x000fe40007810000 */
[----:B------:R-:W-:-:S03]  /*3780*/  ISETP.GT.AND P6, PT, R46, 0x61, PT ;  /* 0x000000612e00780c */ /* 0x000fc60003fc4270 */
[----:B------:R-:W-:Y:S01]  /*3790*/  MUFU.TANH R60, R60 ;  /* 0x0000003c003c7308 */ /* 0x000fe20000002400 */
[----:B-1----:R-:W-:Y:S01]  /*37a0*/  FSEL R66, R100, -INF , P5 ;  /* 0xff80000064427808 */ /* 0x002fe20002800000 */
[----:B------:R-:W-:-:S03]  /*37b0*/  FMUL.FTZ R100, R3, R43 ;  /* 0x0000002b03647220 */ /* 0x000fc60000410000 */
[----:B------:R-:W-:-:S03]  /*37c0*/  FMNMX.FTZ R84, R66, R81, !PT ;  /* 0x0000005142547209 */ /* 0x000fc60007810000 */
[----:B------:R-:W-:Y:S08]  /*37d0*/  MUFU.TANH R70, R70 ;  /* 0x0000004600467308 */ /* 0x000ff00000002400 */
[----:B------:R0:W-:Y:S08]  /*37e0*/  MUFU.TANH R87, R67 ;  /* 0x0000004300577308 */ /* 0x0001f00000002400 */
[----:B------:R-:W-:Y:S01]  /*37f0*/  MUFU.TANH R80, R80 ;  /* 0x0000005000507308 */ /* 0x000fe20000002400 */
[----:B0-----:R-:W-:-:S02]  /*3800*/  FSEL R67, R101, -INF , P4 ;  /* 0xff80000065437808 */ /* 0x001fc40002000000 */
[----:B------:R-:W-:Y:S02]  /*3810*/  ISETP.GT.AND P4, PT, R46, 0x58, PT ;  /* 0x000000582e00780c */ /* 0x000fe40003f84270 */
[----:B------:R-:W-:-:S03]  /*3820*/  FMNMX.FTZ R95, R67, R84, !PT ;  /* 0x00000054435f7209 */ /* 0x000fc60007810000 */
[----:B------:R-:W0:Y:S08]  /*3830*/  MUFU.TANH R79, R79 ;  /* 0x0000004f004f7308 */ /* 0x000e300000002400 */
[----:B------:R-:W-:Y:S08]  /*3840*/  MUFU.TANH R75, R75 ;  /* 0x0000004b004b7308 */ /* 0x000ff00000002400 */
[----:B------:R1:W-:Y:S01]  /*3850*/  MUFU.TANH R88, R52 ;  /* 0x0000003400587308 */ /* 0x0003e20000002400 */
[----:B0-----:R-:W-:-:S07]  /*3860*/  FSEL R79, R79, -INF , P4 ;  /* 0xff8000004f4f7808 */ /* 0x001fce0002000000 */
[----:B------:R-:W-:Y:S01]  /*3870*/  MUFU.TANH R72, R72 ;  /* 0x0000004800487308 */ /* 0x000fe20000002400 */
[----:B-1----:R-:W-:Y:S02]  /*3880*/  FSEL R52, R78, -INF , P4 ;  /* 0xff8000004e347808 */ /* 0x002fe40002000000 */
[----:B------:R-:W-:Y:S02]  /*3890*/  FMNMX.FTZ R78, R68, R95, !PT ;  /* 0x0000005f444e7209 */ /* 0x000fe40007810000 */
[----:B------:R-:W-:-:S03]  /*38a0*/  ISETP.GT.AND P4, PT, R46, 0x69, PT ;  /* 0x000000692e00780c */ /* 0x000fc60003f84270 */
[----:B------:R0:W-:Y:S08]  /*38b0*/  MUFU.TANH R86, R69 ;  /* 0x0000004500567308 */ /* 0x0001f00000002400 */
[----:B------:R1:W-:Y:S01]  /*38c0*/  MUFU.TANH R92, R47 ;  /* 0x0000002f005c7308 */ /* 0x0003e20000002400 */
[----:B0-----:R-:W-:Y:S02]  /*38d0*/  FSEL R69, R105, -INF , P2 ;  /* 0xff80000069457808 */ /* 0x001fe40001000000 */
[----:B------:R-:W-:-:S02]  /*38e0*/  ISETP.GT.AND P2, PT, R46, 0x60, PT ;  /* 0x000000602e00780c */ /* 0x000fc40003f44270 */
[----:B------:R-:W-:-:S03]  /*38f0*/  FMNMX.FTZ R95, R69, R78, !PT ;  /* 0x0000004e455f7209 */ /* 0x000fc60007810000 */
[----:B------:R-:W0:Y:S01]  /*3900*/  MUFU.TANH R71, R71 ;  /* 0x0000004700477308 */ /* 0x000e220000002400 */
[----:B-1----:R-:W-:Y:S02]  /*3910*/  FSEL R47, R102, -INF , P5 ;  /* 0xff800000662f7808 */ /* 0x002fe40002800000 */
[----:B------:R-:W-:Y:S02]  /*3920*/  ISETP.GT.AND P5, PT, R46, 0x51, PT ;  /* 0x000000512e00780c */ /* 0x000fe40003fa4270 */
[----:B------:R-:W-:Y:S02]  /*3930*/  FMNMX.FTZ R84, R74, R95, !PT ;  /* 0x0000005f4a547209 */ /* 0x000fe40007810000 */
[----:B------:R-:W-:Y:S01]  /*3940*/  FSEL R81, R60, -INF , P5 ;  /* 0xff8000003c517808 */ /* 0x000fe20002800000 */
[----:B------:R-:W1:Y:S01]  /*3950*/  MUFU.TANH R73, R73 ;  /* 0x0000004900497308 */ /* 0x000e620000002400 */
[----:B------:R-:W-:Y:S01]  /*3960*/  FSEL R29, R70, -INF , P5 ;  /* 0xff800000461d7808 */ /* 0x000fe20002800000 */
[----:B------:R-:W-:Y:S01]  /*3970*/  FMUL.FTZ R60, R3, R31 ;  /* 0x0000001f033c7220 */ /* 0x000fe20000410000 */
[----:B------:R-:W-:-:S05]  /*3980*/  ISETP.GT.AND P5, PT, R46, 0x68, PT ;  /* 0x000000682e00780c */ /* 0x000fca0003fa4270 */
[----:B------:R2:W3:Y:S01]  /*3990*/  MUFU.TANH R110, R49 ;  /* 0x00000031006e7308 */ /* 0x0004e20000002400 */
[----:B0-----:R-:W-:-:S07]  /*39a0*/  FSEL R71, R71, -INF , P2 ;  /* 0xff80000047477808 */ /* 0x001fce0001000000 */
[----:B------:R0:W-:Y:S01]  /*39b0*/  MUFU.TANH R70, R83 ;  /* 0x0000005300467308 */ /* 0x0001e20000002400 */
[----:B--2---:R-:W-:Y:S02]  /*39c0*/  FSEL R49, R106, -INF , P3 ;  /* 0xff8000006a317808 */ /* 0x004fe40001800000 */
[----:B------:R-:W-:Y:S02]  /*39d0*/  ISETP.GT.AND P3, PT, R46, 0x59, PT ;  /* 0x000000592e00780c */ /* 0x000fe40003f64270 */
[----:B-1----:R-:W-:Y:S02]  /*39e0*/  FSEL R73, R73, -INF , P6 ;  /* 0xff80000049497808 */ /* 0x002fe40003000000 */
[----:B------:R-:W-:Y:S01]  /*39f0*/  FSEL R31, R75, -INF , P3 ;  /* 0xff8000004b1f7808 */ /* 0x000fe20001800000 */
[----:B------:R-:W1:Y:S01]  /*3a00*/  MUFU.TANH R82, R82 ;  /* 0x0000005200527308 */ /* 0x000e620000002400 */
[----:B0-----:R-:W-:Y:S01]  /*3a10*/  FMUL.FTZ R83, R3, R32 ;  /* 0x0000002003537220 */ /* 0x001fe20000410000 */
[----:B------:R-:W-:-:S02]  /*3a20*/  FSEL R32, R80, -INF , P2 ;  /* 0xff80000050207808 */ /* 0x000fc40001000000 */
[----:B------:R-:W-:Y:S01]  /*3a30*/  FMNMX.FTZ R80, R81, R84, !PT ;  /* 0x0000005451507209 */ /* 0x000fe20007810000 */
[----:B------:R-:W-:Y:S01]  /*3a40*/  FMUL.FTZ R84, R3, R34 ;  /* 0x0000002203547220 */ /* 0x000fe20000410000 */
[----:B------:R-:W-:Y:S02]  /*3a50*/  FSEL R72, R72, -INF , P3 ;  /* 0xff80000048487808 */ /* 0x000fe40001800000 */
[----:B------:R-:W-:Y:S01]  /*3a60*/  FMNMX.FTZ R75, R79, R80, !PT ;  /* 0x000000504f4b7209 */ /* 0x000fe20007810000 */
[----:B------:R-:W-:Y:S01]  /*3a70*/  MUFU.TANH R91, R90 ;  /* 0x0000005a005b7308 */ /* 0x000fe20000002400 */
[----:B------:R-:W-:Y:S02]  /*3a80*/  ISETP.GT.AND P3, PT, R46, 0x70, PT ;  /* 0x000000702e00780c */ /* 0x000fe40003f64270 */
[----:B------:R-:W-:Y:S02]  /*3a90*/  FMNMX.FTZ R80, R72, R75, !PT ;  /* 0x0000004b48507209 */ /* 0x000fe40007810000 */
[----:B------:R-:W-:-:S02]  /*3aa0*/  FSEL R75, R109, -INF , P5 ;  /* 0xff8000006d4b7808 */ /* 0x000fc40002800000 */
[----:B------:R-:W-:Y:S01]  /*3ab0*/  FMNMX.FTZ R96, R71, R80, !PT ;  /* 0x0000005047607209 */ /* 0x000fe20007810000 */
[----:B------:R0:W2:Y:S01]  /*3ac0*/  MUFU.TANH R90, R83 ;  /* 0x00000053005a7308 */ /* 0x0000a20000002400 */
[----:B---3--:R-:W-:Y:S02]  /*3ad0*/  FSEL R80, R110, -INF , P4 ;  /* 0xff8000006e507808 */ /* 0x008fe40002000000 */
[----:B------:R-:W-:Y:S02]  /*3ae0*/  FMNMX.FTZ R96, R73, R96, !PT ;  /* 0x0000006049607209 */ /* 0x000fe40007810000 */
[----:B------:R-:W-:Y:S02]  /*3af0*/  ISETP.GT.AND P2, PT, R46, 0x71, PT ;  /* 0x000000712e00780c */ /* 0x000fe40003f44270 */
[----:B------:R-:W-:Y:S01]  /*3b00*/  FMNMX.FTZ R97, R75, R96, !PT ;  /* 0x000000604b617209 */ /* 0x000fe20007810000 */
[----:B------:R-:W-:Y:S01]  /*3b10*/  FMUL.FTZ R96, R3, R36 ;  /* 0x0000002403607220 */ /* 0x000fe20000410000 */
[----:B0-----:R-:W-:Y:S01]  /*3b20*/  FSEL R83, R113, -INF , P3 ;  /* 0xff80000071537808 */ /* 0x001fe20001800000 */
[----:B------:R0:W-:Y:S01]  /*3b30*/  MUFU.TANH R95, R84 ;  /* 0x00000054005f7308 */ /* 0x0001e20000002400 */
[----:B------:R-:W-:-:S02]  /*3b40*/  FMNMX.FTZ R98, R80, R97, !PT ;  /* 0x0000006150627209 */ /* 0x000fc40007810000 */
[----:B-1----:R-:W-:Y:S01]  /*3b50*/  FSEL R34, R82, -INF , P6 ;  /* 0xff80000052227808 */ /* 0x002fe20003000000 */
[----:B------:R-:W-:Y:S01]  /*3b60*/  FMUL.FTZ R82, R3, R33 ;  /* 0x0000002103527220 */ /* 0x000fe20000410000 */
[----:B------:R-:W-:Y:S02]  /*3b70*/  FSEL R36, R93, -INF , P3 ;  /* 0xff8000005d247808 */ /* 0x000fe40001800000 */
[----:B------:R-:W-:Y:S01]  /*3b80*/  ISETP.GT.AND P6, PT, R46, 0x78, PT ;  /* 0x000000782e00780c */ /* 0x000fe20003fc4270 */
[----:B------:R1:W-:Y:S01]  /*3b90*/  MUFU.TANH R78, R60 ;  /* 0x0000003c004e7308 */ /* 0x0003e20000002400 */
[----:B0-----:R-:W-:Y:S01]  /*3ba0*/  FSEL R84, R92, -INF , P2 ;  /* 0xff8000005c547808 */ /* 0x001fe20001000000 */
[----:B------:R-:W-:Y:S01]  /*3bb0*/  FMUL.FTZ R92, R3, R37 ;  /* 0x00000025035c7220 */ /* 0x000fe20000410000 */
[----:B------:R-:W-:Y:S01]  /*3bc0*/  FMNMX.FTZ R93, R83, R98, !PT ;  /* 0x00000062535d7209 */ /* 0x000fe20007810000 */
[----:B------:R-:W-:Y:S01]  /*3bd0*/  FMUL.FTZ R98, R3, R42 ;  /* 0x0000002a03627220 */ /* 0x000fe20000410000 */
[----:B------:R-:W-:-:S02]  /*3be0*/  FSEL R37, R94, -INF , P2 ;  /* 0xff8000005e257808 */ /* 0x000fc40001000000 */
[----:B------:R-:W-:Y:S01]  /*3bf0*/  FSEL R85, R85, -INF , P6 ;  /* 0xff80000055557808 */ /* 0x000fe20003000000 */
[----:B------:R-:W0:Y:S01]  /*3c00*/  MUFU.TANH R82, R82 ;  /* 0x0000005200527308 */ /* 0x000e220000002400 */
[----:B-1----:R-:W-:Y:S02]  /*3c10*/  FSEL R60, R111, -INF , P5 ;  /* 0xff8000006f3c7808 */ /* 0x002fe40002800000 */
[----:B------:R-:W-:Y:S02]  /*3c20*/  ISETP.GT.AND P5, PT, R46, 0x79, PT ;  /* 0x000000792e00780c */ /* 0x000fe40003fa4270 */
[----:B------:R-:W-:Y:S01]  /*3c30*/  FMNMX.FTZ R94, R84, R93, !PT ;  /* 0x0000005d545e7209 */ /* 0x000fe20007810000 */
[----:B------:R-:W-:Y:S01]  /*3c40*/  FMUL.FTZ R93, R3, R40 ;  /* 0x00000028035d7220 */ /* 0x000fe20000410000 */
[----:B------:R-:W-:Y:S01]  /*3c50*/  FSEL R33, R112, -INF , P4 ;  /* 0xff80000070217808 */ /* 0x000fe20002000000 */
[----:B------:R-:W1:Y:S01]  /*3c60*/  MUFU.TANH R96, R96 ;  /* 0x0000006000607308 */ /* 0x000e620000002400 */
[----:B------:R-:W-:-:S02]  /*3c70*/  ISETP.GT.AND P4, PT, R46, 0x80, PT ;  /* 0x000000802e00780c */ /* 0x000fc40003f84270 */
[----:B------:R-:W-:Y:S02]  /*3c80*/  FSEL R86, R86, -INF , P5 ;  /* 0xff80000056567808 */ /* 0x000fe40002800000 */
[----:B------:R-:W-:Y:S02]  /*3c90*/  FMNMX.FTZ R97, R85, R94, !PT ;  /* 0x0000005e55617209 */ /* 0x000fe40007810000 */
[----:B------:R-:W-:Y:S01]  /*3ca0*/  FSEL R40, R87, -INF , P6 ;  /* 0xff80000057287808 */ /* 0x000fe20003000000 */
[----:B------:R-:W3:Y:S01]  /*3cb0*/  MUFU.TANH R92, R92 ;  /* 0x0000005c005c7308 */ /* 0x000ee20000002400 */
[----:B------:R-:W-:Y:S02]  /*3cc0*/  FSEL R87, R88, -INF , P4 ;  /* 0xff80000058577808 */ /* 0x000fe40002000000 */
[----:B------:R-:W-:Y:S02]  /*3cd0*/  FMNMX.FTZ R94, R86, R97, !PT ;  /* 0x00000061565e7209 */ /* 0x000fe40007810000 */
[----:B------:R-:W-:-:S02]  /*3ce0*/  ISETP.GT.AND P3, PT, R46, 0x81, PT ;  /* 0x000000812e00780c */ /* 0x000fc40003f64270 */
[----:B------:R-:W-:Y:S01]  /*3cf0*/  FMNMX.FTZ R97, R87, R94, !PT ;  /* 0x0000005e57617209 */ /* 0x000fe20007810000 */
[----:B------:R-:W-:Y:S01]  /*3d00*/  FMUL.FTZ R94, R3, R41 ;  /* 0x00000029035e7220 */ /* 0x000fe20000410000 */
[----:B------:R-:W-:Y:S01]  /*3d10*/  ISETP.GT.AND P2, PT, R46, 0x88, PT ;  /* 0x000000882e00780c */ /* 0x000fe20003f44270 */
[----:B------:R-:W4:Y:S01]  /*3d20*/  MUFU.TANH R93, R93 ;  /* 0x0000005d005d7308 */ /* 0x000f220000002400 */
[----:B------:R-:W-:Y:S02]  /*3d30*/  FSEL R88, R70, -INF , P3 ;  /* 0xff80000046587808 */ /* 0x000fe40001800000 */
[----:B------:R-:W-:Y:S02]  /*3d40*/  FSEL R41, R89, -INF , P5 ;  /* 0xff80000059297808 */ /* 0x000fe40002800000 */
[----:B------:R-:W-:Y:S02]  /*3d50*/  ISETP.GT.AND P6, PT, R46, 0x89, PT ;  /* 0x000000892e00780c */ /* 0x000fe40003fc4270 */
[----:B--2---:R-:W-:Y:S01]  /*3d60*/  FSEL R89, R90, -INF , P2 ;  /* 0xff8000005a597808 */ /* 0x004fe20001000000 */
[----:B------:R-:W2:Y:S01]  /*3d70*/  MUFU.TANH R94, R94 ;  /* 0x0000005e005e7308 */ /* 0x000ea20000002400 */
[----:B------:R-:W-:-:S02]  /*3d80*/  FMNMX.FTZ R70, R88, R97, !PT ;  /* 0x0000006158467209 */ /* 0x000fc40007810000 */
[----:B------:R-:W-:Y:S02]  /*3d90*/  ISETP.GT.AND P5, PT, R46, 0x90, PT ;  /* 0x000000902e00780c */ /* 0x000fe40003fa4270 */
[----:B0-----:R-:W-:Y:S02]  /*3da0*/  FSEL R90, R82, -INF , P6 ;  /* 0xff800000525a7808 */ /* 0x001fe40003000000 */
[----:B------:R-:W-:Y:S01]  /*3db0*/  FMNMX.FTZ R97, R89, R70, !PT ;  /* 0x0000004659617209 */ /* 0x000fe20007810000 */
[----:B------:R-:W-:Y:S01]  /*3dc0*/  MUFU.TANH R98, R98 ;  /* 0x0000006200627308 */ /* 0x000fe20000002400 */
[----:B------:R-:W-:Y:S02]  /*3dd0*/  FSEL R70, R91, -INF , P4 ;  /* 0xff8000005b467808 */ /* 0x000fe40002000000 */
[----:B------:R-:W-:Y:S02]  /*3de0*/  ISETP.GT.AND P4, PT, R46, 0x91, PT ;  /* 0x000000912e00780c */ /* 0x000fe40003f84270 */
[----:B-1----:R-:W-:-:S02]  /*3df0*/  FSEL R91, R96, -INF , P5 ;  /* 0xff800000605b7808 */ /* 0x002fc40002800000 */
[----:B------:R-:W-:Y:S01]  /*3e00*/  FMNMX.FTZ R82, R90, R97, !PT ;  /* 0x000000615a527209 */ /* 0x000fe20007810000 */
[----:B------:R-:W-:Y:S01]  /*3e10*/  MUFU.TANH R100, R100 ;  /* 0x0000006400647308 */ /* 0x000fe20000002400 */
[----:B------:R-:W-:Y:S02]  /*3e20*/  FSEL R78, R78, -INF , P3 ;  /* 0xff8000004e4e7808 */ /* 0x000fe40001800000 */
[----:B------:R-:W-:Y:S02]  /*3e30*/  ISETP.GT.AND P3, PT, R46, 0x98, PT ;  /* 0x000000982e00780c */ /* 0x000fe40003f64270 */
[----:B---3--:R-:W-:Y:S02]  /*3e40*/  FSEL R92, R92, -INF , P4 ;  /* 0xff8000005c5c7808 */ /* 0x008fe40002000000 */
[----:B------:R-:W-:Y:S02]  /*3e50*/  FMNMX.FTZ R97, R91, R82, !PT ;  /* 0x000000525b617209 */ /* 0x000fe40007810000 */
[----:B------:R-:W-:-:S02]  /*3e60*/  FSEL R82, R95, -INF , P2 ;  /* 0xff8000005f527808 */ /* 0x000fc40001000000 */
[----:B------:R-:W-:Y:S02]  /*3e70*/  ISETP.GT.AND P2, PT, R46, 0x99, PT ;  /* 0x000000992e00780c */ /* 0x000fe40003f44270 */
[----:B----4-:R-:W-:Y:S02]  /*3e80*/  FSEL R46, R93, -INF , P3 ;  /* 0xff8000005d2e7808 */ /* 0x010fe40001800000 */
[----:B------:R-:W-:Y:S02]  /*3e90*/  FMNMX.FTZ R97, R92, R97, !PT ;  /* 0x000000615c617209 */ /* 0x000fe40007810000 */
[----:B--2---:R-:W-:Y:S02]  /*3ea0*/  FSEL R93, R94, -INF , P2 ;  /* 0xff8000005e5d7808 */ /* 0x004fe40001000000 */
[----:B------:R-:W-:-:S04]  /*3eb0*/  FMNMX.FTZ R94, R46, R97, !PT ;  /* 0x000000612e5e7209 */ /* 0x000fc80007810000 */
[----:B------:R-:W-:-:S05]  /*3ec0*/  FMNMX.FTZ R96, R93, R94, !PT ;  /* 0x0000005e5d607209 */ /* 0x000fca0007810000 */
[----:B------:R-:W0:Y:S02]  /*3ed0*/  SHFL.BFLY PT, R95, R96, 0x2, 0x1f ;  /* 0x0c401f00605f7f89 */ /* 0x000e2400000e0000 */
[----:B0-----:R-:W-:Y:S01]  /*3ee0*/  FMNMX.FTZ R97, R96, R95, !PT ;  /* 0x0000005f60617209 */ /* 0x001fe20007810000 */
[C---:B------:R-:W-:Y:S01]  /*3ef0*/  FMUL.FTZ R95, R3.reuse, R35 ;  /* 0x00000023035f7220 */ /* 0x040fe20000410000 */
[----:B------:R-:W-:-:S03]  /*3f00*/  FMUL.FTZ R96, R3, R38 ;  /* 0x0000002603607220 */ /* 0x000fc60000410000 */
[----:B------:R-:W0:Y:S02]  /*3f10*/  SHFL.BFLY PT, R94, R97, 0x1, 0x1f ;  /* 0x0c201f00615e7f89 */ /* 0x000e2400000e0000 */
[----:B------:R-:W-:Y:S08]  /*3f20*/  MUFU.TANH R95, R95 ;  /* 0x0000005f005f7308 */ /* 0x000ff00000002400 */
[----:B------:R-:W-:Y:S01]  /*3f30*/  MUFU.TANH R96, R96 ;  /* 0x0000006000607308 */ /* 0x000fe20000002400 */
[----:B0-----:R-:W-:Y:S01]  /*3f40*/  FMNMX.FTZ R99, R97, R94, !PT ;  /* 0x0000005e61637209 */ /* 0x001fe20007810000 */
[----:B------:R-:W-:-:S02]  /*3f50*/  IMAD.U32 R94, RZ, RZ, UR10 ;  /* 0x0000000aff5e7e24 */ /* 0x000fc4000f8e00ff */
[----:B------:R-:W-:Y:S01]  /*3f60*/  FMUL.FTZ R97, R3, R39 ;  /* 0x0000002703617220 */ /* 0x000fe20000410000 */
[C---:B------:R-:W-:Y:S01]  /*3f70*/  FSETP.NEU.FTZ.AND P0, PT, R99.reuse, -INF , PT ;  /* 0xff8000006300780b */ /* 0x040fe20003f1d000 */
[----:B------:R-:W-:-:S04]  /*3f80*/  FFMA.FTZ R94, R99, R94, -8 ;  /* 0xc1000000635e7423 */ /* 0x000fc8000001005e */
[----:B------:R-:W-:Y:S01]  /*3f90*/  MUFU.TANH R97, R97 ;  /* 0x0000006100617308 */ /* 0x000fe20000002400 */
[----:B------:R-:W-:Y:S02]  /*3fa0*/  FSEL R94, R94, RZ, P0 ;  /* 0x000000ff5e5e7208 */ /* 0x000fe40000000000 */
[----:B------:R-:W-:-:S03]  /*3fb0*/  ISETP.NE.AND P0, PT, R108, RZ, PT ;  /* 0x000000ff6c00720c */ /* 0x000fc60003f05270 */
[--C-:B------:R-:W-:Y:S01]  /*3fc0*/  FFMA.FTZ R42, R54, UR10, -R94.reuse ;  /* 0x0000000a362a7c23 */ /* 0x100fe2000801085e */
[----:B------:R-:W-:Y:S01]  /*3fd0*/  FMNMX.FTZ R54, R7, R8, !PT ;  /* 0x0000000807367209 */ /* 0x000fe20007810000 */
[--C-:B------:R-:W-:Y:S01]  /*3fe0*/  FFMA.FTZ R39, R53, UR10, -R94.reuse ;  /* 0x0000000a35277c23 */ /* 0x100fe2000801085e */
[----:B------:R-:W-:-:S01]  /*3ff0*/  FFMA.FTZ R35, R50, UR10, -R94 ;  /* 0x0000000a32237c23 */ /* 0x000fc2000801085e */
        /* <DEDUP_REMOVED lines=10> */
[----:B------:R0:W-:Y:S01]  /*40a0*/  MUFU.EX2 R54, R57 ;  /* 0x0000003900367308 */ /* 0x0001e20000000800 */
[----:B------:R-:W-:-:S01]  /*40b0*/  FFMA.FTZ R61, R61, UR10, -R94 ;  /* 0x0000000a3d3d7c23 */ /* 0x000fc2000801085e */
[--C-:B------:R-:W-:Y:S01]  /*40c0*/  FFMA.FTZ R65, R65, UR10, -R94.reuse ;  /* 0x0000000a41417c23 */ /* 0x100fe2000801085e */
[----:B------:R-:W-:Y:S01]  /*40d0*/  FMNMX.FTZ R56, R12, R55, !PT ;  /* 0x000000370c387209 */ /* 0x000fe20007810000 */
[--C-:B------:R-:W-:Y:S01]  /*40e0*/  FFMA.FTZ R102, R74, UR10, -R94.reuse ;  /* 0x0000000a4a667c23 */ /* 0x100fe2000801085e */
[----:B------:R-:W-:-:S01]  /*40f0*/  FFMA.FTZ R101, R68, UR10, -R94 ;  /* 0x0000000a44657c23 */ /* 0x000fc2000801085e */
[--C-:B------:R-:W-:Y:S01]  /*4100*/  FFMA.FTZ R68, R69, UR10, -R94.reuse ;  /* 0x0000000a45447c23 */ /* 0x100fe2000801085e */
[----:B------:R-:W-:Y:S01]  /*4110*/  FMNMX.FTZ R55, R13, R56, !PT ;  /* 0x000000380d377209 */ /* 0x000fe20007810000 */
[----:B------:R-:W-:Y:S01]  /*4120*/  MUFU.EX2 R35, R35 ;  /* 0x0000002300237308 */ /* 0x000fe20000000800 */
[----:B------:R-:W-:-:S01]  /*4130*/  FFMA.FTZ R72, R72, UR10, -R94 ;  /* 0x0000000a48487c23 */ /* 0x000fc2000801085e */
[--C-:B------:R-:W-:Y:S01]  /*4140*/  FFMA.FTZ R71, R71, UR10, -R94.reuse ;  /* 0x0000000a47477c23 */ /* 0x100fe2000801085e */
[----:B------:R-:W-:Y:S01]  /*4150*/  FMNMX.FTZ R58, R14, R55, !PT ;  /* 0x000000370e3a7209 */ /* 0x000fe20007810000 */
[--C-:B------:R-:W-:Y:S01]  /*4160*/  FFMA.FTZ R55, R77, UR10, -R94.reuse ;  /* 0x0000000a4d377c23 */ /* 0x100fe2000801085e */
[----:B------:R-:W-:-:S01]  /*4170*/  FFMA.FTZ R77, R62, UR10, -R94 ;  /* 0x0000000a3e4d7c23 */ /* 0x000fc2000801085e */
[--C-:B------:R-:W-:Y:S01]  /*4180*/  FFMA.FTZ R80, R80, UR10, -R94.reuse ;  /* 0x0000000a50507c23 */ /* 0x100fe2000801085e */
[----:B0-----:R-:W-:Y:S01]  /*4190*/  FMNMX.FTZ R57, R15, R58, !PT ;  /* 0x0000003a0f397209 */ /* 0x001fe20007810000 */
        /* <DEDUP_REMOVED lines=9> */
[----:B------:R-:W-:-:S02]  /*4230*/  FFMA.FTZ R46, R46, UR10, -R94 ;  /* 0x0000000a2e2e7c23 */ /* 0x000fc4000801085e */
[----:B------:R-:W-:-:S04]  /*4240*/  FMNMX.FTZ R57, R24, R57, !PT ;  /* 0x0000003918397209 */ /* 0x000fc80007810000 */
[----:B------:R-:W-:Y:S01]  /*4250*/  FMNMX.FTZ R62, R26, R57, !PT ;  /* 0x000000391a3e7209 */ /* 0x000fe20007810000 */
[----:B------:R1:W-:Y:S03]  /*4260*/  MUFU.EX2 R58, R61 ;  /* 0x0000003d003a7308 */ /* 0x0003e60000000800 */
[----:B0-----:R-:W-:Y:S01]  /*4270*/  FMNMX.FTZ R59, R27, R62, !PT ;  /* 0x0000003e1b3b7209 */ /* 0x001fe20007810000 */
[----:B------:R-:W-:-:S03]  /*4280*/  FFMA.FTZ R62, R63, UR10, -R94 ;  /* 0x0000000a3f3e7c23 */ /* 0x000fc6000801085e */
[----:B------:R-:W-:Y:S01]  /*4290*/  FMNMX.FTZ R76, R44, R59, !PT ;  /* 0x0000003b2c4c7209 */ /* 0x000fe20007810000 */
[----:B------:R-:W-:-:S01]  /*42a0*/  FFMA.FTZ R59, R64, UR10, -R94 ;  /* 0x0000000a403b7c23 */ /* 0x000fc2000801085e */
[----:B------:R0:W-:Y:S02]  /*42b0*/  MUFU.EX2 R57, R77 ;  /* 0x0000004d00397308 */ /* 0x0001e40000000800 */
[----:B------:R-:W-:-:S04]  /*42c0*/  FMNMX.FTZ R76, R45, R76, !PT ;  /* 0x0000004c2d4c7209 */ /* 0x000fc80007810000 */
[----:B-1----:R-:W-:Y:S02]  /*42d0*/  FMNMX.FTZ R61, R47, R76, !PT ;  /* 0x0000004c2f3d7209 */ /* 0x002fe40007810000 */
[----:B------:R-:W-:Y:S01]  /*42e0*/  MUFU.EX2 R39, R39 ;  /* 0x0000002700277308 */ /* 0x000fe20000000800 */
[----:B0-----:R-:W-:-:S01]  /*42f0*/  FFMA.FTZ R77, R66, UR10, -R94 ;  /* 0x0000000a424d7c23 */ /* 0x001fc2000801085e */
[----:B------:R-:W-:-:S04]  /*4300*/  FMNMX.FTZ R64, R48, R61, !PT ;  /* 0x0000003d30407209 */ /* 0x000fc80007810000 */
[----:B------:R-:W-:Y:S02]  /*4310*/  FMNMX.FTZ R61, R49, R64, !PT ;  /* 0x00000040313d7209 */ /* 0x000fe40007810000 */
[----:B------:R0:W-:Y:S02]  /*4320*/  MUFU.EX2 R64, R65 ;  /* 0x0000004100407308 */ /* 0x0001e40000000800 */
[----:B------:R-:W-:-:S04]  /*4330*/  FMNMX.FTZ R61, R28, R61, !PT ;  /* 0x0000003d1c3d7209 */ /* 0x000fc80007810000 */
[----:B------:R-:W-:Y:S02]  /*4340*/  FMNMX.FTZ R66, R30, R61, !PT ;  /* 0x0000003d1e427209 */ /* 0x000fe40007810000 */
[----:B------:R-:W-:Y:S02]  /*4350*/  MUFU.EX2 R61, R77 ;  /* 0x0000004d003d7308 */ /* 0x000fe40000000800 */
[----:B------:R-:W-:Y:S01]  /*4360*/  FMNMX.FTZ R63, R29, R66, !PT ;  /* 0x000000421d3f7209 */ /* 0x000fe20007810000 */
[----:B------:R-:W-:-:S03]  /*4370*/  FFMA.FTZ R66, R67, UR10, -R94 ;  /* 0x0000000a43427c23 */ /* 0x000fc6000801085e */
[----:B------:R-:W-:Y:S02]  /*4380*/  FMNMX.FTZ R76, R52, R63, !PT ;  /* 0x0000003f344c7209 */ /* 0x000fe40007810000 */
[----:B------:R-:W1:Y:S02]  /*4390*/  MUFU.EX2 R42, R42 ;  /* 0x0000002a002a7308 */ /* 0x000e640000000800 */
[----:B------:R-:W-:-:S04]  /*43a0*/  FMNMX.FTZ R63, R31, R76, !PT ;  /* 0x0000004c1f3f7209 */ /* 0x000fc80007810000 */
[----:B0-----:R-:W-:Y:S02]  /*43b0*/  FMNMX.FTZ R65, R32, R63, !PT ;  /* 0x0000003f20417209 */ /* 0x001fe40007810000 */
[----:B------:R-:W-:Y:S02]  /*43c0*/  MUFU.EX2 R43, R43 ;  /* 0x0000002b002b7308 */ /* 0x000fe40000000800 */
[----:B------:R-:W-:-:S04]  /*43d0*/  FMNMX.FTZ R65, R34, R65, !PT ;  /* 0x0000004122417209 */ /* 0x000fc80007810000 */
[----:B------:R-:W-:Y:S02]  /*43e0*/  FMNMX.FTZ R76, R60, R65, !PT ;  /* 0x000000413c4c7209 */ /* 0x000fe40007810000 */
[----:B------:R-:W-:Y:S01]  /*43f0*/  MUFU.EX2 R50, R50 ;  /* 0x0000003200327308 */ /* 0x000fe20000000800 */
[----:B-1----:R-:W-:Y:S02]  /*4400*/  F2FP.SATFINITE.E4M3.F32.PACK_AB_MERGE_C R172, R42, R39, RZ ;  /* 0x000000272aac723e */ /* 0x002fe400048070ff */
[----:B------:R-:W-:Y:S02]  /*4410*/  FMNMX.FTZ R65, R33, R76, !PT ;  /* 0x0000004c21417209 */ /* 0x000fe40007810000 */
[----:B------:R-:W-:Y:S02]  /*4420*/  F2FP.SATFINITE.E4M3.F32.PACK_AB_MERGE_C R172, R38, R35, R172 ;  /* 0x0000002326ac723e */ /* 0x000fe400048070ac */
[----:B------:R-:W-:Y:S01]  /*4430*/  FMNMX.FTZ R74, R36, R65, !PT ;  /* 0x00000041244a7209 */ /* 0x000fe20007810000 */
[----:B------:R-:W-:Y:S03]  /*4440*/  MUFU.EX2 R63, R101 ;  /* 0x00000065003f7308 */ /* 0x000fe60000000800 */
[----:B------:R-:W-:Y:S01]  /*4450*/  FMNMX.FTZ R67, R37, R74, !PT ;  /* 0x0000004a25437209 */ /* 0x000fe20007810000 */
[--C-:B------:R-:W-:Y:S01]  /*4460*/  FFMA.FTZ R74, R81, UR10, -R94.reuse ;  /* 0x0000000a514a7c23 */ /* 0x100fe2000801085e */
[----:B------:R-:W-:-:S02]  /*4470*/  FFMA.FTZ R81, R79, UR10, -R94 ;  /* 0x0000000a4f517c23 */ /* 0x000fc4000801085e */
[----:B------:R-:W-:Y:S01]  /*4480*/  FMNMX.FTZ R76, R40, R67, !PT ;  /* 0x00000043284c7209 */ /* 0x000fe20007810000 */
[----:B------:R0:W-:Y:S03]  /*4490*/  MUFU.EX2 R65, R102 ;  /* 0x0000006600417308 */ /* 0x0001e60000000800 */
[----:B------:R-:W-:Y:S02]  /*44a0*/  FMNMX.FTZ R67, R41, R76, !PT ;  /* 0x0000004c29437209 */ /* 0x000fe40007810000 */
[----:B------:R-:W-:Y:S02]  /*44b0*/  FSEL R76, R96, -INF , P5 ;  /* 0xff800000604c7808 */ /* 0x000fe40002800000 */
[----:B------:R-:W-:Y:S01]  /*44c0*/  FMNMX.FTZ R69, R70, R67, !PT ;  /* 0x0000004346457209 */ /* 0x000fe20007810000 */
[----:B------:R-:W1:Y:S03]  /*44d0*/  MUFU.EX2 R51, R51 ;  /* 0x0000003300337308 */ /* 0x000e660000000800 */
[----:B------:R-:W-:-:S02]  /*44e0*/  FMNMX.FTZ R77, R78, R69, !PT ;  /* 0x000000454e4d7209 */ /* 0x000fc40007810000 */
[----:B------:R-:W-:Y:S02]  /*44f0*/  FSEL R69, R95, -INF , P6 ;  /* 0xff8000005f457808 */ /* 0x000fe40003000000 */
[----:B0-----:R-:W-:Y:S01]  /*4500*/  FMNMX.FTZ R102, R82, R77, !PT ;  /* 0x0000004d52667209 */ /* 0x001fe20007810000 */
[----:B------:R0:W-:Y:S01]  /*4510*/  MUFU.EX2 R67, R81 ;  /* 0x0000005100437308 */ /* 0x0001e20000000800 */
[----:B------:R-:W-:Y:S01]  /*4520*/  FSEL R77, R97, -INF , P4 ;  /* 0xff800000614d7808 */ /* 0x000fe20002000000 */
[--C-:B------:R-:W-:Y:S01]  /*4530*/  FFMA.FTZ R97, R73, UR10, -R94.reuse ;  /* 0x0000000a49617c23 */ /* 0x100fe2000801085e */
[----:B------:R-:W-:Y:S01]  /*4540*/  FMNMX.FTZ R79, R69, R102, !PT ;  /* 0x00000066454f7209 */ /* 0x000fe20007810000 */
[--C-:B------:R-:W-:Y:S01]  /*4550*/  FFMA.FTZ R73, R75, UR10, -R94.reuse ;  /* 0x0000000a4b497c23 */ /* 0x100fe2000801085e */
[----:B------:R-:W-:-:S01]  /*4560*/  FFMA.FTZ R75, R83, UR10, -R94 ;  /* 0x0000000a534b7c23 */ /* 0x000fc2000801085e */
[--C-:B------:R-:W-:Y:S01]  /*4570*/  FFMA.FTZ R83, R85, UR10, -R94.reuse ;  /* 0x0000000a55537c23 */ /* 0x100fe2000801085e */
[----:B------:R-:W-:Y:S01]  /*4580*/  FMNMX.FTZ R96, R76, R79, !PT ;  /* 0x0000004f4c607209 */ /* 0x000fe20007810000 */
[--C-:B------:R-:W-:Y:S01]  /*4590*/  FFMA.FTZ R85, R87, UR10, -R94.reuse ;  /* 0x0000000a57557c23 */ /* 0x100fe2000801085e */
[----:B------:R-:W-:Y:S01]  /*45a0*/  FSEL R79, R98, -INF , P3 ;  /* 0xff800000624f7808 */ /* 0x000fe20001800000 */
[--C-:B------:R-:W-:Y:S01]  /*45b0*/  FFMA.FTZ R87, R89, UR10, -R94.reuse ;  /* 0x0000000a59577c23 */ /* 0x100fe2000801085e */
[----:B------:R-:W-:Y:S01]  /*45c0*/  FMNMX.FTZ R96, R77, R96, !PT ;  /* 0x000000604d607209 */ /* 0x000fe20007810000 */
[--C-:B------:R-:W-:Y:S01]  /*45d0*/  FFMA.FTZ R89, R91, UR10, -R94.reuse ;  /* 0x0000000a5b597c23 */ /* 0x100fe2000801085e */
[----:B0-----:R-:W-:Y:S01]  /*45e0*/  FSEL R81, R100, -INF , P2 ;  /* 0xff80000064517808 */ /* 0x001fe20001000000 */
[----:B------:R-:W-:Y:S01]  /*45f0*/  FFMA.FTZ R91, R93, UR10, -R94 ;  /* 0x0000000a5d5b7c23 */ /* 0x000fe2000801085e */
[----:B------:R-:W-:Y:S01]  /*4600*/  FMNMX.FTZ R98, R79, R96, !PT ;  /* 0x000000604f627209 */ /* 0x000fe20007810000 */
[----:B------:R-:W-:Y:S01]  /*4610*/  MUFU.EX2 R53, R53 ;  /* 0x0000003500357308 */ /* 0x000fe20000000800 */
[----:B-1----:R-:W-:-:S02]  /*4620*/  F2FP.SATFINITE.E4M3.F32.PACK_AB_MERGE_C R174, R54, R51, RZ ;  /* 0x0000003336ae723e */ /* 0x002fc400048070ff */
[----:B------:R-:W-:Y:S02]  /*4630*/  FMNMX.FTZ R98, R81, R98, !PT ;  /* 0x0000006251627209 */ /* 0x000fe40007810000 */
[----:B------:R-:W-:-:S03]  /*4640*/  F2FP.SATFINITE.E4M3.F32.PACK_AB_MERGE_C R174, R50, R43, R174 ;  /* 0x0000002b32ae723e */ /* 0x000fc600048070ae */
[----:B------:R-:W0:Y:S01]  /*4650*/  SHFL.BFLY PT, R95, R98, 0x2, 0x1f ;  /* 0x0c401f00625f7f89 */ /* 0x000e2200000e0000 */
[----:B------:R-:W-:Y:S08]  /*4660*/  MUFU.EX2 R96, R97 ;  /* 0x0000006100607308 */ /* 0x000ff00000000800 */
[----:B------:R-:W-:Y:S08]  /*4670*/  MUFU.EX2 R55, R55 ;  /* 0x0000003700377308 */ /* 0x000ff00000000800 */
[----:B------:R-:W-:Y:S01]  /*4680*/  MUFU.EX2 R62, R62 ;  /* 0x0000003e003e7308 */ /* 0x000fe20000000800 */
[----:B0-----:R-:W-:-:S07]  /*4690*/  FMNMX.FTZ R95, R98, R95, !PT ;  /* 0x0000005f625f7209 */ /* 0x001fce0007810000 */
[----:B------:R-:W-:Y:S01]  /*46a0*/  MUFU.EX2 R59, R59 ;  /* 0x0000003b003b7308 */ /* 0x000fe20000000800 */
[----:B------:R-:W0:Y:S07]  /*46b0*/  SHFL.BFLY PT, R162, R95, 0x1, 0x1f ;  /* 0x0c201f005fa27f89 */ /* 0x000e2e00000e0000 */
[----:B------:R-:W-:Y:S08]  /*46c0*/  MUFU.EX2 R66, R66 ;  /* 0x0000004200427308 */ /* 0x000ff00000000800 */
[----:B------:R-:W-:Y:S08]  /*46d0*/  MUFU.EX2 R68, R68 ;  /* 0x0000004400447308 */ /* 0x000ff00000000800 */
[----:B------:R-:W-:Y:S01]  /*46e0*/  MUFU.EX2 R74, R74 ;  /* 0x0000004a004a7308 */ /* 0x000fe20000000800 */
[----:B0-----:R-:W-:Y:S01]  /*46f0*/  FMNMX.FTZ R162, R95, R162, !PT ;  /* 0x000000a25fa27209 */ /* 0x001fe20007810000 */
[----:B------:R-:W-:-:S03]  /*4700*/  IMAD.U32 R95, RZ, RZ, UR10 ;  /* 0x0000000aff5f7e24 */ /* 0x000fc6000f8e00ff */
[C---:B------:R-:W-:Y:S01]  /*4710*/  FSETP.NEU.FTZ.AND P2, PT, R162.reuse, -INF , PT ;  /* 0xff800000a200780b */ /* 0x040fe20003f5d000 */
[----:B------:R-:W-:-:S02]  /*4720*/  FFMA.FTZ R95, R162, R95, -8 ;  /* 0xc1000000a25f7423 */ /* 0x000fc4000001005f */
[----:B------:R-:W-:Y:S03]  /*4730*/  MUFU.EX2 R72, R72 ;  /* 0x0000004800487308 */ /* 0x000fe60000000800 */
[----:B------:R-:W-:-:S05]  /*4740*/  FSEL R95, R95, RZ, P2 ;  /* 0x000000ff5f5f7208 */ /* 0x000fca0001000000 */
[----:B------:R-:W-:Y:S01]  /*4750*/  MUFU.EX2 R71, R71 ;  /* 0x0000004700477308 */ /* 0x000fe20000000800 */
[----:B------:R-:W-:-:S01]  /*4760*/  FFMA.FTZ R7, R7, UR10, -R95 ;  /* 0x0000000a07077c23 */ /* 0x000fc2000801085f */
[--C-:B------:R-:W-:Y:S01]  /*4770*/  FFMA.FTZ R8, R8, UR10, -R95.reuse ;  /* 0x0000000a08087c23 */ /* 0x100fe2000801085f */
[----:B------:R-:W-:-:S01]  /*4780*/  FFMA.FTZ R93, R9, UR10, -R95 ;  /* 0x0000000a095d7c23 */ /* 0x000fc2000801085f */
[--C-:B------:R-:W-:Y:S01]  /*4790*/  FFMA.FTZ R94, R10, UR10, -R95.reuse ;  /* 0x0000000a0a5e7c23 */ /* 0x100fe2000801085f */
[----:B------:R-:W-:-:S01]  /*47a0*/  FFMA.FTZ R9, R11, UR10, -R95 ;  /* 0x0000000a0b097c23 */ /* 0x000fc2000801085f */
[--C-:B------:R-:W-:Y:S01]  /*47b0*/  FFMA.FTZ R10, R12, UR10, -R95.reuse ;  /* 0x0000000a0c0a7c23 */ /* 0x100fe2000801085f */
[----:B------:R-:W-:-:S01]  /*47c0*/  FFMA.FTZ R13, R13, UR10, -R95 ;  /* 0x0000000a0d0d7c23 */ /* 0x000fc2000801085f */
        /* <DEDUP_REMOVED lines=24> */
[----:B------:R-:W0:Y:S01]  /*4950*/  MUFU.EX2 R94, R94 ;  /* 0x0000005e005e7308 */ /* 0x000e220000000800 */
[----:B------:R-:W-:-:S01]  /*4960*/  FFMA.FTZ R78, R78, UR10, -R95 ;  /* 0x0000000a4e4e7c23 */ /* 0x000fc2000801085f */
[--C-:B------:R-:W-:Y:S01]  /*4970*/  FFMA.FTZ R82, R82, UR10, -R95.reuse ;  /* 0x0000000a52527c23 */ /* 0x100fe2000801085f */
[----:B------:R-:W-:-:S01]  /*4980*/  FFMA.FTZ R69, R69, UR10, -R95 ;  /* 0x0000000a45457c23 */ /* 0x000fc2000801085f */
[--C-:B------:R-:W-:Y:S01]  /*4990*/  FFMA.FTZ R76, R76, UR10, -R95.reuse ;  /* 0x0000000a4c4c7c23 */ /* 0x100fe2000801085f */
[----:B------:R-:W-:-:S01]  /*49a0*/  FFMA.FTZ R77, R77, UR10, -R95 ;  /* 0x0000000a4d4d7c23 */ /* 0x000fc2000801085f */
[--C-:B------:R-:W-:Y:S01]  /*49b0*/  FFMA.FTZ R79, R79, UR10, -R95.reuse ;  /* 0x0000000a4f4f7c23 */ /* 0x100fe2000801085f */
[----:B------:R-:W-:-:S01]  /*49c0*/  FFMA.FTZ R81, R81, UR10, -R95 ;  /* 0x0000000a51517c23 */ /* 0x000fc2000801085f */
[----:B------:R-:W-:Y:S08]  /*49d0*/  MUFU.EX2 R9, R9 ;  /* 0x0000000900097308 */ /* 0x000ff00000000800 */
[----:B------:R1:W-:Y:S01]  /*49e0*/  MUFU.EX2 R97, R13 ;  /* 0x0000000d00617308 */ /* 0x0003e20000000800 */
[----:B0-----:R-:W-:-:S04]  /*49f0*/  F2FP.SATFINITE.E4M3.F32.PACK_AB_MERGE_C R173, R94, R93, RZ ;  /* 0x0000005d5ead723e */ /* 0x001fc800048070ff */
[----:B------:R-:W-:-:S03]  /*4a00*/  F2FP.SATFINITE.E4M3.F32.PACK_AB_MERGE_C R173, R8, R7, R173 ;  /* 0x0000000708ad723e */ /* 0x000fc600048070ad */
[----:B------:R0:W-:Y:S01]  /*4a10*/  MUFU.EX2 R100, R21 ;  /* 0x0000001500647308 */ /* 0x0001e20000000800 */
[----:B-1----:R-:W-:-:S01]  /*4a20*/  FFMA.FTZ R13, R26, UR10, -R95 ;  /* 0x0000000a1a0d7c23 */ /* 0x002fc2000801085f */
[----:B------:R-:W-:Y:S01]  /*4a30*/  FADD.FTZ R26, R35, R38 ;  /* 0x00000026231a7221 */ /* 0x000fe20000010000 */
[----:B------:R-:W-:-:S05]  /*4a40*/  IMAD.MOV.U32 R38, RZ, RZ, R25 ;  /* 0x000000ffff267224 */ /* 0x000fca00078e0019 */
[----:B------:R-:W-:Y:S01]  /*4a50*/  MUFU.EX2 R10, R10 ;  /* 0x0000000a000a7308 */ /* 0x000fe20000000800 */
[----:B0-----:R-:W-:-:S01]  /*4a60*/  FFMA.FTZ R21, R30, UR10, -R95 ;  /* 0x0000000a1e157c23 */ /* 0x001fc2000801085f */
[----:B------:R-:W-:-:S06]  /*4a70*/  FADD.FTZ R30, R7, R8 ;  /* 0x00000008071e7221 */ /* 0x000fcc0000010000 */
[----:B------:R0:W1:Y:S08]  /*4a80*/  MUFU.EX2 R98, R14 ;  /* 0x0000000e00627308 */ /* 0x0000700000000800 */
[----:B------:R2:W-:Y:S01]  /*4a90*/  MUFU.EX2 R101, R24 ;  /* 0x0000001800657308 */ /* 0x0005e20000000800 */
[----:B0-----:R-:W-:-:S01]  /*4aa0*/  FFMA.FTZ R14, R27, UR10, -R95 ;  /* 0x0000000a1b0e7c23 */ /* 0x001fc2000801085f */
[----:B------:R-:W-:Y:S01]  /*4ab0*/  FADD.FTZ R27, R39, R26 ;  /* 0x0000001a271b7221 */ /* 0x000fe20000010000 */
[----:B------:R-:W-:-:S04]  /*4ac0*/  @!P1 PRMT R26, RZ, 0x654, R6 ;  /* 0x00000654ff1a9816 */ /* 0x000fc80000000006 */
[----:B------:R0:W-:Y:S01]  /*4ad0*/  @!P1 SYNCS.ARRIVE.TRANS64.RED.A1T0 RZ, [R26+URZ], RZ ;  /* 0x000000ff1aff99a7 */ /* 0x0001e2000810043f */
[----:B------:R-:W3:Y:S01]  /*4ae0*/  MUFU.EX2 R11, R11 ;  /* 0x0000000b000b7308 */ /* 0x000ee20000000800 */
[----:B--2---:R-:W-:-:S01]  /*4af0*/  FFMA.FTZ R24, R29, UR10, -R95 ;  /* 0x0000000a1d187c23 */ /* 0x004fc2000801085f */
[----:B------:R-:W-:Y:S01]  /*4b00*/  FADD.FTZ R29, R93, R30 ;  /* 0x0000001e5d1d7221 */ /* 0x000fe20000010000 */
[----:B------:R-:W-:-:S01]  /*4b10*/  FADD.FTZ R30, R42, R27 ;  /* 0x0000001b2a1e7221 */ /* 0x000fc20000010000 */
[----:B------:R-:W-:Y:S01]  /*4b20*/  FFMA.FTZ R27, R34, UR10, -R95 ;  /* 0x0000000a221b7c23 */ /* 0x000fe2000801085f */
[----:B-1----:R-:W-:Y:S01]  /*4b30*/  F2FP.SATFINITE.E4M3.F32.PACK_AB_MERGE_C R175, R98, R97, RZ ;  /* 0x0000006162af723e */ /* 0x002fe200048070ff */
[----:B------:R-:W-:Y:S01]  /*4b40*/  FADD.FTZ R48, R94, R29 ;  /* 0x0000001d5e307221 */ /* 0x000fe20000010000 */
[----:B------:R-:W-:-:S01]  /*4b50*/  FADD.FTZ R29, R43, R30 ;  /* 0x0000001e2b1d7221 */ /* 0x000fc20000010000 */
[----:B------:R-:W1:Y:S01]  /*4b60*/  MUFU.EX2 R12, R12 ;  /* 0x0000000c000c7308 */ /* 0x000e620000000800 */
[----:B------:R-:W-:Y:S01]  /*4b70*/  F2FP.SATFINITE.E4M3.F32.PACK_AB_MERGE_C R175, R10, R9, R175 ;  /* 0x000000090aaf723e */ /* 0x000fe200048070af */
[----:B------:R-:W-:Y:S01]  /*4b80*/  FADD.FTZ R47, R9, R48 ;  /* 0x00000030092f7221 */ /* 0x000fe20000010000 */
[----:B0-----:R-:W-:-:S01]  /*4b90*/  FADD.FTZ R26, R50, R29 ;  /* 0x0000001d321a7221 */ /* 0x001fc20000010000 */
[----:B------:R-:W-:Y:S01]  /*4ba0*/  PLOP3.LUT P1, PT, PT, PT, UP0, 0x80, 0x0 ;  /* 0x000000000000781c */ /* 0x000fe20003f2f008 */
[----:B------:R-:W-:-:S02]  /*4bb0*/  IMAD.MOV.U32 R34, RZ, RZ, R25 ;  /* 0x000000ffff227224 */ /* 0x000fc400078e0019 */
[----:B------:R-:W-:Y:S01]  /*4bc0*/  FADD.FTZ R30, R10, R47 ;  /* 0x0000002f0a1e7221 */ /* 0x000fe20000010000 */
[----:B------:R-:W-:-:S01]  /*4bd0*/  FADD.FTZ R29, R51, R26 ;  /* 0x0000001a331d7221 */ /* 0x000fc20000010000 */
[----:B------:R-:W0:Y:S01]  /*4be0*/  MUFU.EX2 R13, R13 ;  /* 0x0000000d000d7308 */ /* 0x000e220000000800 */
[----:B------:R-:W-:Y:S02]  /*4bf0*/  IMAD.MOV.U32 R43, RZ, RZ, R25 ;  /* 0x000000ffff2b7224 */ /* 0x000fe400078e0019 */
[----:B------:R-:W-:Y:S01]  /*4c00*/  FADD.FTZ R47, R97, R30 ;  /* 0x0000001e612f7221 */ /* 0x000fe20000010000 */
[----:B------:R-:W-:-:S01]  /*4c10*/  FADD.FTZ R26, R54, R29 ;  /* 0x0000001d361a7221 */ /* 0x000fc20000010000 */
[----:B------:R-:W-:Y:S02]  /*4c20*/  IMAD.MOV.U32 R42, RZ, RZ, R25 ;  /* 0x000000ffff2a7224 */ /* 0x000fe400078e0019 */
[----:B------:R-:W-:-:S01]  /*4c30*/  FADD.FTZ R30, R98, R47 ;  /* 0x0000002f621e7221 */ /* 0x000fc20000010000 */
[----:B------:R-:W-:Y:S01]  /*4c40*/  FADD.FTZ R29, R53, R26 ;  /* 0x0000001a351d7221 */ /* 0x000fe20000010000 */
[----:B------:R-:W2:Y:S01]  /*4c50*/  MUFU.EX2 R14, R14 ;  /* 0x0000000e000e7308 */ /* 0x000ea20000000800 */
[----:B------:R-:W-:-:S02]  /*4c60*/  IMAD.MOV.U32 R48, RZ, RZ, R25 ;  /* 0x000000ffff307224 */ /* 0x000fc400078e0019 */
[----:B---3--:R-:W-:Y:S01]  /*4c70*/  FADD.FTZ R47, R11, R30 ;  /* 0x0000001e0b2f7221 */ /* 0x008fe20000010000 */
[----:B------:R-:W-:-:S01]  /*4c80*/  FADD.FTZ R26, R56, R29 ;  /* 0x0000001d381a7221 */ /* 0x000fc20000010000 */
[----:B------:R-:W-:Y:S02]  /*4c90*/  IMAD.MOV.U32 R51, RZ, RZ, R25 ;  /* 0x000000ffff337224 */ /* 0x000fe400078e0019 */
[----:B-1----:R-:W-:-:S01]  /*4ca0*/  FADD.FTZ R47, R12, R47 ;  /* 0x0000002f0c2f7221 */ /* 0x002fc20000010000 */
[----:B------:R-:W-:Y:S01]  /*4cb0*/  FADD.FTZ R29, R55, R26 ;  /* 0x0000001a371d7221 */ /* 0x000fe20000010000 */
[----:B------:R-:W1:Y:S01]  /*4cc0*/  MUFU.EX2 R44, R44 ;  /* 0x0000002c002c7308 */ /* 0x000e620000000800 */
[----:B------:R-:W-:Y:S01]  /*4cd0*/  F2FP.SATFINITE.E4M3.F32.PACK_AB_MERGE_C R55, R58, R55, RZ ;  /* 0x000000373a37723e */ /* 0x000fe200048070ff */
[----:B------:R-:W-:Y:S01]  /*4ce0*/  FADD.FTZ R26, R100, R47 ;  /* 0x0000002f641a7221 */ /* 0x000fe20000010000 */
[----:B------:R-:W-:-:S01]  /*4cf0*/  FADD.FTZ R30, R58, R29 ;  /* 0x0000001d3a1e7221 */ /* 0x000fc20000010000 */
[----:B------:R-:W-:Y:S01]  /*4d00*/  F2FP.SATFINITE.E4M3.F32.PACK_AB_MERGE_C R100, R101, R100, RZ ;  /* 0x000000646564723e */ /* 0x000fe200048070ff */
[----:B------:R-:W-:-:S02]  /*4d10*/  IMAD.MOV.U32 R50, RZ, RZ, R25 ;  /* 0x000000ffff327224 */ /* 0x000fc400078e0019 */
[----:B------:R-:W-:Y:S01]  /*4d20*/  FADD.FTZ R26, R101, R26 ;  /* 0x0000001a651a7221 */ /* 0x000fe20000010000 */
[----:B------:R-:W-:-:S01]  /*4d30*/  FADD.FTZ R29, R57, R30 ;  /* 0x0000001e391d7221 */ /* 0x000fc20000010000 */
[----:B------:R-:W3:Y:S01]  /*4d40*/  MUFU.EX2 R45, R45 ;  /* 0x0000002d002d7308 */ /* 0x000ee20000000800 */
[----:B------:R-:W-:Y:S01]  /*4d50*/  F2FP.SATFINITE.E4M3.F32.PACK_AB_MERGE_C R176, R56, R53, R55 ;  /* 0x0000003538b0723e */ /* 0x000fe20004807037 */
[----:B0-----:R-:W-:Y:S01]  /*4d60*/  FADD.FTZ R47, R13, R26 ;  /* 0x0000001a0d2f7221 */ /* 0x001fe20000010000 */
[----:B------:R-:W-:-:S01]  /*4d70*/  FADD.FTZ R26, R62, R29 ;  /* 0x0000001d3e1a7221 */ /* 0x000fc20000010000 */
[----:B------:R-:W-:Y:S01]  /*4d80*/  F2FP.SATFINITE.E4M3.F32.PACK_AB_MERGE_C R177, R12, R11, R100 ;  /* 0x0000000b0cb1723e */ /* 0x000fe20004807064 */
[----:B------:R-:W-:Y:S02]  /*4d90*/  IMAD.MOV.U32 R53, RZ, RZ, R25 ;  /* 0x000000ffff357224 */ /* 0x000fe400078e0019 */
[----:B--2---:R-:W-:Y:S01]  /*4da0*/  FADD.FTZ R47, R14, R47 ;  /* 0x0000002f0e2f7221 */ /* 0x004fe20000010000 */
[----:B------:R-:W-:-:S01]  /*4db0*/  FADD.FTZ R29, R59, R26 ;  /* 0x0000001a3b1d7221 */ /* 0x000fc20000010000 */
[----:B------:R-:W0:Y:S01]  /*4dc0*/  MUFU.EX2 R15, R15 ;  /* 0x0000000f000f7308 */ /* 0x000e220000000800 */
[----:B------:R-:W-:Y:S01]  /*4dd0*/  F2FP.SATFINITE.E4M3.F32.PACK_AB_MERGE_C R59, R64, R59, RZ ;  /* 0x0000003b403b723e */ /* 0x000fe200048070ff */
[----:B-1----:R-:W-:Y:S01]  /*4de0*/  FADD.FTZ R26, R44, R47 ;  /* 0x0000002f2c1a7221 */ /* 0x002fe20000010000 */
[----:B------:R-:W-:-:S01]  /*4df0*/  FADD.FTZ R30, R64, R29 ;  /* 0x0000001d401e7221 */ /* 0x000fc20000010000 */
[----:B------:R-:W-:Y:S01]  /*4e00*/  IMAD.MOV.U32 R47, RZ, RZ, R25 ;  /* 0x000000ffff2f7224 */ /* 0x000fe200078e0019 */
[----:B------:R-:W-:Y:S01]  /*4e10*/  F2FP.SATFINITE.E4M3.F32.PACK_AB_MERGE_C R178, R62, R57, R59 ;  /* 0x000000393eb2723e */ /* 0x000fe2000480703b */
[----:B------:R-:W-:-:S02]  /*4e20*/  IMAD.MOV.U32 R55, RZ, RZ, R25 ;  /* 0x000000ffff377224 */ /* 0x000fc400078e0019 */
[----:B------:R-:W-:-:S01]  /*4e30*/  FADD.FTZ R29, R61, R30 ;  /* 0x0000001e3d1d7221 */ /* 0x000fc20000010000 */
[----:B------:R-:W1:Y:S01]  /*4e40*/  MUFU.EX2 R20, R20 ;  /* 0x0000001400147308 */ /* 0x000e620000000800 */
[----:B---3--:R-:W-:-:S01]  /*4e50*/  FADD.FTZ R26, R45, R26 ;  /* 0x0000001a2d1a7221 */ /* 0x008fc20000010000 */
[----:B------:R-:W-:Y:S01]  /*4e60*/  F2FP.SATFINITE.E4M3.F32.PACK_AB_MERGE_C R44, R45, R44, RZ ;  /* 0x0000002c2d2c723e */ /* 0x000fe200048070ff */
[--C-:B------:R-:W-:Y:S02]  /*4e70*/  IMAD.MOV.U32 R45, RZ, RZ, R25.reuse ;  /* 0x000000ffff2d7224 */ /* 0x100fe400078e0019 */
[--C-:B------:R-:W-:Y:S01]  /*4e80*/  IMAD.MOV.U32 R54, RZ, RZ, R25.reuse ;  /* 0x000000ffff367224 */ /* 0x100fe200078e0019 */
[----:B------:R-:W-:Y:S01]  /*4e90*/  F2FP.SATFINITE.E4M3.F32.PACK_AB_MERGE_C R179, R14, R13, R44 ;  /* 0x0000000d0eb3723e */ /* 0x000fe2000480702c */
[----:B------:R-:W-:Y:S01]  /*4ea0*/  IMAD.MOV.U32 R44, RZ, RZ, R25 ;  /* 0x000000ffff2c7224 */ /* 0x000fe200078e0019 */
[----:B------:R-:W2:Y:S01]  /*4eb0*/  MUFU.EX2 R49, R49 ;  /* 0x0000003100317308 */ /* 0x000ea20000000800 */
[----:B0-----:R-:W-:-:S01]  /*4ec0*/  FADD.FTZ R39, R15, R26 ;  /* 0x0000001a0f277221 */ /* 0x001fc20000010000 */
[----:B------:R-:W-:Y:S01]  /*4ed0*/  FADD.FTZ R26, R66, R29 ;  /* 0x0000001d421a7221 */ /* 0x000fe20000010000 */
[----:B------:R-:W-:-:S02]  /*4ee0*/  IMAD.MOV.U32 R57, RZ, RZ, R25 ;  /* 0x000000ffff397224 */ /* 0x000fc400078e0019 */
[----:B------:R-:W-:Y:S02]  /*4ef0*/  IMAD.MOV.U32 R56, RZ, RZ, R25 ;  /* 0x000000ffff387224 */ /* 0x000fe400078e0019 */
[----:B------:R-:W-:-:S01]  /*4f00*/  FADD.FTZ R29, R63, R26 ;  /* 0x0000001a3f1d7221 */ /* 0x000fc20000010000 */
[----:B------:R-:W-:Y:S01]  /*4f10*/  F2FP.SATFINITE.E4M3.F32.PACK_AB_MERGE_C R63, R68, R63, RZ ;  /* 0x0000003f443f723e */ /* 0x000fe200048070ff */
[----:B------:R-:W0:Y:S01]  /*4f20*/  MUFU.EX2 R28, R28 ;  /* 0x0000001c001c7308 */ /* 0x000e220000000800 */
[----:B-1----:R-:W-:-:S01]  /*4f30*/  FADD.FTZ R30, R20, R39 ;  /* 0x00000027141e7221 */ /* 0x002fc20000010000 */
[----:B------:R-:W-:Y:S01]  /*4f40*/  FADD.FTZ R26, R68, R29 ;  /* 0x0000001d441a7221 */ /* 0x000fe20000010000 */
[----:B------:R-:W-:Y:S01]  /*4f50*/  F2FP.SATFINITE.E4M3.F32.PACK_AB_MERGE_C R180, R66, R61, R63 ;  /* 0x0000003d42b4723e */ /* 0x000fe2000480703f */
[----:B------:R-:W-:Y:S02]  /*4f60*/  IMAD.MOV.U32 R59, RZ, RZ, R25 ;  /* 0x000000ffff3b7224 */ /* 0x000fe400078e0019 */
[----:B------:R-:W-:-:S01]  /*4f70*/  FADD.FTZ R29, R65, R26 ;  /* 0x0000001a411d7221 */ /* 0x000fc20000010000 */
[----:B------:R-:W-:Y:S01]  /*4f80*/  IMAD.MOV.U32 R58, RZ, RZ, R25 ;  /* 0x000000ffff3a7224 */ /* 0x000fe200078e0019 */
[----:B------:R-:W1:Y:S01]  /*4f90*/  MUFU.EX2 R21, R21 ;  /* 0x0000001500157308 */ /* 0x000e620000000800 */
[----:B--2---:R-:W-:-:S01]  /*4fa0*/  FADD.FTZ R39, R49, R30 ;  /* 0x0000001e31277221 */ /* 0x004fc20000010000 */
[----:B------:R-:W-:Y:S01]  /*4fb0*/  FADD.FTZ R26, R74, R29 ;  /* 0x0000001d4a1a7221 */ /* 0x000fe20000010000 */
[----:B------:R-:W-:-:S02]  /*4fc0*/  IMAD.MOV.U32 R61, RZ, RZ, R25 ;  /* 0x000000ffff3d7224 */ /* 0x000fc400078e0019 */
[----:B------:R-:W-:Y:S02]  /*4fd0*/  IMAD.MOV.U32 R63, RZ, RZ, R25 ;  /* 0x000000ffff3f7224 */ /* 0x000fe400078e0019 */
[----:B------:R-:W-:-:S01]  /*4fe0*/  FADD.FTZ R35, R67, R26 ;  /* 0x0000001a43237221 */ /* 0x000fc20000010000 */
[----:B------:R-:W-:Y:S01]  /*4ff0*/  F2FP.SATFINITE.E4M3.F32.PACK_AB_MERGE_C R67, R72, R67, RZ ;  /* 0x000000434843723e */ /* 0x000fe200048070ff */
[----:B------:R-:W2:Y:S01]  /*5000*/  MUFU.EX2 R24, R24 ;  /* 0x0000001800187308 */ /* 0x000ea20000000800 */
[----:B0-----:R-:W-:-:S01]  /*5010*/  FADD.FTZ R30, R28, R39 ;  /* 0x000000271c1e7221 */ /* 0x001fc20000010000 */
[----:B------:R-:W-:Y:S01]  /*5020*/  FADD.FTZ R72, R72, R35 ;  /* 0x0000002348487221 */ /* 0x000fe20000010000 */
[----:B------:R-:W-:Y:S01]  /*5030*/  F2FP.SATFINITE.E4M3.F32.PACK_AB_MERGE_C R28, R28, R49, RZ ;  /* 0x000000311c1c723e */ /* 0x000fe200048070ff */
[----:B------:R-:W-:Y:S01]  /*5040*/  IMAD.MOV.U32 R49, RZ, RZ, R25 ;  /* 0x000000ffff317224 */ /* 0x000fe200078e0019 */
[----:B------:R-:W-:Y:S01]  /*5050*/  F2FP.SATFINITE.E4M3.F32.PACK_AB_MERGE_C R182, R74, R65, R67 ;  /* 0x000000414ab6723e */ /* 0x000fe20004807043 */
[----:B------:R-:W-:Y:S01]  /*5060*/  FADD.FTZ R35, R71, R72 ;  /* 0x0000004847237221 */ /* 0x000fe20000010000 */
[----:B------:R-:W-:Y:S01]  /*5070*/  F2FP.SATFINITE.E4M3.F32.PACK_AB_MERGE_C R181, R20, R15, R28 ;  /* 0x0000000f14b5723e */ /* 0x000fe2000480701c */
[----:B------:R-:W0:Y:S01]  /*5080*/  MUFU.EX2 R52, R52 ;  /* 0x0000003400347308 */ /* 0x000e220000000800 */
[----:B-1----:R-:W-:-:S01]  /*5090*/  FADD.FTZ R39, R21, R30 ;  /* 0x0000001e15277221 */ /* 0x002fc20000010000 */
[----:B------:R-:W-:Y:S01]  /*50a0*/  FADD.FTZ R10, R96, R35 ;  /* 0x00000023600a7221 */ /* 0x000fe20000010000 */
[----:B------:R-:W-:-:S02]  /*50b0*/  IMAD.MOV.U32 R28, RZ, RZ, R25 ;  /* 0x000000ffff1c7224 */ /* 0x000fc400078e0019 */
[--C-:B------:R-:W-:Y:S02]  /*50c0*/  IMAD.MOV.U32 R30, RZ, RZ, R25.reuse ;  /* 0x000000ffff1e7224 */ /* 0x100fe400078e0019 */
[----:B------:R-:W-:Y:S01]  /*50d0*/  IMAD.MOV.U32 R35, RZ, RZ, R25 ;  /* 0x000000ffff237224 */ /* 0x000fe200078e0019 */
[----:B------:R-:W1:Y:S01]  /*50e0*/  MUFU.EX2 R31, R31 ;  /* 0x0000001f001f7308 */ /* 0x000e620000000800 */
[----:B--2---:R-:W-:-:S01]  /*50f0*/  FADD.FTZ R39, R24, R39 ;  /* 0x0000002718277221 */ /* 0x004fc20000010000 */
[--C-:B------:R-:W-:Y:S02]  /*5100*/  IMAD.MOV.U32 R62, RZ, RZ, R25.reuse ;  /* 0x000000ffff3e7224 */ /* 0x100fe400078e0019 */
[--C-:B------:R-:W-:Y:S02]  /*5110*/  IMAD.MOV.U32 R65, RZ, RZ, R25.reuse ;  /* 0x000000ffff417224 */ /* 0x100fe400078e0019 */
[----:B------:R-:W-:Y:S02]  /*5120*/  IMAD.MOV.U32 R64, RZ, RZ, R25 ;  /* 0x000000ffff407224 */ /* 0x000fe400078e0019 */
[----:B------:R-:W2:Y:S01]  /*5130*/  MUFU.EX2 R6, R32 ;  /* 0x0000002000067308 */ /* 0x000ea20000000800 */
[----:B0-----:R-:W-:-:S01]  /*5140*/  FADD.FTZ R26, R52, R39 ;  /* 0x00000027341a7221 */ /* 0x001fc20000010000 */
[----:B------:R-:W-:-:S02]  /*5150*/  IMAD.MOV.U32 R39, RZ, RZ, R25 ;  /* 0x000000ffff277224 */ /* 0x000fc400078e0019 */
[--C-:B------:R-:W-:Y:S02]  /*5160*/  IMAD.MOV.U32 R67, RZ, RZ, R25.reuse ;  /* 0x000000ffff437224 */ /* 0x100fe400078e0019 */
[--C-:B------:R-:W-:Y:S02]  /*5170*/  IMAD.MOV.U32 R66, RZ, RZ, R25.reuse ;  /* 0x000000ffff427224 */ /* 0x100fe400078e0019 */
[----:B------:R-:W0:Y:S01]  /*5180*/  MUFU.EX2 R27, R27 ;  /* 0x0000001b001b7308 */ /* 0x000e220000000800 */
[C---:B-1----:R-:W-:Y:S01]  /*5190*/  F2FP.SATFINITE.E4M3.F32.PACK_AB_MERGE_C R52, R31.reuse, R52, RZ ;  /* 0x000000341f34723e */ /* 0x042fe200048070ff */
[----:B------:R-:W-:Y:S01]  /*51a0*/  FADD.FTZ R31, R31, R26 ;  /* 0x0000001a1f1f7221 */ /* 0x000fe20000010000 */
[--C-:B------:R-:W-:Y:S02]  /*51b0*/  IMAD.MOV.U32 R26, RZ, RZ, R25.reuse ;  /* 0x000000ffff1a7224 */ /* 0x100fe400078e0019 */
[----:B------:R-:W-:Y:S01]  /*51c0*/  F2FP.SATFINITE.E4M3.F32.PACK_AB_MERGE_C R183, R24, R21, R52 ;  /* 0x0000001518b7723e */ /* 0x000fe20004807034 */
[----:B------:R-:W-:-:S02]  /*51d0*/  IMAD.MOV.U32 R24, RZ, RZ, R25 ;  /* 0x000000ffff187224 */ /* 0x000fc400078e0019 */
        /* <DEDUP_REMOVED lines=9> */
[----:B------:R-:W-:Y:S02]  /*5270*/  IMAD.MOV.U32 R74, RZ, RZ, R25 ;  /* 0x000000ffff4a7224 */ /* 0x000fe400078e0019 */
[----:B------:R-:W0:Y:S01]  /*5280*/  MUFU.EX2 R80, R80 ;  /* 0x0000005000507308 */ /* 0x000e220000000800 */
[----:B-1----:R-:W-:-:S07]  /*5290*/  FADD.FTZ R9, R73, R10 ;  /* 0x0000000a49097221 */ /* 0x002fce0000010000 */
[----:B------:R-:W1:Y:S01]  /*52a0*/  MUFU.EX2 R33, R33 ;  /* 0x0000002100217308 */ /* 0x000e620000000800 */
[----:B--2---:R-:W-:-:S07]  /*52b0*/  FADD.FTZ R8, R60, R7 ;  /* 0x000000073c087221 */ /* 0x004fce0000010000 */
[----:B------:R-:W2:Y:S01]  /*52c0*/  MUFU.EX2 R75, R75 ;  /* 0x0000004b004b7308 */ /* 0x000ea20000000800 */
[C---:B0-----:R-:W-:Y:S01]  /*52d0*/  F2FP.SATFINITE.E4M3.F32.PACK_AB_MERGE_C R73, R80.reuse, R73, RZ ;  /* 0x000000495049723e */ /* 0x041fe200048070ff */
[----:B------:R-:W-:-:S03]  /*52e0*/  FADD.FTZ R80, R80, R9 ;  /* 0x0000000950507221 */ /* 0x000fc60000010000 */
[----:B------:R-:W-:Y:S01]  /*52f0*/  F2FP.SATFINITE.E4M3.F32.PACK_AB_MERGE_C R184, R96, R71, R73 ;  /* 0x0000004760b8723e */ /* 0x000fe20004807049 */
[--C-:B------:R-:W-:Y:S02]  /*5300*/  IMAD.MOV.U32 R71, RZ, RZ, R25.reuse ;  /* 0x000000ffff477224 */ /* 0x100fe400078e0019 */
[----:B------:R-:W0:Y:S01]  /*5310*/  MUFU.EX2 R36, R36 ;  /* 0x0000002400247308 */ /* 0x000e220000000800 */
[C---:B-1----:R-:W-:Y:S01]  /*5320*/  F2FP.SATFINITE.E4M3.F32.PACK_AB_MERGE_C R60, R33.reuse, R60, RZ ;  /* 0x0000003c213c723e */ /* 0x042fe200048070ff */
[----:B------:R-:W-:Y:S01]  /*5330*/  FADD.FTZ R33, R33, R8 ;  /* 0x0000000821217221 */ /* 0x000fe20000010000 */
[--C-:B------:R-:W-:Y:S02]  /*5340*/  IMAD.MOV.U32 R73, RZ, RZ, R25.reuse ;  /* 0x000000ffff497224 */ /* 0x100fe400078e0019 */
[----:B------:R-:W-:Y:S01]  /*5350*/  F2FP.SATFINITE.E4M3.F32.PACK_AB_MERGE_C R185, R27, R6, R60 ;  /* 0x000000061bb9723e */ /* 0x000fe2000480703c */
[----:B------:R-:W-:Y:S02]  /*5360*/  IMAD.MOV.U32 R27, RZ, RZ, R25 ;  /* 0x000000ffff1b7224 */ /* 0x000fe400078e0019 */
[----:B------:R-:W1:Y:S01]  /*5370*/  MUFU.EX2 R84, R84 ;  /* 0x0000005400547308 */ /* 0x000e620000000800 */
[----:B--2---:R-:W-:-:S01]  /*5380*/  FADD.FTZ R7, R75, R80 ;  /* 0x000000504b077221 */ /* 0x004fc20000010000 */
[----:B------:R-:W-:-:S02]  /*5390*/  IMAD.MOV.U32 R60, RZ, RZ, R25 ;  /* 0x000000ffff3c7224 */ /* 0x000fc400078e0019 */
[----:B------:R-:W-:-:S04]  /*53a0*/  IMAD.MOV.U32 R80, RZ, RZ, R25 ;  /* 0x000000ffff507224 */ /* 0x000fc800078e0019 */
[----:B------:R-:W2:Y:S01]  /*53b0*/  MUFU.EX2 R37, R37 ;  /* 0x0000002500257308 */ /* 0x000ea20000000800 */
[----:B0-----:R-:W-:-:S01]  /*53c0*/  FADD.FTZ R8, R36, R33 ;  /* 0x0000002124087221 */ /* 0x001fc20000010000 */
[----:B------:R-:W-:-:S06]  /*53d0*/  IMAD.MOV.U32 R33, RZ, RZ, R25 ;  /* 0x000000ffff217224 */ /* 0x000fcc00078e0019 */
[----:B------:R-:W0:Y:S01]  /*53e0*/  MUFU.EX2 R83, R83 ;  /* 0x0000005300537308 */ /* 0x000e220000000800 */
[----:B-1----:R-:W-:-:S07]  /*53f0*/  FADD.FTZ R10, R84, R7 ;  /* 0x00000007540a7221 */ /* 0x002fce0000010000 */
[----:B------:R-:W1:Y:S01]  /*5400*/  MUFU.EX2 R40, R40 ;  /* 0x0000002800287308 */ /* 0x000e620000000800 */
[----:B--2---:R-:W-:-:S07]  /*5410*/  FADD.FTZ R7, R37, R8 ;  /* 0x0000000825077221 */ /* 0x004fce0000010000 */
[----:B------:R-:W2:Y:S01]  /*5420*/  MUFU.EX2 R86, R86 ;  /* 0x0000005600567308 */ /* 0x000ea20000000800 */
[----:B0-----:R-:W-:-:S07]  /*5430*/  FADD.FTZ R9, R83, R10 ;  /* 0x0000000a53097221 */ /* 0x001fce0000010000 */
[----:B------:R-:W0:Y:S01]  /*5440*/  MUFU.EX2 R41, R41 ;  /* 0x0000002900297308 */ /* 0x000e220000000800 */
[----:B-1----:R-:W-:-:S07]  /*5450*/  FADD.FTZ R8, R40, R7 ;  /* 0x0000000728087221 */ /* 0x002fce0000010000 */
[----:B------:R-:W1:Y:S01]  /*5460*/  MUFU.EX2 R85, R85 ;  /* 0x0000005500557308 */ /* 0x000e620000000800 */
[C---:B--2---:R-:W-:Y:S01]  /*5470*/  F2FP.SATFINITE.E4M3.F32.PACK_AB_MERGE_C R83, R86.reuse, R83, RZ ;  /* 0x000000535653723e */ /* 0x044fe200048070ff */
[----:B------:R-:W-:-:S03]  /*5480*/  FADD.FTZ R86, R86, R9 ;  /* 0x0000000956567221 */ /* 0x000fc60000010000 */
[----:B------:R-:W-:Y:S01]  /*5490*/  F2FP.SATFINITE.E4M3.F32.PACK_AB_MERGE_C R186, R84, R75, R83 ;  /* 0x0000004b54ba723e */ /* 0x000fe20004807053 */
[--C-:B------:R-:W-:Y:S02]  /*54a0*/  IMAD.MOV.U32 R75, RZ, RZ, R25.reuse ;  /* 0x000000ffff4b7224 */ /* 0x100fe400078e0019 */
[----:B------:R-:W2:Y:S01]  /*54b0*/  MUFU.EX2 R70, R70 ;  /* 0x0000004600467308 */ /* 0x000ea20000000800 */
[C---:B0-----:R-:W-:Y:S01]  /*54c0*/  F2FP.SATFINITE.E4M3.F32.PACK_AB_MERGE_C R40, R41.reuse, R40, RZ ;  /* 0x000000282928723e */ /* 0x041fe200048070ff */
[----:B------:R-:W-:Y:S01]  /*54d0*/  FADD.FTZ R41, R41, R8 ;  /* 0x0000000829297221 */ /* 0x000fe20000010000 */
[--C-:B------:R-:W-:Y:S02]  /*54e0*/  IMAD.MOV.U32 R83, RZ, RZ, R25.reuse ;  /* 0x000000ffff537224 */ /* 0x100fe400078e0019 */
[----:B------:R-:W-:Y:S01]  /*54f0*/  F2FP.SATFINITE.E4M3.F32.PACK_AB_MERGE_C R187, R37, R36, R40 ;  /* 0x0000002425bb723e */ /* 0x000fe20004807028 */
[----:B------:R-:W-:Y:S02]  /*5500*/  IMAD.MOV.U32 R37, RZ, RZ, R25 ;  /* 0x000000ffff257224 */ /* 0x000fe400078e0019 */
[----:B------:R-:W0:Y:S01]  /*5510*/  MUFU.EX2 R88, R88 ;  /* 0x0000005800587308 */ /* 0x000e220000000800 */
[----:B-1----:R-:W-:-:S01]  /*5520*/  FADD.FTZ R7, R85, R86 ;  /* 0x0000005655077221 */ /* 0x002fc20000010000 */
[----:B------:R-:W-:-:S02]  /*5530*/  IMAD.MOV.U32 R36, RZ, RZ, R25 ;  /* 0x000000ffff247224 */ /* 0x000fc400078e0019 */
[--C-:B------:R-:W-:Y:S02]  /*5540*/  IMAD.MOV.U32 R40, RZ, RZ, R25.reuse ;  /* 0x000000ffff287224 */ /* 0x100fe400078e0019 */
[----:B------:R-:W-:Y:S02]  /*5550*/  IMAD.MOV.U32 R84, RZ, RZ, R25 ;  /* 0x000000ffff547224 */ /* 0x000fe400078e0019 */
[----:B------:R1:W3:Y:S01]  /*5560*/  MUFU.EX2 R29, R78 ;  /* 0x0000004e001d7308 */ /* 0x0002e20000000800 */
[----:B--2---:R-:W-:-:S01]  /*5570*/  FADD.FTZ R8, R70, R41 ;  /* 0x0000002946087221 */ /* 0x004fc20000010000 */
[--C-:B------:R-:W-:Y:S02]  /*5580*/  IMAD.MOV.U32 R41, RZ, RZ, R25.reuse ;  /* 0x000000ffff297224 */ /* 0x100fe400078e0019 */
[----:B------:R-:W-:-:S04]  /*5590*/  IMAD.MOV.U32 R86, RZ, RZ, R25 ;  /* 0x000000ffff567224 */ /* 0x000fc800078e0019 */
[----:B------:R-:W2:Y:S01]  /*55a0*/  MUFU.EX2 R87, R87 ;  /* 0x0000005700577308 */ /* 0x000ea20000000800 */
[----:B0-----:R-:W-:-:S01]  /*55b0*/  FADD.FTZ R10, R88, R7 ;  /* 0x00000007580a7221 */ /* 0x001fc20000010000 */
[----:B-1----:R-:W-:-:S06]  /*55c0*/  IMAD.MOV.U32 R78, RZ, RZ, R25 ;  /* 0x000000ffff4e7224 */ /* 0x002fcc00078e0019 */
[----:B------:R-:W0:Y:S01]  /*55d0*/  MUFU.EX2 R82, R82 ;  /* 0x0000005200527308 */ /* 0x000e220000000800 */
[----:B---3--:R-:W-:-:S07]  /*55e0*/  FADD.FTZ R7, R29, R8 ;  /* 0x000000081d077221 */ /* 0x008fce0000010000 */
[----:B------:R-:W1:Y:S01]  /*55f0*/  MUFU.EX2 R90, R90 ;  /* 0x0000005a005a7308 */ /* 0x000e620000000800 */
[----:B--2---:R-:W-:-:S07]  /*5600*/  FADD.FTZ R9, R87, R10 ;  /* 0x0000000a57097221 */ /* 0x004fce0000010000 */
[----:B------:R-:W2:Y:S01]  /*5610*/  MUFU.EX2 R69, R69 ;  /* 0x0000004500457308 */ /* 0x000ea20000000800 */
[----:B0-----:R-:W-:-:S07]  /*5620*/  FADD.FTZ R6, R82, R7 ;  /* 0x0000000752067221 */ /* 0x001fce0000010000 */
[----:B------:R-:W0:Y:S01]  /*5630*/  MUFU.EX2 R89, R89 ;  /* 0x0000005900597308 */ /* 0x000e220000000800 */
[C---:B-1----:R-:W-:Y:S01]  /*5640*/  F2FP.SATFINITE.E4M3.F32.PACK_AB_MERGE_C R87, R90.reuse, R87, RZ ;  /* 0x000000575a57723e */ /* 0x042fe200048070ff */
[----:B------:R-:W-:-:S03]  /*5650*/  FADD.FTZ R90, R90, R9 ;  /* 0x000000095a5a7221 */ /* 0x000fc60000010000 */
[----:B------:R-:W-:Y:S01]  /*5660*/  F2FP.SATFINITE.E4M3.F32.PACK_AB_MERGE_C R188, R88, R85, R87 ;  /* 0x0000005558bc723e */ /* 0x000fe20004807057 */
[--C-:B------:R-:W-:Y:S02]  /*5670*/  IMAD.MOV.U32 R85, RZ, RZ, R25.reuse ;  /* 0x000000ffff557224 */ /* 0x100fe400078e0019 */
[----:B------:R-:W1:Y:S01]  /*5680*/  MUFU.EX2 R76, R76 ;  /* 0x0000004c004c7308 */ /* 0x000e620000000800 */
[C---:B--2---:R-:W-:Y:S01]  /*5690*/  F2FP.SATFINITE.E4M3.F32.PACK_AB_MERGE_C R82, R69.reuse, R82, RZ ;  /* 0x000000524552723e */ /* 0x044fe200048070ff */
[----:B------:R-:W-:Y:S01]  /*56a0*/  FADD.FTZ R69, R69, R6 ;  /* 0x0000000645457221 */ /* 0x000fe20000010000 */
[--C-:B------:R-:W-:Y:S02]  /*56b0*/  IMAD.MOV.U32 R87, RZ, RZ, R25.reuse ;  /* 0x000000ffff577224 */ /* 0x100fe400078e0019 */
[----:B------:R-:W-:Y:S01]  /*56c0*/  F2FP.SATFINITE.E4M3.F32.PACK_AB_MERGE_C R189, R29, R70, R82 ;  /* 0x000000461dbd723e */ /* 0x000fe20004807052 */
[----:B------:R-:W-:Y:S02]  /*56d0*/  IMAD.MOV.U32 R29, RZ, RZ, R25 ;  /* 0x000000ffff1d7224 */ /* 0x000fe400078e0019 */
[----:B------:R-:W2:Y:S01]  /*56e0*/  MUFU.EX2 R92, R92 ;  /* 0x0000005c005c7308 */ /* 0x000ea20000000800 */
[----:B0-----:R-:W-:-:S01]  /*56f0*/  FADD.FTZ R7, R89, R90 ;  /* 0x0000005a59077221 */ /* 0x001fc20000010000 */
[----:B------:R-:W-:-:S02]  /*5700*/  IMAD.MOV.U32 R70, RZ, RZ, R25 ;  /* 0x000000ffff467224 */ /* 0x000fc400078e0019 */
[----:B------:R-:W-:-:S04]  /*5710*/  IMAD.MOV.U32 R82, RZ, RZ, R25 ;  /* 0x000000ffff527224 */ /* 0x000fc800078e0019 */
[----:B------:R-:W0:Y:S01]  /*5720*/  MUFU.EX2 R77, R77 ;  /* 0x0000004d004d7308 */ /* 0x000e220000000800 */
[----:B-1----:R-:W-:-:S01]  /*5730*/  FADD.FTZ R6, R76, R69 ;  /* 0x000000454c067221 */ /* 0x002fc20000010000 */
[----:B------:R-:W-:-:S06]  /*5740*/  IMAD.MOV.U32 R69, RZ, RZ, R25 ;  /* 0x000000ffff457224 */ /* 0x000fcc00078e0019 */
[----:B------:R-:W-:Y:S01]  /*5750*/  MUFU.EX2 R46, R46 ;  /* 0x0000002e002e7308 */ /* 0x000fe20000000800 */
[----:B--2---:R-:W-:-:S07]  /*5760*/  FADD.FTZ R7, R92, R7 ;  /* 0x000000075c077221 */ /* 0x004fce0000010000 */
[----:B------:R-:W1:Y:S01]  /*5770*/  MUFU.EX2 R91, R91 ;  /* 0x0000005b005b7308 */ /* 0x000e620000000800 */
[----:B0-----:R-:W-:-:S07]  /*5780*/  FADD.FTZ R6, R77, R6 ;  /* 0x000000064d067221 */ /* 0x001fce0000010000 */
[----:B------:R-:W-:Y:S08]  /*5790*/  MUFU.EX2 R79, R79 ;  /* 0x0000004f004f7308 */ /* 0x000ff00000000800 */
[----:B------:R0:W2:Y:S01]  /*57a0*/  MUFU.EX2 R8, R81 ;  /* 0x0000005100087308 */ /* 0x0000a20000000800 */
[----:B-1----:R-:W-:Y:S01]  /*57b0*/  F2FP.SATFINITE.E4M3.F32.PACK_AB_MERGE_C R9, R91, R46, RZ ;  /* 0x0000002e5b09723e */ /* 0x002fe200048070ff */
[----:B------:R-:W-:-:S03]  /*57c0*/  FADD.FTZ R46, R46, R7 ;  /* 0x000000072e2e7221 */ /* 0x000fc60000010000 */
[----:B------:R-:W-:Y:S01]  /*57d0*/  F2FP.SATFINITE.E4M3.F32.PACK_AB_MERGE_C R190, R92, R89, R9 ;  /* 0x000000595cbe723e */ /* 0x000fe20004807009 */
[----:B------:R-:W-:-:S01]  /*57e0*/  FADD.FTZ R7, R91, R46 ;  /* 0x0000002e5b077221 */ /* 0x000fc20000010000 */
[--C-:B------:R-:W-:Y:S02]  /*57f0*/  IMAD.MOV.U32 R46, RZ, RZ, R25.reuse ;  /* 0x000000ffff2e7224 */ /* 0x100fe400078e0019 */
[----:B0-----:R-:W-:Y:S01]  /*5800*/  IMAD.MOV.U32 R81, RZ, RZ, R25 ;  /* 0x000000ffff517224 */ /* 0x001fe200078e0019 */
[----:B--2---:R-:W-:Y:S01]  /*5810*/  F2FP.SATFINITE.E4M3.F32.PACK_AB_MERGE_C R10, R8, R79, RZ ;  /* 0x0000004f080a723e */ /* 0x004fe200048070ff */
[----:B------:R-:W-:-:S03]  /*5820*/  FADD.FTZ R79, R79, R6 ;  /* 0x000000064f4f7221 */ /* 0x000fc60000010000 */
[----:B------:R-:W-:Y:S01]  /*5830*/  F2FP.SATFINITE.E4M3.F32.PACK_AB_MERGE_C R191, R77, R76, R10 ;  /* 0x0000004c4dbf723e */ /* 0x000fe2000480700a */
[----:B------:R-:W-:-:S01]  /*5840*/  FADD.FTZ R8, R8, R79 ;  /* 0x0000004f08087221 */ /* 0x000fc20000010000 */
[--C-:B------:R-:W-:Y:S02]  /*5850*/  IMAD.MOV.U32 R77, RZ, RZ, R25.reuse ;  /* 0x000000ffff4d7224 */ /* 0x100fe400078e0019 */
[--C-:B------:R-:W-:Y:S02]  /*5860*/  IMAD.MOV.U32 R76, RZ, RZ, R25.reuse ;  /* 0x000000ffff4c7224 */ /* 0x100fe400078e0019 */
[----:B------:R-:W-:Y:S01]  /*5870*/  IMAD.MOV.U32 R79, RZ, RZ, R25 ;  /* 0x000000ffff4f7224 */ /* 0x000fe200078e0019 */
[----:B------:R-:W-:Y:S06]  /*5880*/  @!P1 BRA `(.L_x_145) ;  /* 0x0000003800789947 */ /* 0x000fec0003800000 */
[----:B------:R-:W-:Y:S01]  /*5890*/  IMAD.MOV.U32 R9, RZ, RZ, R162 ;  /* 0x000000ffff097224 */ /* 0x000fe200078e00a2 */
[----:B------:R-:W-:Y:S01]  /*58a0*/  CS2R R86, SRZ ;  /* 0x0000000000567805 */ /* 0x000fe2000001ff00 */
[----:B------:R-:W-:Y:S01]  /*58b0*/  IMAD.MOV.U32 R6, RZ, RZ, R99 ;  /* 0x000000ffff067224 */ /* 0x000fe200078e0063 */
        /* <DEDUP_REMOVED lines=31> */
[----:B------:R-:W-:Y:S01]  /*5ab0*/  UMOV UR54, UR52 ;  /* 0x0000003400367c82 */ /* 0x000fe20008000000 */
[----:B------:R-:W-:Y:S01]  /*5ac0*/  UMOV UR55, UR45 ;  /* 0x0000002d00377c82 */ /* 0x000fe20008000000 */
[----:B------:R-:W-:-:S05]  /*5ad0*/  ULDC UR52, c[0x0][0x988] ;  /* 0x0002620000347ab9 */ /* 0x000fca0000000800 */
.L_x_155:
[----:B------:R-:W-:Y:S01]  /*5ae0*/  ISETP.NE.AND P2, PT, RZ, UR43, PT ;  /* 0x0000002bff007c0c */ /* 0x000fe2000bf45270 */
[----:B------:R-:W-:-:S04]  /*5af0*/  UISETP.NE.AND UP0, UPT, UR54, 0x1, UPT ;  /* 0x000000013600788c */ /* 0x000fc8000bf05270 */
[----:B------:R-:W-:-:S04]  /*5b00*/  USEL UR45, URZ, 0x1, UP0 ;  /* 0x000000013f2d7887 */ /* 0x000fc80008000000 */
[----:B------:R-:W-:-:S04]  /*5b10*/  ULOP3.LUT UR45, UR55, UR45, URZ, 0x3c, !UPT ;  /* 0x0000002d372d7292 */ /* 0x000fc8000f8e3c3f */
[----:B------:R-:W-:Y:S08]  /*5b20*/  @P2 BRA `(.L_x_146) ;  /* 0x0000000000442947 */ /* 0x000ff00003800000 */
[----:B------:R-:W-:Y:S05]  /*5b30*/  @!P0 BRA `(.L_x_147) ;  /* 0x0000000000048947 */ /* 0x000fea0003800000 */
[----:B------:R-:W-:Y:S01]  /*5b40*/  BPT.TRAP 0x1 ;  /* 0x000000040000795c */ /* 0x000fe20000300000 */
.L_x_147:
[----:B------:R-:W0:Y:S01]  /*5b50*/  S2UR UR10, SR_CgaCtaId ;  /* 0x00000000000a79c3 */ /* 0x000e220000008800 */
[----:B------:R-:W-:Y:S01]  /*5b60*/  UIADD3 UR6, UR54, 0x1, URZ ;  /* 0x0000000136067890 */ /* 0x000fe2000fffe03f */
[----:B------:R-:W-:Y:S01]  /*5b70*/  IMAD.U32 R4, RZ, RZ, UR45 ;  /* 0x0000002dff047e24 */ /* 0x000fe2000f8e00ff */
[----:B------:R-:W-:Y:S02]  /*5b80*/  UMOV UR7, 0x400 ;  /* 0x0000040000077882 */ /* 0x000fe40000000000 */
[----:B------:R-:W-:Y:S02]  /*5b90*/  UISETP.NE.AND UP0, UPT, UR6, 0x2, UPT ;  /* 0x000000020600788c */ /* 0x000fe4000bf05270 */
[----:B------:R-:W-:Y:S02]  /*5ba0*/  SHF.L.U32 R4, R4, 0x1f, RZ ;  /* 0x0000001f04047819 */ /* 0x000fe400000006ff */
[----:B------:R-:W-:Y:S02]  /*5bb0*/  USEL UR6, UR6, URZ, UP0 ;  /* 0x0000003f06067287 */ /* 0x000fe40008000000 */
[----:B0-----:R-:W-:-:S04]  /*5bc0*/  ULEA UR7, UR10, UR7, 0x18 ;  /* 0x000000070a077291 */ /* 0x001fc8000f8ec03f */
[----:B------:R-:W-:-:S09]  /*5bd0*/  ULEA UR6, UR6, UR7, 0x3 ;  /* 0x0000000706067291 */ /* 0x000fd2000f8e183f */
[----:B------:R0:W1:Y:S01]  /*5be0*/  SYNCS.PHASECHK.TRANS64.TRYWAIT P1, [UR6+0x29830], R4 ;  /* 0x02983004ff0075a7 */ /* 0x0000620008020146 */
[----:B------:R-:W-:Y:S05]  /*5bf0*/  @!P0 BRA `(.L_x_148) ;  /* 0x0000000000048947 */ /* 0x000fea0003800000 */
[----:B------:R-:W-:Y:S01]  /*5c00*/  BPT.TRAP 0x1 ;  /* 0x000000040000795c */ /* 0x000fe20000300000 */
.L_x_148:
[----:B-1----:R-:W-:Y:S05]  /*5c10*/  @P1 BRA `(.L_x_146) ;  /* 0x0000000000081947 */ /* 0x002fea0003800000 */
[----:B------:R-:W1:Y:S02]  /*5c20*/  SYNCS.PHASECHK.TRANS64.TRYWAIT P1, [UR6+0x29830], R4 ;  /* 0x02983004ff0075a7 */ /* 0x000e640008020146 */
[----:B-1----:R-:W-:Y:S05]  /*5c30*/  @!P1 BRA `(.L_x_149) ;  /* 0x000000d400cc9947 */ /* 0x002fea0003800000 */
.L_x_146:
[----:B-1----:R-:W1:Y:S01]  /*5c40*/  S2R R5, SR_TID.X ;  /* 0x0000000000057919 */ /* 0x002e620000002100 */
[----:B------:R-:W-:Y:S01]  /*5c50*/  UIADD3 UR53, UR54, 0x1, URZ ;  /* 0x0000000136357890 */ /* 0x000fe2000fffe03f */
[----:B------:R-:W-:Y:S01]  /*5c60*/  UMOV UR27, 0x80000020 ;  /* 0x80000020001b7882 */ /* 0x000fe20000000000 */
[----:B------:R-:W-:Y:S02]  /*5c70*/  UMOV UR28, UR24 ;  /* 0x00000018001c7c82 */ /* 0x000fe40008000000 */
[----:B------:R-:W-:Y:S01]  /*5c80*/  UISETP.NE.AND UP0, UPT, UR53, 0x2, UPT ;  /* 0x000000023500788c */ /* 0x000fe2000bf05270 */
[----:B------:R-:W-:Y:S01]  /*5c90*/  UMOV UR29, UR25 ;  /* 0x00000019001d7c82 */ /* 0x000fe20008000000 */
[----:B------:R-:W-:Y:S02]  /*5ca0*/  UMOV UR31, 0x80000020 ;  /* 0x80000020001f7882 */ /* 0x000fe40000000000 */
[----:B------:R-:W-:Y:S01]  /*5cb0*/  USEL UR53, UR53, URZ, UP0 ;  /* 0x0000003f35357287 */ /* 0x000fe20008000000 */
[----:B------:R-:W-:Y:S01]  /*5cc0*/  UMOV UR32, UR24 ;  /* 0x0000001800207c82 */ /* 0x000fe20008000000 */
[----:B------:R-:W-:-:S02]  /*5cd0*/  UMOV UR33, UR25 ;  /* 0x0000001900217c82 */ /* 0x000fc40008000000 */
[----:B------:R-:W-:Y:S01]  /*5ce0*/  UIMAD UR56, UR53, 0x780, UR48 ;  /* 0x00000780353878a4 */ /* 0x000fe2000f8e0230 */
[----:B------:R-:W-:Y:S01]  /*5cf0*/  UMOV UR35, 0x80000020 ;  /* 0x8000002000237882 */ /* 0x000fe20000000000 */
[----:B------:R-:W-:Y:S02]  /*5d00*/  UMOV UR7, 0x80000020 ;  /* 0x8000002000077882 */ /* 0x000fe40000000000 */
[----:B------:R-:W-:Y:S02]  /*5d10*/  UIADD3 UR30, UR56, 0x80, URZ ;  /* 0x00000080381e7890 */ /* 0x000fe4000fffe03f */
[----:B------:R-:W-:Y:S02]  /*5d20*/  UIADD3 UR34, UR56, 0x100, URZ ;  /* 0x0000010038227890 */ /* 0x000fe4000fffe03f */
[----:B------:R-:W-:Y:S01]  /*5d30*/  UMOV UR26, UR56 ;  /* 0x00000038001a7c82 */ /* 0x000fe20008000000 */
[----:B------:R-:W-:Y:S02]  /*5d40*/  UIADD3 UR6, UR56, 0x200, URZ ;  /* 0x0000020038067890 */ /* 0x000fe4000fffe03f */
[----:B------:R-:W-:Y:S01]  /*5d50*/  UIADD3 UR10, UR56, 0x202, URZ ;  /* 0x00000202380a7890 */ /* 0x000fe2000fffe03f */
[----:B------:R-:W-:Y:S01]  /*5d60*/  UMOV UR11, 0x80000020 ;  /* 0x80000020000b7882 */ /* 0x000fe20000000000 */
[----:B------:R-:W-:Y:S01]  /*5d70*/  UIADD3 UR14, UR56, 0x282, URZ ;  /* 0x00000282380e7890 */ /* 0x000fe2000fffe03f */
[----:B------:R-:W-:Y:S01]  /*5d80*/  UMOV UR15, 0x80000020 ;  /* 0x80000020000f7882 */ /* 0x000fe20000000000 */
[----:B------:R-:W-:Y:S01]  /*5d90*/  UIADD3 UR18, UR56, 0x500, URZ ;  /* 0x0000050038127890 */ /* 0x000fe2000fffe03f */
[----:B-1----:R-:W-:Y:S01]  /*5da0*/  SHF.R.U32.HI R5, RZ, 0x7, R5 ;  /* 0x00000007ff057819 */ /* 0x002fe20000011605 */
[----:B------:R-:W-:Y:S01]  /*5db0*/  UMOV UR19, 0x80000020 ;  /* 0x8000002000137882 */ /* 0x000fe20000000000 */
[----:B------:R-:W-:Y:S01]  /*5dc0*/  UIADD3 UR22, UR56, 0x502, URZ ;  /* 0x0000050238167890 */ /* 0x000fe2000fffe03f */
[----:B------:R-:W-:-:S02]  /*5dd0*/  UMOV UR23, 0x80000020 ;  /* 0x8000002000177882 */ /* 0x000fc40000000000 */
[----:B0-----:R-:W-:-:S05]  /*5de0*/  VIADD R4, R5, 0x8 ;  /* 0x0000000805047836 */ /* 0x001fca0000000000 */
[----:B------:R0:W-:Y:S06]  /*5df0*/  BAR.SYNC.DEFER_BLOCKING R4, 0x100 ;  /* 0x000400040000751d */ /* 0x0001ec0000010000 */
        /* <DEDUP_REMOVED lines=21> */
[----:B------:R-:W-:Y:S01]  /*5f50*/  UMOV UR26, UR6 ;  /* 0x00000006001a7c82 */ /* 0x000fe20008000000 */
[----:B------:R-:W-:Y:S01]  /*5f60*/  UMOV UR27, 0x80000020 ;  /* 0x80000020001b7882 */ /* 0x000fe20000000000 */
[----:B------:R-:W-:Y:S01]  /*5f70*/  UIADD3 UR6, UR56, 0x2, URZ ;  /* 0x0000000238067890 */ /* 0x000fe2000fffe03f */
        /* <DEDUP_REMOVED lines=120> */
[----:B------:R-:W-:Y:S01]  /*6700*/  UIADD3 UR56, UR56, 0x702, URZ ;  /* 0x0000070238387890 */ /* 0x000fe2000fffe03f */
        /* <DEDUP_REMOVED lines=18> */
.L_x_151:
[----:B------:R-:W0:Y:S01]  /*6830*/  S2UR UR7, SR_CgaCtaId ;  /* 0x00000000000779c3 */ /* 0x000e220000008800 */
[----:B------:R-:W-:Y:S01]  /*6840*/  UMOV UR6, 0x400 ;  /* 0x0000040000067882 */ /* 0x000fe20000000000 */
[----:B------:R-:W-:-:S05]  /*6850*/  IMAD.U32 R4, RZ, RZ, UR55 ;  /* 0x00000037ff047e24 */ /* 0x000fca000f8e00ff */
[----:B------:R-:W-:Y:S01]  /*6860*/  SHF.L.U32 R4, R4, 0x1f, RZ ;  /* 0x0000001f04047819 */ /* 0x000fe200000006ff */
[----:B0-----:R-:W-:-:S04]  /*6870*/  ULEA UR6, UR7, UR6, 0x18 ;  /* 0x0000000607067291 */ /* 0x001fc8000f8ec03f */
[----:B------:R-:W-:-:S09]  /*6880*/  ULEA UR6, UR54, UR6, 0x3 ;  /* 0x0000000636067291 */ /* 0x000fd2000f8e183f */
[----:B------:R0:W1:Y:S01]  /*6890*/  SYNCS.PHASECHK.TRANS64.TRYWAIT P1, [UR6+0x29850], R4 ;  /* 0x02985004ff0075a7 */ /* 0x0000620008020146 */
[----:B------:R-:W-:Y:S05]  /*68a0*/  @!P0 BRA `(.L_x_152) ;  /* 0x0000000000048947 */ /* 0x000fea0003800000 */
[----:B------:R-:W-:Y:S01]  /*68b0*/  BPT.TRAP 0x1 ;  /* 0x000000040000795c */ /* 0x000fe20000300000 */
.L_x_152:
[----:B-1----:R-:W-:Y:S05]  /*68c0*/  @P1 BRA `(.L_x_150) ;  /* 0x0000000000081947 */ /* 0x002fea0003800000 */
[----:B------:R-:W1:Y:S02]  /*68d0*/  SYNCS.PHASECHK.TRANS64.TRYWAIT P1, [UR6+0x29850], R4 ;  /* 0x02985004ff0075a7 */ /* 0x000e640008020146 */
[----:B-1----:R-:W-:Y:S05]  /*68e0*/  @!P1 BRA `(.L_x_153) ;  /* 0x000000c800b89947 */ /* 0x002fea0003800000 */
.L_x_150:
        /* <DEDUP_REMOVED lines=8> */
[C---:B------:R-:W-:Y:S01]  /*6970*/  FMUL.FTZ R152, R3.reuse, R160 ;  /* 0x000000a003987220 */ /* 0x040fe20000410000 */
[C---:B------:R-:W-:Y:S01]  /*6980*/  FMUL.FTZ R21, R3.reuse, R159 ;  /* 0x0000009f03157220 */ /* 0x040fe20000410000 */
[C---:B------:R-:W-:Y:S01]  /*6990*/  FMUL.FTZ R153, R3.reuse, R161 ;  /* 0x000000a103997220 */ /* 0x040fe20000410000 */
[C---:B------:R-:W-:Y:S01]  /*69a0*/  FMUL.FTZ R154, R3.reuse, R162 ;  /* 0x000000a2039a7220 */ /* 0x040fe20000410000 */
[C---:B------:R-:W-:Y:S01]  /*69b0*/  FMUL.FTZ R156, R3.reuse, R164 ;  /* 0x000000a4039c7220 */ /* 0x040fe20000410000 */
[C---:B------:R-:W-:Y:S01]  /*69c0*/  FMUL.FTZ R155, R3.reuse, R163 ;  /* 0x000000a3039b7220 */ /* 0x040fe20000410000 */
[----:B------:R-:W2:Y:S01]  /*69d0*/  MUFU.TANH R10, R10 ;  /* 0x0000000a000a7308 */ /* 0x000ea20000002400 */
[C---:B------:R-:W-:Y:S01]  /*69e0*/  FMUL.FTZ R157, R3.reuse, R165 ;  /* 0x000000a5039d7220 */ /* 0x040fe20000410000 */
        /* <DEDUP_REMOVED lines=84> */
[----:B------:R-:W-:Y:S01]  /*6f30*/  FMUL.FTZ R103, R3, R103 ;  /* 0x0000006703677220 */ /* 0x000fe20000410000 */
[----:B------:R-:W1:Y:S01]  /*6f40*/  S2UR UR6, SR_CgaCtaId ;  /* 0x00000000000679c3 */ /* 0x000e620000008800 */
[----:B------:R-:W3:Y:S01]  /*6f50*/  MUFU.TANH R155, R155 ;  /* 0x0000009b009b7308 */ /* 0x000ee20000002400 */
[----:B--2---:R-:W-:Y:S01]  /*6f60*/  FMNMX.FTZ R4, R154, R5, !PT ;  /* 0x000000059a047209 */ /* 0x004fe20007810000 */
[----:B------:R-:W-:Y:S01]  /*6f70*/  WARPGROUP.ARRIVE ;  /* 0x00000000000079c5 */ /* 0x000fe20000000000 */
[----:B------:R-:W-:Y:S01]  /*6f80*/  UMOV UR7, 0xc0000010 ;  /* 0xc000001000077882 */ /* 0x000fe20000000000 */
[----:B------:R-:W-:-:S04]  /*6f90*/  UMOV UR10, UR52 ;  /* 0x00000034000a7c82 */ /* 0x000fc80008000000 */
[----:B------:R-:W2:Y:S01]  /*6fa0*/  S2R R224, SR_TID.X ;  /* 0x0000000000e07919 */ /* 0x000ea20000002100 */
[----:B------:R-:W-:Y:S01]  /*6fb0*/  ISETP.NE.AND P1, PT, R0, RZ, PT ;  /* 0x000000ff0000720c */ /* 0x000fe20003f25270 */
[----:B------:R-:W4:Y:S01]  /*6fc0*/  MUFU.TANH R157, R157 ;  /* 0x0000009d009d7308 */ /* 0x000f220000002400 */
[----:B0-----:R-:W-:-:S07]  /*6fd0*/  FMNMX.FTZ R160, R156, R161, !PT ;  /* 0x000000a19ca07209 */ /* 0x001fce0007810000 */
[----:B------:R-:W0:Y:S01]  /*6fe0*/  MUFU.TANH R158, R158 ;  /* 0x0000009e009e7308 */ /* 0x000e220000002400 */
[----:B---3--:R-:W-:-:S07]  /*6ff0*/  FMNMX.FTZ R5, R155, R4, !PT ;  /* 0x000000049b057209 */ /* 0x008fce0007810000 */
[----:B------:R-:W3:Y:S01]  /*7000*/  MUFU.TANH R136, R136 ;  /* 0x0000008800887308 */ /* 0x000ee20000002400 */
[----:B----4-:R-:W-:-:S07]  /*7010*/  FMNMX.FTZ R161, R157, R160, !PT ;  /* 0x000000a09da17209 */ /* 0x010fce0007810000 */
[----:B------:R-:W4:Y:S01]  /*7020*/  MUFU.TANH R159, R159 ;  /* 0x0000009f009f7308 */ /* 0x000f220000002400 */
[----:B0-----:R-:W-:Y:S02]  /*7030*/  FMNMX.FTZ R4, R158, R5, !PT ;  /* 0x000000059e047209 */ /* 0x001fe40007810000 */
[----:B--2---:R-:W-:-:S05]  /*7040*/  SHF.R.U32.HI R224, RZ, 0x7, R224 ;  /* 0x00000007ffe07819 */ /* 0x004fca00000116e0 */
[----:B------:R-:W0:Y:S01]  /*7050*/  MUFU.TANH R137, R137 ;  /* 0x0000008900897308 */ /* 0x000e220000002400 */
[----:B---3--:R-:W-:-:S07]  /*7060*/  FMNMX.FTZ R160, R136, R161, !PT ;  /* 0x000000a188a07209 */ /* 0x008fce0007810000 */
[----:B------:R-:W2:Y:S01]  /*7070*/  MUFU.TANH R138, R138 ;  /* 0x0000008a008a7308 */ /* 0x000ea20000002400 */
[----:B----4-:R-:W-:-:S07]  /*7080*/  FMNMX.FTZ R5, R159, R4, !PT ;  /* 0x000000049f057209 */ /* 0x010fce0007810000 */
[----:B------:R-:W3:Y:S01]  /*7090*/  MUFU.TANH R140, R140 ;  /* 0x0000008c008c7308 */ /* 0x000ee20000002400 */
[----:B0-----:R-:W-:-:S07]  /*70a0*/  FMNMX.FTZ R161, R137, R160, !PT ;  /* 0x000000a089a17209 */ /* 0x001fce0007810000 */
[----:B------:R-:W0:Y:S01]  /*70b0*/  MUFU.TANH R139, R139 ;  /* 0x0000008b008b7308 */ /* 0x000e220000002400 */
[----:B--2---:R-:W-:-:S07]  /*70c0*/  FMNMX.FTZ R4, R138, R5, !PT ;  /* 0x000000058a047209 */ /* 0x004fce0007810000 */
[----:B------:R-:W2:Y:S01]  /*70d0*/  MUFU.TANH R141, R141 ;  /* 0x0000008d008d7308 */ /* 0x000ea20000002400 */
[----:B---3--:R-:W-:-:S07]  /*70e0*/  FMNMX.FTZ R160, R140, R161, !PT ;  /* 0x000000a18ca07209 */ /* 0x008fce0007810000 */
        /* <DEDUP_REMOVED lines=67> */
[----:B0-----:R-:W-:Y:S01]  /*7520*/  FMNMX.FTZ R161, R109, R160, !PT ;  /* 0x000000a06da17209 */ /* 0x001fe20007810000 */
[----:B------:R-:W-:-:S06]  /*7530*/  FMUL.FTZ R160, R3, R99 ;  /* 0x0000006303a07220 */ /* 0x000fcc0000410000 */
        /* <DEDUP_REMOVED lines=47> */
[----:B0-----:R-:W-:-:S05]  /*7830*/  FMNMX.FTZ R99, R101, R4, !PT ;  /* 0x0000000465637209 */ /* 0x001fca0007810000 */
[----:B------:R-:W0:Y:S01]  /*7840*/  SHFL.BFLY PT, R162, R99, 0x2, 0x1f ;  /* 0x0c401f0063a27f89 */ /* 0x000e2200000e0000 */
[----:B--2---:R-:W-:Y:S01]  /*7850*/  FMNMX.FTZ R4, R102, R5, !PT ;  /* 0x0000000566047209 */ /* 0x004fe20007810000 */
[----:B-1----:R-:W-:-:S03]  /*7860*/  IMAD.U32 R5, RZ, RZ, UR6 ;  /* 0x00000006ff057e24 */ /* 0x002fc6000f8e00ff */
[----:B---3--:R-:W-:-:S05]  /*7870*/  FMNMX.FTZ R161, R103, R4, !PT ;  /* 0x0000000467a17209 */ /* 0x008fca0007810000 */
[----:B------:R-:W1:Y:S01]  /*7880*/  SHFL.BFLY PT, R4, R161, 0x2, 0x1f ;  /* 0x0c401f00a1047f89 */ /* 0x000e6200000e0000 */
[----:B0-----:R-:W-:-:S05]  /*7890*/  FMNMX.FTZ R162, R99, R162, !PT ;  /* 0x000000a263a27209 */ /* 0x001fca0007810000 */
[----:B------:R-:W0:Y:S01]  /*78a0*/  SHFL.BFLY PT, R163, R162, 0x1, 0x1f ;  /* 0x0c201f00a2a37f89 */ /* 0x000e2200000e0000 */
[----:B-1----:R-:W-:Y:S02]  /*78b0*/  FMNMX.FTZ R164, R161, R4, !PT ;  /* 0x00000004a1a47209 */ /* 0x002fe40007810000 */
[----:B------:R-:W-:-:S03]  /*78c0*/  MOV R4, 0x400 ;  /* 0x0000040000047802 */ /* 0x000fc60000000f00 */
[----:B------:R-:W1:Y:S01]  /*78d0*/  SHFL.BFLY PT, R165, R164, 0x1, 0x1f ;  /* 0x0c201f00a4a57f89 */ /* 0x000e6200000e0000 */
[----:B------:R-:W-:-:S04]  /*78e0*/  LEA R4, R5, R4, 0x18 ;  /* 0x0000000405047211 */ /* 0x000fc800078ec0ff */
[----:B------:R-:W-:Y:S02]  /*78f0*/  R2UR UR6, R4 ;  /* 0x00000000040672ca */ /* 0x000fe400000e0000 */
[----:B0-----:R-:W-:Y:S01]  /*7900*/  FMNMX.FTZ R99, R162, R163, !PT ;  /* 0x000000a3a2637209 */ /* 0x001fe20007810000 */
[----:B------:R-:W-:-:S04]  /*7910*/  IMAD.U32 R163, RZ, RZ, UR10 ;  /* 0x0000000affa37e24 */ /* 0x000fc8000f8e00ff */
[----:B------:R-:W-:-:S04]  /*7920*/  FADD.FTZ R6, -R99, R6 ;  /* 0x0000000663067221 */ /* 0x000fc80000010100 */
[----:B------:R-:W-:Y:S02]  /*7930*/  FMUL.FTZ R6, R6, UR10 ;  /* 0x0000000a06067c20 */ /* 0x000fe40008410000 */
[----:B------:R-:W-:-:S04]  /*7940*/  UIADD3 UR6, UR6, 0x400, URZ ;  /* 0x0000040006067890 */ /* 0x000fc8000fffe03f */
[----:B------:R-:W-:Y:S01]  /*7950*/  USHF.R.U32.HI UR6, URZ, 0x4, UR6 ;  /* 0x000000043f067899 */ /* 0x000fe20008011606 */
[----:B------:R-:W-:Y:S01]  /*7960*/  MUFU.EX2 R6, R6 ;  /* 0x0000000600067308 */ /* 0x000fe20000000800 */
[----:B-1----:R-:W-:Y:S01]  /*7970*/  FMNMX.FTZ R162, R164, R165, !PT ;  /* 0x000000a5a4a27209 */ /* 0x002fe20007810000 */
[----:B------:R-:W-:Y:S01]  /*7980*/  IMAD.U32 R164, RZ, RZ, UR10 ;  /* 0x0000000affa47e24 */ /* 0x000fe2000f8e00ff */
[----:B------:R-:W-:-:S03]  /*7990*/  ULOP3.LUT UR6, UR6, 0x3fff, URZ, 0xc0, !UPT ;  /* 0x00003fff06067892 */ /* 0x000fc6000f8ec03f */
[----:B------:R-:W-:Y:S01]  /*79a0*/  FFMA.FTZ R161, R99, R164, -8 ;  /* 0xc100000063a17423 */ /* 0x000fe200000100a4 */
[----:B------:R-:W-:Y:S01]  /*79b0*/  ULOP3.LUT UR6, UR6, 0x10000, URZ, 0xfc, !UPT ;  /* 0x0001000006067892 */ /* 0x000fe2000f8efc3f */
[----:B------:R-:W-:Y:S02]  /*79c0*/  FADD.FTZ R9, -R162, R9 ;  /* 0x00000009a2097221 */ /* 0x000fe40000010100 */
[----:B------:R-:W-:-:S01]  /*79d0*/  FFMA.FTZ R11, R11, UR10, -R161 ;  /* 0x0000000a0b0b7c23 */ /* 0x000fc200080108a1 */
[----:B------:R-:W-:Y:S01]  /*79e0*/  UIMAD UR11, UR54, 0x500, UR6 ;  /* 0x00000500360b78a4 */ /* 0x000fe2000f8e0206 */
[----:B------:R-:W-:-:S01]  /*79f0*/  FFMA.FTZ R10, R10, UR10, -R161 ;  /* 0x0000000a0a0a7c23 */ /* 0x000fc200080108a1 */
[--C-:B------:R-:W-:Y:S01]  /*7a00*/  FFMA.FTZ R14, R14, UR10, -R161.reuse ;  /* 0x0000000a0e0e7c23 */ /* 0x100fe200080108a1 */
[----:B------:R-:W-:-:S01]  /*7a10*/  FFMA.FTZ R15, R15, UR10, -R161 ;  /* 0x0000000a0f0f7c23 */ /* 0x000fc200080108a1 */
[--C-:B------:R-:W-:Y:S01]  /*7a20*/  FFMA.FTZ R152, R152, UR10, -R161.reuse ;  /* 0x0000000a98987c23 */ /* 0x100fe200080108a1 */
[----:B------:R-:W-:-:S01]  /*7a30*/  FFMA.FTZ R153, R153, UR10, -R161 ;  /* 0x0000000a99997c23 */ /* 0x000fc200080108a1 */
[--C-:B------:R-:W-:Y:S01]  /*7a40*/  FFMA.FTZ R156, R156, UR10, -R161.reuse ;  /* 0x0000000a9c9c7c23 */ /* 0x100fe200080108a1 */
[----:B------:R-:W-:Y:S01]  /*7a50*/  UMOV UR6, UR11 ;  /* 0x0000000b00067c82 */ /* 0x000fe20008000000 */
[--C-:B------:R-:W-:Y:S01]  /*7a60*/  FFMA.FTZ R157, R157, UR10, -R161.reuse ;  /* 0x0000000a9d9d7c23 */ /* 0x100fe200080108a1 */
[----:B------:R-:W-:Y:S01]  /*7a70*/  QGMMA.64x128x32.F32.E4M3.E4M3 R24, R172, gdesc[UR4], R24, gsb0 ;  /* 0x01e00004ac187df3 */ /* 0x000fe20008000818 */
[----:B------:R-:W-:Y:S01]  /*7a80*/  UIADD3 UR6, UR11, 0x100, URZ ;  /* 0x000001000b067890 */ /* 0x000fe2000fffe03f */
[--C-:B------:R-:W-:Y:S01]  /*7a90*/  FFMA.FTZ R136, R136, UR10, -R161.reuse ;  /* 0x0000000a88887c23 */ /* 0x100fe200080108a1 */
[----:B------:R-:W-:Y:S01]  /*7aa0*/  UMOV UR7, 0xc0000010 ;  /* 0xc000001000077882 */ /* 0x000fe20000000000 */
[--C-:B------:R-:W-:Y:S01]  /*7ab0*/  FFMA.FTZ R137, R137, UR10, -R161.reuse ;  /* 0x0000000a89897c23 */ /* 0x100fe200080108a1 */
[----:B------:R-:W-:-:S01]  /*7ac0*/  FFMA.FTZ R140, R140, UR10, -R161 ;  /* 0x0000000a8c8c7c23 */ /* 0x000fc200080108a1 */
        /* <DEDUP_REMOVED lines=28> */
[----:B------:R-:W-:Y:S01]  /*7c90*/  FFMA.FTZ R101, R101, UR10, -R161 ;  /* 0x0000000a65657c23 */ /* 0x000fe200080108a1 */
[----:B------:R-:W-:-:S01]  /*7ca0*/  FFMA.FTZ R161, R162, R163, -8 ;  /* 0xc1000000a2a17423 */ /* 0x000fc200000100a3 */
[----:B------:R-:W-:Y:S01]  /*7cb0*/  FMUL.FTZ R9, R9, UR10 ;  /* 0x0000000a09097c20 */ /* 0x000fe20008410000 */
[----:B------:R-:W0:Y:S02]  /*7cc0*/  MUFU.EX2 R11, R11 ;  /* 0x0000000b000b7308 */ /* 0x000e240000000800 */
[----:B------:R-:W-:-:S01]  /*7cd0*/  FFMA.FTZ R12, R12, UR10, -R161 ;  /* 0x0000000a0c0c7c23 */ /* 0x000fc200080108a1 */
[--C-:B------:R-:W-:Y:S01]  /*7ce0*/  FFMA.FTZ R13, R13, UR10, -R161.reuse ;  /* 0x0000000a0d0d7c23 */ /* 0x100fe200080108a1 */
[----:B------:R-:W-:-:S01]  /*7cf0*/  FFMA.FTZ R20, R20, UR10, -R161 ;  /* 0x0000000a14147c23 */ /* 0x000fc200080108a1 */
[--C-:B------:R-:W-:Y:S01]  /*7d00*/  FFMA.FTZ R21, R21, UR10, -R161.reuse ;  /* 0x0000000a15157c23 */ /* 0x100fe200080108a1 */
[----:B------:R-:W-:-:S01]  /*7d10*/  FFMA.FTZ R154, R154, UR10, -R161 ;  /* 0x0000000a9a9a7c23 */ /* 0x000fc200080108a1 */
[--C-:B------:R-:W-:Y:S01]  /*7d20*/  FFMA.FTZ R155, R155, UR10, -R161.reuse ;  /* 0x0000000a9b9b7c23 */ /* 0x100fe200080108a1 */
        /* <DEDUP_REMOVED lines=8> */
[----:B------:R-:W1:Y:S01]  /*7db0*/  MUFU.EX2 R12, R12 ;  /* 0x0000000c000c7308 */ /* 0x000e620000000800 */
[----:B0-----:R-:W-:-:S01]  /*7dc0*/  FFMA.FTZ R7, R6, R7, R11 ;  /* 0x0000000706077223 */ /* 0x001fc2000001000b */
        /* <DEDUP_REMOVED lines=14> */
[----:B------:R-:W2:Y:S01]  /*7eb0*/  MUFU.EX2 R13, R13 ;  /* 0x0000000d000d7308 */ /* 0x000ea20000000800 */
[----:B-1----:R-:W-:-:S01]  /*7ec0*/  FFMA.FTZ R8, R9, R8, R12 ;  /* 0x0000000809087223 */ /* 0x002fc2000001000c */
[--C-:B------:R-:W-:Y:S01]  /*7ed0*/  FFMA.FTZ R110, R110, UR10, -R161.reuse ;  /* 0x0000000a6e6e7c23 */ /* 0x100fe200080108a1 */
[----:B------:R-:W-:-:S01]  /*7ee0*/  FFMA.FTZ R111, R111, UR10, -R161 ;  /* 0x0000000a6f6f7c23 */ /* 0x000fc200080108a1 */
[--C-:B------:R-:W-:Y:S01]  /*7ef0*/  FFMA.FTZ R114, R114, UR10, -R161.reuse ;  /* 0x0000000a72727c23 */ /* 0x100fe200080108a1 */
[----:B------:R-:W-:-:S01]  /*7f00*/  FFMA.FTZ R115, R115, UR10, -R161 ;  /* 0x0000000a73737c23 */ /* 0x000fc200080108a1 */
[--C-:B------:R-:W-:Y:S01]  /*7f10*/  FFMA.FTZ R118, R118, UR10, -R161.reuse ;  /* 0x0000000a76767c23 */ /* 0x100fe200080108a1 */
[----:B------:R-:W-:-:S01]  /*7f20*/  FFMA.FTZ R119, R119, UR10, -R161 ;  /* 0x0000000a77777c23 */ /* 0x000fc200080108a1 */
[----:B------:R-:W1:Y:S01]  /*7f30*/  MUFU.EX2 R14, R14 ;  /* 0x0000000e000e7308 */ /* 0x000e620000000800 */
[----:B0-----:R-:W-:-:S01]  /*7f40*/  FADD.FTZ R7, R10, R7 ;  /* 0x000000070a077221 */ /* 0x001fc20000010000 */
[--C-:B------:R-:W-:Y:S01]  /*7f50*/  FFMA.FTZ R90, R90, UR10, -R161.reuse ;  /* 0x0000000a5a5a7c23 */ /* 0x100fe200080108a1 */
[----:B------:R-:W-:-:S01]  /*7f60*/  FFMA.FTZ R91, R91, UR10, -R161 ;  /* 0x0000000a5b5b7c23 */ /* 0x000fc200080108a1 */
[--C-:B------:R-:W-:Y:S01]  /*7f70*/  FFMA.FTZ R94, R94, UR10, -R161.reuse ;  /* 0x0000000a5e5e7c23 */ /* 0x100fe200080108a1 */
[----:B------:R-:W-:-:S01]  /*7f80*/  FFMA.FTZ R95, R95, UR10, -R161 ;  /* 0x0000000a5f5f7c23 */ /* 0x000fc200080108a1 */
[--C-:B------:R-:W-:Y:S01]  /*7f90*/  FFMA.FTZ R98, R98, UR10, -R161.reuse ;  /* 0x0000000a62627c23 */ /* 0x100fe200080108a1 */
[----:B------:R-:W-:-:S01]  /*7fa0*/  FFMA.FTZ R102, R102, UR10, -R161 ;  /* 0x0000000a66667c23 */ /* 0x000fc200080108a1 */
[----:B------:R-:W0:Y:S01]  /*7fb0*/  MUFU.EX2 R20, R20 ;  /* 0x0000001400147308 */ /* 0x000e220000000800 */
[----:B--2---:R-:W-:-:S01]  /*7fc0*/  FADD.FTZ R163, R13, R8 ;  /* 0x000000080da37221 */ /* 0x004fc20000010000 */
[----:B------:R-:W-:-:S06]  /*7fd0*/  FFMA.FTZ R103, R103, UR10, -R161 ;  /* 0x0000000a67677c23 */ /* 0x000fcc00080108a1 */
        /* <DEDUP_REMOVED lines=13> */
[----:B------:R-:W-:Y:S02]  /*80b0*/  WARPGROUP.DEPBAR.LE gsb0, 0x0 ;  /* 0x00008000000079c5 */ /* 0x000fe40000010000 */
[----:B------:R-:W-:Y:S01]  /*80c0*/  WARPGROUP.ARRIVE ;  /* 0x00000000000079c5 */ /* 0x000fe20000000000 */
[----:B-1----:R-:W-:-:S01]  /*80d0*/  FADD.FTZ R7, R153, R8 ;  /* 0x0000000899077221 */ /* 0x002fc20000010000 */
[----:B------:R-:W-:-:S03]  /*80e0*/  IMAD.U32 R173, RZ, RZ, UR53 ;  /* 0x00000035ffad7e24 */ /* 0x000fc6000f8e00ff */
[----:B------:R-:W1:Y:S01]  /*80f0*/  MUFU.EX2 R158, R158 ;  /* 0x0000009e009e7308 */ /* 0x000e620000000800 */
[----:B------:R-:W-:Y:S01]  /*8100*/  QGMMA.64x128x32.F32.E4M3.E4M3 R24, R176, gdesc[UR4], R24, gsb0 ;  /* 0x01e00004b0187df3 */ /* 0x000fe20008000818 */
[----:B------:R-:W-:Y:S01]  /*8110*/  UIADD3 UR6, UR11, 0x200, URZ ;  /* 0x000002000b067890 */ /* 0x000fe2000fffe03f */
[----:B0-----:R-:W-:Y:S01]  /*8120*/  FADD.FTZ R163, R155, R164 ;  /* 0x000000a49ba37221 */ /* 0x001fe20000010000 */
[----:B------:R-:W-:-:S04]  /*8130*/  UMOV UR7, 0xc0000010 ;  /* 0xc000001000077882 */ /* 0x000fc80000000000 */
        /* <DEDUP_REMOVED lines=34> */
[----:B------:R-:W-:Y:S02]  /*8360*/  WARPGROUP.DEPBAR.LE gsb0, 0x0 ;  /* 0x00008000000079c5 */ /* 0x000fe40000010000 */
[----:B------:R-:W-:-:S04]  /*8370*/  WARPGROUP.ARRIVE ;  /* 0x00000000000079c5 */ /* 0x000fc80000000000 */
[----:B------:R-:W1:Y:S01]  /*8380*/  MUFU.EX2 R151, R151 ;  /* 0x0000009700977308 */ /* 0x000e620000000800 */
[----:B0-----:R-:W-:-:S01]  /*8390*/  FADD.FTZ R164, R150, R163 ;  /* 0x000000a396a47221 */ /* 0x001fc20000010000 */
[----:B------:R-:W-:Y:S01]  /*83a0*/  QGMMA.64x128x32.F32.E4M3.E4M3 R24, R180, gdesc[UR4], R24, gsb0 ;  /* 0x01e00004b4187df3 */ /* 0x000fe20008000818 */
[----:B------:R-:W-:Y:S01]  /*83b0*/  UIADD3 UR6, UR11, 0x300, URZ ;  /* 0x000003000b067890 */ /* 0x000fe2000fffe03f */
[----:B--2---:R-:W-:Y:S01]  /*83c0*/  FADD.FTZ R7, R149, R8 ;  /* 0x0000000895077221 */ /* 0x004fe20000010000 */
[----:B------:R-:W-:-:S03]  /*83d0*/  UMOV UR7, 0xc0000010 ;  /* 0xc000001000077882 */ /* 0x000fc60000000000 */
[----:B------:R-:W0:Y:S08]  /*83e0*/  MUFU.EX2 R120, R120 ;  /* 0x0000007800787308 */ /* 0x000e300000000800 */
        /* <DEDUP_REMOVED lines=34> */
[----:B------:R-:W-:Y:S02]  /*8610*/  WARPGROUP.DEPBAR.LE gsb0, 0x0 ;  /* 0x00008000000079c5 */ /* 0x000fe40000010000 */
[----:B------:R-:W-:-:S04]  /*8620*/  WARPGROUP.ARRIVE ;  /* 0x00000000000079c5 */ /* 0x000fc80000000000 */
[----:B------:R-:W0:Y:S01]  /*8630*/  MUFU.EX2 R105, R105 ;  /* 0x0000006900697308 */ /* 0x000e220000000800 */
[----:B--2---:R-:W-:-:S01]  /*8640*/  FADD.FTZ R8, R104, R7 ;  /* 0x0000000768087221 */ /* 0x004fc20000010000 */
[----:B------:R-:W-:Y:S01]  /*8650*/  QGMMA.64x128x32.F32.E4M3.E4M3 R24, R184, gdesc[UR4], R24, gsb0 ;  /* 0x01e00004b8187df3 */ /* 0x000fe20008000818 */
[----:B------:R-:W-:Y:S01]  /*8660*/  UIADD3 UR6, UR11, 0x400, URZ ;  /* 0x000004000b067890 */ /* 0x000fe2000fffe03f */
[----:B------:R-:W-:-:S04]  /*8670*/  UMOV UR7, 0xc0000010 ;  /* 0xc000001000077882 */ /* 0x000fc80000000000 */
        /* <DEDUP_REMOVED lines=16> */
[----:B------:R-:W-:-:S06]  /*8780*/  IADD3 R7, -R224, 0xb, RZ ;  /* 0x0000000be0077810 */ /* 0x000fcc0007ffe1ff */
[----:B------:R-:W0:Y:S01]  /*8790*/  MUFU.EX2 R115, R115 ;  /* 0x0000007300737308 */ /* 0x000e220000000800 */
[----:B--2---:R-:W-:-:S01]  /*87a0*/  FADD.FTZ R164, R114, R163 ;  /* 0x000000a372a47221 */ /* 0x004fc20000010000 */
[----:B------:R-:W-:-:S06]  /*87b0*/  FFMA.FTZ R163, R160, UR10, -R161 ;  /* 0x0000000aa0a37c23 */ /* 0x000fcc00080108a1 */
[----:B------:R-:W2:Y:S01]  /*87c0*/  MUFU.EX2 R116, R116 ;  /* 0x0000007400747308 */ /* 0x000ea20000000800 */
[----:B-1----:R-:W-:-:S07]  /*87d0*/  FADD.FTZ R165, R113, R8 ;  /* 0x0000000871a57221 */ /* 0x002fce0000010000 */
[----:B------:R-:W1:Y:S01]  /*87e0*/  MUFU.EX2 R118, R118 ;  /* 0x0000007600767308 */ /* 0x000e620000000800 */
[----:B0-----:R-:W-:-:S01]  /*87f0*/  FADD.FTZ R167, R115, R164 ;  /* 0x000000a473a77221 */ /* 0x001fc20000010000 */
[----:B------:R-:W-:-:S06]  /*8800*/  @!P1 IMAD R164, R173, 0x8, R4 ;  /* 0x00000008ada49824 */ /* 0x000fcc00078e0204 */
        /* <DEDUP_REMOVED lines=17> */
[----:B-1----:R-:W-:-:S05]  /*8920*/  FADD.FTZ R167, R91, R160 ;  /* 0x000000a05ba77221 */ /* 0x002fca0000010000 */
[----:B------:R-:W1:Y:S08]  /*8930*/  MUFU.EX2 R94, R94 ;  /* 0x0000005e005e7308 */ /* 0x000e700000000800 */
[----:B------:R-:W-:Y:S01]  /*8940*/  MUFU.EX2 R93, R93 ;  /* 0x0000005d005d7308 */ /* 0x000fe20000000800 */
[----:B0-----:R-:W-:-:S07]  /*8950*/  FADD.FTZ R8, R92, R165 ;  /* 0x000000a55c087221 */ /* 0x001fce0000010000 */
[----:B------:R-:W0:Y:S01]  /*8960*/  MUFU.EX2 R95, R95 ;  /* 0x0000005f005f7308 */ /* 0x000e220000000800 */
[----:B-1----:R-:W-:-:S07]  /*8970*/  FADD.FTZ R160, R94, R167 ;  /* 0x000000a75ea07221 */ /* 0x002fce0000010000 */
[----:B------:R-:W-:Y:S08]  /*8980*/  MUFU.EX2 R96, R96 ;  /* 0x0000006000607308 */ /* 0x000ff00000000800 */
[----:B------:R-:W1:Y:S01]  /*8990*/  MUFU.EX2 R98, R98 ;  /* 0x0000006200627308 */ /* 0x000e620000000800 */
[----:B0-----:R-:W-:-:S07]  /*89a0*/  FADD.FTZ R161, R95, R160 ;  /* 0x000000a05fa17221 */ /* 0x001fce0000010000 */
[----:B------:R-:W-:Y:S08]  /*89b0*/  MUFU.EX2 R97, R97 ;  /* 0x0000006100617308 */ /* 0x000ff00000000800 */
[----:B------:R-:W0:Y:S08]  /*89c0*/  MUFU.EX2 R163, R163 ;  /* 0x000000a300a37308 */ /* 0x000e300000000800 */
[----:B------:R-:W-:Y:S08]  /*89d0*/  MUFU.EX2 R100, R100 ;  /* 0x0000006400647308 */ /* 0x000ff00000000800 */
[----:B------:R1:W2:Y:S08]  /*89e0*/  MUFU.EX2 R173, R102 ;  /* 0x0000006600ad7308 */ /* 0x0002b00000000800 */
[----:B------:R-:W3:Y:S01]  /*89f0*/  MUFU.EX2 R101, R101 ;  /* 0x0000006500657308 */ /* 0x000ee20000000800 */
[----:B-1----:R-:W-:-:S04]  /*8a00*/  FADD.FTZ R102, R98, R161 ;  /* 0x000000a162667221 */ /* 0x002fc80000010000 */
[----:B0-----:R-:W-:-:S03]  /*8a10*/  FADD.FTZ R102, R163, R102 ;  /* 0x00000066a3667221 */ /* 0x001fc60000010000 */
[----:B------:R-:W0:Y:S01]  /*8a20*/  MUFU.EX2 R103, R103 ;  /* 0x0000006700677308 */ /* 0x000e220000000800 */
[----:B--2---:R-:W-:-:S01]  /*8a30*/  FADD.FTZ R102, R173, R102 ;  /* 0x00000066ad667221 */ /* 0x004fc20000010000 */
[----:B------:R-:W-:Y:S02]  /*8a40*/  WARPGROUP.DEPBAR.LE gsb0, 0x0 ;  /* 0x00008000000079c5 */ /* 0x000fe40000010000 */
[----:B------:R1:W-:Y:S06]  /*8a50*/  BAR.ARV R7, 0x100 ;  /* 0x000400070000751d */ /* 0x0003ec0000002000 */
[----:B-1----:R-:W-:-:S05]  /*8a60*/  @!P1 VIADD R7, R164, 0x29840 ;  /* 0x00029840a4079836 */ /* 0x002fca0000000000 */
[----:B------:R-:W-:-:S04]  /*8a70*/  @!P1 PRMT R7, RZ, 0x654, R7 ;  /* 0x00000654ff079816 */ /* 0x000fc80000000007 */
[----:B------:R1:W-:Y:S02]  /*8a80*/  @!P1 SYNCS.ARRIVE.TRANS64.RED.A1T0 RZ, [R7+URZ], RZ ;  /* 0x000000ff07ff99a7 */ /* 0x0003e4000810043f */
[----:B-1----:R-:W-:-:S04]  /*8a90*/  FADD.FTZ R7, R93, R8 ;  /* 0x000000085d077221 */ /* 0x002fc80000010000 */
[----:B------:R-:W-:-:S04]  /*8aa0*/  FADD.FTZ R8, R96, R7 ;  /* 0x0000000760087221 */ /* 0x000fc80000010000 */
[----:B------:R-:W-:-:S04]  /*8ab0*/  FADD.FTZ R7, R97, R8 ;  /* 0x0000000861077221 */ /* 0x000fc80000010000 */
[----:B------:R-:W-:-:S04]  /*8ac0*/  FADD.FTZ R8, R100, R7 ;  /* 0x0000000764087221 */ /* 0x000fc80000010000 */
[----:B---3--:R-:W-:Y:S01]  /*8ad0*/  FADD.FTZ R7, R101, R8 ;  /* 0x0000000865077221 */ /* 0x008fe20000010000 */
[----:B0-----:R-:W-:-:S01]  /*8ae0*/  FADD.FTZ R8, R103, R102 ;  /* 0x0000006667087221 */ /* 0x001fc20000010000 */
[----:B------:R-:W-:Y:S06]  /*8af0*/  @!P0 BRA `(.L_x_154) ;  /* 0x0000000000048947 */ /* 0x000fec0003800000 */
[----:B------:R-:W-:Y:S01]  /*8b00*/  BPT.TRAP 0x1 ;  /* 0x000000040000795c */ /* 0x000fe20000300000 */
.L_x_154:
[----:B------:R-:W-:Y:S01]  /*8b10*/  F2FP.SATFINITE.E4M3.F32.PACK_AB_MERGE_C R14, R15, R14, RZ ;  /* 0x0000000e0f0e723e */ /* 0x000fe200048070ff */
[----:B------:R-:W-:Y:S01]  /*8b20*/  UISETP.GT.AND UP0, UPT, UR49, UR41, UPT ;  /* 0x000000293100728c */ /* 0x000fe2000bf04270 */
[----:B------:R-:W-:Y:S01]  /*8b30*/  F2FP.SATFINITE.E4M3.F32.PACK_AB_MERGE_C R20, R21, R20, RZ ;  /* 0x000000141514723e */ /* 0x000fe200048070ff */
[----:B------:R-:W-:Y:S01]  /*8b40*/  UIADD3 UR49, UR49, -0x1, URZ ;  /* 0xffffffff31317890 */ /* 0x000fe2000fffe03f */
[----:B------:R-:W-:Y:S01]  /*8b50*/  F2FP.SATFINITE.E4M3.F32.PACK_AB_MERGE_C R172, R10, R11, R14 ;  /* 0x0000000b0aac723e */ /* 0x000fe2000480700e */
[----:B------:R-:W-:Y:S01]  /*8b60*/  IMAD.U32 R11, RZ, RZ, UR54 ;  /* 0x00000036ff0b7e24 */ /* 0x000fe2000f8e00ff */
[----:B------:R-:W-:Y:S01]  /*8b70*/  F2FP.SATFINITE.E4M3.F32.PACK_AB_MERGE_C R156, R157, R156, RZ ;  /* 0x0000009c9d9c723e */ /* 0x000fe200048070ff */
[----:B------:R-:W-:Y:S01]  /*8b80*/  UMOV UR55, UR45 ;  /* 0x0000002d00377c82 */ /* 0x000fe20008000000 */
[----:B------:R-:W-:Y:S01]  /*8b90*/  PLOP3.LUT P1, PT, PT, PT, UP0, 0x80, 0x0 ;  /* 0x000000000000781c */ /* 0x000fe20003f2f008 */
[----:B------:R-:W-:Y:S01]  /*8ba0*/  IMAD R10, R11, 0x8, R4 ;  /* 0x000000080b0a7824 */ /* 0x000fe200078e0204 */
[----:B------:R-:W-:Y:S01]  /*8bb0*/  F2FP.SATFINITE.E4M3.F32.PACK_AB_MERGE_C R158, R159, R158, RZ ;  /* 0x0000009e9f9e723e */ /* 0x000fe200048070ff */
[----:B------:R-:W-:Y:S01]  /*8bc0*/  UMOV UR54, UR53 ;  /* 0x0000003500367c82 */ /* 0x000fe20008000000 */
[----:B------:R-:W-:Y:S01]  /*8bd0*/  F2FP.SATFINITE.E4M3.F32.PACK_AB_MERGE_C R140, R141, R140, RZ ;  /* 0x0000008c8d8c723e */ /* 0x000fe200048070ff */
[----:B------:R-:W-:Y:S01]  /*8be0*/  VIADD R10, R10, 0x29860 ;  /* 0x000298600a0a7836 */ /* 0x000fe20000000000 */
[----:B------:R-:W-:Y:S01]  /*8bf0*/  F2FP.SATFINITE.E4M3.F32.PACK_AB_MERGE_C R142, R143, R142, RZ ;  /* 0x0000008e8f8e723e */ /* 0x000fe200048070ff */
[----:B------:R-:W-:Y:S01]  /*8c00*/  FMUL.FTZ R24, R24, R6 ;  /* 0x0000000618187220 */ /* 0x000fe20000410000 */
[----:B------:R-:W-:Y:S01]  /*8c10*/  F2FP.SATFINITE.E4M3.F32.PACK_AB_MERGE_C R148, R149, R148, RZ ;  /* 0x000000949594723e */ /* 0x000fe200048070ff */
[-C--:B------:R-:W-:Y:S01]  /*8c20*/  FMUL.FTZ R25, R25, R6.reuse ;  /* 0x0000000619197220 */ /* 0x080fe20000410000 */
[----:B------:R-:W-:Y:S01]  /*8c30*/  PRMT R10, R5, 0x654, R10 ;  /* 0x00000654050a7816 */ /* 0x000fe2000000000a */
[----:B------:R-:W-:Y:S01]  /*8c40*/  FMUL.FTZ R28, R28, R6 ;  /* 0x000000061c1c7220 */ /* 0x000fe20000410000 */
[----:B------:R-:W-:Y:S01]  /*8c50*/  F2FP.SATFINITE.E4M3.F32.PACK_AB_MERGE_C R150, R151, R150, RZ ;  /* 0x000000969796723e */ /* 0x000fe200048070ff */
[----:B------:R-:W-:Y:S01]  /*8c60*/  FMUL.FTZ R29, R29, R6 ;  /* 0x000000061d1d7220 */ /* 0x000fe20000410000 */
[----:B------:R-:W-:Y:S01]  /*8c70*/  F2FP.SATFINITE.E4M3.F32.PACK_AB_MERGE_C R124, R125, R124, RZ ;  /* 0x0000007c7d7c723e */ /* 0x000fe200048070ff */
[----:B------:R0:W-:Y:S01]  /*8c80*/  SYNCS.ARRIVE.TRANS64.RED.A1T0 RZ, [R10+URZ], RZ ;  /* 0x000000ff0aff79a7 */ /* 0x0001e2000810043f */
        /* <DEDUP_REMOVED lines=91> */
[----:B------:R-:W-:Y:S01]  /*9240*/  F2FP.SATFINITE.E4M3.F32.PACK_AB_MERGE_C R191, R163, R98, R15 ;  /* 0x00000062a3bf723e */ /* 0x000fe2000480700f */
[----:B0-----:R-:W-:Y:S06]  /*9250*/  @P1 BRA `(.L_x_155) ;  /* 0xffffffc800201947 */ /* 0x001fec000383ffff */
[----:B------:R-:W-:-:S05]  /*9260*/  UMOV UR52, UR53 ;  /* 0x0000003500347c82 */ /* 0x000fca0008000000 */
.L_x_145:
[----:B------:R-:W-:Y:S06]  /*9270*/  BAR.ARV 0x8, 0x180 ;  /* 0x0206000000007b1d */ /* 0x000fec0000002000 */
[----:B------:R-:W-:Y:S05]  /*9280*/  @!P0 BRA `(.L_x_156) ;  /* 0x0000000000048947 */ /* 0x000fea0003800000 */
[----:B------:R-:W-:Y:S01]  /*9290*/  BPT.TRAP 0x1 ;  /* 0x000000040000795c */ /* 0x000fe20000300000 */
.L_x_156:
[----:B------:R-:W-:Y:S02]  /*92a0*/  IMAD.U32 R0, RZ, RZ, UR45 ;  /* 0x0000002dff007e24 */ /* 0x000fe4000f8e00ff */
[----:B------:R-:W-:-:S03]  /*92b0*/  IMAD.U32 R21, RZ, RZ, UR52 ;  /* 0x00000034ff157e24 */ /* 0x000fc6000f8e00ff */
[----:B------:R-:W-:Y:S01]  /*92c0*/  SHF.L.U32 R0, R0, 0x1f, RZ ;  /* 0x0000001f00007819 */ /* 0x000fe200000006ff */
[----:B------:R-:W-:-:S04]  /*92d0*/  IMAD R21, R21, 0x8, R4 ;  /* 0x0000000815157824 */ /* 0x000fc800078e0204 */
[----:B------:R0:W1:Y:S01]  /*92e0*/  SYNCS.PHASECHK.TRANS64.TRYWAIT P1, [R21+URZ+0x29850], R0 ;  /* 0x02985000150075a7 */ /* 0x000062000802017f */
[----:B------:R-:W-:Y:S05]  /*92f0*/  @!P0 BRA `(.L_x_157) ;  /* 0x0000000000048947 */ /* 0x000fea0003800000 */
[----:B------:R-:W-:Y:S01]  /*9300*/  BPT.TRAP 0x1 ;  /* 0x000000040000795c */ /* 0x000fe20000300000 */
.L_x_157:
[----:B------:R-:W-:Y:S02]  /*9310*/  VIADD R4, R4, 0x400 ;  /* 0x0000040004047836 */ /* 0x000fe40000000000 */
[----:B------:R-:W-:-:S03]  /*9320*/  IMAD.U32 R11, RZ, RZ, UR52 ;  /* 0x00000034ff0b7e24 */ /* 0x000fc6000f8e00ff */
[----:B------:R-:W-:-:S04]  /*9330*/  SHF.R.U32.HI R4, RZ, 0x4, R4 ;  /* 0x00000004ff047819 */ /* 0x000fc80000011604 */
[----:B------:R-:W-:-:S04]  /*9340*/  LOP3.LUT R4, R4, 0x3fff, RZ, 0xc0, !PT ;  /* 0x00003fff04047812 */ /* 0x000fc800078ec0ff */
[----:B------:R-:W-:Y:S01]  /*9350*/  LOP3.LUT R4, R4, 0x10000, RZ, 0xfc, !PT ;  /* 0x0001000004047812 */ /* 0x000fe200078efcff */
[----:B-1----:R-:W-:Y:S06]  /*9360*/  @P1 BRA `(.L_x_158) ;  /* 0x0000000000081947 */ /* 0x002fec0003800000 */
[----:B------:R-:W1:Y:S02]  /*9370*/  SYNCS.PHASECHK.TRANS64.TRYWAIT P1, [R21+URZ+0x29850], R0 ;  /* 0x02985000150075a7 */ /* 0x000e64000802017f */
[----:B-1----:R-:W-:Y:S05]  /*9380*/  @!P1 BRA `(.L_x_159) ;  /* 0x000000a000289947 */ /* 0x002fea0003800000 */
.L_x_158:
[----:B------:R-:W-:Y:S01]  /*9390*/  IMAD R10, R11, 0x500, R4 ;  /* 0x000005000b0a7824 */ /* 0x000fe200078e0204 */
[----:B------:R-:W-:Y:S05]  /*93a0*/  WARPSYNC.ALL ;  /* 0x0000000000007948 */ /* 0x000fea0003800000 */
[----:B------:R-:W-:Y:S01]  /*93b0*/  IMAD.MOV.U32 R11, RZ, RZ, -0x3ffffff0 ;  /* 0xc0000010ff0b7424 */ /* 0x000fe200078e00ff */
[C---:B------:R-:W-:Y:S01]  /*93c0*/  R2UR UR6, R10.reuse ;  /* 0x000000000a0672ca */ /* 0x040fe200000e0000 */
[----:B------:R-:W-:Y:S01]  /*93d0*/  WARPGROUP.ARRIVE ;  /* 0x00000000000079c5 */ /* 0x000fe20000000000 */
[C---:B------:R-:W-:Y:S01]  /*93e0*/  VIADD R12, R10.reuse, 0x100 ;  /* 0x000001000a0c7836 */ /* 0x040fe20000000000 */
[----:B------:R-:W-:Y:S01]  /*93f0*/  ULDC.64 UR4, c[0x0][0x9a0] ;  /* 0x0002680000047ab9 */ /* 0x000fe20000000a00 */
[----:B------:R-:W-:Y:S01]  /*9400*/  R2UR UR7, R11 ;  /* 0x000000000b0772ca */ /* 0x000fe200000e0000 */
[----:B------:R-:W-:Y:S01]  /*9410*/  IMAD.MOV.U32 R13, RZ, RZ, -0x3ffffff0 ;  /* 0xc0000010ff0d7424 */ /* 0x000fe200078e00ff */
[----:B------:R-:W-:Y:S01]  /*9420*/  ISETP.NE.U32.AND P1, PT, RZ, UR4, PT ;  /* 0x00000004ff007c0c */ /* 0x000fe2000bf25070 */
[----:B------:R-:W-:-:S02]  /*9430*/  VIADD R88, R10, 0x200 ;  /* 0x000002000a587836 */ /* 0x000fc40000000000 */
[----:B------:R-:W-:Y:S01]  /*9440*/  IMAD.MOV.U32 R89, RZ, RZ, -0x3ffffff0 ;  /* 0xc0000010ff597424 */ /* 0x000fe200078e00ff */
[----:B------:R-:W-:Y:S01]  /*9450*/  ISETP.NE.AND.EX P1, PT, RZ, UR5, PT, P1 ;  /* 0x00000005ff007c0c */ /* 0x000fe2000bf25310 */
[----:B------:R-:W-:-:S06]  /*9460*/  IMAD.MOV.U32 R4, RZ, RZ, 0x3f800000 ;  /* 0x3f800000ff047424 */ /* 0x000fcc00078e00ff */
[----:B------:R-:W-:Y:S01]  /*9470*/  QGMMA.64x128x32.F32.E4M3.E4M3 R24, R172, gdesc[UR4], R24, gsb0 ;  /* 0x01e00004ac187df3 */ /* 0x000fe20008000818 */
[----:B------:R-:W-:Y:S02]  /*9480*/  R2UR UR6, R12 ;  /* 0x000000000c0672ca */ /* 0x000fe400000e0000 */
[----:B------:R-:W-:-:S03]  /*9490*/  R2UR UR7, R13 ;  /* 0x000000000d0772ca */ /* 0x000fc600000e0000 */
[----:B------:R-:W0:Y:S08]  /*94a0*/  @P1 LDC.64 R12, c[0x0][0x9c8] ;  /* 0x00027200ff0c1b82 */ /* 0x000e300000000a00 */
[----:B------:R-:W2:Y:S01]  /*94b0*/  @P1 LDC.64 R14, c[0x0][0x9d0] ;  /* 0x00027400ff0e1b82 */ /* 0x000ea20000000a00 */
[----:B01----:R-:W-:-:S04]  /*94c0*/  @P1 IMAD R0, R12, UR37, RZ ;  /* 0x000000250c001c24 */ /* 0x003fc8000f8e02ff */
[----:B------:R-:W-:Y:S02]  /*94d0*/  @P1 IMAD R3, R13, UR36, R0 ;  /* 0x000000240d031c24 */ /* 0x000fe4000f8e0200 */
[----:B------:R-:W-:-:S04]  /*94e0*/  @P1 IMAD.WIDE.U32 R12, R12, UR36, RZ ;  /* 0x000000240c0c1c25 */ /* 0x000fc8000f8e00ff */
[----:B------:R-:W-:Y:S02]  /*94f0*/  @P1 IMAD.IADD R13, R13, 0x1, R3 ;  /* 0x000000010d0d1824 */ /* 0x000fe400078e0203 */
[----:B--2---:R-:W-:-:S04]  /*9500*/  @P1 IMAD.WIDE.U32 R12, R14, UR39, R12 ;  /* 0x000000270e0c1c25 */ /* 0x004fc8000f8e000c */
[----:B------:R-:W-:Y:S01]  /*9510*/  @P1 IMAD R3, R15, UR39, R13 ;  /* 0x000000270f031c24 */ /* 0x000fe2000f8e020d */
[----:B------:R-:W-:-:S04]  /*9520*/  @P1 LEA R14, P2, R12, UR4, 0x2 ;  /* 0x000000040c0e1c11 */ /* 0x000fc8000f8410ff */
[----:B------:R-:W-:-:S05]  /*9530*/  @P1 LEA.HI.X R15, R12, UR5, R3, 0x2, P2 ;  /* 0x000000050c0f1c11 */ /* 0x000fca00090f1403 */
[----:B------:R0:W2:Y:S01]  /*9540*/  @P1 LDG.E R4, desc[UR50][R14.64] ;  /* 0x000000320e041981 */ /* 0x0000a2000c1e1900 */
[----:B------:R-:W-:Y:S02]  /*9550*/  WARPGROUP.DEPBAR.LE gsb0, 0x0 ;  /* 0x00008000000079c5 */ /* 0x000fe40000010000 */
[----:B------:R-:W-:-:S06]  /*9560*/  WARPGROUP.ARRIVE ;  /* 0x00000000000079c5 */ /* 0x000fcc0000000000 */
[----:B------:R-:W-:Y:S01]  /*9570*/  QGMMA.64x128x32.F32.E4M3.E4M3 R24, R176, gdesc[UR4], R24, gsb0 ;  /* 0x01e00004b0187df3 */ /* 0x000fe20008000818 */
[----:B------:R-:W-:Y:S02]  /*9580*/  R2UR UR6, R88 ;  /* 0x00000000580672ca */ /* 0x000fe400000e0000 */
[----:B------:R-:W-:Y:S01]  /*9590*/  R2UR UR7, R89 ;  /* 0x00000000590772ca */ /* 0x000fe200000e0000 */
[----:B------:R-:W-:Y:S02]  /*95a0*/  VIADD R12, R10, 0x300 ;  /* 0x000003000a0c7836 */ /* 0x000fe40000000000 */
[----:B------:R-:W-:Y:S01]  /*95b0*/  IMAD.MOV.U32 R13, RZ, RZ, -0x3ffffff0 ;  /* 0xc0000010ff0d7424 */ /* 0x000fe200078e00ff */
[----:B------:R-:W-:Y:S02]  /*95c0*/  WARPGROUP.DEPBAR.LE gsb0, 0x0 ;  /* 0x00008000000079c5 */ /* 0x000fe40000010000 */
[----:B------:R-:W-:-:S07]  /*95d0*/  WARPGROUP.ARRIVE ;  /* 0x00000000000079c5 */ /* 0x000fce0000000000 */
[----:B------:R-:W-:Y:S01]  /*95e0*/  QGMMA.64x128x32.F32.E4M3.E4M3 R24, R180, gdesc[UR4], R24, gsb0 ;  /* 0x01e00004b4187df3 */ /* 0x000fe20008000818 */
[----:B------:R-:W-:Y:S02]  /*95f0*/  R2UR UR6, R12 ;  /* 0x000000000c0672ca */ /* 0x000fe400000e0000 */
[----:B------:R-:W-:Y:S01]  /*9600*/  R2UR UR7, R13 ;  /* 0x000000000d0772ca */ /* 0x000fe200000e0000 */
[----:B------:R-:W-:Y:S02]  /*9610*/  VIADD R10, R10, 0x400 ;  /* 0x000004000a0a7836 */ /* 0x000fe40000000000 */
[----:B------:R-:W-:Y:S01]  /*9620*/  IMAD.MOV.U32 R11, RZ, RZ, -0x3ffffff0 ;  /* 0xc0000010ff0b7424 */ /* 0x000fe200078e00ff */
[----:B------:R-:W1:Y:S04]  /*9630*/  SHFL.BFLY PT, R0, R7, 0x2, 0x1f ;  /* 0x0c401f0007007f89 */ /* 0x000e6800000e0000 */
[----:B------:R-:W3:Y:S01]  /*9640*/  SHFL.BFLY PT, R9, R8, 0x2, 0x1f ;  /* 0x0c401f0008097f89 */ /* 0x000ee200000e0000 */
[----:B------:R-:W-:-:S02]  /*9650*/  WARPGROUP.DEPBAR.LE gsb0, 0x0 ;  /* 0x00008000000079c5 */ /* 0x000fc40000010000 */
[----:B------:R-:W-:-:S06]  /*9660*/  WARPGROUP.ARRIVE ;  /* 0x00000000000079c5 */ /* 0x000fcc0000000000 */
[----:B------:R-:W-:Y:S01]  /*9670*/  QGMMA.64x128x32.F32.E4M3.E4M3 R24, R184, gdesc[UR4], R24, gsb0 ;  /* 0x01e00004b8187df3 */ /* 0x000fe20008000818 */
[----:B------:R-:W-:Y:S02]  /*9680*/  R2UR UR6, R10 ;  /* 0x000000000a0672ca */ /* 0x000fe400000e0000 */
[----:B------:R-:W-:Y:S01]  /*9690*/  R2UR UR7, R11 ;  /* 0x000000000b0772ca */ /* 0x000fe200000e0000 */
[----:B-1----:R-:W-:-:S01]  /*96a0*/  FADD.FTZ R0, R0, R7 ;  /* 0x0000000700007221 */ /* 0x002fc20000010000 */
[----:B---3--:R-:W-:-:S04]  /*96b0*/  FADD.FTZ R9, R9, R8 ;  /* 0x0000000809097221 */ /* 0x008fc80000010000 */
[----:B------:R-:W1:Y:S04]  /*96c0*/  SHFL.BFLY PT, R3, R0, 0x1, 0x1f ;  /* 0x0c201f0000037f89 */ /* 0x000e6800000e0000 */
[----:B------:R-:W0:Y:S01]  /*96d0*/  SHFL.BFLY PT, R6, R9, 0x1, 0x1f ;  /* 0x0c201f0009067f89 */ /* 0x000e2200000e0000 */
[----:B------:R-:W-:Y:S02]  /*96e0*/  IMAD.MOV.U32 R7, RZ, RZ, RZ ;  /* 0x000000ffff077224 */ /* 0x000fe400078e00ff */
[----:B-1----:R-:W-:Y:S01]  /*96f0*/  FADD.FTZ R12, R0, R3 ;  /* 0x00000003000c7221 */ /* 0x002fe20000010000 */
[----:B0-----:R-:W-:-:S04]  /*9700*/  FADD.FTZ R14, R9, R6 ;  /* 0x00000006090e7221 */ /* 0x001fc80000010000 */
[C---:B------:R-:W-:Y:S01]  /*9710*/  FSETP.NE.FTZ.AND P1, PT, R12.reuse, RZ, PT ;  /* 0x000000ff0c00720b */ /* 0x040fe20003f35000 */
[----:B------:R-:W-:Y:S01]  /*9720*/  FMUL.FTZ R13, R12, 0.00390625 ;  /* 0x3b8000000c0d7820 */ /* 0x000fe20000410000 */
[----:B------:R-:W-:-:S04]  /*9730*/  FMUL.FTZ R10, R14, 0.00390625 ;  /* 0x3b8000000e0a7820 */ /* 0x000fc80000410000 */
[----:B------:R-:W-:Y:S02]  /*9740*/  FSETP.NE.FTZ.AND P2, PT, R13, RZ, PT ;  /* 0x000000ff0d00720b */ /* 0x000fe40003f55000 */
[----:B------:R-:W-:-:S05]  /*9750*/  FSETP.NE.FTZ.AND P3, PT, R10, RZ, PT ;  /* 0x000000ff0a00720b */ /* 0x000fca0003f75000 */
[----:B------:R0:W-:Y:S01]  /*9760*/  @P1 MUFU.RCP R7, R12 ;  /* 0x0000000c00071308 */ /* 0x0001e20000001000 */
[----:B------:R-:W-:Y:S01]  /*9770*/  FSETP.NE.FTZ.AND P1, PT, R14, RZ, PT ;  /* 0x000000ff0e00720b */ /* 0x000fe20003f35000 */
[----:B------:R-:W-:Y:S01]  /*9780*/  IMAD.MOV.U32 R11, RZ, RZ, RZ ;  /* 0x000000ffff0b7224 */ /* 0x000fe200078e00ff */
[----:B------:R-:W-:Y:S02]  /*9790*/  WARPGROUP.DEPBAR.LE gsb0, 0x0 ;  /* 0x00008000000079c5 */ /* 0x000fe40000010000 */
[----:B------:R-:W-:-:S06]  /*97a0*/  WARPGROUP.ARRIVE ;  /* 0x00000000000079c5 */ /* 0x000fcc0000000000 */
[----:B------:R-:W-:Y:S01]  /*97b0*/  QGMMA.64x128x32.F32.E4M3.E4M3 R24, R188, gdesc[UR4], R24, gsb0 ;  /* 0x01e00004bc187df3 */ /* 0x000fe20008000818 */
[----:B------:R-:W1:Y:S08]  /*97c0*/  @P2 MUFU.LG2 R8, R13 ;  /* 0x0000000d00082308 */ /* 0x000e700000000c00 */
[----:B------:R-:W3:Y:S01]  /*97d0*/  @P3 MUFU.LG2 R10, R10 ;  /* 0x0000000a000a3308 */ /* 0x000ee20000000c00 */
[----:B------:R-:W-:-:S07]  /*97e0*/  IMAD.U32 R9, RZ, RZ, UR10 ;  /* 0x0000000aff097e24 */ /* 0x000fce000f8e00ff */
[----:B------:R-:W4:Y:S01]  /*97f0*/  @P1 MUFU.RCP R11, R14 ;  /* 0x0000000e000b1308 */ /* 0x000f220000001000 */
[----:B------:R-:W-:Y:S02]  /*9800*/  IMAD.U32 R6, RZ, RZ, UR10 ;  /* 0x0000000aff067e24 */ /* 0x000fe4000f8e00ff */
[----:B0-----:R-:W-:Y:S01]  /*9810*/  @P3 FMUL.FTZ R12, R9, 0.69314718246459960938 ;  /* 0x3f317218090c3820 */ /* 0x001fe20000410000 */
[----:B-1----:R-:W-:Y:S01]  /*9820*/  @P2 FMUL.FTZ R9, R8, 0.69314718246459960938 ;  /* 0x3f31721808092820 */ /* 0x002fe20000410000 */
[----:B------:R-:W-:Y:S01]  /*9830*/  @P2 FMUL.FTZ R6, R6, 0.69314718246459960938 ;  /* 0x3f31721806062820 */ /* 0x000fe20000410000 */
[----:B------:R-:W-:Y:S02]  /*9840*/  IMAD.MOV.U32 R3, RZ, RZ, -0x800000 ;  /* 0xff800000ff037424 */ /* 0x000fe400078e00ff */
[----:B---3--:R-:W-:Y:S01]  /*9850*/  @P3 FMUL.FTZ R13, R10, 0.69314718246459960938 ;  /* 0x3f3172180a0d3820 */ /* 0x008fe20000410000 */
[----:B------:R-:W-:Y:S02]  /*9860*/  IMAD.MOV.U32 R0, RZ, RZ, -0x800000 ;  /* 0xff800000ff007424 */ /* 0x000fe400078e00ff */
[----:B------:R-:W-:Y:S01]  /*9870*/  @P2 FFMA.FTZ R3, R6, R99, R9 ;  /* 0x0000006306032223 */ /* 0x000fe20000010009 */
[----:B--2---:R-:W-:Y:S01]  /*9880*/  FMUL.FTZ R9, R7, R4 ;  /* 0x0000000407097220 */ /* 0x004fe20000410000 */
[----:B------:R-:W-:Y:S01]  /*9890*/  @P3 FFMA.FTZ R0, R12, R162, R13 ;  /* 0x000000a20c003223 */ /* 0x000fe2000001000d */
[----:B----4-:R-:W-:Y:S01]  /*98a0*/  FMUL.FTZ R93, R11, R4 ;  /* 0x000000040b5d7220 */ /* 0x010fe20000410000 */
[----:B------:R-:W-:-:S02]  /*98b0*/  WARPGROUP.DEPBAR.LE gsb0, 0x0 ;  /* 0x00008000000079c5 */ /* 0x000fc40000010000 */
[----:B------:R-:W-:Y:S05]  /*98c0*/  @!P0 BRA `(.L_x_160) ;  /* 0x0000000000048947 */ /* 0x000fea0003800000 */
[----:B------:R-:W-:Y:S01]  /*98d0*/  BPT.TRAP 0x1 ;  /* 0x000000040000795c */ /* 0x000fe20000300000 */
.L_x_160:
[----:B------:R-:W-:Y:S01]  /*98e0*/  VIADD R4, R21, 0x29860 ;  /* 0x0002986015047836 */ /* 0x000fe20000000000 */
[----:B------:R-:W-:Y:S01]  /*98f0*/  UIADD3 UR52, UR52, 0x1, URZ ;  /* 0x0000000134347890 */ /* 0x000fe2000fffe03f */
[-C--:B------:R-:W-:Y:S01]  /*9900*/  FMUL.FTZ R15, R40, R9.reuse ;  /* 0x00000009280f7220 */ /* 0x080fe20000410000 */
[-C--:B------:R-:W-:Y:S01]  /*9910*/  FMUL.FTZ R7, R25, R9.reuse ;  /* 0x0000000919077220 */ /* 0x080fe20000410000 */
[-C--:B------:R-:W-:Y:S01]  /*9920*/  FMUL.FTZ R8, R29, R9.reuse ;  /* 0x000000091d087220 */ /* 0x080fe20000410000 */
[----:B------:R-:W-:Y:S01]  /*9930*/  PRMT R4, R5, 0x654, R4 ;  /* 0x0000065405047816 */ /* 0x000fe20000000004 */
[----:B------:R-:W-:Y:S01]  /*9940*/  UISETP.NE.AND UP0, UPT, UR52, 0x2, UPT ;  /* 0x000000023400788c */ /* 0x000fe2000bf05270 */
[-C--:B------:R-:W-:Y:S01]  /*9950*/  FMUL.FTZ R89, R56, R9.reuse ;  /* 0x0000000938597220 */ /* 0x080fe20000410000 */
[-C--:B------:R-:W-:Y:S01]  /*9960*/  FMUL.FTZ R91, R64, R9.reuse ;  /* 0x00000009405b7220 */ /* 0x080fe20000410000 */
[----:B------:R0:W-:Y:S01]  /*9970*/  SYNCS.ARRIVE.TRANS64.RED.A1T0 RZ, [R4+URZ], RZ ;  /* 0x000000ff04ff79a7 */ /* 0x0001e2000810043f */
        /* <DEDUP_REMOVED lines=29> */
[----:B------:R-:W-:Y:S01]  /*9b50*/  USEL UR4, URZ, 0x1, UP0 ;  /* 0x000000013f047887 */ /* 0x000fe20008000000 */
        /* <DEDUP_REMOVED lines=30> */
[----:B------:R-:W-:Y:S01]  /*9d40*/  FMUL.FTZ R83, R83, R93 ;  /* 0x0000005d53537220 */ /* 0x000fe20000410000 */
[----:B------:R-:W-:-:S02]  /*9d50*/  UIADD3 UR46, UR46, 0x1, URZ ;  /* 0x000000012e2e7890 */ /* 0x000fc4000fffe03f */
[----:B------:R-:W-:Y:S02]  /*9d60*/  USEL UR52, UR52, URZ, UP0 ;  /* 0x0000003f34347287 */ /* 0x000fe40008000000 */
[----:B0-----:R-:W-:-:S12]  /*9d70*/  ULOP3.LUT UR45, UR45, UR4, URZ, 0x3c, !UPT ;  /* 0x000000042d2d7292 */ /* 0x001fd8000f8e3c3f */
.L_x_138:
[----:B------:R-:W0:Y:S01]  /*9d80*/  S2R R5, SR_CgaCtaId ;  /* 0x0000000000057919 */ /* 0x000e220000008800 */
[----:B------:R-:W-:Y:S01]  /*9d90*/  MOV R32, 0x400 ;  /* 0x0000040000207802 */ /* 0x000fe20000000f00 */
[----:B------:R-:W-:Y:S01]  /*9da0*/  UISETP.NE.AND UP0, UPT, UR44, URZ, UPT ;  /* 0x0000003f2c00728c */ /* 0x000fe2000bf05270 */
[----:B------:R-:W-:Y:S01]  /*9db0*/  BSSY B0, `(.L_x_161) ;  /* 0x00003b2000007945 */ /* 0x000fe20003800000 */
[----:B------:R-:W-:Y:S09]  /*9dc0*/  BAR.SYNC.DEFER_BLOCKING 0x5, 0x180 ;  /* 0x0146000000007b1d */ /* 0x000ff20000010000 */
[----:B------:R-:W-:Y:S01]  /*9dd0*/  @!UP0 ULDC UR44, c[0x0][0xad4] ;  /* 0x0002b500002c8ab9 */ /* 0x000fe20000000800 */
[----:B0-----:R-:W-:-:S05]  /*9de0*/  LEA R32, R5, R32, 0x18 ;  /* 0x0000002005207211 */ /* 0x001fca00078ec0ff */
[----:B------:R-:W0:Y:S02]  /*9df0*/  LDS.128 R36, [R32+0x298d0] ;  /* 0x0298d00020247984 */ /* 0x000e240000000c00 */
[----:B0-----:R-:W-:Y:S02]  /*9e00*/  R2UR UR6, R37 ;  /* 0x00000000250672ca */ /* 0x001fe400000e0000 */
[----:B------:R-:W-:Y:S01]  /*9e10*/  R2UR UR5, R38 ;  /* 0x00000000260572ca */ /* 0x000fe200000e0000 */
[----:B------:R-:W-:Y:S06]  /*9e20*/  BAR.ARV 0x4, 0x180 ;  /* 0x0106000000007b1d */ /* 0x000fec0000002000 */
[----:B------:R-:W-:Y:S08]  /*9e30*/  @P0 BRA `(.L_x_162) ;  /* 0x0000002c008c0947 */ /* 0x000ff00003800000 */
[----:B------:R-:W0:Y:S01]  /*9e40*/  S2R R27, SR_TID.X ;  /* 0x00000000001b7919 */ /* 0x000e220000002100 */
[----:B------:R-:W-:Y:S01]  /*9e50*/  ULDC.64 UR8, c[0x4][0x40] ;  /* 0x0100100000087ab9 */ /* 0x000fe20000000a00 */
[----:B------:R-:W-:Y:S01]  /*9e60*/  USHF.L.U32 UR4, UR36, 0x2, URZ ;  /* 0x0000000224047899 */ /* 0x000fe2000800063f */
[----:B------:R-:W-:Y:S01]  /*9e70*/  ULDC.64 UR10, c[0x0][0xc00] ;  /* 0x00030000000a7ab9 */ /* 0x000fe20000000a00 */
[----:B0-----:R-:W-:-:S05]  /*9e80*/  IMAD.SHL.U32 R4, R27, 0x4, RZ ;  /* 0x000000041b047824 */ /* 0x001fca00078e00ff */
[----:B------:R-:W-:Y:S01]  /*9e90*/  LOP3.LUT R4, R4, 0xc, RZ, 0xc0, !PT ;  /* 0x0000000c04047812 */ /* 0x000fe200078ec0ff */
[----:B------:R-:W-:Y:S03]  /*9ea0*/  BAR.SYNC.DEFER_BLOCKING 0x1, 0x100 ;  /* 0x0044000000007b1d */ /* 0x000fe60000010000 */
[----:B------:R-:W-:-:S05]  /*9eb0*/  IADD3 R4, P0, R4, UR8, RZ ;  /* 0x0000000804047c10 */ /* 0x000fca000ff1e0ff */
[----:B------:R-:W-:-:S05]  /*9ec0*/  IMAD.X R5, RZ, RZ, UR9, P0 ;  /* 0x00000009ff057e24 */ /* 0x000fca00080e06ff */
[----:B------:R0:W2:Y:S01]  /*9ed0*/  LDG.E.CONSTANT R26, desc[UR50][R4.64] ;  /* 0x00000032041a7981 */ /* 0x0000a2000c1e9900 */
[----:B------:R-:W-:Y:S01]  /*9ee0*/  LOP3.LUT P0, R27, R27, 0x3, RZ, 0xc0, !PT ;  /* 0x000000031b1b7812 */ /* 0x000fe2000780c0ff */
[----:B------:R-:W-:Y:S02]  /*9ef0*/  USHF.L.U64.HI UR12, UR36, 0x2, UR37 ;  /* 0x00000002240c7899 */ /* 0x000fe40008010225 */
[----:B------:R-:W-:Y:S01]  /*9f00*/  UIADD3 UR7, UP0, UR4, UR10, URZ ;  /* 0x0000000a04077290 */ /* 0x000fe2000ff1e03f */
[----:B------:R-:W-:-:S03]  /*9f10*/  ISETP.EQ.OR P0, PT, R27, 0x3, !P0 ;  /* 0x000000031b00780c */ /* 0x000fc60004702670 */
[----:B------:R-:W-:Y:S01]  /*9f20*/  UIADD3.X UR8, UR12, UR11, URZ, UP0, !UPT ;  /* 0x0000000b0c087290 */ /* 0x000fe200087fe43f */
[----:B------:R-:W-:Y:S01]  /*9f30*/  SEL R131, R88, R41, P0 ;  /* 0x0000002958837207 */ /* 0x000fe20000000000 */
[----:B0-----:R-:W0:Y:S01]  /*9f40*/  S2R R5, SR_SWINHI ;  /* 0x0000000000057919 */ /* 0x001e220000002f00 */
        /* <DEDUP_REMOVED lines=16> */
[----:B------:R-:W-:-:S02]  /*a050*/  MOV R20, R32 ;  /* 0x0000002000147202 */ /* 0x000fc40000000f00 */
[----:B0-----:R-:W-:Y:S02]  /*a060*/  MOV R21, R5 ;  /* 0x0000000500157202 */ /* 0x001fe40000000f00 */
[----:B------:R-:W-:Y:S02]  /*a070*/  SEL R69, R84, R85, P0 ;  /* 0x0000005554457207 */ /* 0x000fe40000000000 */
[----:B------:R-:W-:Y:S01]  /*a080*/  SEL R46, R85, R84, P0 ;  /* 0x00000054552e7207 */ /* 0x000fe20000000000 */
[----:B------:R-:W-:Y:S01]  /*a090*/  IMAD.WIDE R8, R220, 0x2, R20 ;  /* 0x00000002dc087825 */ /* 0x000fe200078e0214 */
[----:B------:R-:W-:Y:S02]  /*a0a0*/  SEL R53, R52, R53, P0 ;  /* 0x0000003534357207 */ /* 0x000fe40000000000 */
[----:B------:R-:W-:Y:S02]  /*a0b0*/  SEL R85, R56, R57, P0 ;  /* 0x0000003938557207 */ /* 0x000fe40000000000 */
[----:B------:R-:W-:-:S02]  /*a0c0*/  SEL R52, R57, R56, P0 ;  /* 0x0000003839347207 */ /* 0x000fc40000000000 */
[----:B------:R-:W-:Y:S02]  /*a0d0*/  IADD3 R57, P1, R8, 0x40, RZ ;  /* 0x0000004008397810 */ /* 0x000fe40007f3e0ff */
[----:B------:R-:W-:Y:S02]  /*a0e0*/  SEL R139, R12, R33, P0 ;  /* 0x000000210c8b7207 */ /* 0x000fe40000000000 */
[----:B------:R-:W-:Y:S01]  /*a0f0*/  SEL R28, R33, R12, P0 ;  /* 0x0000000c211c7207 */ /* 0x000fe20000000000 */
[----:B------:R-:W-:Y:S01]  /*a100*/  IMAD.X R11, RZ, RZ, R9, P1 ;  /* 0x000000ffff0b7224 */ /* 0x000fe200008e0609 */
[----:B------:R-:W-:Y:S02]  /*a110*/  SEL R143, R6, R7, P0 ;  /* 0x00000007068f7207 */ /* 0x000fe40000000000 */
[----:B------:R-:W-:Y:S02]  /*a120*/  SEL R27, R7, R6, P0 ;  /* 0x00000006071b7207 */ /* 0x000fe40000000000 */
[----:B------:R-:W-:-:S02]  /*a130*/  IADD3 R33, P6, R8, 0x20, RZ ;  /* 0x0000002008217810 */ /* 0x000fc40007fde0ff */
[----:B------:R-:W-:Y:S02]  /*a140*/  LOP3.LUT R6, R57, 0x380, RZ, 0xc0, !PT ;  /* 0x0000038039067812 */ /* 0x000fe400078ec0ff */
[----:B------:R-:W-:Y:S02]  /*a150*/  SEL R119, R92, R73, P0 ;  /* 0x000000495c777207 */ /* 0x000fe40000000000 */
[----:B------:R-:W-:Y:S02]  /*a160*/  SEL R42, R73, R92, P0 ;  /* 0x0000005c492a7207 */ /* 0x000fe40000000000 */
[----:B------:R-:W-:Y:S02]  /*a170*/  SEL R73, R66, R67, P0 ;  /* 0x0000004342497207 */ /* 0x000fe40000000000 */
[----:B------:R-:W-:Y:S02]  /*a180*/  SEL R95, R67, R66, P0 ;  /* 0x00000042435f7207 */ /* 0x000fe40000000000 */
[----:B------:R-:W-:-:S02]  /*a190*/  LOP3.LUT R4, R33, 0x380, RZ, 0xc0, !PT ;  /* 0x0000038021047812 */ /* 0x000fc400078ec0ff */
[----:B------:R-:W-:Y:S02]  /*a1a0*/  SEL R127, R89, R64, P0 ;  /* 0x00000040597f7207 */ /* 0x000fe40000000000 */
[----:B------:R-:W-:Y:S02]  /*a1b0*/  SEL R35, R64, R89, P0 ;  /* 0x0000005940237207 */ /* 0x000fe40000000000 */
[----:B------:R-:W-:Y:S02]  /*a1c0*/  SEL R67, R82, R83, P0 ;  /* 0x0000005352437207 */ /* 0x000fe40000000000 */
[----:B------:R-:W-:Y:S02]  /*a1d0*/  SEL R109, R83, R82, P0 ;  /* 0x00000052536d7207 */ /* 0x000fe40000000000 */
[----:B------:R-:W-:Y:S02]  /*a1e0*/  SHF.R.U64 R6, R6, 0x3, RZ ;  /* 0x0000000306067819 */ /* 0x000fe400000012ff */
[----:B------:R-:W-:-:S02]  /*a1f0*/  SEL R89, R54, R55, P0 ;  /* 0x0000003736597207 */ /* 0x000fc40000000000 */
[----:B------:R-:W-:Y:S02]  /*a200*/  IADD3 R83, P4, R8, 0x4020, RZ ;  /* 0x0000402008537810 */ /* 0x000fe40007f9e0ff */
[----:B------:R-:W-:Y:S02]  /*a210*/  SEL R123, R91, R72, P0 ;  /* 0x000000485b7b7207 */ /* 0x000fe40000000000 */
[----:B------:R-:W-:Y:S01]  /*a220*/  SEL R37, R72, R91, P0 ;  /* 0x0000005b48257207 */ /* 0x000fe20000000000 */
[----:B------:R-:W-:Y:S01]  /*a230*/  IMAD.X R7, RZ, RZ, R9, P4 ;  /* 0x000000ffff077224 */ /* 0x000fe200020e0609 */
        /* <DEDUP_REMOVED lines=13> */
[----:B------:R-:W-:Y:S02]  /*a310*/  SHF.R.U64 R4, R4, 0x3, RZ ;  /* 0x0000000304047819 */ /* 0x000fe400000012ff */
[----:B------:R-:W-:-:S02]  /*a320*/  SEL R133, R25, R90, P0 ;  /* 0x0000005a19857207 */ /* 0x000fc40000000000 */
[----:B------:R-:W-:Y:S01]  /*a330*/  SEL R40, R90, R25, P0 ;  /* 0x000000195a287207 */ /* 0x000fe20000000000 */
[----:B------:R-:W-:Y:S01]  /*a340*/  IMAD.X R25, RZ, RZ, R9, P6 ;  /* 0x000000ffff197224 */ /* 0x000fe200030e0609 */
[----:B------:R-:W-:Y:S02]  /*a350*/  SEL R65, R62, R63, P0 ;  /* 0x0000003f3e417207 */ /* 0x000fe40000000000 */
[----:B------:R-:W-:Y:S02]  /*a360*/  SEL R111, R63, R62, P0 ;  /* 0x0000003e3f6f7207 */ /* 0x000fe40000000000 */
[----:B------:R-:W-:Y:S02]  /*a370*/  SEL R77, R70, R71, P0 ;  /* 0x00000047464d7207 */ /* 0x000fe40000000000 */
[----:B------:R-:W-:Y:S02]  /*a380*/  SEL R103, R71, R70, P0 ;  /* 0x0000004647677207 */ /* 0x000fe40000000000 */
[----:B------:R-:W-:-:S02]  /*a390*/  SEL R75, R78, R79, P0 ;  /* 0x0000004f4e4b7207 */ /* 0x000fc40000000000 */
[----:B------:R-:W-:Y:S02]  /*a3a0*/  SEL R107, R79, R78, P0 ;  /* 0x0000004e4f6b7207 */ /* 0x000fe40000000000 */
[C---:B------:R-:W-:Y:S02]  /*a3b0*/  IADD3 R59, P2, R8.reuse, 0x60, RZ ;  /* 0x00000060083b7810 */ /* 0x040fe40007f5e0ff */
[----:B------:R-:W-:Y:S02]  /*a3c0*/  IADD3 R38, P5, R8, 0x4040, RZ ;  /* 0x0000404008267810 */ /* 0x000fe40007fbe0ff */
[----:B------:R-:W-:Y:S01]  /*a3d0*/  LOP3.LUT R10, R6, R57, RZ, 0x3c, !PT ;  /* 0x00000039060a7212 */ /* 0x000fe200078e3cff */
[--C-:B------:R-:W-:Y:S01]  /*a3e0*/  IMAD.X R15, RZ, RZ, R9.reuse, P2 ;  /* 0x000000ffff0f7224 */ /* 0x100fe200010e0609 */
[----:B------:R-:W-:Y:S01]  /*a3f0*/  SEL R71, R86, R87, P0 ;  /* 0x0000005756477207 */ /* 0x000fe20000000000 */
[----:B------:R-:W-:Y:S01]  /*a400*/  IMAD.X R101, RZ, RZ, R9, P5 ;  /* 0x000000ffff657224 */ /* 0x000fe200028e0609 */
[----:B------:R-:W-:-:S02]  /*a410*/  SEL R79, R87, R86, P0 ;  /* 0x00000056574f7207 */ /* 0x000fc40000000000 */
[----:B------:R-:W-:Y:S02]  /*a420*/  IADD3 R63, P3, R8, 0x4000, RZ ;  /* 0x00004000083f7810 */ /* 0x000fe40007f7e0ff */
[----:B------:R-:W-:Y:S02]  /*a430*/  LOP3.LUT R6, R83, 0x380, RZ, 0xc0, !PT ;  /* 0x0000038053067812 */ /* 0x000fe400078ec0ff */
[----:B------:R-:W-:Y:S02]  /*a440*/  SEL R99, R13, R24, P0 ;  /* 0x000000180d637207 */ /* 0x000fe40000000000 */
[----:B------:R-:W-:Y:S01]  /*a450*/  SEL R51, R24, R13, P0 ;  /* 0x0000000d18337207 */ /* 0x000fe20000000000 */
[----:B------:R-:W-:Y:S01]  /*a460*/  IMAD.X R13, RZ, RZ, R9, P3 ;  /* 0x000000ffff0d7224 */ /* 0x000fe200018e0609 */
[----:B------:R-:W-:Y:S02]  /*a470*/  IADD3 R87, P6, R8, 0x4060, RZ ;  /* 0x0000406008577810 */ /* 0x000fe40007fde0ff */
[----:B------:R-:W-:-:S02]  /*a480*/  LOP3.LUT R24, R4, R33, RZ, 0x3c, !PT ;  /* 0x0000002104187212 */ /* 0x000fc400078e3cff */
[----:B------:R-:W-:Y:S02]  /*a490*/  LOP3.LUT R12, R59, 0x380, RZ, 0xc0, !PT ;  /* 0x000003803b0c7812 */ /* 0x000fe400078ec0ff */
[----:B------:R-:W-:Y:S02]  /*a4a0*/  LOP3.LUT R33, R38, 0x380, RZ, 0xc0, !PT ;  /* 0x0000038026217812 */ /* 0x000fe400078ec0ff */
[----:B------:R-:W-:Y:S02]  /*a4b0*/  LOP3.LUT R5, R8, 0x380, RZ, 0xc0, !PT ;  /* 0x0000038008057812 */ /* 0x000fe400078ec0ff */
[----:B------:R-:W-:Y:S02]  /*a4c0*/  LOP3.LUT R4, R63, 0x380, RZ, 0xc0, !PT ;  /* 0x000003803f047812 */ /* 0x000fe400078ec0ff */
[----:B------:R-:W-:Y:S02]  /*a4d0*/  SHF.R.U64 R6, R6, 0x3, RZ ;  /* 0x0000000306067819 */ /* 0x000fe400000012ff */
[----:B------:R-:W-:-:S02]  /*a4e0*/  LOP3.LUT R56, R87, 0x380, RZ, 0xc0, !PT ;  /* 0x0000038057387812 */ /* 0x000fc400078ec0ff */
[----:B------:R-:W-:Y:S02]  /*a4f0*/  SHF.R.U64 R12, R12, 0x3, RZ ;  /* 0x000000030c0c7819 */ /* 0x000fe400000012ff */
[----:B------:R-:W-:Y:S02]  /*a500*/  SHF.R.U64 R33, R33, 0x3, RZ ;  /* 0x0000000321217819 */ /* 0x000fe400000012ff */
[----:B------:R-:W-:Y:S02]  /*a510*/  SHF.R.U64 R5, R5, 0x3, RZ ;  /* 0x0000000305057819 */ /* 0x000fe400000012ff */
[----:B------:R-:W-:Y:S02]  /*a520*/  SHF.R.U64 R4, R4, 0x3, RZ ;  /* 0x0000000304047819 */ /* 0x000fe400000012ff */
[----:B------:R-:W-:Y:S02]  /*a530*/  LOP3.LUT R6, R6, R83, RZ, 0x3c, !PT ;  /* 0x0000005306067212 */ /* 0x000fe400078e3cff */
[----:B------:R-:W-:-:S02]  /*a540*/  SEL R97, R14, R47, P0 ;  /* 0x0000002f0e617207 */ /* 0x000fc40000000000 */
[----:B------:R-:W-:Y:S02]  /*a550*/  SHF.R.U64 R56, R56, 0x3, RZ ;  /* 0x0000000338387819 */ /* 0x000fe400000012ff */
[----:B------:R-:W-:Y:S02]  /*a560*/  SEL R47, R47, R14, P0 ;  /* 0x0000000e2f2f7207 */ /* 0x000fe40000000000 */
[----:B------:R-:W-:Y:S02]  /*a570*/  LOP3.LUT R14, R12, R59, RZ, 0x3c, !PT ;  /* 0x0000003b0c0e7212 */ /* 0x000fe400078e3cff */
[----:B------:R-:W-:Y:S02]  /*a580*/  LOP3.LUT R100, R33, R38, RZ, 0x3c, !PT ;  /* 0x0000002621647212 */ /* 0x000fe400078e3cff */
[----:B------:R-:W-:Y:S01]  /*a590*/  LOP3.LUT R8, R5, R8, RZ, 0x3c, !PT ;  /* 0x0000000805087212 */ /* 0x000fe200078e3cff */
[----:B------:R-:W-:Y:S01]  /*a5a0*/  IMAD.X R5, RZ, RZ, R9, P6 ;  /* 0x000000ffff057224 */ /* 0x000fe200030e0609 */
[----:B------:R-:W-:-:S02]  /*a5b0*/  LOP3.LUT R12, R4, R63, RZ, 0x3c, !PT ;  /* 0x0000003f040c7212 */ /* 0x000fc400078e3cff */
[----:B------:R-:W-:Y:S02]  /*a5c0*/  MOV R38, R6 ;  /* 0x0000000600267202 */ /* 0x000fe40000000f00 */
[----:B------:R-:W-:Y:S02]  /*a5d0*/  LOP3.LUT R4, R56, R87, RZ, 0x3c, !PT ;  /* 0x0000005738047212 */ /* 0x000fe400078e3cff */
[----:B------:R-:W-:Y:S02]  /*a5e0*/  MOV R100, R100 ;  /* 0x0000006400647202 */ /* 0x000fe40000000f00 */
[----:B------:R-:W-:Y:S02]  /*a5f0*/  MOV R101, R4 ;  /* 0x0000000400657202 */ /* 0x000fe40000000f00 */
[----:B------:R-:W-:Y:S02]  /*a600*/  MOV R33, R12 ;  /* 0x0000000c00217202 */ /* 0x000fe40000000f00 */
[----:B------:R-:W-:-:S02]  /*a610*/  MOV R10, R10 ;  /* 0x0000000a000a7202 */ /* 0x000fc40000000f00 */
[----:B------:R-:W-:Y:S02]  /*a620*/  MOV R8, R8 ;  /* 0x0000000800087202 */ /* 0x000fe40000000f00 */
[----:B------:R-:W-:Y:S02]  /*a630*/  MOV R11, R14 ;  /* 0x0000000e000b7202 */ /* 0x000fe40000000f00 */
[----:B------:R-:W-:Y:S02]  /*a640*/  MOV R9, R24 ;  /* 0x0000001800097202 */ /* 0x000fe40000000f00 */
[----:B--2---:R-:W-:Y:S01]  /*a650*/  LOP3.LUT R6, R26, 0x2, RZ, 0x3c, !PT ;  /* 0x000000021a067812 */ /* 0x004fe200078e3cff */
[----:B------:R-:W-:Y:S04]  /*a660*/  SHFL.IDX PT, R60, R93, R26, 0x1c1f ;  /* 0x001c1f1a5d3c7589 */ /* 0x000fe800000e0000 */
[----:B------:R-:W-:Y:S04]  /*a670*/  SHFL.IDX PT, R96, R143, R26, 0x1c1f ;  /* 0x001c1f1a8f607589 */ /* 0x000fe800000e0000 */
[----:B------:R-:W-:Y:S04]  /*a680*/  SHFL.IDX PT, R92, R139, R26, 0x1c1f ;  /* 0x001c1f1a8b5c7589 */ /* 0x000fe800000e0000 */
[----:B------:R-:W-:Y:S04]  /*a690*/  SHFL.IDX PT, R62, R89, R26, 0x1c1f ;  /* 0x001c1f1a593e7589 */ /* 0x000fe800000e0000 */
[----:B------:R-:W0:Y:S04]  /*a6a0*/  SHFL.IDX PT, R27, R27, R6, 0x1c1f ;  /* 0x001c1f061b1b7589 */ /* 0x000e2800000e0000 */
[----:B------:R-:W1:Y:S04]  /*a6b0*/  SHFL.IDX PT, R93, R28, R6, 0x1c1f ;  /* 0x001c1f061c5d7589 */ /* 0x000e6800000e0000 */
[----:B------:R-:W-:Y:S04]  /*a6c0*/  SHFL.IDX PT, R4, R145, R26, 0x1c1f ;  /* 0x001c1f1a91047589 */ /* 0x000fe800000e0000 */
[----:B------:R-:W-:Y:S04]  /*a6d0*/  SHFL.IDX PT, R88, R135, R26, 0x1c1f ;  /* 0x001c1f1a87587589 */ /* 0x000fe800000e0000 */
[----:B------:R-:W-:Y:S04]  /*a6e0*/  SHFL.IDX PT, R57, R113, R26, 0x1c1f ;  /* 0x001c1f1a71397589 */ /* 0x000fe800000e0000 */
[----:B------:R-:W-:Y:S04]  /*a6f0*/  SHFL.IDX PT, R56, R115, R26, 0x1c1f ;  /* 0x001c1f1a73387589 */ /* 0x000fe800000e0000 */
[----:B------:R-:W-:Y:S01]  /*a700*/  SHFL.IDX PT, R58, R99, R26, 0x1c1f ;  /* 0x001c1f1a633a7589 */ /* 0x000fe200000e0000 */
[----:B0-----:R-:W-:-:S02]  /*a710*/  SEL R98, R96, R27, P0 ;  /* 0x0000001b60627207 */ /* 0x001fc40000000000 */
[----:B------:R-:W-:Y:S01]  /*a720*/  SEL R96, R27, R96, P0 ;  /* 0x000000601b607207 */ /* 0x000fe20000000000 */
[----:B------:R-:W-:Y:S01]  /*a730*/  SHFL.IDX PT, R63, R85, R26, 0x1c1f ;  /* 0x001c1f1a553f7589 */ /* 0x000fe200000e0000 */
[----:B-1----:R-:W-:Y:S02]  /*a740*/  SEL R94, R92, R93, P0 ;  /* 0x0000005d5c5e7207 */ /* 0x002fe40000000000 */
[----:B------:R-:W-:Y:S01]  /*a750*/  SEL R92, R93, R92, P0 ;  /* 0x0000005c5d5c7207 */ /* 0x000fe20000000000 */
[----:B------:R-:W0:Y:S04]  /*a760*/  SHFL.IDX PT, R29, R29, R6, 0x1c1f ;  /* 0x001c1f061d1d7589 */ /* 0x000e2800000e0000 */
[----:B------:R-:W1:Y:S04]  /*a770*/  SHFL.IDX PT, R89, R30, R6, 0x1c1f ;  /* 0x001c1f061e597589 */ /* 0x000e6800000e0000 */
[----:B------:R-:W-:Y:S04]  /*a780*/  SHFL.IDX PT, R48, R48, R6, 0x1c1f ;  /* 0x001c1f0630307589 */ /* 0x000fe800000e0000 */
[----:B------:R-:W-:Y:S04]  /*a790*/  SHFL.IDX PT, R49, R49, R6, 0x1c1f ;  /* 0x001c1f0631317589 */ /* 0x000fe800000e0000 */
[----:B------:R-:W2:Y:S04]  /*a7a0*/  SHFL.IDX PT, R51, R51, R6, 0x1c1f ;  /* 0x001c1f0633337589 */ /* 0x000ea800000e0000 */
[----:B------:R-:W-:Y:S04]  /*a7b0*/  SHFL.IDX PT, R5, R141, R26, 0x1c1f ;  /* 0x001c1f1a8d057589 */ /* 0x000fe800000e0000 */
[----:B------:R-:W-:Y:S01]  /*a7c0*/  SHFL.IDX PT, R84, R131, R26, 0x1c1f ;  /* 0x001c1f1a83547589 */ /* 0x000fe200000e0000 */
[----:B0-----:R-:W-:-:S03]  /*a7d0*/  SEL R99, R4, R29, P0 ;  /* 0x0000001d04637207 */ /* 0x001fc60000000000 */
[----:B------:R0:W-:Y:S01]  /*a7e0*/  SHFL.IDX PT, R59, R97, R26, 0x1c1f ;  /* 0x001c1f1a613b7589 */ /* 0x0001e200000e0000 */
[----:B-1----:R-:W-:Y:S02]  /*a7f0*/  SEL R90, R88, R89, P0 ;  /* 0x00000059585a7207 */ /* 0x002fe40000000000 */
[----:B------:R-:W-:Y:S01]  /*a800*/  SEL R88, R89, R88, P0 ;  /* 0x0000005859587207 */ /* 0x000fe20000000000 */
[----:B------:R-:W-:Y:S04]  /*a810*/  SHFL.IDX PT, R61, R61, R26, 0x1c1f ;  /* 0x001c1f1a3d3d7589 */ /* 0x000fe800000e0000 */
[----:B------:R-:W-:Y:S01]  /*a820*/  SHFL.IDX PT, R66, R81, R26, 0x1c1f ;  /* 0x001c1f1a51427589 */ /* 0x000fe200000e0000 */
[----:B0-----:R-:W-:-:S03]  /*a830*/  SEL R97, R29, R4, P0 ;  /* 0x000000041d617207 */ /* 0x001fc60000000000 */
[----:B------:R-:W0:Y:S01]  /*a840*/  SHFL.IDX PT, R12, R31, R6, 0x1c1f ;  /* 0x001c1f061f0c7589 */ /* 0x000e2200000e0000 */
[----:B------:R-:W-:-:S03]  /*a850*/  F2FP.BF16.F32.PACK_AB R4, R99, R98 ;  /* 0x000000626304723e */ /* 0x000fc600000010ff */
[----:B------:R-:W1:Y:S04]  /*a860*/  SHFL.IDX PT, R85, R34, R6, 0x1c1f ;  /* 0x001c1f0622557589 */ /* 0x000e6800000e0000 */
[----:B------:R2:W-:Y:S04]  /*a870*/  SHFL.IDX PT, R30, R47, R6, 0x1c1f ;  /* 0x001c1f062f1e7589 */ /* 0x0005e800000e0000 */
[----:B------:R-:W-:Y:S04]  /*a880*/  SHFL.IDX PT, R53, R53, R6, 0x1c1f ;  /* 0x001c1f0635357589 */ /* 0x000fe800000e0000 */
[----:B------:R-:W-:Y:S01]  /*a890*/  SHFL.IDX PT, R50, R50, R6, 0x1c1f ;  /* 0x001c1f0632327589 */ /* 0x000fe200000e0000 */
[----:B--2---:R-:W-:-:S03]  /*a8a0*/  SEL R47, R51, R58, P0 ;  /* 0x0000003a332f7207 */ /* 0x004fc60000000000 */
[----:B------:R-:W-:Y:S04]  /*a8b0*/  SHFL.IDX PT, R7, R137, R26, 0x1c1f ;  /* 0x001c1f1a89077589 */ /* 0x000fe800000e0000 */
[----:B------:R-:W-:Y:S01]  /*a8c0*/  SHFL.IDX PT, R80, R127, R26, 0x1c1f ;  /* 0x001c1f1a7f507589 */ /* 0x000fe200000e0000 */
[----:B0-----:R-:W-:-:S03]  /*a8d0*/  SEL R93, R12, R5, P0 ;  /* 0x000000050c5d7207 */ /* 0x001fc60000000000 */
[----:B------:R-:W-:Y:S01]  /*a8e0*/  SHFL.IDX PT, R65, R65, R26, 0x1c1f ;  /* 0x001c1f1a41417589 */ /* 0x000fe200000e0000 */
[----:B-1----:R-:W-:Y:S02]  /*a8f0*/  SEL R86, R84, R85, P0 ;  /* 0x0000005554567207 */ /* 0x002fe40000000000 */
[----:B------:R-:W-:Y:S01]  /*a900*/  SEL R84, R85, R84, P0 ;  /* 0x0000005455547207 */ /* 0x000fe20000000000 */
[----:B------:R-:W-:Y:S04]  /*a910*/  SHFL.IDX PT, R72, R77, R26, 0x1c1f ;  /* 0x001c1f1a4d487589 */ /* 0x000fe800000e0000 */
[----:B------:R-:W-:Y:S04]  /*a920*/  SHFL.IDX PT, R78, R71, R26, 0x1c1f ;  /* 0x001c1f1a474e7589 */ /* 0x000fe800000e0000 */
[----:B------:R-:W0:Y:S04]  /*a930*/  SHFL.IDX PT, R36, R36, R6, 0x1c1f ;  /* 0x001c1f0624247589 */ /* 0x000e2800000e0000 */
[----:B------:R-:W1:Y:S04]  /*a940*/  SHFL.IDX PT, R79, R79, R6, 0x1c1f ;  /* 0x001c1f064f4f7589 */ /* 0x000e6800000e0000 */
[----:B------:R1:W2:Y:S04]  /*a950*/  SHFL.IDX PT, R81, R35, R6, 0x1c1f ;  /* 0x001c1f0623517589 */ /* 0x0002a800000e0000 */
[----:B------:R-:W-:Y:S04]  /*a960*/  SHFL.IDX PT, R55, R55, R6, 0x1c1f ;  /* 0x001c1f0637377589 */ /* 0x000fe800000e0000 */
[----:B------:R-:W3:Y:S04]  /*a970*/  SHFL.IDX PT, R34, R52, R6, 0x1c1f ;  /* 0x001c1f0634227589 */ /* 0x000ee800000e0000 */
[----:B------:R-:W-:Y:S04]  /*a980*/  SHFL.IDX PT, R70, R111, R6, 0x1c1f ;  /* 0x001c1f066f467589 */ /* 0x000fe800000e0000 */
[----:B------:R-:W-:Y:S01]  /*a990*/  SHFL.IDX PT, R13, R133, R26, 0x1c1f ;  /* 0x001c1f1a850d7589 */ /* 0x000fe200000e0000 */
[----:B0-----:R-:W-:-:S03]  /*a9a0*/  SEL R89, R36, R7, P0 ;  /* 0x0000000724597207 */ /* 0x001fc60000000000 */
[----:B------:R-:W-:Y:S01]  /*a9b0*/  SHFL.IDX PT, R76, R123, R26, 0x1c1f ;  /* 0x001c1f1a7b4c7589 */ /* 0x000fe200000e0000 */
[----:B-1----:R-:W-:-:S03]  /*a9c0*/  SEL R35, R78, R79, P0 ;  /* 0x0000004f4e237207 */ /* 0x002fc60000000000 */
[----:B------:R-:W-:Y:S01]  /*a9d0*/  SHFL.IDX PT, R68, R117, R26, 0x1c1f ;  /* 0x001c1f1a75447589 */ /* 0x000fe200000e0000 */
[----:B--2---:R-:W-:Y:S02]  /*a9e0*/  SEL R82, R80, R81, P0 ;  /* 0x0000005150527207 */ /* 0x004fe40000000000 */
[----:B------:R-:W-:Y:S01]  /*a9f0*/  SEL R80, R81, R80, P0 ;  /* 0x0000005051507207 */ /* 0x000fe20000000000 */
[----:B------:R-:W-:Y:S04]  /*aa00*/  SHFL.IDX PT, R104, R75, R26, 0x1c1f ;  /* 0x001c1f1a4b687589 */ /* 0x000fe800000e0000 */
[----:B------:R0:W1:Y:S01]  /*aa10*/  SHFL.IDX PT, R14, R40, R6, 0x1c1f ;  /* 0x001c1f06280e7589 */ /* 0x00006200000e0000 */
[----:B---3--:R-:W-:-:S03]  /*aa20*/  SEL R52, R63, R34, P0 ;  /* 0x000000223f347207 */ /* 0x008fc60000000000 */
[----:B------:R2:W3:Y:S04]  /*aa30*/  SHFL.IDX PT, R77, R37, R6, 0x1c1f ;  /* 0x001c1f06254d7589 */ /* 0x0004e800000e0000 */
[----:B------:R4:W-:Y:S01]  /*aa40*/  SHFL.IDX PT, R71, R43, R6, 0x1c1f ;  /* 0x001c1f062b477589 */ /* 0x0009e200000e0000 */
[----:B0-----:R-:W-:-:S03]  /*aa50*/  SEL R40, R57, R48, P0 ;  /* 0x0000003039287207 */ /* 0x001fc60000000000 */
[----:B------:R-:W0:Y:S01]  /*aa60*/  SHFL.IDX PT, R103, R103, R6, 0x1c1f ;  /* 0x001c1f0667677589 */ /* 0x000e2200000e0000 */
[----:B--2---:R-:W-:-:S03]  /*aa70*/  SEL R37, R79, R78, P0 ;  /* 0x0000004e4f257207 */ /* 0x004fc60000000000 */
[----:B------:R-:W-:Y:S01]  /*aa80*/  SHFL.IDX PT, R15, R129, R26, 0x1c1f ;  /* 0x001c1f1a810f7589 */ /* 0x000fe200000e0000 */
[----:B----4-:R-:W-:-:S03]  /*aa90*/  SEL R43, R49, R56, P0 ;  /* 0x00000038312b7207 */ /* 0x010fc60000000000 */
[----:B------:R-:W-:Y:S04]  /*aaa0*/  SHFL.IDX PT, R25, R125, R26, 0x1c1f ;  /* 0x001c1f1a7d197589 */ /* 0x000fe800000e0000 */
[----:B------:R-:W-:Y:S01]  /*aab0*/  SHFL.IDX PT, R74, R119, R26, 0x1c1f ;  /* 0x001c1f1a774a7589 */ /* 0x000fe200000e0000 */
[----:B-1----:R-:W-:Y:S02]  /*aac0*/  SEL R87, R13, R14, P0 ;  /* 0x0000000e0d577207 */ /* 0x002fe40000000000 */
[----:B------:R-:W-:Y:S01]  /*aad0*/  SEL R85, R14, R13, P0 ;  /* 0x0000000d0e557207 */ /* 0x000fe20000000000 */
[----:B------:R-:W-:Y:S01]  /*aae0*/  SHFL.IDX PT, R64, R121, R26, 0x1c1f ;  /* 0x001c1f1a79407589 */ /* 0x000fe200000e0000 */
[----:B---3--:R-:W-:Y:S02]  /*aaf0*/  SEL R78, R76, R77, P0 ;  /* 0x0000004d4c4e7207 */ /* 0x008fe40000000000 */
[----:B------:R-:W-:Y:S01]  /*ab00*/  SEL R76, R77, R76, P0 ;  /* 0x0000004c4d4c7207 */ /* 0x000fe20000000000 */
[----:B------:R-:W-:Y:S01]  /*ab10*/  SHFL.IDX PT, R69, R69, R26, 0x1c1f ;  /* 0x001c1f1a45457589 */ /* 0x000fe200000e0000 */
[----:B------:R-:W-:-:S03]  /*ab20*/  F2FP.BF16.F32.PACK_AB R14, R93, R92 ;  /* 0x0000005c5d0e723e */ /* 0x000fc600000010ff */
[----:B------:R-:W-:Y:S04]  /*ab30*/  SHFL.IDX PT, R73, R73, R26, 0x1c1f ;  /* 0x001c1f1a49497589 */ /* 0x000fe800000e0000 */
[----:B------:R-:W-:Y:S04]  /*ab40*/  SHFL.IDX PT, R105, R105, R26, 0x1c1f ;  /* 0x001c1f1a69697589 */ /* 0x000fe800000e0000 */
[----:B------:R-:W-:Y:S04]  /*ab50*/  SHFL.IDX PT, R108, R67, R26, 0x1c1f ;  /* 0x001c1f1a436c7589 */ /* 0x000fe800000e0000 */
[----:B------:R1:W2:Y:S04]  /*ab60*/  SHFL.IDX PT, R24, R41, R6, 0x1c1f ;  /* 0x001c1f0629187589 */ /* 0x0002a800000e0000 */
[----:B------:R3:W4:Y:S04]  /*ab70*/  SHFL.IDX PT, R75, R42, R6, 0x1c1f ;  /* 0x001c1f062a4b7589 */ /* 0x00072800000e0000 */
[----:B------:R0:W4:Y:S01]  /*ab80*/  SHFL.IDX PT, R26, R44, R6, 0x1c1f ;  /* 0x001c1f062c1a7589 */ /* 0x00012200000e0000 */
[----:B-1----:R-:W-:-:S03]  /*ab90*/  SEL R41, R56, R49, P0 ;  /* 0x0000003138297207 */ /* 0x002fc60000000000 */
[----:B------:R1:W-:Y:S01]  /*aba0*/  SHFL.IDX PT, R28, R46, R6, 0x1c1f ;  /* 0x001c1f062e1c7589 */ /* 0x0003e200000e0000 */
[----:B------:R-:W-:Y:S02]  /*abb0*/  SEL R49, R60, R53, P0 ;  /* 0x000000353c317207 */ /* 0x000fe40000000000 */
[----:B---3--:R-:W-:Y:S01]  /*abc0*/  SEL R42, R48, R57, P0 ;  /* 0x00000039302a7207 */ /* 0x008fe20000000000 */
[----:B------:R3:W4:Y:S01]  /*abd0*/  SHFL.IDX PT, R102, R95, R6, 0x1c1f ;  /* 0x001c1f065f667589 */ /* 0x00072200000e0000 */
[----:B------:R-:W-:Y:S02]  /*abe0*/  SEL R48, R61, R50, P0 ;  /* 0x000000323d307207 */ /* 0x000fe40000000000 */
[----:B0-----:R-:W-:Y:S01]  /*abf0*/  SEL R44, R59, R30, P0 ;  /* 0x0000001e3b2c7207 */ /* 0x001fe20000000000 */
[----:B------:R0:W4:Y:S01]  /*ac00*/  SHFL.IDX PT, R31, R45, R6, 0x1c1f ;  /* 0x001c1f062d1f7589 */ /* 0x00012200000e0000 */
[----:B------:R-:W-:Y:S02]  /*ac10*/  SEL R50, R50, R61, P0 ;  /* 0x0000003d32327207 */ /* 0x000fe40000000000 */
[----:B-1----:R-:W-:Y:S01]  /*ac20*/  SEL R46, R30, R59, P0 ;  /* 0x0000003b1e2e7207 */ /* 0x002fe20000000000 */
[----:B------:R1:W4:Y:S01]  /*ac30*/  SHFL.IDX PT, R67, R54, R6, 0x1c1f ;  /* 0x001c1f0636437589 */ /* 0x00032200000e0000 */
[----:B------:R-:W-:-:S02]  /*ac40*/  SEL R57, R65, R70, P0 ;  /* 0x0000004641397207 */ /* 0x000fc40000000000 */
[----:B---3--:R-:W-:Y:S01]  /*ac50*/  SEL R95, R5, R12, P0 ;  /* 0x0000000c055f7207 */ /* 0x008fe20000000000 */
[----:B------:R-:W-:Y:S01]  /*ac60*/  SHFL.IDX PT, R107, R107, R6, 0x1c1f ;  /* 0x001c1f066b6b7589 */ /* 0x000fe200000e0000 */
[----:B------:R-:W-:Y:S02]  /*ac70*/  SEL R59, R70, R65, P0 ;  /* 0x00000041463b7207 */ /* 0x000fe40000000000 */
[----:B0-----:R-:W-:Y:S01]  /*ac80*/  SEL R45, R58, R51, P0 ;  /* 0x000000333a2d7207 */ /* 0x001fe20000000000 */
[----:B------:R0:W3:Y:S01]  /*ac90*/  SHFL.IDX PT, R106, R91, R6, 0x1c1f ;  /* 0x001c1f065b6a7589 */ /* 0x0000e200000e0000 */
[----:B------:R-:W-:Y:S02]  /*aca0*/  SEL R51, R53, R60, P0 ;  /* 0x0000003c35337207 */ /* 0x000fe40000000000 */
[----:B-1----:R-:W-:Y:S01]  /*acb0*/  SEL R54, R34, R63, P0 ;  /* 0x0000003f22367207 */ /* 0x002fe20000000000 */
[----:B------:R1:W3:Y:S01]  /*acc0*/  SHFL.IDX PT, R109, R109, R6, 0x1c1f ;  /* 0x001c1f066d6d7589 */ /* 0x0002e200000e0000 */
[----:B------:R-:W-:-:S02]  /*acd0*/  SEL R53, R62, R55, P0 ;  /* 0x000000373e357207 */ /* 0x000fc40000000000 */
[----:B------:R-:W-:Y:S02]  /*ace0*/  SEL R55, R55, R62, P0 ;  /* 0x0000003e37377207 */ /* 0x000fe40000000000 */
[----:B------:R-:W-:Y:S02]  /*acf0*/  SEL R61, R72, R103, P0 ;  /* 0x00000067483d7207 */ /* 0x000fe40000000000 */
[----:B0-----:R-:W-:Y:S02]  /*ad00*/  SEL R91, R7, R36, P0 ;  /* 0x00000024075b7207 */ /* 0x001fe40000000000 */
[----:B------:R-:W-:Y:S01]  /*ad10*/  SEL R63, R103, R72, P0 ;  /* 0x00000048673f7207 */ /* 0x000fe20000000000 */
[----:B------:R-:W-:Y:S01]  /*ad20*/  IMAD.U32 R103, RZ, RZ, UR8 ;  /* 0x00000008ff677e24 */ /* 0x000fe2000f8e00ff */
[----:B------:R-:W-:Y:S01]  /*ad30*/  SEL R70, R68, R71, P0 ;  /* 0x0000004744467207 */ /* 0x000fe20000000000 */
[----:B------:R-:W-:Y:S01]  /*ad40*/  ULDC.64 UR8, c[0x0][0xc08] ;  /* 0x0003020000087ab9 */ /* 0x000fe20000000a00 */
[----:B--2---:R-:W-:-:S02]  /*ad50*/  SEL R83, R15, R24, P0 ;  /* 0x000000180f537207 */ /* 0x004fc40000000000 */
[----:B------:R-:W-:Y:S02]  /*ad60*/  SEL R81, R24, R15, P0 ;  /* 0x0000000f18517207 */ /* 0x000fe40000000000 */
[----:B----4-:R-:W-:Y:S02]  /*ad70*/  SEL R72, R74, R75, P0 ;  /* 0x0000004b4a487207 */ /* 0x010fe40000000000 */
[----:B------:R-:W-:Y:S02]  /*ad80*/  SEL R68, R71, R68, P0 ;  /* 0x0000004447447207 */ /* 0x000fe40000000000 */
[----:B------:R-:W-:Y:S02]  /*ad90*/  F2FP.BF16.F32.PACK_AB R5, R41, R40 ;  /* 0x000000282905723e */ /* 0x000fe400000010ff */
[----:B-1----:R-:W-:Y:S02]  /*ada0*/  F2FP.BF16.F32.PACK_AB R6, R97, R96 ;  /* 0x000000606106723e */ /* 0x002fe400000010ff */
[----:B------:R-:W-:-:S02]  /*adb0*/  F2FP.BF16.F32.PACK_AB R7, R43, R42 ;  /* 0x0000002a2b07723e */ /* 0x000fc400000010ff */
[----:B------:R-:W-:Y:S02]  /*adc0*/  SEL R79, R25, R26, P0 ;  /* 0x0000001a194f7207 */ /* 0x000fe40000000000 */
[----:B------:R-:W-:Y:S01]  /*add0*/  SEL R77, R26, R25, P0 ;  /* 0x000000191a4d7207 */ /* 0x000fe20000000000 */
[----:B------:R0:W-:Y:S01]  /*ade0*/  STSM.16.M88.4 [R8], R4 ;  /* 0x0000000408007844 */ /* 0x0001e20000000200 */
[----:B------:R-:W-:Y:S02]  /*adf0*/  SEL R60, R73, R102, P0 ;  /* 0x00000066493c7207 */ /* 0x000fe40000000000 */
[----:B------:R-:W-:Y:S01]  /*ae00*/  SEL R62, R102, R73, P0 ;  /* 0x00000049663e7207 */ /* 0x000fe20000000000 */
[----:B------:R-:W-:Y:S01]  /*ae10*/  IMAD.U32 R102, RZ, RZ, UR7 ;  /* 0x00000007ff667e24 */ /* 0x000fe2000f8e00ff */
[----:B------:R-:W-:Y:S02]  /*ae20*/  SEL R74, R75, R74, P0 ;  /* 0x0000004a4b4a7207 */ /* 0x000fe40000000000 */
[----:B------:R-:W-:-:S02]  /*ae30*/  SEL R71, R69, R28, P0 ;  /* 0x0000001c45477207 */ /* 0x000fc40000000000 */
[----:B------:R-:W-:Y:S02]  /*ae40*/  F2FP.BF16.F32.PACK_AB R12, R95, R94 ;  /* 0x0000005e5f0c723e */ /* 0x000fe400000010ff */
[----:B------:R-:W-:Y:S02]  /*ae50*/  F2FP.BF16.F32.PACK_AB R13, R45, R44 ;  /* 0x0000002c2d0d723e */ /* 0x000fe400000010ff */
[----:B------:R-:W-:Y:S02]  /*ae60*/  F2FP.BF16.F32.PACK_AB R15, R47, R46 ;  /* 0x0000002e2f0f723e */ /* 0x000fe400000010ff */
[----:B------:R-:W-:Y:S02]  /*ae70*/  SEL R73, R64, R31, P0 ;  /* 0x0000001f40497207 */ /* 0x000fe40000000000 */
[----:B------:R-:W-:Y:S01]  /*ae80*/  SEL R75, R31, R64, P0 ;  /* 0x000000401f4b7207 */ /* 0x000fe20000000000 */
[----:B------:R1:W-:Y:S01]  /*ae90*/  STSM.16.M88.4 [R9], R12 ;  /* 0x0000000c09007844 */ /* 0x0003e20000000200 */
[----:B------:R-:W-:-:S02]  /*aea0*/  SEL R69, R28, R69, P0 ;  /* 0x000000451c457207 */ /* 0x000fc40000000000 */
[----:B------:R-:W-:Y:S02]  /*aeb0*/  F2FP.BF16.F32.PACK_AB R24, R91, R90 ;  /* 0x0000005a5b18723e */ /* 0x000fe400000010ff */
[----:B------:R-:W-:Y:S02]  /*aec0*/  F2FP.BF16.F32.PACK_AB R25, R49, R48 ;  /* 0x000000303119723e */ /* 0x000fe400000010ff */
[----:B------:R-:W-:Y:S02]  /*aed0*/  F2FP.BF16.F32.PACK_AB R26, R89, R88 ;  /* 0x00000058591a723e */ /* 0x000fe400000010ff */
[----:B------:R-:W-:Y:S02]  /*aee0*/  F2FP.BF16.F32.PACK_AB R27, R51, R50 ;  /* 0x00000032331b723e */ /* 0x000fe400000010ff */
[----:B------:R-:W-:Y:S02]  /*aef0*/  F2FP.BF16.F32.PACK_AB R28, R87, R86 ;  /* 0x00000056571c723e */ /* 0x000fe400000010ff */
[----:B------:R-:W-:Y:S01]  /*af00*/  F2FP.BF16.F32.PACK_AB R29, R53, R52 ;  /* 0x00000034351d723e */ /* 0x000fe200000010ff */
[----:B------:R2:W-:Y:S01]  /*af10*/  STSM.16.M88.4 [R10], R24 ;  /* 0x000000180a007844 */ /* 0x0005e20000000200 */
[----:B------:R-:W-:-:S02]  /*af20*/  F2FP.BF16.F32.PACK_AB R30, R85, R84 ;  /* 0x00000054551e723e */ /* 0x000fc400000010ff */
[----:B------:R-:W-:Y:S02]  /*af30*/  F2FP.BF16.F32.PACK_AB R31, R55, R54 ;  /* 0x00000036371f723e */ /* 0x000fe400000010ff */
[----:B------:R-:W-:Y:S02]  /*af40*/  SEL R56, R66, R67, P0 ;  /* 0x0000004342387207 */ /* 0x000fe40000000000 */
[----:B------:R-:W-:Y:S01]  /*af50*/  SEL R58, R67, R66, P0 ;  /* 0x00000042433a7207 */ /* 0x000fe20000000000 */
[----:B------:R4:W-:Y:S01]  /*af60*/  STSM.16.M88.4 [R11], R28 ;  /* 0x0000001c0b007844 */ /* 0x0009e20000000200 */
[----:B---3--:R-:W-:Y:S02]  /*af70*/  SEL R64, R105, R106, P0 ;  /* 0x0000006a69407207 */ /* 0x008fe40000000000 */
[----:B------:R-:W-:Y:S02]  /*af80*/  SEL R66, R106, R105, P0 ;  /* 0x000000696a427207 */ /* 0x000fe40000000000 */
[----:B------:R-:W-:-:S02]  /*af90*/  SEL R65, R104, R107, P0 ;  /* 0x0000006b68417207 */ /* 0x000fc40000000000 */
[----:B------:R-:W-:Y:S02]  /*afa0*/  SEL R67, R107, R104, P0 ;  /* 0x000000686b437207 */ /* 0x000fe40000000000 */
[----:B------:R-:W-:Y:S02]  /*afb0*/  SEL R34, R108, R109, P0 ;  /* 0x0000006d6c227207 */ /* 0x000fe40000000000 */
[----:B------:R-:W-:Y:S02]  /*afc0*/  SEL R36, R109, R108, P0 ;  /* 0x0000006c6d247207 */ /* 0x000fe40000000000 */
[----:B0-----:R-:W-:Y:S02]  /*afd0*/  F2FP.BF16.F32.PACK_AB R4, R83, R82 ;  /* 0x000000525304723e */ /* 0x001fe400000010ff */
[----:B------:R-:W-:Y:S02]  /*afe0*/  F2FP.BF16.F32.PACK_AB R5, R57, R56 ;  /* 0x000000383905723e */ /* 0x000fe400000010ff */
[----:B------:R-:W-:-:S02]  /*aff0*/  F2FP.BF16.F32.PACK_AB R6, R81, R80 ;  /* 0x000000505106723e */ /* 0x000fc400000010ff */
[----:B------:R-:W-:Y:S02]  /*b000*/  F2FP.BF16.F32.PACK_AB R7, R59, R58 ;  /* 0x0000003a3b07723e */ /* 0x000fe400000010ff */
[----:B------:R-:W-:Y:S02]  /*b010*/  F2FP.BF16.F32.PACK_AB R8, R79, R78 ;  /* 0x0000004e4f08723e */ /* 0x000fe400000010ff */
[----:B-1----:R-:W-:Y:S01]  /*b020*/  F2FP.BF16.F32.PACK_AB R9, R61, R60 ;  /* 0x0000003c3d09723e */ /* 0x002fe200000010ff */
[----:B------:R-:W-:Y:S01]  /*b030*/  STSM.16.M88.4 [R33], R4 ;  /* 0x0000000421007844 */ /* 0x000fe20000000200 */
[----:B--2---:R-:W-:Y:S02]  /*b040*/  F2FP.BF16.F32.PACK_AB R10, R77, R76 ;  /* 0x0000004c4d0a723e */ /* 0x004fe400000010ff */
[----:B----4-:R-:W-:Y:S02]  /*b050*/  F2FP.BF16.F32.PACK_AB R11, R63, R62 ;  /* 0x0000003e3f0b723e */ /* 0x010fe400000010ff */
[----:B------:R-:W-:-:S02]  /*b060*/  F2FP.BF16.F32.PACK_AB R12, R73, R72 ;  /* 0x00000048490c723e */ /* 0x000fc400000010ff */
[----:B------:R-:W-:Y:S01]  /*b070*/  F2FP.BF16.F32.PACK_AB R13, R65, R64 ;  /* 0x00000040410d723e */ /* 0x000fe200000010ff */
[----:B------:R0:W-:Y:S01]  /*b080*/  STSM.16.M88.4 [R38], R8 ;  /* 0x0000000826007844 */ /* 0x0001e20000000200 */
[----:B------:R-:W-:Y:S02]  /*b090*/  F2FP.BF16.F32.PACK_AB R14, R75, R74 ;  /* 0x0000004a4b0e723e */ /* 0x000fe400000010ff */
[----:B------:R-:W-:Y:S02]  /*b0a0*/  F2FP.BF16.F32.PACK_AB R15, R67, R66 ;  /* 0x00000042430f723e */ /* 0x000fe400000010ff */
[----:B------:R-:W-:Y:S02]  /*b0b0*/  F2FP.BF16.F32.PACK_AB R24, R71, R70 ;  /* 0x000000464718723e */ /* 0x000fe400000010ff */
[----:B------:R-:W-:Y:S01]  /*b0c0*/  F2FP.BF16.F32.PACK_AB R25, R35, R34 ;  /* 0x000000222319723e */ /* 0x000fe200000010ff */
[----:B------:R1:W-:Y:S01]  /*b0d0*/  STSM.16.M88.4 [R100], R12 ;  /* 0x0000000c64007844 */ /* 0x0003e20000000200 */
[----:B------:R-:W-:-:S02]  /*b0e0*/  F2FP.BF16.F32.PACK_AB R26, R69, R68 ;  /* 0x00000044451a723e */ /* 0x000fc400000010ff */
[----:B------:R-:W-:Y:S02]  /*b0f0*/  F2FP.BF16.F32.PACK_AB R27, R37, R36 ;  /* 0x00000024251b723e */ /* 0x000fe400000010ff */
[----:B------:R-:W-:-:S03]  /*b100*/  ISETP.NE.U32.AND P0, PT, RZ, UR10, PT ;  /* 0x0000000aff007c0c */ /* 0x000fc6000bf05070 */
[----:B------:R1:W-:Y:S01]  /*b110*/  STSM.16.M88.4 [R101], R24 ;  /* 0x0000001865007844 */ /* 0x0003e20000000200 */
[----:B------:R-:W-:Y:S01]  /*b120*/  BAR.SYNC.DEFER_BLOCKING 0x1, 0x100 ;  /* 0x0044000000007b1d */ /* 0x000fe20000010000 */
[----:B------:R-:W-:-:S07]  /*b130*/  ISETP.NE.AND.EX P0, PT, RZ, UR11, PT, P0 ;  /* 0x0000000bff007c0c */ /* 0x000fce000bf05300 */
[----:B0-----:R-:W0:Y:S06]  /*b140*/  LDC R38, c[0x0][0xbe8] ;  /* 0x0002fa00ff267b82 */ /* 0x001e2c0000000800 */
[----:B------:R-:W2:Y:S01]  /*b150*/  @P0 LDG.E R28, desc[UR50][R102.64] ;  /* 0x00000032661c0981 */ /* 0x000ea2000c1e1900 */
[----:B------:R-:W-:-:S04]  /*b160*/  UISETP.NE.U32.AND UP0, UPT, UR8, URZ, UPT ;  /* 0x0000003f0800728c */ /* 0x000fc8000bf05070 */
[----:B------:R-:W-:Y:S01]  /*b170*/  UISETP.NE.AND.EX UP0, UPT, UR9, URZ, UPT, UP0 ;  /* 0x0000003f0900728c */ /* 0x000fe2000bf05300 */
[----:B0-----:R-:W-:-:S05]  /*b180*/  ISETP.NE.AND P1, PT, R38, 0x1, PT ;  /* 0x000000012600780c */ /* 0x001fca0003f25270 */
[----:B------:R-:W-:-:S05]  /*b190*/  PLOP3.LUT P4, PT, PT, PT, UP0, 0x80, 0x0 ;  /* 0x000000000000781c */ /* 0x000fca0003f8f008 */
[----:B------:R-:W-:-:S03]  /*b1a0*/  @UP0 UIADD3 UR8, UP1, UR4, UR8, URZ ;  /* 0x0000000804080290 */ /* 0x000fc6000ff3e03f */
[----:B------:R-:W0:Y:S01]  /*b1b0*/  @P1 LDC R6, c[0x0][0xbec] ;  /* 0x0002fb00ff061b82 */ /* 0x000e220000000800 */
[----:B------:R-:W-:Y:S02]  /*b1c0*/  @UP0 UIADD3.X UR9, UR12, UR9, URZ, UP1, !UPT ;  /* 0x000000090c090290 */ /* 0x000fe40008ffe43f */
[----:B------:R-:W-:Y:S01]  /*b1d0*/  UISETP.GT.AND UP1, UPT, UR44, 0x1, UPT ;  /* 0x000000012c00788c */ /* 0x000fe2000bf24270 */
[----:B------:R-:W-:Y:S01]  /*b1e0*/  IMAD.U32 R4, RZ, RZ, UR8 ;  /* 0x00000008ff047e24 */ /* 0x000fe2000f8e00ff */
[----:B------:R-:W-:Y:S01]  /*b1f0*/  ULDC UR4, c[0x0][0xa88] ;  /* 0x0002a20000047ab9 */ /* 0x000fe20000000800 */
[----:B------:R-:W-:Y:S01]  /*b200*/  UMOV UR16, 0x9b8 ;  /* 0x000009b800107882 */ /* 0x000fe20000000000 */
[----:B------:R-:W-:Y:S01]  /*b210*/  IMAD.U32 R33, RZ, RZ, UR4 ;  /* 0x00000004ff217e24 */ /* 0x000fe2000f8e00ff */
[----:B------:R-:W3:Y:S01]  /*b220*/  @P1 LDC R9, c[0x0][0xbf0] ;  /* 0x0002fc00ff091b82 */ /* 0x000ee20000000800 */
[----:B------:R-:W-:Y:S01]  /*b230*/  USEL UR16, UR16, 0x978, UP1 ;  /* 0x0000097810107887 */ /* 0x000fe20008800000 */
[----:B------:R-:W-:Y:S01]  /*b240*/  IMAD.U32 R5, RZ, RZ, UR9 ;  /* 0x00000009ff057e24 */ /* 0x000fe2000f8e00ff */
[----:B------:R-:W-:-:S04]  /*b250*/  UISETP.NE.U32.AND UP0, UPT, UR10, URZ, UPT ;  /* 0x0000003f0a00728c */ /* 0x000fc8000bf05070 */
[----:B------:R4:W5:Y:S01]  /*b260*/  @P4 LDG.E R33, desc[UR50][R4.64] ;  /* 0x0000003204214981 */ /* 0x000962000c1e1900 */
[----:B------:R-:W-:Y:S01]  /*b270*/  UISETP.NE.AND.EX UP0, UPT, UR11, URZ, UPT, UP0 ;  /* 0x0000003f0b00728c */ /* 0x000fe2000bf05300 */
[----:B------:R-:W-:Y:S01]  /*b280*/  UMOV UR4, URZ ;  /* 0x0000003f00047c82 */ /* 0x000fe20008000000 */
[----:B------:R-:W-:-:S03]  /*b290*/  USEL UR7, UR40, URZ, UP1 ;  /* 0x0000003f28077287 */ /* 0x000fc60008800000 */
[----:B------:R-:W-:Y:S01]  /*b2a0*/  ULDC.64 UR10, c[0x0][UR16+0x218] ;  /* 0x00008600100a7abb */ /* 0x000fe20008000a00 */
[----:B------:R-:W-:Y:S01]  /*b2b0*/  ULDC.64 UR14, c[0x0][UR16+0x228] ;  /* 0x00008a00100e7abb */ /* 0x000fe20008000a00 */
[----:B------:R-:W-:Y:S01]  /*b2c0*/  USEL UR36, UR36, URZ, !UP0 ;  /* 0x0000003f24247287 */ /* 0x000fe2000c000000 */
[----:B----4-:R-:W-:Y:S01]  /*b2d0*/  IMAD.U32 R4, RZ, RZ, UR42 ;  /* 0x0000002aff047e24 */ /* 0x010fe2000f8e00ff */
[----:B------:R-:W-:Y:S01]  /*b2e0*/  ULDC.64 UR12, c[0x0][UR16+0x220] ;  /* 0x00008800100c7abb */ /* 0x000fe20008000a00 */
[----:B------:R-:W-:Y:S02]  /*b2f0*/  UIMAD.WIDE.U32 UR8, UR10, UR39, URZ ;  /* 0x000000270a0872a5 */ /* 0x000fe4000f8e003f */
[----:B------:R-:W-:Y:S01]  /*b300*/  IMAD R11, R4, 0x80, R219 ;  /* 0x00000080040b7824 */ /* 0x000fe200078e02db */
[----:B------:R-:W-:Y:S02]  /*b310*/  UIMAD.WIDE.U32 UR18, UR14, UR7, URZ ;  /* 0x000000070e1272a5 */ /* 0x000fe4000f8e003f */
[----:B------:R-:W-:Y:S01]  /*b320*/  UIMAD UR10, UR11, UR39, URZ ;  /* 0x000000270b0a72a4 */ /* 0x000fe2000f8e023f */
[----:B0-----:R-:W-:Y:S01]  /*b330*/  @P1 IMAD.HI.U32 R4, R11, R6, RZ ;  /* 0x000000060b041227 */ /* 0x001fe200078e00ff */
[----:B------:R-:W-:-:S02]  /*b340*/  UIMAD UR14, UR15, UR7, URZ ;  /* 0x000000070f0e72a4 */ /* 0x000fc4000f8e023f */
[----:B------:R-:W-:Y:S01]  /*b350*/  USEL UR37, UR37, URZ, !UP0 ;  /* 0x0000003f25257287 */ /* 0x000fe2000c000000 */
[----:B------:R-:W-:Y:S01]  /*b360*/  IMAD.MOV.U32 R7, RZ, RZ, R11 ;  /* 0x000000ffff077224 */ /* 0x000fe200078e000b */
[----:B------:R-:W-:Y:S01]  /*b370*/  UIMAD UR7, UR13, UR36, URZ ;  /* 0x000000240d0772a4 */ /* 0x000fe2000f8e023f */
[----:B---3--:R-:W-:Y:S01]  /*b380*/  @P1 SHF.R.U32.HI R7, RZ, R9, R4 ;  /* 0x00000009ff071219 */ /* 0x008fe20000011604 */
[----:B------:R-:W-:Y:S01]  /*b390*/  UIADD3 UR9, UR9, UR10, URZ ;  /* 0x0000000a09097290 */ /* 0x000fe2000fffe03f */
[----:B------:R-:W-:Y:S01]  /*b3a0*/  IMAD.U32 R4, RZ, RZ, UR18 ;  /* 0x00000012ff047e24 */ /* 0x000fe2000f8e00ff */
[----:B------:R-:W-:Y:S01]  /*b3b0*/  UIMAD.WIDE.U32 UR10, UR12, UR36, URZ ;  /* 0x000000240c0a72a5 */ /* 0x000fe2000f8e003f */
[----:B------:R-:W-:Y:S01]  /*b3c0*/  IMAD.U32 R5, RZ, RZ, UR19 ;  /* 0x00000013ff057e24 */ /* 0x000fe2000f8e00ff */
[----:B------:R-:W-:Y:S01]  /*b3d0*/  UIMAD UR7, UR12, UR37, UR7 ;  /* 0x000000250c0772a4 */ /* 0x000fe2000f8e0207 */
[--C-:B------:R-:W-:Y:S01]  /*b3e0*/  IMAD.MOV R9, RZ, RZ, -R7.reuse ;  /* 0x000000ffff097224 */ /* 0x100fe200078e0a07 */
[----:B------:R-:W-:Y:S01]  /*b3f0*/  UIADD3 UR14, UR19, UR14, URZ ;  /* 0x0000000e130e7290 */ /* 0x000fe2000fffe03f */
[----:B------:R-:W-:Y:S01]  /*b400*/  SHF.R.S32.HI R5, RZ, 0x1f, R7 ;  /* 0x0000001fff057819 */ /* 0x000fe20000011407 */
[----:B------:R-:W-:Y:S01]  /*b410*/  UIADD3 UR7, UR11, UR7, URZ ;  /* 0x000000070b077290 */ /* 0x000fe2000fffe03f */
[----:B------:R-:W-:-:S03]  /*b420*/  IMAD R9, R38, R9, R11 ;  /* 0x0000000926097224 */ /* 0x000fc600078e020b */
[----:B------:R-:W-:Y:S02]  /*b430*/  IMAD.U32 R8, RZ, RZ, UR14 ;  /* 0x0000000eff087e24 */ /* 0x000fe4000f8e00ff */
[----:B------:R-:W-:Y:S02]  /*b440*/  SHF.R.S32.HI R6, RZ, 0x1f, R9 ;  /* 0x0000001fff067819 */ /* 0x000fe40000011409 */
[----:B--2---:R-:W-:-:S13]  /*b450*/  @P0 R2UR UR4, R28 ;  /* 0x000000001c0402ca */ /* 0x004fda00000e0000 */
[----:B------:R-:W-:Y:S02]  /*b460*/  UIADD3 UR8, UP0, UP2, UR10, UR8, UR4 ;  /* 0x000000080a087290 */ /* 0x000fe4000fa1e004 */
[----:B------:R-:W-:Y:S01]  /*b470*/  USHF.R.S32.HI UR12, URZ, 0x1f, UR4 ;  /* 0x0000001f3f0c7899 */ /* 0x000fe20008011404 */
[----:B------:R-:W-:Y:S01]  /*b480*/  ULDC.64 UR10, c[0x0][0xba8] ;  /* 0x0002ea00000a7ab9 */ /* 0x000fe20000000a00 */
[----:B------:R-:W-:Y:S02]  /*b490*/  @!UP1 ULDC UR10, c[0x0][0xb50] ;  /* 0x0002d400000a9ab9 */ /* 0x000fe40000000800 */
[----:B------:R-:W-:Y:S01]  /*b4a0*/  UIADD3.X UR7, UR7, UR9, UR12, UP0, UP2 ;  /* 0x0000000907077290 */ /* 0x000fe200087e440c */
[----:B------:R-:W-:Y:S01]  /*b4b0*/  IADD3 R4, P2, P3, R7, UR8, R4 ;  /* 0x0000000807047c10 */ /* 0x000fe2000fb5e004 */
[----:B------:R-:W-:Y:S01]  /*b4c0*/  @!UP1 ULDC UR11, c[0x0][0xb54] ;  /* 0x0002d500000b9ab9 */ /* 0x000fe20000000800 */
[----:B------:R-:W-:Y:S02]  /*b4d0*/  ULDC.64 UR8, c[0x0][UR16+0x210] ;  /* 0x0000840010087abb */ /* 0x000fe40008000a00 */
[----:B------:R-:W-:Y:S01]  /*b4e0*/  IMAD R7, R9, UR9, RZ ;  /* 0x0000000909077c24 */ /* 0x000fe2000f8e02ff */
[----:B------:R-:W-:-:S03]  /*b4f0*/  IADD3.X R5, R5, UR7, R8, P2, P3 ;  /* 0x0000000705057c10 */ /* 0x000fc600097e6408 */
[----:B------:R-:W-:Y:S02]  /*b500*/  IMAD R7, R6, UR8, R7 ;  /* 0x0000000806077c24 */ /* 0x000fe4000f8e0207 */
[----:B------:R-:W-:-:S04]  /*b510*/  IMAD.WIDE.U32 R4, R9, UR8, R4 ;  /* 0x0000000809047c25 */ /* 0x000fc8000f8e0004 */
[----:B------:R-:W-:Y:S01]  /*b520*/  IMAD.IADD R5, R5, 0x1, R7 ;  /* 0x0000000105057824 */ /* 0x000fe200078e0207 */
[----:B------:R-:W-:-:S04]  /*b530*/  LEA R8, P2, R4, UR10, 0x2 ;  /* 0x0000000a04087c11 */ /* 0x000fc8000f8410ff */
[----:B------:R-:W-:Y:S01]  /*b540*/  LEA.HI.X R9, R4, UR11, R5, 0x2, P2 ;  /* 0x0000000b04097c11 */ /* 0x000fe200090f1405 */
[----:B-1----:R-:W-:Y:S08]  /*b550*/  @P4 BRA `(.L_x_163) ;  /* 0x0000000000104947 */ /* 0x002ff00003800000 */
[----:B------:R-:W-:Y:S05]  /*b560*/  @!P0 BRA `(.L_x_163) ;  /* 0x00000000000c8947 */ /* 0x000fea0003800000 */
[----:B------:R-:W2:Y:S04]  /*b570*/  LDG.E R4, desc[UR50][R102.64] ;  /* 0x0000003266047981 */ /* 0x000ea8000c1e1900 */
[----:B-----5:R-:W2:Y:S02]  /*b580*/  LDG.E R33, desc[UR50][R102.64+0x4] ;  /* 0x0000043266217981 */ /* 0x020ea4000c1e1900 */
[----:B--2---:R-:W-:-:S07]  /*b590*/  IMAD.IADD R33, R33, 0x1, -R4 ;  /* 0x0000000121217824 */ /* 0x004fce00078e0a04 */
.L_x_163:
[----:B------:R-:W-:Y:S01]  /*b5a0*/  IMAD.U32 R13, RZ, RZ, UR42 ;  /* 0x0000002aff0d7e24 */ /* 0x000fe2000f8e00ff */
[----:B------:R-:W-:Y:S01]  /*b5b0*/  SHFL.IDX PT, R4, R8, RZ, 0x1c1f ;  /* 0x001c1fff08047589 */ /* 0x000fe200000e0000 */
[----:B-----5:R-:W-:Y:S01]  /*b5c0*/  IMAD R33, R33, R38, RZ ;  /* 0x0000002621217224 */ /* 0x020fe200078e02ff */
[----:B------:R-:W-:Y:S01]  /*b5d0*/  LOP3.LUT P0, RZ, R201, 0x3, RZ, 0xc0, !PT ;  /* 0x00000003c9ff7812 */ /* 0x000fe2000780c0ff */
[----:B------:R-:W-:Y:S01]  /*b5e0*/  IMAD R10, R13, 0x80, R218 ;  /* 0x000000800d0a7824 */ /* 0x000fe200078e02da */
[----:B------:R-:W0:Y:S03]  /*b5f0*/  SHFL.IDX PT, R5, R9, RZ, 0x1c1f ;  /* 0x001c1fff09057589 */ /* 0x000e2600000e0000 */
[C---:B------:R-:W-:Y:S01]  /*b600*/  VIADD R24, R10.reuse, 0x8 ;  /* 0x000000080a187836 */ /* 0x040fe20000000000 */
[----:B------:R-:W-:Y:S01]  /*b610*/  SHFL.IDX PT, R6, R8, 0x1, 0x1c1f ;  /* 0x003c1f0008067f89 */ /* 0x000fe200000e0000 */
[----:B------:R-:W-:-:S03]  /*b620*/  ISETP.GE.OR P2, PT, R10, R33, P0 ;  /* 0x000000210a00720c */ /* 0x000fc60000746670 */
[----:B------:R-:W1:Y:S01]  /*b630*/  SHFL.IDX PT, R7, R9, 0x1, 0x1c1f ;  /* 0x003c1f0009077f89 */ /* 0x000e6200000e0000 */
[----:B------:R-:W-:-:S09]  /*b640*/  ISETP.GE.OR P0, PT, R24, R33, P0 ;  /* 0x000000211800720c */ /* 0x000fd20000706670 */
[----:B0-----:R0:W-:Y:S04]  /*b650*/  @!P2 ST.E desc[UR50][R4.64], R3 ;  /* 0x000000030400a985 */ /* 0x0011e8000c101932 */
[----:B-1----:R0:W-:Y:S01]  /*b660*/  @!P0 ST.E desc[UR50][R6.64], R0 ;  /* 0x0000000006008985 */ /* 0x0021e2000c101932 */
[----:B------:R-:W-:-:S13]  /*b670*/  PLOP3.LUT P0, PT, PT, PT, UP1, 0x80, 0x0 ;  /* 0x000000000000781c */ /* 0x000fda0003f0f018 */
[----:B0-----:R-:W-:Y:S05]  /*b680*/  @P0 BRA `(.L_x_164) ;  /* 0x0000000800900947 */ /* 0x001fea0003800000 */
[----:B------:R-:W-:Y:S01]  /*b690*/  IMAD R3, R200, 0x40, R2 ;  /* 0x00000040c8037824 */ /* 0x000fe200078e0202 */
[----:B------:R-:W0:Y:S01]  /*b6a0*/  @P1 LDC R35, c[0x0][0xbec] ;  /* 0x0002fb00ff231b82 */ /* 0x000e220000000800 */
[----:B------:R-:W-:Y:S02]  /*b6b0*/  ULDC.64 UR10, c[0x0][0xaa0] ;  /* 0x0002a800000a7ab9 */ /* 0x000fe40000000a00 */
[----:B------:R-:W-:-:S03]  /*b6c0*/  IMAD.WIDE R20, R3, 0x2, R20 ;  /* 0x0000000203147825 */ /* 0x000fc600078e0214 */
[C---:B------:R-:W-:Y:S02]  /*b6d0*/  IADD3 R9, P6, R20.reuse, 0x1000, RZ ;  /* 0x0000100014097810 */ /* 0x040fe40007fde0ff */
[C---:B------:R-:W-:Y:S02]  /*b6e0*/  IADD3 R13, P5, R20.reuse, 0x2000, RZ ;  /* 0x00002000140d7810 */ /* 0x040fe40007fbe0ff */
[----:B------:R-:W-:Y:S02]  /*b6f0*/  LOP3.LUT R8, R9, 0x380, RZ, 0xc0, !PT ;  /* 0x0000038009087812 */ /* 0x000fe400078ec0ff */
[C---:B------:R-:W-:Y:S02]  /*b700*/  IADD3 R25, P4, R20.reuse, 0x3000, RZ ;  /* 0x0000300014197810 */ /* 0x040fe40007f9e0ff */
[C---:B------:R-:W-:Y:S02]  /*b710*/  IADD3 R29, P3, R20.reuse, 0x4000, RZ ;  /* 0x00004000141d7810 */ /* 0x040fe40007f7e0ff */
[----:B------:R-:W-:-:S02]  /*b720*/  IADD3 R41, P2, R20, 0x5000, RZ ;  /* 0x0000500014297810 */ /* 0x000fc40007f5e0ff */
[C---:B------:R-:W-:Y:S02]  /*b730*/  IADD3 R45, P0, R20.reuse, 0x6000, RZ ;  /* 0x00006000142d7810 */ /* 0x040fe40007f1e0ff */
[----:B------:R-:W-:Y:S02]  /*b740*/  LOP3.LUT R5, R20, 0x380, RZ, 0xc0, !PT ;  /* 0x0000038014057812 */ /* 0x000fe400078ec0ff */
[----:B------:R-:W-:Y:S02]  /*b750*/  SHF.R.U64 R8, R8, 0x3, RZ ;  /* 0x0000000308087819 */ /* 0x000fe400000012ff */
[----:B------:R-:W-:Y:S02]  /*b760*/  LOP3.LUT R12, R13, 0x380, RZ, 0xc0, !PT ;  /* 0x000003800d0c7812 */ /* 0x000fe400078ec0ff */
[----:B------:R-:W-:Y:S02]  /*b770*/  LOP3.LUT R24, R25, 0x380, RZ, 0xc0, !PT ;  /* 0x0000038019187812 */ /* 0x000fe400078ec0ff */
[----:B------:R-:W-:-:S02]  /*b780*/  LOP3.LUT R28, R29, 0x380, RZ, 0xc0, !PT ;  /* 0x000003801d1c7812 */ /* 0x000fc400078ec0ff */
[----:B------:R-:W-:Y:S02]  /*b790*/  LOP3.LUT R40, R41, 0x380, RZ, 0xc0, !PT ;  /* 0x0000038029287812 */ /* 0x000fe400078ec0ff */
[----:B------:R-:W-:Y:S02]  /*b7a0*/  LOP3.LUT R44, R45, 0x380, RZ, 0xc0, !PT ;  /* 0x000003802d2c7812 */ /* 0x000fe400078ec0ff */
[----:B------:R-:W-:Y:S02]  /*b7b0*/  SHF.R.U64 R5, R5, 0x3, RZ ;  /* 0x0000000305057819 */ /* 0x000fe400000012ff */
[----:B------:R-:W-:Y:S01]  /*b7c0*/  LOP3.LUT R8, R8, R9, RZ, 0x3c, !PT ;  /* 0x0000000908087212 */ /* 0x000fe200078e3cff */
[----:B------:R-:W-:Y:S01]  /*b7d0*/  IMAD.X R9, RZ, RZ, R21, P6 ;  /* 0x000000ffff097224 */ /* 0x000fe200030e0615 */
[----:B------:R-:W-:Y:S02]  /*b7e0*/  IADD3 R3, P6, R20, 0x7000, RZ ;  /* 0x0000700014037810 */ /* 0x000fe40007fde0ff */
[----:B------:R-:W-:-:S02]  /*b7f0*/  SHF.R.U64 R12, R12, 0x3, RZ ;  /* 0x000000030c0c7819 */ /* 0x000fc400000012ff */
[----:B------:R-:W-:Y:S01]  /*b800*/  SHF.R.U64 R24, R24, 0x3, RZ ;  /* 0x0000000318187819 */ /* 0x000fe200000012ff */
[--C-:B------:R-:W-:Y:S01]  /*b810*/  IMAD.X R49, RZ, RZ, R21.reuse, P6 ;  /* 0x000000ffff317224 */ /* 0x100fe200030e0615 */
[----:B------:R-:W-:Y:S01]  /*b820*/  SHF.R.U64 R28, R28, 0x3, RZ ;  /* 0x000000031c1c7819 */ /* 0x000fe200000012ff */
[----:B------:R-:W-:Y:S01]  /*b830*/  UIMAD UR7, UR12, UR10, URZ ;  /* 0x0000000a0c0772a4 */ /* 0x000fe2000f8e023f */
[----:B------:R-:W-:Y:S01]  /*b840*/  SHF.R.U64 R40, R40, 0x3, RZ ;  /* 0x0000000328287819 */ /* 0x000fe200000012ff */
[----:B------:R-:W-:Y:S01]  /*b850*/  UIMAD.WIDE.U32 UR8, UR4, UR10, URZ ;  /* 0x0000000a040872a5 */ /* 0x000fe2000f8e003f */
[----:B------:R-:W-:Y:S01]  /*b860*/  SHF.R.U64 R44, R44, 0x3, RZ ;  /* 0x000000032c2c7819 */ /* 0x000fe200000012ff */
[----:B------:R-:W-:Y:S01]  /*b870*/  ULDC.64 UR12, c[0x0][0xaf0] ;  /* 0x0002bc00000c7ab9 */ /* 0x000fe20000000a00 */
[----:B------:R-:W-:Y:S01]  /*b880*/  LOP3.LUT R20, R5, R20, RZ, 0x3c, !PT ;  /* 0x0000001405147212 */ /* 0x000fe200078e3cff */
[----:B------:R-:W5:Y:S01]  /*b890*/  LD.E.128 R8, desc[UR50][R8.64] ;  /* 0x0000003208087980 */ /* 0x000f62000c101d00 */
[----:B------:R-:W-:Y:S01]  /*b8a0*/  LOP3.LUT R12, R12, R13, RZ, 0x3c, !PT ;  /* 0x0000000d0c0c7212 */ /* 0x000fe200078e3cff */
[--C-:B------:R-:W-:Y:S01]  /*b8b0*/  IMAD.X R13, RZ, RZ, R21.reuse, P5 ;  /* 0x000000ffff0d7224 */ /* 0x100fe200028e0615 */
[----:B------:R-:W-:Y:S01]  /*b8c0*/  LOP3.LUT R24, R24, R25, RZ, 0x3c, !PT ;  /* 0x0000001918187212 */ /* 0x000fe200078e3cff */
[--C-:B------:R-:W-:Y:S01]  /*b8d0*/  IMAD.X R25, RZ, RZ, R21.reuse, P4 ;  /* 0x000000ffff197224 */ /* 0x100fe200020e0615 */
[----:B------:R-:W-:Y:S01]  /*b8e0*/  LOP3.LUT R28, R28, R29, RZ, 0x3c, !PT ;  /* 0x0000001d1c1c7212 */ /* 0x000fe200078e3cff */
[--C-:B------:R-:W-:Y:S01]  /*b8f0*/  IMAD.X R29, RZ, RZ, R21.reuse, P3 ;  /* 0x000000ffff1d7224 */ /* 0x100fe200018e0615 */
[----:B------:R-:W-:Y:S01]  /*b900*/  LOP3.LUT R40, R40, R41, RZ, 0x3c, !PT ;  /* 0x0000002928287212 */ /* 0x000fe200078e3cff */
[--C-:B------:R-:W-:Y:S01]  /*b910*/  IMAD.X R41, RZ, RZ, R21.reuse, P2 ;  /* 0x000000ffff297224 */ /* 0x100fe200010e0615 */
[----:B------:R-:W-:Y:S01]  /*b920*/  LOP3.LUT R44, R44, R45, RZ, 0x3c, !PT ;  /* 0x0000002d2c2c7212 */ /* 0x000fe200078e3cff */
[----:B------:R-:W-:Y:S01]  /*b930*/  IMAD.X R45, RZ, RZ, R21, P0 ;  /* 0x000000ffff2d7224 */ /* 0x000fe200000e0615 */
[----:B------:R1:W5:Y:S01]  /*b940*/  LD.E.128 R4, desc[UR50][R20.64] ;  /* 0x0000003214047980 */ /* 0x000362000c101d00 */
[----:B------:R-:W-:Y:S01]  /*b950*/  LOP3.LUT R0, R3, 0x380, RZ, 0xc0, !PT ;  /* 0x0000038003007812 */ /* 0x000fe200078ec0ff */
[----:B------:R-:W-:-:S02]  /*b960*/  UIMAD UR7, UR4, UR11, UR7 ;  /* 0x0000000b040772a4 */ /* 0x000fc4000f8e0207 */
[----:B------:R-:W5:Y:S01]  /*b970*/  LD.E.128 R12, desc[UR50][R12.64] ;  /* 0x000000320c0c7980 */ /* 0x000f62000c101d00 */
[----:B------:R-:W-:-:S03]  /*b980*/  SHF.R.U64 R0, R0, 0x3, RZ ;  /* 0x0000000300007819 */ /* 0x000fc600000012ff */
[----:B------:R-:W5:Y:S01]  /*b990*/  LD.E.128 R24, desc[UR50][R24.64] ;  /* 0x0000003218187980 */ /* 0x000f62000c101d00 */
[----:B------:R-:W-:Y:S01]  /*b9a0*/  LOP3.LUT R48, R0, R3, RZ, 0x3c, !PT ;  /* 0x0000000300307212 */ /* 0x000fe200078e3cff */
[----:B-1----:R-:W1:Y:S01]  /*b9b0*/  @P1 LDC R21, c[0x0][0xbf0] ;  /* 0x0002fc00ff151b82 */ /* 0x002e620000000800 */
[----:B------:R-:W-:Y:S01]  /*b9c0*/  IMAD R0, R17, 0x20, R200 ;  /* 0x0000002011007824 */ /* 0x000fe200078e02c8 */
[----:B------:R-:W-:Y:S01]  /*b9d0*/  ULDC.64 UR10, c[0x0][0xae8] ;  /* 0x0002ba00000a7ab9 */ /* 0x000fe20000000a00 */
[----:B------:R-:W-:Y:S01]  /*b9e0*/  IMAD.U32 R3, RZ, RZ, UR42 ;  /* 0x0000002aff037e24 */ /* 0x000fe2000f8e00ff */
[----:B------:R-:W-:Y:S01]  /*b9f0*/  UIADD3 UR9, UR9, UR7, URZ ;  /* 0x0000000709097290 */ /* 0x000fe2000fffe03f */
[----:B------:R-:W5:Y:S01]  /*ba00*/  LD.E.128 R28, desc[UR50][R28.64] ;  /* 0x000000321c1c7980 */ /* 0x000f62000c101d00 */
[----:B------:R-:W-:Y:S01]  /*ba10*/  USHF.R.S32.HI UR4, URZ, 0x1f, UR36 ;  /* 0x0000001f3f047899 */ /* 0x000fe20008011424 */
[----:B------:R-:W-:Y:S01]  /*ba20*/  IMAD R34, R3, 0x80, R0 ;  /* 0x0000008003227824 */ /* 0x000fe200078e0200 */
[----:B------:R-:W-:Y:S01]  /*ba30*/  UIMAD.WIDE.U32 UR8, UR39, UR10, UR8 ;  /* 0x0000000a270872a5 */ /* 0x000fe2000f8e0008 */
[----:B------:R-:W5:Y:S01]  /*ba40*/  LD.E.128 R40, desc[UR50][R40.64] ;  /* 0x0000003228287980 */ /* 0x000f62000c101d00 */
[----:B------:R-:W-:Y:S01]  /*ba50*/  UIMAD UR4, UR4, UR12, URZ ;  /* 0x0000000c040472a4 */ /* 0x000fe2000f8e023f */
[----:B0-----:R-:W-:Y:S01]  /*ba60*/  @P1 IMAD.HI.U32 R0, R34, R35, RZ ;  /* 0x0000002322001227 */ /* 0x001fe200078e00ff */
[----:B------:R-:W-:Y:S01]  /*ba70*/  UIMAD UR9, UR39, UR11, UR9 ;  /* 0x0000000b270972a4 */ /* 0x000fe2000f8e0209 */
[----:B------:R-:W5:Y:S01]  /*ba80*/  LD.E.128 R44, desc[UR50][R44.64] ;  /* 0x000000322c2c7980 */ /* 0x000f62000c101d00 */
[----:B------:R-:W-:Y:S01]  /*ba90*/  UIMAD UR4, UR36, UR13, UR4 ;  /* 0x0000000d240472a4 */ /* 0x000fe2000f8e0204 */
[----:B------:R-:W-:Y:S01]  /*baa0*/  IMAD.MOV.U32 R3, RZ, RZ, R34 ;  /* 0x000000ffff037224 */ /* 0x000fe200078e0022 */
[----:B------:R-:W-:Y:S01]  /*bab0*/  UIMAD.WIDE.U32 UR36, UR36, UR12, UR8 ;  /* 0x0000000c242472a5 */ /* 0x000fe2000f8e0008 */
[----:B------:R-:W5:Y:S02]  /*bac0*/  LD.E.128 R48, desc[UR50][R48.64] ;  /* 0x0000003230307980 */ /* 0x000f64000c101d00 */
[----:B------:R-:W-:Y:S01]  /*bad0*/  ULDC.64 UR8, c[0x0][0xae0] ;  /* 0x0002b80000087ab9 */ /* 0x000fe20000000a00 */
[----:B-1----:R-:W-:Y:S01]  /*bae0*/  @P1 SHF.R.U32.HI R3, RZ, R21, R0 ;  /* 0x00000015ff031219 */ /* 0x002fe20000011600 */
[----:B------:R-:W-:Y:S01]  /*baf0*/  UIADD3 UR4, UR37, UR4, URZ ;  /* 0x0000000425047290 */ /* 0x000fe2000fffe03f */
[----:B------:R-:W-:Y:S01]  /*bb00*/  IMAD.U32 R20, RZ, RZ, UR36 ;  /* 0x00000024ff147e24 */ /* 0x000fe2000f8e00ff */
[----:B------:R-:W-:Y:S01]  /*bb10*/  @!PT LDS RZ, [RZ] ;  /* 0x00000000fffff984 */ /* 0x000fe20000000800 */
[----:B------:R-:W-:Y:S01]  /*bb20*/  @!PT LDS RZ, [RZ] ;  /* 0x00000000fffff984 */ /* 0x000fe20000000800 */
[----:B------:R-:W-:Y:S01]  /*bb30*/  @!PT LDS RZ, [RZ] ;  /* 0x00000000fffff984 */ /* 0x000fe20000000800 */
[----:B------:R-:W-:Y:S01]  /*bb40*/  @!PT LDS RZ, [RZ] ;  /* 0x00000000fffff984 */ /* 0x000fe20000000800 */
[----:B------:R0:W-:Y:S06]  /*bb50*/  MEMBAR.ALL.CTA ;  /* 0x0000000000007992 */ /* 0x0001ec0000008000 */
[----:B0-----:R-:W0:Y:S01]  /*bb60*/  FENCE.VIEW.ASYNC.S ;  /* 0x00000000000073c6 */ /* 0x001e220000000000 */
[--C-:B------:R-:W-:Y:S01]  /*bb70*/  SHF.R.S32.HI R0, RZ, 0x1f, R3.reuse ;  /* 0x0000001fff007819 */ /* 0x100fe20000011403 */
[----:B------:R-:W-:-:S02]  /*bb80*/  IMAD.MOV R35, RZ, RZ, -R3 ;  /* 0x000000ffff237224 */ /* 0x000fc400078e0a03 */
[----:B------:R-:W-:Y:S02]  /*bb90*/  IMAD.U32 R21, RZ, RZ, UR37 ;  /* 0x00000025ff157e24 */ /* 0x000fe4000f8e00ff */
[----:B------:R-:W-:Y:S02]  /*bba0*/  IMAD R0, R0, UR8, RZ ;  /* 0x0000000800007c24 */ /* 0x000fe4000f8e02ff */
[----:B------:R-:W-:Y:S02]  /*bbb0*/  IMAD R35, R38, R35, R34 ;  /* 0x0000002326237224 */ /* 0x000fe400078e0222 */
[----:B------:R-:W-:Y:S02]  /*bbc0*/  IMAD.U32 R21, RZ, RZ, UR4 ;  /* 0x00000004ff157e24 */ /* 0x000fe4000f8e00ff */
[C---:B------:R-:W-:Y:S01]  /*bbd0*/  IMAD R37, R3.reuse, UR9, R0 ;  /* 0x0000000903257c24 */ /* 0x040fe2000f8e0200 */
[----:B------:R-:W-:Y:S01]  /*bbe0*/  SHF.R.S32.HI R0, RZ, 0x1f, R35 ;  /* 0x0000001fff007819 */ /* 0x000fe20000011423 */
[----:B------:R-:W-:Y:S01]  /*bbf0*/  IMAD.WIDE.U32 R20, R3, UR8, R20 ;  /* 0x0000000803147c25 */ /* 0x000fe2000f8e0014 */
[----:B------:R-:W-:-:S03]  /*bc00*/  ULDC.64 UR8, c[0x0][0xad8] ;  /* 0x0002b60000087ab9 */ /* 0x000fc60000000a00 */
[----:B------:R-:W-:Y:S02]  /*bc10*/  IMAD.U32 R3, RZ, RZ, UR42 ;  /* 0x0000002aff037e24 */ /* 0x000fe4000f8e00ff */
[----:B------:R-:W-:Y:S02]  /*bc20*/  IMAD.IADD R21, R21, 0x1, R37 ;  /* 0x0000000115157824 */ /* 0x000fe400078e0225 */
[----:B------:R-:W-:Y:S02]  /*bc30*/  IMAD R34, R0, UR8, RZ ;  /* 0x0000000800227c24 */ /* 0x000fe4000f8e02ff */
[----:B------:R-:W-:Y:S02]  /*bc40*/  IMAD R38, R3, 0x80, R200 ;  /* 0x0000008003267824 */ /* 0x000fe400078e02c8 */
[C---:B------:R-:W-:Y:S02]  /*bc50*/  IMAD R3, R35.reuse, UR9, R34 ;  /* 0x0000000923037c24 */ /* 0x040fe4000f8e0222 */
[----:B------:R-:W-:Y:S01]  /*bc60*/  IMAD.WIDE.U32 R20, R35, UR8, R20 ;  /* 0x0000000823147c25 */ /* 0x000fe2000f8e0014 */
[----:B------:R-:W-:Y:S01]  /*bc70*/  ISETP.GE.AND P2, PT, R38, R33, PT ;  /* 0x000000212600720c */ /* 0x000fe20003f46270 */
[----:B------:R-:W-:-:S02]  /*bc80*/  ULDC.64 UR8, c[0x0][0xa80] ;  /* 0x0002a00000087ab9 */ /* 0x000fc40000000a00 */
[----:B------:R-:W-:Y:S01]  /*bc90*/  IMAD.IADD R3, R21, 0x1, R3 ;  /* 0x0000000115037824 */ /* 0x000fe200078e0203 */
[----:B------:R-:W-:Y:S01]  /*bca0*/  LEA R36, P3, R20, UR8, 0x1 ;  /* 0x0000000814247c11 */ /* 0x000fe2000f8608ff */
[----:B------:R-:W-:Y:S02]  /*bcb0*/  VIADD R32, R32, 0x29820 ;  /* 0x0002982020207836 */ /* 0x000fe40000000000 */
[----:B------:R-:W-:Y:S01]  /*bcc0*/  VIADD R0, R38, 0x20 ;  /* 0x0000002026007836 */ /* 0x000fe20000000000 */
[----:B------:R-:W-:Y:S02]  /*bcd0*/  LEA.HI.X R3, R20, UR9, R3, 0x1, P3 ;  /* 0x0000000914037c11 */ /* 0x000fe400098f0c03 */
[----:B------:R-:W-:Y:S02]  /*bce0*/  PRMT R32, RZ, 0x654, R32 ;  /* 0x00000654ff207816 */ /* 0x000fe40000000020 */
[-C--:B------:R-:W-:Y:S01]  /*bcf0*/  ISETP.GE.AND P0, PT, R0, R33.reuse, PT ;  /* 0x000000210000720c */ /* 0x080fe20003f06270 */
[----:B------:R-:W-:Y:S01]  /*bd00*/  VIADD R0, R38, 0x40 ;  /* 0x0000004026007836 */ /* 0x000fe20000000000 */
[----:B0-----:R0:W-:Y:S01]  /*bd10*/  SYNCS.ARRIVE.TRANS64.RED.A1T0 RZ, [R32+URZ], RZ ;  /* 0x000000ff20ff79a7 */ /* 0x0011e2000810043f */
[----:B------:R0:W1:Y:S01]  /*bd20*/  SHFL.IDX PT, R21, R36, RZ, 0x181f ;  /* 0x00181fff24157589 */ /* 0x00006200000e0000 */
[----:B------:R-:W-:Y:S03]  /*bd30*/  BSSY B1, `(.L_x_165) ;  /* 0x000000d000017945 */ /* 0x000fe60003800000 */
[----:B------:R0:W2:Y:S01]  /*bd40*/  SHFL.IDX PT, R35, R3, RZ, 0x181f ;  /* 0x00181fff03237589 */ /* 0x0000a200000e0000 */
[----:B------:R-:W-:Y:S01]  /*bd50*/  ISETP.GE.AND P1, PT, R0, R33, PT ;  /* 0x000000210000720c */ /* 0x000fe20003f26270 */
[----:B------:R-:W-:-:S12]  /*bd60*/  @P2 BRA `(.L_x_166) ;  /* 0x0000000000242947 */ /* 0x000fd80003800000 */
[----:B------:R-:W-:Y:S02]  /*bd70*/  ULDC UR4, c[0x0][0xac8] ;  /* 0x0002b20000047ab9 */ /* 0x000fe40000000800 */
[----:B------:R-:W-:Y:S02]  /*bd80*/  ISETP.GE.AND P2, PT, R2, UR4, PT ;  /* 0x0000000402007c0c */ /* 0x000fe4000bf46270 */
[----:B------:R-:W-:-:S11]  /*bd90*/  ISETP.GE.AND P3, PT, R16, UR4, PT ;  /* 0x0000000410007c0c */ /* 0x000fd6000bf66270 */
[-C--:B-1----:R-:W-:Y:S02]  /*bda0*/  @!P2 LEA R20, P4, R2, R21.reuse, 0x1 ;  /* 0x000000150214a211 */ /* 0x082fe400078808ff */
[----:B------:R-:W-:Y:S02]  /*bdb0*/  @!P3 LEA R34, P5, R16, R21, 0x1 ;  /* 0x000000151022b211 */ /* 0x000fe400078a08ff */
[-C--:B--2---:R-:W-:Y:S02]  /*bdc0*/  @!P2 LEA.HI.X R21, R2, R35.reuse, R222, 0x1, P4 ;  /* 0x000000230215a211 */ /* 0x084fe400020f0cde */
[----:B------:R-:W-:-:S03]  /*bdd0*/  @!P3 LEA.HI.X R35, R16, R35, R221, 0x1, P5 ;  /* 0x000000231023b211 */ /* 0x000fc600028f0cdd */
[----:B-----5:R3:W-:Y:S04]  /*bde0*/  @!P2 ST.E.128 desc[UR50][R20.64], R4 ;  /* 0x000000041400a985 */ /* 0x0207e8000c101d32 */
[----:B------:R3:W-:Y:S02]  /*bdf0*/  @!P3 ST.E.128 desc[UR50][R34.64], R28 ;  /* 0x0000001c2200b985 */ /* 0x0007e4000c101d32 */
.L_x_166:
[----:B------:R-:W-:Y:S05]  /*be00*/  BSYNC B1 ;  /* 0x0000000000017941 */ /* 0x000fea0003800000 */
.L_x_165:
[----:B---3-5:R3:W4:Y:S01]  /*be10*/  SHFL.IDX PT, R7, R3, 0x1, 0x181f ;  /* 0x00381f0003077f89 */ /* 0x02872200000e0000 */
[----:B------:R-:W-:Y:S03]  /*be20*/  BSSY B1, `(.L_x_167) ;  /* 0x000000c000017945 */ /* 0x000fe60003800000 */
[----:B------:R3:W0:Y:S01]  /*be30*/  SHFL.IDX PT, R5, R36, 0x1, 0x181f ;  /* 0x00381f0024057f89 */ /* 0x00062200000e0000 */
[----:B------:R-:W-:Y:S05]  /*be40*/  @P0 BRA `(.L_x_168) ;  /* 0x0000000000240947 */ /* 0x000fea0003800000 */
[----:B------:R-:W-:Y:S02]  /*be50*/  ULDC UR4, c[0x0][0xac8] ;  /* 0x0002b20000047ab9 */ /* 0x000fe40000000800 */
[----:B------:R-:W-:Y:S02]  /*be60*/  ISETP.GE.AND P3, PT, R2, UR4, PT ;  /* 0x0000000402007c0c */ /* 0x000fe4000bf66270 */
[----:B------:R-:W-:-:S11]  /*be70*/  ISETP.GE.AND P4, PT, R16, UR4, PT ;  /* 0x0000000410007c0c */ /* 0x000fd6000bf86270 */
[-C--:B0-----:R-:W-:Y:S02]  /*be80*/  @!P3 LEA R4, P0, R2, R5.reuse, 0x1 ;  /* 0x000000050204b211 */ /* 0x081fe400078008ff */
[----:B------:R-:W-:Y:S02]  /*be90*/  @!P4 LEA R6, P2, R16, R5, 0x1 ;  /* 0x000000051006c211 */ /* 0x000fe400078408ff */
[-C--:B----4-:R-:W-:Y:S02]  /*bea0*/  @!P3 LEA.HI.X R5, R2, R7.reuse, R222, 0x1, P0 ;  /* 0x000000070205b211 */ /* 0x090fe400000f0cde */
[----:B------:R-:W-:-:S03]  /*beb0*/  @!P4 LEA.HI.X R7, R16, R7, R221, 0x1, P2 ;  /* 0x000000071007c211 */ /* 0x000fc600010f0cdd */
[----:B------:R0:W-:Y:S04]  /*bec0*/  @!P3 ST.E.128 desc[UR50][R4.64], R8 ;  /* 0x000000080400b985 */ /* 0x0001e8000c101d32 */
[----:B------:R0:W-:Y:S02]  /*bed0*/  @!P4 ST.E.128 desc[UR50][R6.64], R40 ;  /* 0x000000280600c985 */ /* 0x0001e4000c101d32 */
.L_x_168:
[----:B------:R-:W-:Y:S05]  /*bee0*/  BSYNC B1 ;  /* 0x0000000000017941 */ /* 0x000fea0003800000 */
.L_x_167:
[----:B0---4-:R0:W4:Y:S01]  /*bef0*/  SHFL.IDX PT, R7, R3, 0x2, 0x181f ;  /* 0x00581f0003077f89 */ /* 0x01112200000e0000 */
        /* <DEDUP_REMOVED lines=12> */
.L_x_170:
[----:B------:R-:W-:Y:S05]  /*bfc0*/  BSYNC B1 ;  /* 0x0000000000017941 */ /* 0x000fea0003800000 */
.L_x_169:
[----:B------:R-:W-:Y:S01]  /*bfd0*/  VIADD R0, R38, 0x60 ;  /* 0x0000006026007836 */ /* 0x000fe20000000000 */
[----:B0--3--:R-:W0:Y:S04]  /*bfe0*/  SHFL.IDX PT, R3, R3, 0x3, 0x181f ;  /* 0x00781f0003037f89 */ /* 0x009e2800000e0000 */
[----:B------:R-:W-:Y:S01]  /*bff0*/  ISETP.GE.AND P0, PT, R0, R33, PT ;  /* 0x000000210000720c */ /* 0x000fe20003f06270 */
[----:B----4-:R3:W4:-:S12]  /*c000*/  SHFL.IDX PT, R7, R36, 0x3, 0x181f ;  /* 0x00781f0024077f89 */ /* 0x01071800000e0000 */
[----:B---3--:R-:W-:Y:S05]  /*c010*/  @P0 BRA `(.L_x_171) ;  /* 0x00000018002c0947 */ /* 0x008fea0003800000 */
[----:B------:R-:W-:Y:S02]  /*c020*/  ULDC UR4, c[0x0][0xac8] ;  /* 0x0002b20000047ab9 */ /* 0x000fe40000000800 */
[----:B------:R-:W-:-:S13]  /*c030*/  ISETP.GE.AND P1, PT, R2, UR4, PT ;  /* 0x0000000402007c0c */ /* 0x000fda000bf26270 */
[----:B----4-:R-:W-:-:S04]  /*c040*/  @!P1 LEA R4, P0, R2, R7, 0x1 ;  /* 0x0000000702049211 */ /* 0x010fc800078008ff */
[----:B0-----:R-:W-:Y:S02]  /*c050*/  @!P1 LEA.HI.X R5, R2, R3, R222, 0x1, P0 ;  /* 0x0000000302059211 */ /* 0x001fe400000f0cde */
[----:B------:R-:W-:-:S03]  /*c060*/  ISETP.GE.AND P0, PT, R16, UR4, PT ;  /* 0x0000000410007c0c */ /* 0x000fc6000bf06270 */
[----:B------:R0:W-:Y:S10]  /*c070*/  @!P1 ST.E.128 desc[UR50][R4.64], R24 ;  /* 0x0000001804009985 */ /* 0x0001f4000c101d32 */
[----:B------:R-:W-:Y:S05]  /*c080*/  @P0 BRA `(.L_x_171) ;  /* 0x0000001800100947 */ /* 0x000fea0003800000 */
[----:B0-----:R-:W-:-:S04]  /*c090*/  LEA R4, P0, R16, R7, 0x1 ;  /* 0x0000000710047211 */ /* 0x001fc800078008ff */
[----:B------:R-:W-:-:S05]  /*c0a0*/  LEA.HI.X R5, R16, R3, R221, 0x1, P0 ;  /* 0x0000000310057211 */ /* 0x000fca00000f0cdd */
[----:B------:R0:W-:Y:S01]  /*c0b0*/  ST.E.128 desc[UR50][R4.64], R48 ;  /* 0x0000003004007985 */ /* 0x0001e2000c101d32 */
[----:B------:R-:W-:Y:S05]  /*c0c0*/  BRA `(.L_x_171) ;  /* 0x0000001800007947 */ /* 0x000fea0003800000 */
.L_x_164:
[----:B------:R-:W-:Y:S01]  /*c0d0*/  ULDC.64 UR10, c[0x0][0xb08] ;  /* 0x0002c200000a7ab9 */ /* 0x000fe20000000a00 */
[----:B------:R-:W0:Y:S01]  /*c0e0*/  @P1 LDC R0, c[0x0][0xbec] ;  /* 0x0002fb00ff001b82 */ /* 0x000e220000000800 */
[----:B------:R-:W-:Y:S01]  /*c0f0*/  UIMAD UR7, UR12, UR10, URZ ;  /* 0x0000000a0c0772a4 */ /* 0x000fe2000f8e023f */
[----:B------:R-:W-:Y:S01]  /*c100*/  IMAD.MOV.U32 R3, RZ, RZ, R11 ;  /* 0x000000ffff037224 */ /* 0x000fe200078e000b */
[----:B------:R-:W-:Y:S01]  /*c110*/  UIMAD.WIDE.U32 UR8, UR4, UR10, URZ ;  /* 0x0000000a040872a5 */ /* 0x000fe2000f8e003f */
[----:B------:R-:W-:Y:S01]  /*c120*/  ISETP.GE.AND P0, PT, R10, R33, PT ;  /* 0x000000210a00720c */ /* 0x000fe20003f06270 */
[----:B------:R-:W-:Y:S01]  /*c130*/  UIMAD UR7, UR4, UR11, UR7 ;  /* 0x0000000b040772a4 */ /* 0x000fe2000f8e0207 */
[----:B------:R-:W-:Y:S01]  /*c140*/  VIADD R32, R32, 0x29820 ;  /* 0x0002982020207836 */ /* 0x000fe20000000000 */
[----:B------:R-:W-:Y:S01]  /*c150*/  USHF.R.S32.HI UR4, URZ, 0x1f, UR36 ;  /* 0x0000001f3f047899 */ /* 0x000fe20008011424 */
[----:B------:R-:W1:Y:S01]  /*c160*/  @P1 LDC R5, c[0x0][0xbf0] ;  /* 0x0002fc00ff051b82 */ /* 0x000e620000000800 */
[----:B------:R-:W-:Y:S01]  /*c170*/  UIADD3 UR9, UR9, UR7, URZ ;  /* 0x0000000709097290 */ /* 0x000fe2000fffe03f */
[----:B------:R-:W-:Y:S01]  /*c180*/  BSSY B1, `(.L_x_172) ;  /* 0x0000068000017945 */ /* 0x000fe20003800000 */
[----:B------:R-:W-:Y:S01]  /*c190*/  ULDC.64 UR10, c[0x0][0xb38] ;  /* 0x0002ce00000a7ab9 */ /* 0x000fe20000000a00 */
[----:B------:R-:W-:Y:S01]  /*c1a0*/  PRMT R32, RZ, 0x654, R32 ;  /* 0x00000654ff207816 */ /* 0x000fe20000000020 */
[----:B------:R-:W-:-:S03]  /*c1b0*/  UIMAD.WIDE.U32 UR8, UR39, UR10, UR8 ;  /* 0x0000000a270872a5 */ /* 0x000fc6000f8e0008 */
[----:B------:R2:W-:Y:S01]  /*c1c0*/  SYNCS.ARRIVE.TRANS64.RED.A1T0 RZ, [R32+URZ], RZ ;  /* 0x000000ff20ff79a7 */ /* 0x0005e2000810043f */
[----:B------:R-:W-:-:S03]  /*c1d0*/  UIMAD UR9, UR39, UR11, UR9 ;  /* 0x0000000b270972a4 */ /* 0x000fc6000f8e0209 */
[----:B------:R-:W-:Y:S02]  /*c1e0*/  ULDC.64 UR10, c[0x0][0xb40] ;  /* 0x0002d000000a7ab9 */ /* 0x000fe40000000a00 */
[----:B------:R-:W-:Y:S01]  /*c1f0*/  UIMAD UR4, UR4, UR10, URZ ;  /* 0x0000000a040472a4 */ /* 0x000fe2000f8e023f */
[----:B0-----:R-:W-:-:S03]  /*c200*/  @P1 IMAD.HI.U32 R0, R11, R0, RZ ;  /* 0x000000000b001227 */ /* 0x001fc600078e00ff */
[----:B------:R-:W-:Y:S02]  /*c210*/  UIMAD UR4, UR36, UR11, UR4 ;  /* 0x0000000b240472a4 */ /* 0x000fe4000f8e0204 */
[----:B------:R-:W-:-:S03]  /*c220*/  UIMAD.WIDE.U32 UR36, UR36, UR10, UR8 ;  /* 0x0000000a242472a5 */ /* 0x000fc6000f8e0008 */
[----:B------:R-:W-:Y:S01]  /*c230*/  ULDC.64 UR10, c[0x0][0xb48] ;  /* 0x0002d200000a7ab9 */ /* 0x000fe20000000a00 */
[----:B------:R-:W-:Y:S01]  /*c240*/  UIADD3 UR9, UR37, UR4, URZ ;  /* 0x0000000425097290 */ /* 0x000fe2000fffe03f */
[----:B-1----:R-:W-:Y:S02]  /*c250*/  @P1 SHF.R.U32.HI R3, RZ, R5, R0 ;  /* 0x00000005ff031219 */ /* 0x002fe40000011600 */
[----:B------:R-:W-:Y:S02]  /*c260*/  UMOV UR8, UR36 ;  /* 0x0000002400087c82 */ /* 0x000fe40008000000 */
[----:B------:R-:W-:Y:S01]  /*c270*/  UIMAD.WIDE.U32 UR8, UR40, UR10, UR8 ;  /* 0x0000000a280872a5 */ /* 0x000fe2000f8e0008 */
[--C-:B------:R-:W-:Y:S01]  /*c280*/  SHF.R.S32.HI R0, RZ, 0x1f, R3.reuse ;  /* 0x0000001fff007819 */ /* 0x100fe20000011403 */
[----:B------:R-:W-:Y:S02]  /*c290*/  IMAD.MOV R7, RZ, RZ, -R3 ;  /* 0x000000ffff077224 */ /* 0x000fe400078e0a03 */
[----:B------:R-:W-:-:S02]  /*c2a0*/  UIMAD UR40, UR40, UR11, UR9 ;  /* 0x0000000b282872a4 */ /* 0x000fc4000f8e0209 */
[----:B------:R-:W-:Y:S01]  /*c2b0*/  IMAD R7, R38, R7, R11 ;  /* 0x0000000726077224 */ /* 0x000fe200078e020b */
[----:B------:R-:W-:Y:S01]  /*c2c0*/  ULDC.64 UR10, c[0x0][0xb30] ;  /* 0x0002cc00000a7ab9 */ /* 0x000fe20000000a00 */
[----:B------:R-:W-:Y:S02]  /*c2d0*/  IMAD.U32 R5, RZ, RZ, UR9 ;  /* 0x00000009ff057e24 */ /* 0x000fe4000f8e00ff */
[----:B------:R-:W-:Y:S02]  /*c2e0*/  IMAD R0, R0, UR10, RZ ;  /* 0x0000000a00007c24 */ /* 0x000fe4000f8e02ff */
[----:B------:R-:W-:Y:S01]  /*c2f0*/  IMAD.U32 R4, RZ, RZ, UR8 ;  /* 0x00000008ff047e24 */ /* 0x000fe2000f8e00ff */
[----:B------:R-:W-:Y:S01]  /*c300*/  ULDC.64 UR8, c[0x0][0xb28] ;  /* 0x0002ca0000087ab9 */ /* 0x000fe20000000a00 */
[----:B------:R-:W-:Y:S02]  /*c310*/  IMAD.U32 R5, RZ, RZ, UR40 ;  /* 0x00000028ff057e24 */ /* 0x000fe4000f8e00ff */
[C---:B------:R-:W-:Y:S01]  /*c320*/  IMAD R9, R3.reuse, UR11, R0 ;  /* 0x0000000b03097c24 */ /* 0x040fe2000f8e0200 */
[----:B------:R-:W-:Y:S01]  /*c330*/  SHF.R.S32.HI R0, RZ, 0x1f, R7 ;  /* 0x0000001fff007819 */ /* 0x000fe20000011407 */
[----:B------:R-:W-:-:S04]  /*c340*/  IMAD.WIDE.U32 R4, R3, UR10, R4 ;  /* 0x0000000a03047c25 */ /* 0x000fc8000f8e0004 */
[----:B------:R-:W-:Y:S02]  /*c350*/  IMAD R0, R0, UR8, RZ ;  /* 0x0000000800007c24 */ /* 0x000fe4000f8e02ff */
[----:B------:R-:W-:Y:S02]  /*c360*/  IMAD.IADD R5, R5, 0x1, R9 ;  /* 0x0000000105057824 */ /* 0x000fe400078e0209 */
[C---:B------:R-:W-:Y:S02]  /*c370*/  IMAD R3, R7.reuse, UR9, R0 ;  /* 0x0000000907037c24 */ /* 0x040fe4000f8e0200 */
[----:B------:R-:W-:Y:S01]  /*c380*/  IMAD.WIDE.U32 R4, R7, UR8, R4 ;  /* 0x0000000807047c25 */ /* 0x000fe2000f8e0004 */
[----:B------:R-:W-:-:S03]  /*c390*/  ULDC.64 UR8, c[0x0][0xb00] ;  /* 0x0002c00000087ab9 */ /* 0x000fc60000000a00 */
[----:B------:R-:W-:Y:S01]  /*c3a0*/  IMAD.IADD R3, R5, 0x1, R3 ;  /* 0x0000000105037824 */ /* 0x000fe200078e0203 */
[----:B------:R-:W-:-:S04]  /*c3b0*/  LEA R0, P1, R4, UR8, 0x2 ;  /* 0x0000000804007c11 */ /* 0x000fc8000f8210ff */
[----:B------:R-:W-:Y:S01]  /*c3c0*/  LEA.HI.X R3, R4, UR9, R3, 0x2, P1 ;  /* 0x0000000904037c11 */ /* 0x000fe200088f1403 */
[----:B------:R2:W0:Y:S04]  /*c3d0*/  SHFL.IDX PT, R6, R0, RZ, 0x1c1f ;  /* 0x001c1fff00067589 */ /* 0x00042800000e0000 */
[----:B------:R2:W1:Y:S01]  /*c3e0*/  SHFL.IDX PT, R7, R3, RZ, 0x1c1f ;  /* 0x001c1fff03077589 */ /* 0x00046200000e0000 */
[----:B------:R-:W-:Y:S05]  /*c3f0*/  @P0 BRA `(.L_x_173) ;  /* 0x0000000400000947 */ /* 0x000fea0003800000 */
[----:B------:R-:W-:Y:S02]  /*c400*/  ULDC UR4, c[0x0][0xac8] ;  /* 0x0002b20000047ab9 */ /* 0x000fe40000000800 */
[----:B------:R-:W-:Y:S02]  /*c410*/  ISETP.GE.AND P3, PT, R198, UR4, PT ;  /* 0x00000004c6007c0c */ /* 0x000fe4000bf66270 */
[----:B------:R-:W-:Y:S02]  /*c420*/  ISETP.GE.AND P2, PT, R199, UR4, PT ;  /* 0x00000004c7007c0c */ /* 0x000fe4000bf46270 */
[----:B------:R-:W-:Y:S02]  /*c430*/  ISETP.GE.AND P1, PT, R197, UR4, PT ;  /* 0x00000004c5007c0c */ /* 0x000fe4000bf26270 */
[----:B------:R-:W-:Y:S02]  /*c440*/  ISETP.GE.AND P0, PT, R196, UR4, PT ;  /* 0x00000004c4007c0c */ /* 0x000fe4000bf06270 */
[----:B------:R-:W-:-:S05]  /*c450*/  ISETP.GE.AND P4, PT, R195, UR4, PT ;  /* 0x00000004c3007c0c */ /* 0x000fca000bf86270 */
[CC--:B0-----:R-:W-:Y:S02]  /*c460*/  @!P3 LEA R8, P5, R198.reuse, R6.reuse, 0x2 ;  /* 0x00000006c608b211 */ /* 0x0c1fe400078a10ff */
[----:B-1----:R-:W-:Y:S02]  /*c470*/  @!P2 IMAD.WIDE R4, R199, 0x4, R6 ;  /* 0x00000004c704a825 */ /* 0x002fe400078e0206 */
[----:B------:R-:W-:Y:S02]  /*c480*/  @!P3 LEA.HI.X R9, R198, R7, R216, 0x2, P5 ;  /* 0x00000007c609b211 */ /* 0x000fe400028f14d8 */
[-C--:B------:R-:W-:Y:S01]  /*c490*/  @!P1 LEA R10, P6, R197, R6.reuse, 0x2 ;  /* 0x00000006c50a9211 */ /* 0x080fe200078c10ff */
[----:B------:R0:W-:Y:S01]  /*c4a0*/  @!P2 ST.E.64 desc[UR50][R4.64], R98 ;  /* 0x000000620400a985 */ /* 0x0001e2000c101b32 */
[----:B------:R-:W-:Y:S02]  /*c4b0*/  ISETP.GE.AND P2, PT, R194, UR4, PT ;  /* 0x00000004c2007c0c */ /* 0x000fe4000bf46270 */
[----:B------:R-:W-:Y:S01]  /*c4c0*/  @!P0 LEA R12, P5, R196, R6, 0x2 ;  /* 0x00000006c40c8211 */ /* 0x000fe200078a10ff */
[----:B------:R1:W-:Y:S01]  /*c4d0*/  @!P3 ST.E.64 desc[UR50][R8.64], R96 ;  /* 0x000000600800b985 */ /* 0x0003e2000c101b32 */
[----:B------:R-:W-:-:S02]  /*c4e0*/  ISETP.GE.AND P3, PT, R193, UR4, PT ;  /* 0x00000004c1007c0c */ /* 0x000fc4000bf66270 */
[-C--:B------:R-:W-:Y:S02]  /*c4f0*/  @!P1 LEA.HI.X R11, R197, R7.reuse, R215, 0x2, P6 ;  /* 0x00000007c50b9211 */ /* 0x080fe400030f14d7 */
[----:B------:R-:W-:-:S03]  /*c500*/  @!P0 LEA.HI.X R13, R196, R7, R214, 0x2, P5 ;  /* 0x00000007c40d8211 */ /* 0x000fc600028f14d6 */
[----:B------:R3:W-:Y:S01]  /*c510*/  @!P1 ST.E.64 desc[UR50][R10.64], R94 ;  /* 0x0000005e0a009985 */ /* 0x0007e2000c101b32 */
[----:B0-----:R-:W-:-:S03]  /*c520*/  @!P4 LEA R4, P1, R195, R6, 0x2 ;  /* 0x00000006c304c211 */ /* 0x001fc600078210ff */
[----:B------:R0:W-:Y:S01]  /*c530*/  @!P0 ST.E.64 desc[UR50][R12.64], R92 ;  /* 0x0000005c0c008985 */ /* 0x0001e2000c101b32 */
[----:B------:R-:W-:Y:S02]  /*c540*/  ISETP.GE.AND P0, PT, R192, UR4, PT ;  /* 0x00000004c0007c0c */ /* 0x000fe4000bf06270 */
[-C--:B------:R-:W-:Y:S02]  /*c550*/  @!P4 LEA.HI.X R5, R195, R7.reuse, R213, 0x2, P1 ;  /* 0x00000007c305c211 */ /* 0x080fe400008f14d5 */
[CC--:B------:R-:W-:Y:S02]  /*c560*/  @!P2 LEA R14, P6, R194.reuse, R6.reuse, 0x2 ;  /* 0x00000006c20ea211 */ /* 0x0c0fe400078c10ff */
[----:B------:R-:W-:Y:S01]  /*c570*/  ISETP.GE.AND P1, PT, R171, UR4, PT ;  /* 0x00000004ab007c0c */ /* 0x000fe2000bf26270 */
[----:B------:R4:W-:Y:S01]  /*c580*/  @!P4 ST.E.64 desc[UR50][R4.64], R90 ;  /* 0x0000005a0400c985 */ /* 0x0009e2000c101b32 */
[----:B------:R-:W-:Y:S02]  /*c590*/  @!P3 LEA R20, P5, R193, R6, 0x2 ;  /* 0x00000006c114b211 */ /* 0x000fe400078a10ff */
[----:B------:R-:W-:-:S02]  /*c5a0*/  @!P2 LEA.HI.X R15, R194, R7, R212, 0x2, P6 ;  /* 0x00000007c20fa211 */ /* 0x000fc400030f14d4 */
[----:B------:R-:W-:Y:S02]  /*c5b0*/  ISETP.GE.AND P4, PT, R170, UR4, PT ;  /* 0x00000004aa007c0c */ /* 0x000fe4000bf86270 */
[----:B------:R-:W-:Y:S01]  /*c5c0*/  @!P3 LEA.HI.X R21, R193, R7, R211, 0x2, P5 ;  /* 0x00000007c115b211 */ /* 0x000fe200028f14d3 */
[----:B------:R5:W-:Y:S01]  /*c5d0*/  @!P2 ST.E.64 desc[UR50][R14.64], R88 ;  /* 0x000000580e00a985 */ /* 0x000be2000c101b32 */
[----:B-1----:R-:W-:-:S03]  /*c5e0*/  @!P0 LEA R8, P2, R192, R6, 0x2 ;  /* 0x00000006c0088211 */ /* 0x002fc600078410ff */
[----:B------:R-:W-:Y:S01]  /*c5f0*/  @!P3 ST.E.64 desc[UR50][R20.64], R86 ;  /* 0x000000561400b985 */ /* 0x000fe2000c101b32 */
[----:B------:R-:W-:Y:S02]  /*c600*/  ISETP.GE.AND P3, PT, R169, UR4, PT ;  /* 0x00000004a9007c0c */ /* 0x000fe4000bf66270 */
[CC--:B---3--:R-:W-:Y:S02]  /*c610*/  @!P1 LEA R10, P5, R171.reuse, R6.reuse, 0x2 ;  /* 0x00000006ab0a9211 */ /* 0x0c8fe400078a10ff */
[-C--:B------:R-:W-:Y:S02]  /*c620*/  @!P0 LEA.HI.X R9, R192, R7.reuse, R210, 0x2, P2 ;  /* 0x00000007c0098211 */ /* 0x080fe400010f14d2 */
[----:B------:R-:W-:Y:S02]  /*c630*/  ISETP.GE.AND P2, PT, R168, UR4, PT ;  /* 0x00000004a8007c0c */ /* 0x000fe4000bf46270 */
[----:B0-----:R-:W-:Y:S01]  /*c640*/  @!P4 LEA R12, P6, R170, R6, 0x2 ;  /* 0x00000006aa0cc211 */ /* 0x001fe200078c10ff */
[----:B------:R0:W-:Y:S01]  /*c650*/  @!P0 ST.E.64 desc[UR50][R8.64], R84 ;  /* 0x0000005408008985 */ /* 0x0001e2000c101b32 */
[----:B------:R-:W-:-:S02]  /*c660*/  @!P1 LEA.HI.X R11, R171, R7, R209, 0x2, P5 ;  /* 0x00000007ab0b9211 */ /* 0x000fc400028f14d1 */
[-C--:B------:R-:W-:Y:S02]  /*c670*/  @!P4 LEA.HI.X R13, R170, R7.reuse, R208, 0x2, P6 ;  /* 0x00000007aa0dc211 */ /* 0x080fe400030f14d0 */
[----:B------:R-:W-:Y:S01]  /*c680*/  ISETP.GE.AND P0, PT, R23, UR4, PT ;  /* 0x0000000417007c0c */ /* 0x000fe2000bf06270 */
[----:B------:R1:W-:Y:S01]  /*c690*/  @!P1 ST.E.64 desc[UR50][R10.64], R82 ;  /* 0x000000520a009985 */ /* 0x0003e2000c101b32 */
[C---:B----4-:R-:W-:Y:S02]  /*c6a0*/  @!P3 LEA R4, P1, R169.reuse, R6, 0x2 ;  /* 0x00000006a904b211 */ /* 0x050fe400078210ff */
[----:B------:R-:W-:Y:S01]  /*c6b0*/  ISETP.GE.AND P5, PT, R22, UR4, PT ;  /* 0x0000000416007c0c */ /* 0x000fe2000bfa6270 */
[----:B------:R3:W-:Y:S01]  /*c6c0*/  @!P4 ST.E.64 desc[UR50][R12.64], R80 ;  /* 0x000000500c00c985 */ /* 0x0007e2000c101b32 */
[----:B------:R-:W-:Y:S02]  /*c6d0*/  @!P3 LEA.HI.X R5, R169, R7, R207, 0x2, P1 ;  /* 0x00000007a905b211 */ /* 0x000fe400008f14cf */
[----:B------:R-:W-:-:S02]  /*c6e0*/  ISETP.GE.AND P4, PT, R19, UR4, PT ;  /* 0x0000000413007c0c */ /* 0x000fc4000bf86270 */
[----:B------:R-:W-:Y:S01]  /*c6f0*/  ISETP.GE.AND P1, PT, R18, UR4, PT ;  /* 0x0000000412007c0c */ /* 0x000fe2000bf26270 */
[----:B------:R4:W-:Y:S01]  /*c700*/  @!P3 ST.E.64 desc[UR50][R4.64], R78 ;  /* 0x0000004e0400b985 */ /* 0x0009e2000c101b32 */
[CC--:B-----5:R-:W-:Y:S02]  /*c710*/  @!P2 LEA R14, P6, R168.reuse, R6.reuse, 0x2 ;  /* 0x00000006a80ea211 */ /* 0x0e0fe400078c10ff */
[C---:B0-----:R-:W-:Y:S02]  /*c720*/  @!P0 LEA R8, P3, R23.reuse, R6, 0x2 ;  /* 0x0000000617088211 */ /* 0x041fe400078610ff */
[-C--:B------:R-:W-:Y:S02]  /*c730*/  @!P2 LEA.HI.X R15, R168, R7.reuse, R206, 0x2, P6 ;  /* 0x00000007a80fa211 */ /* 0x080fe400030f14ce */
[----:B------:R-:W-:-:S03]  /*c740*/  @!P0 LEA.HI.X R9, R23, R7, R205, 0x2, P3 ;  /* 0x0000000717098211 */ /* 0x000fc600018f14cd */
[----:B------:R4:W-:Y:S01]  /*c750*/  @!P2 ST.E.64 desc[UR50][R14.64], R76 ;  /* 0x0000004c0e00a985 */ /* 0x0009e2000c101b32 */
[-C--:B-1----:R-:W-:Y:S02]  /*c760*/  @!P5 LEA R10, P2, R22, R6.reuse, 0x2 ;  /* 0x00000006160ad211 */ /* 0x082fe400078410ff */
[CC--:B---3--:R-:W-:Y:S01]  /*c770*/  @!P4 LEA R12, P3, R19.reuse, R6.reuse, 0x2 ;  /* 0x00000006130cc211 */ /* 0x0c8fe200078610ff */
[----:B------:R4:W-:Y:S01]  /*c780*/  @!P0 ST.E.64 desc[UR50][R8.64], R72 ;  /* 0x0000004808008985 */ /* 0x0009e2000c101b32 */
[----:B------:R-:W-:Y:S02]  /*c790*/  @!P1 LEA R6, P6, R18, R6, 0x2 ;  /* 0x0000000612069211 */ /* 0x000fe400078c10ff */
[-C--:B------:R-:W-:Y:S02]  /*c7a0*/  @!P5 LEA.HI.X R11, R22, R7.reuse, R204, 0x2, P2 ;  /* 0x00000007160bd211 */ /* 0x080fe400010f14cc */
[-C--:B------:R-:W-:Y:S02]  /*c7b0*/  @!P4 LEA.HI.X R13, R19, R7.reuse, R203, 0x2, P3 ;  /* 0x00000007130dc211 */ /* 0x080fe400018f14cb */
[----:B------:R-:W-:Y:S01]  /*c7c0*/  @!P1 LEA.HI.X R7, R18, R7, R202, 0x2, P6 ;  /* 0x0000000712079211 */ /* 0x000fe200030f14ca */
[----:B------:R4:W-:Y:S04]  /*c7d0*/  @!P5 ST.E.64 desc[UR50][R10.64], R74 ;  /* 0x0000004a0a00d985 */ /* 0x0009e8000c101b32 */
[----:B------:R4:W-:Y:S04]  /*c7e0*/  @!P4 ST.E.64 desc[UR50][R12.64], R70 ;  /* 0x000000460c00c985 */ /* 0x0009e8000c101b32 */
[----:B------:R4:W-:Y:S02]  /*c7f0*/  @!P1 ST.E.64 desc[UR50][R6.64], R68 ;  /* 0x0000004406009985 */ /* 0x0009e4000c101b32 */
.L_x_173:
[----:B------:R-:W-:Y:S05]  /*c800*/  BSYNC B1 ;  /* 0x0000000000017941 */ /* 0x000fea0003800000 */
.L_x_172:
[----:B------:R-:W-:Y:S01]  /*c810*/  ISETP.GE.AND P0, PT, R24, R33, PT ;  /* 0x000000211800720c */ /* 0x000fe20003f06270 */
[----:B-1--4-:R1:W3:Y:S04]  /*c820*/  SHFL.IDX PT, R7, R3, 0x1, 0x1c1f ;  /* 0x003c1f0003077f89 */ /* 0x0122e800000e0000 */
[----:B0-----:R1:W0:Y:S08]  /*c830*/  SHFL.IDX PT, R6, R0, 0x1, 0x1c1f ;  /* 0x003c1f0000067f89 */ /* 0x00123000000e0000 */
[----:B-1----:R-:W-:Y:S05]  /*c840*/  @P0 BRA `(.L_x_171) ;  /* 0x0000001000200947 */ /* 0x002fea0003800000 */
[----:B------:R-:W-:Y:S02]  /*c850*/  ULDC UR4, c[0x0][0xac8] ;  /* 0x0002b20000047ab9 */ /* 0x000fe40000000800 */
[----:B------:R-:W-:Y:S02]  /*c860*/  ISETP.GE.AND P1, PT, R198, UR4, PT ;  /* 0x00000004c6007c0c */ /* 0x000fe4000bf26270 */
[----:B------:R-:W-:Y:S02]  /*c870*/  ISETP.GE.AND P6, PT, R199, UR4, PT ;  /* 0x00000004c7007c0c */ /* 0x000fe4000bfc6270 */
[----:B------:R-:W-:Y:S02]  /*c880*/  ISETP.GE.AND P0, PT, R197, UR4, PT ;  /* 0x00000004c5007c0c */ /* 0x000fe4000bf06270 */
[----:B------:R-:W-:Y:S02]  /*c890*/  ISETP.GE.AND P2, PT, R196, UR4, PT ;  /* 0x00000004c4007c0c */ /* 0x000fe4000bf46270 */
[----:B------:R-:W-:-:S05]  /*c8a0*/  ISETP.GE.AND P3, PT, R195, UR4, PT ;  /* 0x00000004c3007c0c */ /* 0x000fca000bf66270 */
[CC--:B0-----:R-:W-:Y:S02]  /*c8b0*/  @!P1 LEA R8, P4, R198.reuse, R6.reuse, 0x2 ;  /* 0x00000006c6089211 */ /* 0x0c1fe400078810ff */
[----:B---3--:R-:W-:Y:S02]  /*c8c0*/  @!P6 IMAD.WIDE R4, R199, 0x4, R6 ;  /* 0x00000004c704e825 */ /* 0x008fe400078e0206 */
[-C--:B------:R-:W-:Y:S02]  /*c8d0*/  @!P1 LEA.HI.X R9, R198, R7.reuse, R216, 0x2, P4 ;  /* 0x00000007c6099211 */ /* 0x080fe400020f14d8 */
[----:B------:R-:W-:Y:S01]  /*c8e0*/  ISETP.GE.AND P4, PT, R194, UR4, PT ;  /* 0x00000004c2007c0c */ /* 0x000fe2000bf86270 */
[----:B------:R0:W-:Y:S01]  /*c8f0*/  @!P6 ST.E.64 desc[UR50][R4.64], R40 ;  /* 0x000000280400e985 */ /* 0x0001e2000c101b32 */
[-C--:B------:R-:W-:Y:S02]  /*c900*/  @!P0 LEA R10, P5, R197, R6.reuse, 0x2 ;  /* 0x00000006c50a8211 */ /* 0x080fe400078a10ff */
[----:B------:R-:W-:Y:S01]  /*c910*/  @!P3 LEA R14, P6, R195, R6, 0x2 ;  /* 0x00000006c30eb211 */ /* 0x000fe200078c10ff */
[----:B------:R1:W-:Y:S01]  /*c920*/  @!P1 ST.E.64 desc[UR50][R8.64], R42 ;  /* 0x0000002a08009985 */ /* 0x0003e2000c101b32 */
[----:B------:R-:W-:-:S02]  /*c930*/  @!P0 LEA.HI.X R11, R197, R7, R215, 0x2, P5 ;  /* 0x00000007c50b8211 */ /* 0x000fc400028f14d7 */
[CC--:B------:R-:W-:Y:S02]  /*c940*/  @!P2 LEA R12, P1, R196.reuse, R6.reuse, 0x2 ;  /* 0x00000006c40ca211 */ /* 0x0c0fe400078210ff */
[-C--:B------:R-:W-:Y:S01]  /*c950*/  @!P3 LEA.HI.X R15, R195, R7.reuse, R213, 0x2, P6 ;  /* 0x00000007c30fb211 */ /* 0x080fe200030f14d5 */
[----:B------:R3:W-:Y:S01]  /*c960*/  @!P0 ST.E.64 desc[UR50][R10.64], R44 ;  /* 0x0000002c0a008985 */ /* 0x0007e2000c101b32 */
[----:B------:R-:W-:Y:S02]  /*c970*/  ISETP.GE.AND P0, PT, R193, UR4, PT ;  /* 0x00000004c1007c0c */ /* 0x000fe4000bf06270 */
[----:B------:R-:W-:Y:S02]  /*c980*/  @!P2 LEA.HI.X R13, R196, R7, R214, 0x2, P1 ;  /* 0x00000007c40da211 */ /* 0x000fe400008f14d6 */
[----:B------:R-:W-:Y:S02]  /*c990*/  ISETP.GE.AND P1, PT, R192, UR4, PT ;  /* 0x00000004c0007c0c */ /* 0x000fe4000bf26270 */
[----:B------:R-:W-:Y:S01]  /*c9a0*/  @!P4 LEA R20, P5, R194, R6, 0x2 ;  /* 0x00000006c214c211 */ /* 0x000fe200078a10ff */
[----:B------:R4:W-:Y:S01]  /*c9b0*/  @!P2 ST.E.64 desc[UR50][R12.64], R46 ;  /* 0x0000002e0c00a985 */ /* 0x0009e2000c101b32 */
[----:B------:R-:W-:-:S02]  /*c9c0*/  ISETP.GE.AND P2, PT, R171, UR4, PT ;  /* 0x00000004ab007c0c */ /* 0x000fc4000bf46270 */
[-C--:B------:R-:W-:Y:S01]  /*c9d0*/  @!P4 LEA.HI.X R21, R194, R7.reuse, R212, 0x2, P5 ;  /* 0x00000007c215c211 */ /* 0x080fe200028f14d4 */
[----:B------:R5:W-:Y:S02]  /*c9e0*/  @!P3 ST.E.64 desc[UR50][R14.64], R48 ;  /* 0x000000300e00b985 */ /* 0x000be4000c101b32 */
[CC--:B0-----:R-:W-:Y:S02]  /*c9f0*/  @!P0 LEA R4, P3, R193.reuse, R6.reuse, 0x2 ;  /* 0x00000006c1048211 */ /* 0x0c1fe400078610ff */
[----:B------:R-:W-:Y:S01]  /*ca00*/  @!P4 ST.E.64 desc[UR50][R20.64], R50 ;  /* 0x000000321400c985 */ /* 0x000fe2000c101b32 */
[----:B------:R-:W-:Y:S02]  /*ca10*/  ISETP.GE.AND P4, PT, R170, UR4, PT ;  /* 0x00000004aa007c0c */ /* 0x000fe4000bf86270 */
[----:B-1----:R-:W-:Y:S02]  /*ca20*/  @!P1 LEA R8, P5, R192, R6, 0x2 ;  /* 0x00000006c0089211 */ /* 0x002fe400078a10ff */
[----:B------:R-:W-:-:S02]  /*ca30*/  @!P0 LEA.HI.X R5, R193, R7, R211, 0x2, P3 ;  /* 0x00000007c1058211 */ /* 0x000fc400018f14d3 */
[----:B------:R-:W-:Y:S02]  /*ca40*/  ISETP.GE.AND P3, PT, R169, UR4, PT ;  /* 0x00000004a9007c0c */ /* 0x000fe4000bf66270 */
[CC--:B---3--:R-:W-:Y:S01]  /*ca50*/  @!P2 LEA R10, P6, R171.reuse, R6.reuse, 0x2 ;  /* 0x00000006ab0aa211 */ /* 0x0c8fe200078c10ff */
[----:B------:R0:W-:Y:S01]  /*ca60*/  @!P0 ST.E.64 desc[UR50][R4.64], R52 ;  /* 0x0000003404008985 */ /* 0x0001e2000c101b32 */
[-C--:B------:R-:W-:Y:S02]  /*ca70*/  @!P1 LEA.HI.X R9, R192, R7.reuse, R210, 0x2, P5 ;  /* 0x00000007c0099211 */ /* 0x080fe400028f14d2 */
[----:B------:R-:W-:Y:S02]  /*ca80*/  @!P2 LEA.HI.X R11, R171, R7, R209, 0x2, P6 ;  /* 0x00000007ab0ba211 */ /* 0x000fe400030f14d1 */
[----:B------:R-:W-:Y:S01]  /*ca90*/  ISETP.GE.AND P0, PT, R168, UR4, PT ;  /* 0x00000004a8007c0c */ /* 0x000fe2000bf06270 */
[----:B------:R1:W-:Y:S01]  /*caa0*/  @!P1 ST.E.64 desc[UR50][R8.64], R54 ;  /* 0x0000003608009985 */ /* 0x0003e2000c101b32 */
[----:B----4-:R-:W-:-:S02]  /*cab0*/  @!P4 LEA R12, P1, R170, R6, 0x2 ;  /* 0x00000006aa0cc211 */ /* 0x010fc400078210ff */
[----:B------:R-:W-:Y:S01]  /*cac0*/  ISETP.GE.AND P5, PT, R23, UR4, PT ;  /* 0x0000000417007c0c */ /* 0x000fe2000bfa6270 */
[----:B------:R3:W-:Y:S01]  /*cad0*/  @!P2 ST.E.64 desc[UR50][R10.64], R56 ;  /* 0x000000380a00a985 */ /* 0x0007e2000c101b32 */
[----:B------:R-:W-:Y:S02]  /*cae0*/  @!P4 LEA.HI.X R13, R170, R7, R208, 0x2, P1 ;  /* 0x00000007aa0dc211 */ /* 0x000fe400008f14d0 */
[----:B------:R-:W-:Y:S02]  /*caf0*/  ISETP.GE.AND P2, PT, R22, UR4, PT ;  /* 0x0000000416007c0c */ /* 0x000fe4000bf46270 */
[----:B------:R-:W-:Y:S01]  /*cb00*/  ISETP.GE.AND P1, PT, R19, UR4, PT ;  /* 0x0000000413007c0c */ /* 0x000fe2000bf26270 */
[----:B------:R4:W-:Y:S01]  /*cb10*/  @!P4 ST.E.64 desc[UR50][R12.64], R58 ;  /* 0x0000003a0c00c985 */ /* 0x0009e2000c101b32 */
[-C--:B-----5:R-:W-:Y:S02]  /*cb20*/  @!P3 LEA R14, P6, R169, R6.reuse, 0x2 ;  /* 0x00000006a90eb211 */ /* 0x0a0fe400078c10ff */
[----:B0-----:R-:W-:-:S02]  /*cb30*/  @!P0 LEA R4, P4, R168, R6, 0x2 ;  /* 0x00000006a8048211 */ /* 0x001fc400078810ff */
        /* <DEDUP_REMOVED lines=10> */
[----:B------:R4:W-:Y:S01]  /*cbe0*/  @!P5 ST.E.64 desc[UR50][R8.64], R64 ;  /* 0x000000400800d985 */ /* 0x0009e2000c101b32 */
[----:B------:R-:W-:-:S03]  /*cbf0*/  ISETP.GE.AND P0, PT, R18, UR4, PT ;  /* 0x0000000412007c0c */ /* 0x000fc6000bf06270 */
[----:B------:R4:W-:Y:S04]  /*cc00*/  @!P2 ST.E.64 desc[UR50][R10.64], R66 ;  /* 0x000000420a00a985 */ /* 0x0009e8000c101b32 */
[----:B------:R4:W-:Y:S06]  /*cc10*/  @!P1 ST.E.64 desc[UR50][R20.64], R34 ;  /* 0x0000002214009985 */ /* 0x0009ec000c101b32 */
[----:B------:R-:W-:Y:S05]  /*cc20*/  @P0 BRA `(.L_x_171) ;  /* 0x0000000c00280947 */ /* 0x000fea0003800000 */
[----:B----4-:R-:W-:-:S04]  /*cc30*/  LEA R4, P0, R18, R6, 0x2 ;  /* 0x0000000612047211 */ /* 0x010fc800078010ff */
[----:B------:R-:W-:-:S05]  /*cc40*/  LEA.HI.X R5, R18, R7, R202, 0x2, P0 ;  /* 0x0000000712057211 */ /* 0x000fca00000f14ca */
[----:B------:R1:W-:Y:S01]  /*cc50*/  ST.E.64 desc[UR50][R4.64], R36 ;  /* 0x0000002404007985 */ /* 0x0003e2000c101b32 */
[----:B------:R-:W-:Y:S05]  /*cc60*/  BRA `(.L_x_171) ;  /* 0x0000000c00187947 */ /* 0x000fea0003800000 */
.L_x_162:
[----:B------:R-:W-:Y:S02]  /*cc70*/  ULDC.64 UR8, c[0x0][0xc00] ;  /* 0x0003000000087ab9 */ /* 0x000fe40000000a00 */
[----:B------:R-:W-:-:S04]  /*cc80*/  UISETP.NE.U32.AND UP0, UPT, UR8, URZ, UPT ;  /* 0x0000003f0800728c */ /* 0x000fc8000bf05070 */
[----:B------:R-:W-:-:S03]  /*cc90*/  UISETP.NE.AND.EX UP0, UPT, UR9, URZ, UPT, UP0 ;  /* 0x0000003f0900728c */ /* 0x000fc6000bf05300 */
[----:B------:R-:W-:Y:S02]  /*cca0*/  ULDC.64 UR8, c[0x0][0xc00] ;  /* 0x0003000000087ab9 */ /* 0x000fe40000000a00 */
[----:B------:R-:W-:Y:S01]  /*ccb0*/  UIMAD.WIDE UR8, UR36, 0x4, UR8 ;  /* 0x00000004240878a5 */ /* 0x000fe2000f8e0208 */
[----:B------:R-:W-:-:S05]  /*ccc0*/  PLOP3.LUT P1, PT, PT, PT, UP0, 0x80, 0x0 ;  /* 0x000000000000781c */ /* 0x000fca0003f2f008 */
[----:B------:R-:W-:Y:S02]  /*ccd0*/  IMAD.U32 R4, RZ, RZ, UR8 ;  /* 0x00000008ff047e24 */ /* 0x000fe4000f8e00ff */
[----:B------:R-:W-:Y:S01]  /*cce0*/  IMAD.U32 R5, RZ, RZ, UR9 ;  /* 0x00000009ff057e24 */ /* 0x000fe2000f8e00ff */
[----:B------:R-:W-:Y:S02]  /*ccf0*/  ULDC.64 UR8, c[0x0][0xc08] ;  /* 0x0003020000087ab9 */ /* 0x000fe40000000a00 */
[----:B------:R-:W-:-:S03]  /*cd00*/  UISETP.NE.U32.AND UP1, UPT, UR8, URZ, UPT ;  /* 0x0000003f0800728c */ /* 0x000fc6000bf25070 */
[----:B------:R-:W2:Y:S01]  /*cd10*/  @P1 LDG.E R3, desc[UR50][R4.64] ;  /* 0x0000003204031981 */ /* 0x000ea2000c1e1900 */
[----:B------:R-:W-:Y:S01]  /*cd20*/  UISETP.NE.AND.EX UP1, UPT, UR9, URZ, UPT, UP1 ;  /* 0x0000003f0900728c */ /* 0x000fe2000bf25310 */
[----:B------:R-:W-:Y:S02]  /*cd30*/  ULDC UR4, c[0x0][0xa88] ;  /* 0x0002a20000047ab9 */ /* 0x000fe40000000800 */
[----:B------:R-:W-:-:S03]  /*cd40*/  IMAD.U32 R0, RZ, RZ, UR4 ;  /* 0x00000004ff007e24 */ /* 0x000fc6000f8e00ff */
[----:B------:R-:W-:-:S05]  /*cd50*/  PLOP3.LUT P2, PT, PT, PT, UP1, 0x80, 0x0 ;  /* 0x000000000000781c */ /* 0x000fca0003f4f018 */
[----:B------:R-:W-:Y:S02]  /*cd60*/  @UP1 ULDC.64 UR8, c[0x0][0xc08] ;  /* 0x0003020000081ab9 */ /* 0x000fe40000000a00 */
[----:B------:R-:W-:-:S06]  /*cd70*/  @UP1 UIMAD.WIDE UR8, UR36, 0x4, UR8 ;  /* 0x00000004240818a5 */ /* 0x000fcc000f8e0208 */
[----:B------:R-:W-:Y:S02]  /*cd80*/  IMAD.U32 R6, RZ, RZ, UR8 ;  /* 0x00000008ff067e24 */ /* 0x000fe4000f8e00ff */
[----:B------:R-:W-:-:S05]  /*cd90*/  IMAD.U32 R7, RZ, RZ, UR9 ;  /* 0x00000009ff077e24 */ /* 0x000fca000f8e00ff */
[----:B------:R0:W5:Y:S01]  /*cda0*/  @P2 LDG.E R0, desc[UR50][R6.64] ;  /* 0x0000003206002981 */ /* 0x000162000c1e1900 */
[----:B------:R-:W-:Y:S01]  /*cdb0*/  UMOV UR4, URZ ;  /* 0x0000003f00047c82 */ /* 0x000fe20008000000 */
[----:B------:R-:W-:Y:S02]  /*cdc0*/  ISETP.GT.AND P0, PT, R223, 0x7f, PT ;  /* 0x0000007fdf00780c */ /* 0x000fe40003f04270 */
[----:B--2---:R-:W-:-:S13]  /*cdd0*/  @P1 R2UR UR4, R3 ;  /* 0x00000000030412ca */ /* 0x004fda00000e0000 */
[----:B------:R-:W-:Y:S01]  /*cde0*/  USHF.R.S32.HI UR16, URZ, 0x1f, UR4 ;  /* 0x0000001f3f107899 */ /* 0x000fe20008011404 */
[----:B0-----:R-:W-:Y:S11]  /*cdf0*/  @P2 BRA `(.L_x_174) ;  /* 0x0000000000102947 */ /* 0x001ff60003800000 */
[----:B------:R-:W-:Y:S05]  /*ce00*/  @!P1 BRA `(.L_x_174) ;  /* 0x00000000000c9947 */ /* 0x000fea0003800000 */
[----:B------:R-:W2:Y:S04]  /*ce10*/  LDG.E R3, desc[UR50][R4.64] ;  /* 0x0000003204037981 */ /* 0x000ea8000c1e1900 */
[----:B-----5:R-:W2:Y:S02]  /*ce20*/  LDG.E R0, desc[UR50][R4.64+0x4] ;  /* 0x0000043204007981 */ /* 0x020ea4000c1e1900 */
[----:B--2---:R-:W-:-:S07]  /*ce30*/  IMAD.IADD R0, R0, 0x1, -R3 ;  /* 0x0000000100007824 */ /* 0x004fce00078e0a03 */
.L_x_174:
[----:B------:R-:W-:Y:S01]  /*ce40*/  USEL UR36, UR36, URZ, !UP0 ;  /* 0x0000003f24247287 */ /* 0x000fe2000c000000 */
[----:B------:R-:W-:Y:S01]  /*ce50*/  BSSY B1, `(.L_x_175) ;  /* 0x0000039000017945 */ /* 0x000fe20003800000 */
[----:B------:R-:W-:-:S03]  /*ce60*/  USEL UR37, UR37, URZ, !UP0 ;  /* 0x0000003f25257287 */ /* 0x000fc6000c000000 */
[----:B------:R-:W-:Y:S09]  /*ce70*/  @P0 BRA `(.L_x_176) ;  /* 0x0000000000d80947 */ /* 0x000ff20003800000 */
[----:B------:R-:W0:Y:S01]  /*ce80*/  S2R R4, SR_TID.X ;  /* 0x0000000000047919 */ /* 0x000e220000002100 */
[----:B------:R-:W1:Y:S01]  /*ce90*/  LDC R9, c[0x0][0xbe8] ;  /* 0x0002fa00ff097b82 */ /* 0x000e620000000800 */
[----:B------:R-:W-:-:S04]  /*cea0*/  IMAD.U32 R3, RZ, RZ, UR42 ;  /* 0x0000002aff037e24 */ /* 0x000fc8000f8e00ff */
[----:B0-----:R-:W-:Y:S02]  /*ceb0*/  IMAD R3, R3, 0x80, R4 ;  /* 0x0000008003037824 */ /* 0x001fe400078e0204 */
[----:B-1---5:R-:W-:Y:S02]  /*cec0*/  IMAD R4, R0, R9, RZ ;  /* 0x0000000900047224 */ /* 0x022fe400078e02ff */
[----:B------:R-:W-:-:S05]  /*ced0*/  VIADD R6, R3, 0xffffff80 ;  /* 0xffffff8003067836 */ /* 0x000fca0000000000 */
[----:B------:R-:W-:-:S13]  /*cee0*/  ISETP.GE.AND P0, PT, R6, R4, PT ;  /* 0x000000040600720c */ /* 0x000fda0003f06270 */
[----:B------:R-:W-:Y:S05]  /*cef0*/  @P0 BRA `(.L_x_176) ;  /* 0x0000000000b80947 */ /* 0x000fea0003800000 */
[----:B------:R-:W-:Y:S01]  /*cf00*/  ISETP.NE.AND P0, PT, R9, 0x1, PT ;  /* 0x000000010900780c */ /* 0x000fe20003f05270 */
[----:B------:R-:W-:Y:S01]  /*cf10*/  UISETP.GT.AND UP2, UPT, UR44, 0x1, UPT ;  /* 0x000000012c00788c */ /* 0x000fe2000bf44270 */
[----:B------:R-:W-:-:S03]  /*cf20*/  UMOV UR7, 0x9b8 ;  /* 0x000009b800077882 */ /* 0x000fc60000000000 */
[----:B------:R-:W-:Y:S02]  /*cf30*/  USEL UR17, UR7, 0x978, UP2 ;  /* 0x0000097807117887 */ /* 0x000fe40009000000 */
[----:B------:R-:W-:-:S06]  /*cf40*/  USEL UR19, UR40, URZ, UP2 ;  /* 0x0000003f28137287 */ /* 0x000fcc0009000000 */
[----:B------:R-:W0:Y:S04]  /*cf50*/  @P0 LDC R3, c[0x0][0xbec] ;  /* 0x0002fb00ff030b82 */ /* 0x000e280000000800 */
[----:B------:R-:W-:Y:S01]  /*cf60*/  ULDC.64 UR10, c[0x0][UR17+0x220] ;  /* 0x00008800110a7abb */ /* 0x000fe20008000a00 */
[----:B------:R-:W-:Y:S01]  /*cf70*/  ULDC.64 UR8, c[0x0][UR17+0x218] ;  /* 0x0000860011087abb */ /* 0x000fe20008000a00 */
[----:B------:R-:W-:Y:S01]  /*cf80*/  ULDC.64 UR12, c[0x0][UR17+0x228] ;  /* 0x00008a00110c7abb */ /* 0x000fe20008000a00 */
[----:B------:R-:W-:Y:S01]  /*cf90*/  UIMAD UR7, UR11, UR36, URZ ;  /* 0x000000240b0772a4 */ /* 0x000fe2000f8e023f */
[----:B------:R-:W1:Y:S01]  /*cfa0*/  @P0 LDC R5, c[0x0][0xbf0] ;  /* 0x0002fc00ff050b82 */ /* 0x000e620000000800 */
[----:B------:R-:W-:Y:S02]  /*cfb0*/  UIMAD.WIDE.U32 UR14, UR8, UR39, URZ ;  /* 0x00000027080e72a5 */ /* 0x000fe4000f8e003f */
[----:B------:R-:W-:-:S02]  /*cfc0*/  UIMAD UR18, UR9, UR39, URZ ;  /* 0x00000027091272a4 */ /* 0x000fc4000f8e023f */
[----:B------:R-:W-:Y:S02]  /*cfd0*/  UIMAD.WIDE.U32 UR8, UR10, UR36, URZ ;  /* 0x000000240a0872a5 */ /* 0x000fe4000f8e003f */
[----:B------:R-:W-:Y:S02]  /*cfe0*/  UIMAD.WIDE.U32 UR20, UR12, UR19, URZ ;  /* 0x000000130c1472a5 */ /* 0x000fe4000f8e003f */
[----:B------:R-:W-:Y:S02]  /*cff0*/  UIMAD UR12, UR13, UR19, URZ ;  /* 0x000000130d0c72a4 */ /* 0x000fe4000f8e023f */
[----:B------:R-:W-:Y:S02]  /*d000*/  UIMAD UR7, UR10, UR37, UR7 ;  /* 0x000000250a0772a4 */ /* 0x000fe4000f8e0207 */
[----:B------:R-:W-:Y:S02]  /*d010*/  UIADD3 UR14, UP0, UP1, UR8, UR14, UR4 ;  /* 0x0000000e080e7290 */ /* 0x000fe4000f91e004 */
[----:B------:R-:W-:Y:S01]  /*d020*/  UIADD3 UR8, UR12, UR21, URZ ;  /* 0x000000150c087290 */ /* 0x000fe2000fffe03f */
[----:B0-----:R-:W-:Y:S01]  /*d030*/  @P0 IMAD.HI.U32 R4, R6, R3, RZ ;  /* 0x0000000306040227 */ /* 0x001fe200078e00ff */
[----:B------:R-:W-:-:S02]  /*d040*/  UIADD3 UR11, UR18, UR15, URZ ;  /* 0x0000000f120b7290 */ /* 0x000fc4000fffe03f */
[----:B------:R-:W-:Y:S01]  /*d050*/  UIADD3 UR7, UR9, UR7, URZ ;  /* 0x0000000709077290 */ /* 0x000fe2000fffe03f */
[----:B------:R-:W-:Y:S02]  /*d060*/  IMAD.MOV.U32 R3, RZ, RZ, R6 ;  /* 0x000000ffff037224 */ /* 0x000fe400078e0006 */
[----:B------:R-:W-:Y:S01]  /*d070*/  IMAD.U32 R8, RZ, RZ, UR8 ;  /* 0x00000008ff087e24 */ /* 0x000fe2000f8e00ff */
[----:B------:R-:W-:Y:S01]  /*d080*/  UIADD3.X UR7, UR7, UR11, UR16, UP0, UP1 ;  /* 0x0000000b07077290 */ /* 0x000fe200087e2410 */
[----:B-1----:R-:W-:Y:S01]  /*d090*/  @P0 SHF.R.U32.HI R3, RZ, R5, R4 ;  /* 0x00000005ff030219 */ /* 0x002fe20000011604 */
[----:B------:R-:W-:Y:S01]  /*d0a0*/  IMAD.U32 R4, RZ, RZ, UR20 ;  /* 0x00000014ff047e24 */ /* 0x000fe2000f8e00ff */
[----:B------:R-:W-:Y:S01]  /*d0b0*/  ULDC.64 UR8, c[0x0][UR17+0x210] ;  /* 0x0000840011087abb */ /* 0x000fe20008000a00 */
[----:B------:R-:W-:Y:S01]  /*d0c0*/  IMAD.U32 R5, RZ, RZ, UR21 ;  /* 0x00000015ff057e24 */ /* 0x000fe2000f8e00ff */
[--C-:B------:R-:W-:Y:S01]  /*d0d0*/  SHF.R.S32.HI R5, RZ, 0x1f, R3.reuse ;  /* 0x0000001fff057819 */ /* 0x100fe20000011403 */
[----:B------:R-:W-:Y:S01]  /*d0e0*/  IMAD.MOV R7, RZ, RZ, -R3 ;  /* 0x000000ffff077224 */ /* 0x000fe200078e0a03 */
[----:B------:R-:W-:Y:S01]  /*d0f0*/  IADD3 R4, P0, P1, R3, UR14, R4 ;  /* 0x0000000e03047c10 */ /* 0x000fe2000f91e004 */
[----:B------:R-:W-:Y:S01]  /*d100*/  ULDC.64 UR10, c[0x0][0xba8] ;  /* 0x0002ea00000a7ab9 */ /* 0x000fe20000000a00 */
[----:B------:R-:W-:Y:S01]  /*d110*/  @!UP2 ULDC UR10, c[0x0][0xb50] ;  /* 0x0002d400000aaab9 */ /* 0x000fe20000000800 */
[----:B------:R-:W-:Y:S01]  /*d120*/  IMAD R7, R9, R7, R6 ;  /* 0x0000000709077224 */ /* 0x000fe200078e0206 */
[----:B------:R-:W-:Y:S01]  /*d130*/  IADD3.X R5, R5, UR7, R8, P0, P1 ;  /* 0x0000000705057c10 */ /* 0x000fe200087e2408 */
[----:B------:R-:W-:-:S02]  /*d140*/  @!UP2 ULDC UR11, c[0x0][0xb54] ;  /* 0x0002d500000baab9 */ /* 0x000fc40000000800 */
[C---:B------:R-:W-:Y:S01]  /*d150*/  IMAD R6, R7.reuse, UR9, RZ ;  /* 0x0000000907067c24 */ /* 0x040fe2000f8e02ff */
[----:B------:R-:W-:Y:S01]  /*d160*/  SHF.R.S32.HI R3, RZ, 0x1f, R7 ;  /* 0x0000001fff037819 */ /* 0x000fe20000011407 */
[----:B------:R-:W-:-:S04]  /*d170*/  IMAD.WIDE.U32 R4, R7, UR8, R4 ;  /* 0x0000000807047c25 */ /* 0x000fc8000f8e0004 */
[----:B------:R-:W-:Y:S01]  /*d180*/  IMAD R3, R3, UR8, R6 ;  /* 0x0000000803037c24 */ /* 0x000fe2000f8e0206 */
[----:B------:R-:W-:-:S03]  /*d190*/  LEA R6, P0, R4, UR10, 0x2 ;  /* 0x0000000a04067c11 */ /* 0x000fc6000f8010ff */
[----:B------:R-:W-:-:S05]  /*d1a0*/  IMAD.IADD R3, R5, 0x1, R3 ;  /* 0x0000000105037824 */ /* 0x000fca00078e0203 */
[----:B------:R-:W-:Y:S01]  /*d1b0*/  LEA.HI.X R7, R4, UR11, R3, 0x2, P0 ;  /* 0x0000000b04077c11 */ /* 0x000fe200080f1403 */
[----:B------:R-:W-:-:S05]  /*d1c0*/  IMAD.MOV.U32 R3, RZ, RZ, -0x800000 ;  /* 0xff800000ff037424 */ /* 0x000fca00078e00ff */
[----:B------:R0:W-:Y:S02]  /*d1d0*/  STG.E desc[UR50][R6.64], R3 ;  /* 0x0000000306007986 */ /* 0x0001e4000c101932 */
.L_x_176:
[----:B------:R-:W-:Y:S05]  /*d1e0*/  BSYNC B1 ;  /* 0x0000000000017941 */ /* 0x000fea0003800000 */
.L_x_175:
[----:B------:R-:W-:-:S06]  /*d1f0*/  UISETP.GT.AND UP0, UPT, UR44, 0x1, UPT ;  /* 0x000000012c00788c */ /* 0x000fcc000bf04270 */
[----:B------:R-:W-:-:S13]  /*d200*/  PLOP3.LUT P0, PT, PT, PT, UP0, 0x80, 0x0 ;  /* 0x000000000000781c */ /* 0x000fda0003f0f008 */
[----:B------:R-:W-:Y:S05]  /*d210*/  @P0 BRA `(.L_x_171) ;  /* 0x0000000400ac0947 */ /* 0x000fea0003800000 */
[----:B------:R-:W1:Y:S01]  /*d220*/  LDC R11, c[0x0][0xbe8] ;  /* 0x0002fa00ff0b7b82 */ /* 0x000e620000000800 */
[----:B------:R-:W-:Y:S01]  /*d230*/  ULDC.64 UR10, c[0x0][0xaa0] ;  /* 0x0002a800000a7ab9 */ /* 0x000fe20000000a00 */
[----:B0-----:R-:W-:Y:S01]  /*d240*/  IMAD R3, R17, 0x20, R200 ;  /* 0x0000002011037824 */ /* 0x001fe200078e02c8 */
[----:B------:R-:W-:Y:S01]  /*d250*/  UIMAD UR7, UR16, UR10, URZ ;  /* 0x0000000a100772a4 */ /* 0x000fe2000f8e023f */
[----:B------:R-:W-:Y:S01]  /*d260*/  IMAD.U32 R8, RZ, RZ, UR42 ;  /* 0x0000002aff087e24 */ /* 0x000fe2000f8e00ff */
[----:B------:R-:W-:Y:S01]  /*d270*/  UIMAD.WIDE.U32 UR8, UR4, UR10, URZ ;  /* 0x0000000a040872a5 */ /* 0x000fe2000f8e003f */
[----:B------:R-:W-:Y:S01]  /*d280*/  IMAD.U32 R13, RZ, RZ, UR42 ;  /* 0x0000002aff0d7e24 */ /* 0x000fe2000f8e00ff */
[----:B------:R-:W-:Y:S01]  /*d290*/  UIMAD UR7, UR4, UR11, UR7 ;  /* 0x0000000b040772a4 */ /* 0x000fe2000f8e0207 */
[----:B------:R-:W-:Y:S01]  /*d2a0*/  IMAD R8, R8, 0x80, R3 ;  /* 0x0000008008087824 */ /* 0x000fe200078e0203 */
[----:B------:R-:W-:Y:S01]  /*d2b0*/  BSSY B1, `(.L_x_177) ;  /* 0x0000037000017945 */ /* 0x000fe20003800000 */
[----:B------:R-:W-:Y:S01]  /*d2c0*/  ULDC.64 UR10, c[0x0][0xae8] ;  /* 0x0002ba00000a7ab9 */ /* 0x000fe20000000a00 */
[----:B------:R-:W-:Y:S01]  /*d2d0*/  UIADD3 UR9, UR9, UR7, URZ ;  /* 0x0000000709097290 */ /* 0x000fe2000fffe03f */
[----:B------:R-:W-:-:S03]  /*d2e0*/  IMAD.MOV.U32 R3, RZ, RZ, R8 ;  /* 0x000000ffff037224 */ /* 0x000fc600078e0008 */
[----:B------:R-:W-:-:S04]  /*d2f0*/  UIMAD.WIDE.U32 UR8, UR39, UR10, UR8 ;  /* 0x0000000a270872a5 */ /* 0x000fc8000f8e0008 */
[----:B------:R-:W-:-:S03]  /*d300*/  UIMAD UR9, UR39, UR11, UR9 ;  /* 0x0000000b270972a4 */ /* 0x000fc6000f8e0209 */
[----:B------:R-:W-:Y:S01]  /*d310*/  ULDC.64 UR10, c[0x0][0xaf0] ;  /* 0x0002bc00000a7ab9 */ /* 0x000fe20000000a00 */
[----:B-1----:R-:W-:Y:S01]  /*d320*/  ISETP.NE.AND P0, PT, R11, 0x1, PT ;  /* 0x000000010b00780c */ /* 0x002fe20003f05270 */
[----:B------:R-:W-:-:S04]  /*d330*/  UIMAD UR37, UR37, UR10, URZ ;  /* 0x0000000a252572a4 */ /* 0x000fc8000f8e023f */
[----:B------:R-:W-:Y:S02]  /*d340*/  UIMAD UR4, UR36, UR11, UR37 ;  /* 0x0000000b240472a4 */ /* 0x000fe4000f8e0225 */
[----:B------:R-:W-:-:S03]  /*d350*/  UIMAD.WIDE.U32 UR36, UR36, UR10, UR8 ;  /* 0x0000000a242472a5 */ /* 0x000fc6000f8e0008 */
[----:B------:R-:W-:Y:S01]  /*d360*/  ULDC.64 UR8, c[0x0][0xae0] ;  /* 0x0002b80000087ab9 */ /* 0x000fe20000000a00 */
[----:B------:R-:W-:Y:S02]  /*d370*/  UIADD3 UR4, UR37, UR4, URZ ;  /* 0x0000000425047290 */ /* 0x000fe4000fffe03f */
[----:B------:R-:W0:Y:S08]  /*d380*/  @P0 LDC R5, c[0x0][0xbec] ;  /* 0x0002fb00ff050b82 */ /* 0x000e300000000800 */
[----:B------:R-:W1:Y:S01]  /*d390*/  @P0 LDC R7, c[0x0][0xbf0] ;  /* 0x0002fc00ff070b82 */ /* 0x000e620000000800 */
[----:B0-----:R-:W-:-:S04]  /*d3a0*/  @P0 IMAD.HI.U32 R4, R8, R5, RZ ;  /* 0x0000000508040227 */ /* 0x001fc800078e00ff */
[----:B------:R-:W-:Y:S02]  /*d3b0*/  IMAD.U32 R5, RZ, RZ, UR37 ;  /* 0x00000025ff057e24 */ /* 0x000fe4000f8e00ff */
[----:B------:R-:W-:Y:S01]  /*d3c0*/  IMAD.U32 R5, RZ, RZ, UR4 ;  /* 0x00000004ff057e24 */ /* 0x000fe2000f8e00ff */
[----:B-1----:R-:W-:-:S04]  /*d3d0*/  @P0 SHF.R.U32.HI R3, RZ, R7, R4 ;  /* 0x00000007ff030219 */ /* 0x002fc80000011604 */
[--C-:B------:R-:W-:Y:S01]  /*d3e0*/  SHF.R.S32.HI R4, RZ, 0x1f, R3.reuse ;  /* 0x0000001fff047819 */ /* 0x100fe20000011403 */
[----:B------:R-:W-:-:S04]  /*d3f0*/  IMAD.MOV R7, RZ, RZ, -R3 ;  /* 0x000000ffff077224 */ /* 0x000fc800078e0a03 */
[----:B------:R-:W-:Y:S02]  /*d400*/  IMAD R6, R4, UR8, RZ ;  /* 0x0000000804067c24 */ /* 0x000fe4000f8e02ff */
[----:B------:R-:W-:Y:S02]  /*d410*/  IMAD.U32 R4, RZ, RZ, UR36 ;  /* 0x00000024ff047e24 */ /* 0x000fe4000f8e00ff */
[----:B------:R-:W-:Y:S02]  /*d420*/  IMAD R7, R11, R7, R8 ;  /* 0x000000070b077224 */ /* 0x000fe400078e0208 */
[C---:B------:R-:W-:Y:S02]  /*d430*/  IMAD R9, R3.reuse, UR9, R6 ;  /* 0x0000000903097c24 */ /* 0x040fe4000f8e0206 */
[----:B------:R-:W-:Y:S01]  /*d440*/  IMAD.WIDE.U32 R4, R3, UR8, R4 ;  /* 0x0000000803047c25 */ /* 0x000fe2000f8e0004 */
[----:B------:R-:W-:Y:S01]  /*d450*/  SHF.R.S32.HI R3, RZ, 0x1f, R7 ;  /* 0x0000001fff037819 */ /* 0x000fe20000011407 */
[----:B------:R-:W-:-:S02]  /*d460*/  ULDC.64 UR8, c[0x0][0xad8] ;  /* 0x0002b60000087ab9 */ /* 0x000fc40000000a00 */
[----:B------:R-:W-:Y:S02]  /*d470*/  IMAD.IADD R5, R5, 0x1, R9 ;  /* 0x0000000105057824 */ /* 0x000fe400078e0209 */
[----:B------:R-:W-:Y:S02]  /*d480*/  IMAD R6, R3, UR8, RZ ;  /* 0x0000000803067c24 */ /* 0x000fe4000f8e02ff */
[----:B------:R-:W-:Y:S02]  /*d490*/  IMAD R8, R13, 0x80, R200 ;  /* 0x000000800d087824 */ /* 0x000fe400078e02c8 */
[----:B-----5:R-:W-:Y:S02]  /*d4a0*/  IMAD R11, R0, R11, RZ ;  /* 0x0000000b000b7224 */ /* 0x020fe400078e02ff */
[C---:B------:R-:W-:Y:S02]  /*d4b0*/  IMAD R3, R7.reuse, UR9, R6 ;  /* 0x0000000907037c24 */ /* 0x040fe4000f8e0206 */
[----:B------:R-:W-:Y:S01]  /*d4c0*/  IMAD.WIDE.U32 R4, R7, UR8, R4 ;  /* 0x0000000807047c25 */ /* 0x000fe2000f8e0004 */
[----:B------:R-:W-:Y:S01]  /*d4d0*/  ISETP.GE.AND P2, PT, R8, R11, PT ;  /* 0x0000000b0800720c */ /* 0x000fe20003f46270 */
[----:B------:R-:W-:-:S02]  /*d4e0*/  ULDC.64 UR8, c[0x0][0xa80] ;  /* 0x0002a00000087ab9 */ /* 0x000fc40000000a00 */
[----:B------:R-:W-:Y:S01]  /*d4f0*/  IMAD.IADD R3, R5, 0x1, R3 ;  /* 0x0000000105037824 */ /* 0x000fe200078e0203 */
[----:B------:R-:W-:Y:S01]  /*d500*/  LEA R6, P3, R4, UR8, 0x1 ;  /* 0x0000000804067c11 */ /* 0x000fe2000f8608ff */
[----:B------:R-:W-:-:S03]  /*d510*/  VIADD R0, R8, 0x20 ;  /* 0x0000002008007836 */ /* 0x000fc60000000000 */
[----:B------:R-:W-:Y:S01]  /*d520*/  LEA.HI.X R3, R4, UR9, R3, 0x1, P3 ;  /* 0x0000000904037c11 */ /* 0x000fe200098f0c03 */
[----:B------:R0:W1:Y:S01]  /*d530*/  SHFL.IDX PT, R7, R6, RZ, 0x181f ;  /* 0x00181fff06077589 */ /* 0x00006200000e0000 */
[-C--:B------:R-:W-:Y:S01]  /*d540*/  ISETP.GE.AND P1, PT, R0, R11.reuse, PT ;  /* 0x0000000b0000720c */ /* 0x080fe20003f26270 */
[----:B------:R-:W-:Y:S02]  /*d550*/  VIADD R0, R8, 0x40 ;  /* 0x0000004008007836 */ /* 0x000fe40000000000 */
[----:B------:R0:W2:Y:S03]  /*d560*/  SHFL.IDX PT, R5, R3, RZ, 0x181f ;  /* 0x00181fff03057589 */ /* 0x0000a600000e0000 */
        /* <DEDUP_REMOVED lines=9> */
[----:B------:R3:W-:Y:S04]  /*d600*/  @!P4 ST.E.128 desc[UR50][R12.64], RZ ;  /* 0x000000ff0c00c985 */ /* 0x0007e8000c101d32 */
[----:B------:R3:W-:Y:S02]  /*d610*/  @!P5 ST.E.128 desc[UR50][R4.64], RZ ;  /* 0x000000ff0400d985 */ /* 0x0007e4000c101d32 */
.L_x_178:
[----:B------:R-:W-:Y:S05]  /*d620*/  BSYNC B1 ;  /* 0x0000000000017941 */ /* 0x000fea0003800000 */
.L_x_177:
[----:B--23--:R2:W3:Y:S01]  /*d630*/  SHFL.IDX PT, R5, R3, 0x1, 0x181f ;  /* 0x00381f0003057f89 */ /* 0x00c4e200000e0000 */
[----:B------:R-:W-:Y:S03]  /*d640*/  BSSY B1, `(.L_x_179) ;  /* 0x000000c000017945 */ /* 0x000fe60003800000 */
[----:B-1----:R2:W1:Y:S01]  /*d650*/  SHFL.IDX PT, R7, R6, 0x1, 0x181f ;  /* 0x00381f0006077f89 */ /* 0x00246200000e0000 */
[----:B------:R-:W-:Y:S05]  /*d660*/  @P1 BRA `(.L_x_180) ;  /* 0x0000000000241947 */ /* 0x000fea0003800000 */
[----:B------:R-:W-:Y:S02]  /*d670*/  ULDC UR4, c[0x0][0xac8] ;  /* 0x0002b20000047ab9 */ /* 0x000fe40000000800 */
[----:B------:R-:W-:Y:S02]  /*d680*/  ISETP.GE.AND P3, PT, R2, UR4, PT ;  /* 0x0000000402007c0c */ /* 0x000fe4000bf66270 */
[----:B------:R-:W-:-:S11]  /*d690*/  ISETP.GE.AND P4, PT, R16, UR4, PT ;  /* 0x0000000410007c0c */ /* 0x000fd6000bf86270 */
[-C--:B-1----:R-:W-:Y:S02]  /*d6a0*/  @!P3 LEA R12, P1, R2, R7.reuse, 0x1 ;  /* 0x00000007020cb211 */ /* 0x082fe400078208ff */
[----:B------:R-:W-:Y:S02]  /*d6b0*/  @!P4 LEA R4, P2, R16, R7, 0x1 ;  /* 0x000000071004c211 */ /* 0x000fe400078408ff */
[-C--:B---3--:R-:W-:Y:S02]  /*d6c0*/  @!P3 LEA.HI.X R13, R2, R5.reuse, R222, 0x1, P1 ;  /* 0x00000005020db211 */ /* 0x088fe400008f0cde */
[----:B------:R-:W-:-:S03]  /*d6d0*/  @!P4 LEA.HI.X R5, R16, R5, R221, 0x1, P2 ;  /* 0x000000051005c211 */ /* 0x000fc600010f0cdd */
[----:B------:R4:W-:Y:S04]  /*d6e0*/  @!P3 ST.E.128 desc[UR50][R12.64], RZ ;  /* 0x000000ff0c00b985 */ /* 0x0009e8000c101d32 */
[----:B------:R4:W-:Y:S02]  /*d6f0*/  @!P4 ST.E.128 desc[UR50][R4.64], RZ ;  /* 0x000000ff0400c985 */ /* 0x0009e4000c101d32 */
.L_x_180:
[----:B------:R-:W-:Y:S05]  /*d700*/  BSYNC B1 ;  /* 0x0000000000017941 */ /* 0x000fea0003800000 */
.L_x_179:
[----:B---34-:R3:W4:Y:S01]  /*d710*/  SHFL.IDX PT, R5, R3, 0x2, 0x181f ;  /* 0x00581f0003057f89 */ /* 0x01872200000e0000 */
        /* <DEDUP_REMOVED lines=8> */
[-C--:B----4-:R-:W-:Y:S02]  /*d7a0*/  @!P2 LEA.HI.X R13, R2, R5.reuse, R222, 0x1, P0 ;  /* 0x00000005020da211 */ /* 0x090fe400000f0cde */
[----:B------:R-:W-:-:S03]  /*d7b0*/  @!P3 LEA.HI.X R5, R16, R5, R221, 0x1, P1 ;  /* 0x000000051005b211 */ /* 0x000fc600008f0cdd */
[----:B------:R1:W-:Y:S04]  /*d7c0*/  @!P2 ST.E.128 desc[UR50][R12.64], RZ ;  /* 0x000000ff0c00a985 */ /* 0x0003e8000c101d32 */
[----:B------:R1:W-:Y:S02]  /*d7d0*/  @!P3 ST.E.128 desc[UR50][R4.64], RZ ;  /* 0x000000ff0400b985 */ /* 0x0003e4000c101d32 */
.L_x_182:
[----:B------:R-:W-:Y:S05]  /*d7e0*/  BSYNC B1 ;  /* 0x0000000000017941 */ /* 0x000fea0003800000 */
.L_x_181:
[----:B------:R-:W-:Y:S01]  /*d7f0*/  VIADD R0, R8, 0x60 ;  /* 0x0000006008007836 */ /* 0x000fe20000000000 */
[----:B0-23--:R-:W0:Y:S04]  /*d800*/  SHFL.IDX PT, R3, R3, 0x3, 0x181f ;  /* 0x00781f0003037f89 */ /* 0x00de2800000e0000 */
[----:B------:R-:W-:Y:S01]  /*d810*/  ISETP.GE.AND P0, PT, R0, R11, PT ;  /* 0x0000000b0000720c */ /* 0x000fe20003f06270 */
[----:B-1--4-:R1:W2:-:S12]  /*d820*/  SHFL.IDX PT, R5, R6, 0x3, 0x181f ;  /* 0x00781f0006057f89 */ /* 0x01229800000e0000 */
[----:B-1----:R-:W-:Y:S05]  /*d830*/  @P0 BRA `(.L_x_171) ;  /* 0x0000000000240947 */ /* 0x002fea0003800000 */
[----:B------:R-:W-:Y:S02]  /*d840*/  ULDC UR4, c[0x0][0xac8] ;  /* 0x0002b20000047ab9 */ /* 0x000fe40000000800 */
[----:B------:R-:W-:Y:S02]  /*d850*/  ISETP.GE.AND P2, PT, R2, UR4, PT ;  /* 0x0000000402007c0c */ /* 0x000fe4000bf46270 */
[----:B------:R-:W-:-:S11]  /*d860*/  ISETP.GE.AND P3, PT, R16, UR4, PT ;  /* 0x0000000410007c0c */ /* 0x000fd6000bf66270 */
[-C--:B--2---:R-:W-:Y:S02]  /*d870*/  @!P2 LEA R6, P0, R2, R5.reuse, 0x1 ;  /* 0x000000050206a211 */ /* 0x084fe400078008ff */
[----:B------:R-:W-:Y:S02]  /*d880*/  @!P3 LEA R4, P1, R16, R5, 0x1 ;  /* 0x000000051004b211 */ /* 0x000fe400078208ff */
[-C--:B0-----:R-:W-:Y:S02]  /*d890*/  @!P2 LEA.HI.X R7, R2, R3.reuse, R222, 0x1, P0 ;  /* 0x000000030207a211 */ /* 0x081fe400000f0cde */
[----:B------:R-:W-:-:S03]  /*d8a0*/  @!P3 LEA.HI.X R5, R16, R3, R221, 0x1, P1 ;  /* 0x000000031005b211 */ /* 0x000fc600008f0cdd */
[----:B------:R0:W-:Y:S04]  /*d8b0*/  @!P2 ST.E.128 desc[UR50][R6.64], RZ ;  /* 0x000000ff0600a985 */ /* 0x0001e8000c101d32 */
[----:B------:R0:W-:Y:S02]  /*d8c0*/  @!P3 ST.E.128 desc[UR50][R4.64], RZ ;  /* 0x000000ff0400b985 */ /* 0x0001e4000c101d32 */
.L_x_171:
[----:B------:R-:W-:Y:S05]  /*d8d0*/  BSYNC B0 ;  /* 0x0000000000007941 */ /* 0x000fea0003800000 */
.L_x_161:
[----:B------:R-:W-:Y:S02]  /*d8e0*/  ULDC UR4, c[0x0][0xc3c] ;  /* 0x00030f0000047ab9 */ /* 0x000fe40000000800 */
[----:B------:R-:W-:-:S13]  /*d8f0*/  ISETP.GE.AND P0, PT, R39, UR4, PT ;  /* 0x0000000427007c0c */ /* 0x000fda000bf06270 */
[----:B------:R-:W-:Y:S05]  /*d900*/  @!P0 BRA `(.L_x_183) ;  /* 0xffffff3400b88947 */ /* 0x000fea000383ffff */
[----:B------:R-:W-:Y:S05]  /*d910*/  EXIT ;  /* 0x000000000000794d */ /* 0x000fea0003800000 */
.L_x_134:
[----:B------:R-:W-:-:S08]  /*d920*/  NOP ;  /* 0x0000000000007918 */ /* 0x000fd00000000000 */
[----:B------:R-:W0:-:S00]  /*d930*/  USETMAXREG.DEALLOC.CTAPOOL 0x18 ;  /* 0x00000018000079c8 */ /* 0x000e0000080e0500 */
[----:B0-----:R-:W2:Y:S01]  /*d940*/  LDL.LU R2, [R1+0x8] ;  /* 0x0000080001027983 */ /* 0x001ea20000300800 */
[----:B------:R-:W-:Y:S01]  /*d950*/  LOP3.LUT R0, R0, 0x3, RZ, 0xc0, !PT ;  /* 0x0000000300007812 */ /* 0x000fe200078ec0ff */
[----:B------:R-:W-:-:S05]  /*d960*/  IMAD.MOV.U32 R6, RZ, RZ, RZ ;  /* 0x000000ffff067224 */ /* 0x000fca00078e00ff */
[----:B------:R-:W0:Y:S02]  /*d970*/  SHFL.IDX PT, R0, R0, RZ, 0x1f ;  /* 0x00001fff00007589 */ /* 0x000e2400000e0000 */
[----:B0-----:R-:W-:Y:S02]  /*d980*/  ISETP.NE.AND P0, PT, R0, RZ, PT ;  /* 0x000000ff0000720c */ /* 0x001fe40003f05270 */
[----:B--2---:R-:W-:-:S11]  /*d990*/  LOP3.LUT R2, R2, 0xfffffffd, RZ, 0xc0, !PT ;  /* 0xfffffffd02027812 */ /* 0x004fd600078ec0ff */
[----:B------:R-:W-:-:S05]  /*d9a0*/  @P0 LOP3.LUT R2, R2, 0x2, RZ, 0xfc, !PT ;  /* 0x0000000202020812 */ /* 0x000fca00078efcff */
[----:B------:R0:W-:Y:S01]  /*d9b0*/  STL [R1+0x8], R2 ;  /* 0x0000080201007387 */ /* 0x0001e20000100800 */
[----:B------:R-:W-:Y:S05]  /*d9c0*/  @!P0 BRA `(.L_x_184) ;  /* 0x00000000002c8947 */ /* 0x000fea0003800000 */
[----:B------:R-:W1:Y:S08]  /*d9d0*/  S2UR UR5, SR_CgaCtaId ;  /* 0x00000000000579c3 */ /* 0x000e700000008800 */
[----:B------:R-:W-:Y:S06]  /*d9e0*/  BAR.SYNC.DEFER_BLOCKING 0x5, 0x180 ;  /* 0x0146000000007b1d */ /* 0x000fec0000010000 */
[----:B------:R-:W-:-:S02]  /*d9f0*/  UMOV UR4, 0x400 ;  /* 0x0000040000047882 */ /* 0x000fc40000000000 */
[----:B-1----:R-:W-:-:S09]  /*da00*/  ULEA UR4, UR5, UR4, 0x18 ;  /* 0x0000000405047291 */ /* 0x002fd2000f8ec03f */
[----:B------:R-:W1:Y:S04]  /*da10*/  LDS.128 R4, [UR4+0x298d0] ;  /* 0x0298d004ff047984 */ /* 0x000e680008000c00 */
[----:B-1----:R1:W-:Y:S01]  /*da20*/  STL.64 [R1+0x10], R4 ;  /* 0x0000100401007387 */ /* 0x0023e20000100a00 */
[----:B------:R-:W-:-:S03]  /*da30*/  IMAD.MOV.U32 R0, RZ, RZ, R7 ;  /* 0x000000ffff007224 */ /* 0x000fc600078e0007 */
[----:B------:R1:W-:Y:S02]  /*da40*/  STL [R1+0x18], R6 ;  /* 0x0000180601007387 */ /* 0x0003e40000100800 */
[----:B------:R-:W-:Y:S01]  /*da50*/  R2UR UR43, R0 ;  /* 0x00000000002b72ca */ /* 0x000fe200000e0000 */
[----:B------:R-:W-:Y:S06]  /*da60*/  BAR.ARV 0x4, 0x180 ;  /* 0x0106000000007b1d */ /* 0x000fec0000002000 */
[----:B------:R-:W-:Y:S08]  /*da70*/  BRA `(.L_x_185) ;  /* 0x0000000800b07947 */ /* 0x000ff00003800000 */
.L_x_184:
[----:B------:R-:W1:Y:S01]  /*da80*/  S2R R0, SR_TID.X ;  /* 0x0000000000007919 */ /* 0x000e620000002100 */
[----:B------:R-:W-:Y:S01]  /*da90*/  ULDC UR4, c[0x0][0xc3c] ;  /* 0x00030f0000047ab9 */ /* 0x000fe20000000800 */
[----:B-1----:R-:W-:-:S04]  /*daa0*/  LOP3.LUT R0, R0, 0x1f, RZ, 0xc0, !PT ;  /* 0x0000001f00007812 */ /* 0x002fc800078ec0ff */
[----:B------:R-:W-:-:S04]  /*dab0*/  ISETP.NE.AND P0, PT, R0, 0x1f, PT ;  /* 0x0000001f0000780c */ /* 0x000fc80003f05270 */
[----:B------:R-:W-:-:S13]  /*dac0*/  ISETP.GE.OR P1, PT, R0, UR4, !P0 ;  /* 0x0000000400007c0c */ /* 0x000fda000c726670 */
[----:B0-----:R-:W0:Y:S08]  /*dad0*/  @!P1 LDC.64 R2, c[0x0][0xc80] ;  /* 0x00032000ff029b82 */ /* 0x001e300000000a00 */
[----:B------:R-:W1:Y:S01]  /*dae0*/  @!P1 LDC.64 R4, c[0x0][0xc78] ;  /* 0x00031e00ff049b82 */ /* 0x000e620000000a00 */
[----:B0-----:R-:W-:-:S05]  /*daf0*/  @!P1 IMAD.WIDE.U32 R2, R0, 0x4, R2 ;  /* 0x0000000400029825 */ /* 0x001fca00078e0002 */
[----:B------:R1:W2:Y:S02]  /*db00*/  @!P1 LDG.E R6, desc[UR50][R2.64] ;  /* 0x0000003202069981 */ /* 0x0002a4000c1e1900 */
[----:B-1----:R-:W-:-:S04]  /*db10*/  @!P1 IMAD.WIDE.U32 R2, R0, 0x4, R4 ;  /* 0x0000000400029825 */ /* 0x002fc800078e0004 */
[----:B------:R-:W-:-:S06]  /*db20*/  IMAD.MOV.U32 R5, RZ, RZ, RZ ;  /* 0x000000ffff057224 */ /* 0x000fcc00078e00ff */
[----:B------:R-:W2:Y:S01]  /*db30*/  @!P1 LDG.E R5, desc[UR50][R2.64] ;  /* 0x0000003202059981 */ /* 0x000ea2000c1e1900 */
[C---:B------:R-:W-:Y:S01]  /*db40*/  ISETP.NE.AND P1, PT, R0.reuse, RZ, PT ;  /* 0x000000ff0000720c */ /* 0x040fe20003f25270 */
[----:B------:R-:W-:Y:S01]  /*db50*/  UMOV UR43, URZ ;  /* 0x0000003f002b7c82 */ /* 0x000fe20008000000 */
[C---:B------:R-:W-:Y:S02]  /*db60*/  ISETP.GE.U32.AND P2, PT, R0.reuse, 0x2, PT ;  /* 0x000000020000780c */ /* 0x040fe40003f46070 */
[C---:B------:R-:W-:Y:S02]  /*db70*/  ISETP.GE.U32.AND P3, PT, R0.reuse, 0x4, PT ;  /* 0x000000040000780c */ /* 0x040fe40003f66070 */
[C---:B------:R-:W-:Y:S02]  /*db80*/  ISETP.GE.U32.AND P4, PT, R0.reuse, 0x8, PT ;  /* 0x000000080000780c */ /* 0x040fe40003f86070 */
[----:B------:R-:W-:Y:S01]  /*db90*/  ISETP.GE.U32.AND P5, PT, R0, 0x10, PT ;  /* 0x000000100000780c */ /* 0x000fe20003fa6070 */
[----:B--2---:R-:W-:-:S05]  /*dba0*/  IMAD R4, R6, R5, RZ ;  /* 0x0000000506047224 */ /* 0x004fca00078e02ff */
[----:B------:R-:W0:Y:S02]  /*dbb0*/  SHFL.UP PT, R7, R4, 0x1, RZ ;  /* 0x0420000004077989 */ /* 0x000e2400000e00ff */
[----:B0-----:R-:W-:-:S05]  /*dbc0*/  SEL R7, R7, RZ, P1 ;  /* 0x000000ff07077207 */ /* 0x001fca0000800000 */
[----:B------:R-:W-:-:S05]  /*dbd0*/  IMAD.IADD R7, R4, 0x1, R7 ;  /* 0x0000000104077824 */ /* 0x000fca00078e0207 */
[----:B------:R-:W0:Y:S02]  /*dbe0*/  SHFL.UP PT, R8, R7, 0x2, RZ ;  /* 0x0440000007087989 */ /* 0x000e2400000e00ff */
[----:B0-----:R-:W-:-:S05]  /*dbf0*/  SEL R8, R8, RZ, P2 ;  /* 0x000000ff08087207 */ /* 0x001fca0001000000 */
[----:B------:R-:W-:Y:S02]  /*dc00*/  IMAD.IADD R8, R7, 0x1, R8 ;  /* 0x0000000107087824 */ /* 0x000fe400078e0208 */
[----:B------:R-:W0:Y:S03]  /*dc10*/  S2R R7, SR_CTAID.X ;  /* 0x0000000000077919 */ /* 0x000e260000002500 */
[----:B------:R-:W1:Y:S02]  /*dc20*/  SHFL.UP PT, R9, R8, 0x4, RZ ;  /* 0x0480000008097989 */ /* 0x000e6400000e00ff */
[----:B-1----:R-:W-:-:S05]  /*dc30*/  SEL R9, R9, RZ, P3 ;  /* 0x000000ff09097207 */ /* 0x002fca0001800000 */
[----:B------:R-:W-:-:S05]  /*dc40*/  IMAD.IADD R3, R8, 0x1, R9 ;  /* 0x0000000108037824 */ /* 0x000fca00078e0209 */
[----:B------:R-:W1:Y:S02]  /*dc50*/  SHFL.UP PT, R2, R3, 0x8, RZ ;  /* 0x0500000003027989 */ /* 0x000e6400000e00ff */
[----:B-1----:R-:W-:-:S05]  /*dc60*/  SEL R2, R2, RZ, P4 ;  /* 0x000000ff02027207 */ /* 0x002fca0002000000 */
[----:B------:R-:W-:-:S05]  /*dc70*/  IMAD.IADD R4, R3, 0x1, R2 ;  /* 0x0000000103047824 */ /* 0x000fca00078e0202 */
[----:B------:R-:W1:Y:S02]  /*dc80*/  SHFL.UP PT, R2, R4, 0x10, RZ ;  /* 0x0600000004027989 */ /* 0x000e6400000e00ff */
[----:B-1----:R-:W-:Y:S02]  /*dc90*/  SEL R9, R2, RZ, P5 ;  /* 0x000000ff02097207 */ /* 0x002fe40002800000 */
[----:B------:R-:W1:Y:S03]  /*dca0*/  LDC R2, c[0x0][0xc38] ;  /* 0x00030e00ff027b82 */ /* 0x000e660000000800 */
[----:B------:R-:W-:-:S05]  /*dcb0*/  IMAD.IADD R9, R4, 0x1, R9 ;  /* 0x0000000104097824 */ /* 0x000fca00078e0209 */
[----:B------:R-:W1:Y:S02]  /*dcc0*/  SHFL.IDX PT, R11, R9, 0x1f, 0x1f ;  /* 0x03e01f00090b7f89 */ /* 0x000e6400000e0000 */
[----:B-1----:R-:W-:-:S04]  /*dcd0*/  IMAD R8, R11, R2, RZ ;  /* 0x000000020b087224 */ /* 0x002fc800078e02ff */
[----:B------:R-:W-:Y:S01]  /*dce0*/  IMAD.MOV.U32 R11, RZ, RZ, R8 ;  /* 0x000000ffff0b7224 */ /* 0x000fe200078e0008 */
[----:B0-----:R-:W-:-:S13]  /*dcf0*/  ISETP.GT.AND P6, PT, R8, R7, PT ;  /* 0x000000070800720c */ /* 0x001fda0003fc4270 */
[----:B------:R-:W-:Y:S05]  /*dd00*/  @P6 BRA `(.L_x_186) ;  /* 0x0000000000a46947 */ /* 0x000fea0003800000 */
[----:B------:R-:W-:Y:S01]  /*dd10*/  IMAD.MOV.U32 R8, RZ, RZ, R11 ;  /* 0x000000ffff087224 */ /* 0x000fe200078e000b */
[----:B------:R-:W-:Y:S01]  /*dd20*/  UMOV UR43, URZ ;  /* 0x0000003f002b7c82 */ /* 0x000fe20008000000 */
[----:B------:R-:W-:-:S05]  /*dd30*/  ULDC UR5, c[0x0][0xc3c] ;  /* 0x00030f0000057ab9 */ /* 0x000fca0000000800 */
.L_x_188:
[----:B------:R-:W-:-:S03]  /*dd40*/  UIADD3 UR4, UR43, 0x1f, URZ ;  /* 0x0000001f2b047890 */ /* 0x000fc6000fffe03f */
[----:B------:R-:W-:Y:S01]  /*dd50*/  ULDC UR43, c[0x0][0xc3c] ;  /* 0x00030f00002b7ab9 */ /* 0x000fe20000000800 */
[----:B------:R-:W-:-:S06]  /*dd60*/  UISETP.GE.AND UP0, UPT, UR4, UR5, UPT ;  /* 0x000000050400728c */ /* 0x000fcc000bf06270 */
[----:B------:R-:W-:-:S13]  /*dd70*/  PLOP3.LUT P6, PT, PT, PT, UP0, 0x40, 0x0 ;  /* 0x000000000000781c */ /* 0x000fda0003fce808 */
[----:B------:R-:W-:Y:S05]  /*dd80*/  @!P6 BRA `(.L_x_187) ;  /* 0x0000000400b4e947 */ /* 0x000fea0003800000 */
[----:B------:R-:W-:Y:S01]  /*dd90*/  UMOV UR43, UR4 ;  /* 0x00000004002b7c82 */ /* 0x000fe20008000000 */
[----:B------:R-:W-:Y:S02]  /*dda0*/  IMAD.MOV.U32 R6, RZ, RZ, RZ ;  /* 0x000000ffff067224 */ /* 0x000fe400078e00ff */
[----:B------:R-:W-:-:S05]  /*ddb0*/  VIADD R9, R0, UR43 ;  /* 0x0000002b00097c36 */ /* 0x000fca0008000000 */
[----:B------:R-:W-:-:S13]  /*ddc0*/  ISETP.GE.OR P6, PT, R9, UR5, !P0 ;  /* 0x0000000509007c0c */ /* 0x000fda000c7c6670 */
[----:B------:R-:W0:Y:S08]  /*ddd0*/  @!P6 LDC.64 R2, c[0x0][0xc80] ;  /* 0x00032000ff02eb82 */ /* 0x000e300000000a00 */
[----:B------:R-:W1:Y:S01]  /*dde0*/  @!P6 LDC.64 R4, c[0x0][0xc78] ;  /* 0x00031e00ff04eb82 */ /* 0x000e620000000a00 */
[----:B0-----:R-:W-:-:S05]  /*ddf0*/  @!P6 IMAD.WIDE R2, R9, 0x4, R2 ;  /* 0x000000040902e825 */ /* 0x001fca00078e0202 */
[----:B------:R1:W2:Y:S02]  /*de00*/  @!P6 LDG.E R6, desc[UR50][R2.64] ;  /* 0x000000320206e981 */ /* 0x0002a4000c1e1900 */
[----:B-1----:R-:W-:-:S04]  /*de10*/  @!P6 IMAD.WIDE R2, R9, 0x4, R4 ;  /* 0x000000040902e825 */ /* 0x002fc800078e0204 */
[----:B------:R-:W-:-:S06]  /*de20*/  IMAD.MOV.U32 R5, RZ, RZ, RZ ;  /* 0x000000ffff057224 */ /* 0x000fcc00078e00ff */
[----:B------:R-:W2:Y:S02]  /*de30*/  @!P6 LDG.E R5, desc[UR50][R2.64] ;  /* 0x000000320205e981 */ /* 0x000ea4000c1e1900 */
[----:B--2---:R-:W-:-:S05]  /*de40*/  IMAD R11, R6, R5, RZ ;  /* 0x00000005060b7224 */ /* 0x004fca00078e02ff */
[----:B------:R-:W0:Y:S02]  /*de50*/  SHFL.UP PT, R4, R11, 0x1, RZ ;  /* 0x042000000b047989 */ /* 0x000e2400000e00ff */
[----:B0-----:R-:W-:-:S05]  /*de60*/  SEL R4, R4, RZ, P1 ;  /* 0x000000ff04047207 */ /* 0x001fca0000800000 */
[----:B------:R-:W-:-:S05]  /*de70*/  IMAD.IADD R4, R11, 0x1, R4 ;  /* 0x000000010b047824 */ /* 0x000fca00078e0204 */
        /* <DEDUP_REMOVED lines=11> */
[----:B------:R-:W-:Y:S02]  /*df30*/  IMAD.IADD R9, R3, 0x1, R2 ;  /* 0x0000000103097824 */ /* 0x000fe400078e0202 */
[----:B------:R-:W0:Y:S03]  /*df40*/  LDC R2, c[0x0][0xc38] ;  /* 0x00030e00ff027b82 */ /* 0x000e260000000800 */
[----:B------:R-:W0:Y:S02]  /*df50*/  SHFL.IDX PT, R11, R9, 0x1f, 0x1f ;  /* 0x03e01f00090b7f89 */ /* 0x000e2400000e0000 */
[----:B0-----:R-:W-:-:S04]  /*df60*/  IMAD R11, R11, R2, RZ ;  /* 0x000000020b0b7224 */ /* 0x001fc800078e02ff */
[----:B------:R-:W-:-:S05]  /*df70*/  IMAD.IADD R8, R11, 0x1, R8 ;  /* 0x000000010b087824 */ /* 0x000fca00078e0208 */
[----:B------:R-:W-:-:S13]  /*df80*/  ISETP.GT.AND P6, PT, R8, R7, PT ;  /* 0x000000070800720c */ /* 0x000fda0003fc4270 */
[----:B------:R-:W-:Y:S05]  /*df90*/  @!P6 BRA `(.L_x_188) ;  /* 0xfffffffc0068e947 */ /* 0x000fea000383ffff */
.L_x_186:
[----:B------:R-:W-:Y:S02]  /*dfa0*/  IMAD.IADD R11, R8, 0x1, -R11 ;  /* 0x00000001080b7824 */ /* 0x000fe400078e0a0b */
[----:B------:R-:W-:Y:S02]  /*dfb0*/  IMAD.MOV.U32 R8, RZ, RZ, RZ ;  /* 0x000000ffff087224 */ /* 0x000fe400078e00ff */
[----:B------:R-:W-:-:S05]  /*dfc0*/  IMAD R4, R9, R2, R11 ;  /* 0x0000000209047224 */ /* 0x000fca00078e020b */
[----:B------:R-:W-:-:S13]  /*dfd0*/  ISETP.GT.AND P0, PT, R4, R7, PT ;  /* 0x000000070400720c */ /* 0x000fda0003f04270 */
[----:B------:R-:W-:Y:S02]  /*dfe0*/  VOTEU.ANY UR5, UPT, !P0 ;  /* 0x0000000000057886 */ /* 0x000fe400040e0100 */
[----:B------:R-:W-:Y:S02]  /*dff0*/  UPOPC UR4, UR5 ;  /* 0x00000005000472bf */ /* 0x000fe40008000000 */
[----:B------:R-:W-:-:S04]  /*e000*/  ISETP.NE.AND P0, PT, RZ, UR5, PT ;  /* 0x00000005ff007c0c */ /* 0x000fc8000bf05270 */
[----:B------:R-:W-:Y:S02]  /*e010*/  IMAD.U32 R13, RZ, RZ, UR4 ;  /* 0x00000004ff0d7e24 */ /* 0x000fe4000f8e00ff */
[----:B------:R-:W-:-:S03]  /*e020*/  IMAD.U32 R12, RZ, RZ, UR4 ;  /* 0x00000004ff0c7e24 */ /* 0x000fc6000f8e00ff */
[----:B------:R-:W0:Y:S04]  /*e030*/  SHFL.IDX PT, R6, R6, R13, 0x1f ;  /* 0x00001f0d06067589 */ /* 0x000e2800000e0000 */
[----:B------:R1:W2:Y:S01]  /*e040*/  SHFL.IDX PT, R5, R5, R12, 0x1f ;  /* 0x00001f0c05057589 */ /* 0x0002a200000e0000 */
[----:B0-----:R-:W-:-:S04]  /*e050*/  IABS R4, R6 ;  /* 0x0000000600047213 */ /* 0x001fc80000000000 */
[----:B------:R-:W0:Y:S08]  /*e060*/  I2F.RP R10, R4 ;  /* 0x00000004000a7306 */ /* 0x000e300000209400 */
[----:B0-----:R-:W0:Y:S02]  /*e070*/  MUFU.RCP R10, R10 ;  /* 0x0000000a000a7308 */ /* 0x001e240000001000 */
[----:B0-----:R-:W-:-:S06]  /*e080*/  VIADD R3, R10, 0xffffffe ;  /* 0x0ffffffe0a037836 */ /* 0x001fcc0000000000 */
[----:B------:R-:W0:Y:S01]  /*e090*/  F2I.FTZ.U32.TRUNC.NTZ R3, R3 ;  /* 0x0000000300037305 */ /* 0x000e22000021f000 */
[----:B-12---:R-:W-:Y:S05]  /*e0a0*/  @!P0 BRA `(.L_x_189) ;  /* 0x00000000000c8947 */ /* 0x006fea0003800000 */
[----:B------:R-:W-:-:S06]  /*e0b0*/  UIADD3 UR5, UR4, -0x1, URZ ;  /* 0xffffffff04057890 */ /* 0x000fcc000fffe03f */
[----:B------:R-:W-:-:S06]  /*e0c0*/  IMAD.U32 R8, RZ, RZ, UR5 ;  /* 0x00000005ff087e24 */ /* 0x000fcc000f8e00ff */
[----:B------:R1:W2:Y:S02]  /*e0d0*/  SHFL.IDX PT, R8, R9, R8, 0x1f ;  /* 0x00001f0809087589 */ /* 0x0002a400000e0000 */
.L_x_189:
[----:B--2---:R-:W-:Y:S01]  /*e0e0*/  IMAD R11, R8, R2, R11 ;  /* 0x00000002080b7224 */ /* 0x004fe200078e020b */
[----:B------:R-:W-:Y:S01]  /*e0f0*/  IABS R8, R5 ;  /* 0x0000000500087213 */ /* 0x000fe20000000000 */
[----:B01----:R-:W-:Y:S01]  /*e100*/  IMAD.MOV R9, RZ, RZ, -R3 ;  /* 0x000000ffff097224 */ /* 0x003fe200078e0a03 */
[----:B------:R-:W-:Y:S01]  /*e110*/  UIADD3 UR43, UR4, UR43, URZ ;  /* 0x0000002b042b7290 */ /* 0x000fe2000fffe03f */
[----:B------:R-:W-:Y:S01]  /*e120*/  IMAD.MOV.U32 R2, RZ, RZ, RZ ;  /* 0x000000ffff027224 */ /* 0x000fe200078e00ff */
[----:B------:R-:W0:Y:S01]  /*e130*/  I2F.RP R10, R8 ;  /* 0x00000008000a7306 */ /* 0x000e220000209400 */
[----:B------:R-:W-:Y:S01]  /*e140*/  IMAD R9, R9, R4, RZ ;  /* 0x0000000409097224 */ /* 0x000fe200078e02ff */
[----:B------:R1:W-:Y:S01]  /*e150*/  STL [R1+0x10], R11 ;  /* 0x0000100b01007387 */ /* 0x0003e20000100800 */
[----:B------:R-:W-:Y:S02]  /*e160*/  IMAD.IADD R7, R7, 0x1, -R11 ;  /* 0x0000000107077824 */ /* 0x000fe400078e0a0b */
[----:B------:R-:W-:Y:S01]  /*e170*/  IMAD.HI.U32 R2, R3, R9, R2 ;  /* 0x0000000903027227 */ /* 0x000fe200078e0002 */
[----:B------:R-:W-:-:S05]  /*e180*/  IABS R3, R6 ;  /* 0x0000000600037213 */ /* 0x000fca0000000000 */
[----:B------:R-:W-:Y:S01]  /*e190*/  IMAD.MOV R12, RZ, RZ, -R3 ;  /* 0x000000ffff0c7224 */ /* 0x000fe200078e0a03 */
[----:B-1----:R-:W-:Y:S01]  /*e1a0*/  IABS R11, R7 ;  /* 0x00000007000b7213 */ /* 0x002fe20000000000 */
[----:B0-----:R-:W0:Y:S04]  /*e1b0*/  MUFU.RCP R10, R10 ;  /* 0x0000000a000a7308 */ /* 0x001e280000001000 */
[----:B------:R-:W-:-:S04]  /*e1c0*/  IMAD.HI.U32 R9, R2, R11, RZ ;  /* 0x0000000b02097227 */ /* 0x000fc800078e00ff */
[----:B------:R-:W-:Y:S02]  /*e1d0*/  IMAD R11, R9, R12, R11 ;  /* 0x0000000c090b7224 */ /* 0x000fe400078e020b */
[----:B------:R-:W-:-:S03]  /*e1e0*/  IMAD.MOV.U32 R2, RZ, RZ, RZ ;  /* 0x000000ffff027224 */ /* 0x000fc600078e00ff */
[----:B------:R-:W-:Y:S01]  /*e1f0*/  ISETP.GT.U32.AND P1, PT, R4, R11, PT ;  /* 0x0000000b0400720c */ /* 0x000fe20003f24070 */
[----:B0-----:R-:W-:-:S06]  /*e200*/  VIADD R3, R10, 0xffffffe ;  /* 0x0ffffffe0a037836 */ /* 0x001fcc0000000000 */
[----:B------:R-:W0:Y:S06]  /*e210*/  F2I.FTZ.U32.TRUNC.NTZ R3, R3 ;  /* 0x0000000300037305 */ /* 0x000e2c000021f000 */
[----:B------:R-:W-:Y:S02]  /*e220*/  @!P1 IMAD.IADD R11, R11, 0x1, -R4 ;  /* 0x000000010b0b9824 */ /* 0x000fe400078e0a04 */
[----:B------:R-:W-:Y:S01]  /*e230*/  @!P1 VIADD R9, R9, 0x1 ;  /* 0x0000000109099836 */ /* 0x000fe20000000000 */
[----:B------:R-:W-:Y:S02]  /*e240*/  ISETP.NE.AND P1, PT, R6, RZ, PT ;  /* 0x000000ff0600720c */ /* 0x000fe40003f25270 */
[----:B------:R-:W-:Y:S01]  /*e250*/  ISETP.GE.U32.AND P0, PT, R11, R4, PT ;  /* 0x000000040b00720c */ /* 0x000fe20003f06070 */
[----:B0-----:R-:W-:-:S04]  /*e260*/  IMAD.MOV R11, RZ, RZ, -R3 ;  /* 0x000000ffff0b7224 */ /* 0x001fc800078e0a03 */
[----:B------:R-:W-:-:S08]  /*e270*/  IMAD R11, R11, R8, RZ ;  /* 0x000000080b0b7224 */ /* 0x000fd000078e02ff */
[----:B------:R-:W-:Y:S02]  /*e280*/  @P0 VIADD R9, R9, 0x1 ;  /* 0x0000000109090836 */ /* 0x000fe40000000000 */
[----:B------:R-:W-:Y:S01]  /*e290*/  IMAD.HI.U32 R4, R3, R11, R2 ;  /* 0x0000000b03047227 */ /* 0x000fe200078e0002 */
[----:B------:R-:W-:-:S04]  /*e2a0*/  LOP3.LUT R2, R7, R6, RZ, 0x3c, !PT ;  /* 0x0000000607027212 */ /* 0x000fc800078e3cff */
[----:B------:R-:W-:Y:S02]  /*e2b0*/  ISETP.GE.AND P2, PT, R2, RZ, PT ;  /* 0x000000ff0200720c */ /* 0x000fe40003f46270 */
[----:B------:R-:W-:-:S05]  /*e2c0*/  IABS R2, R5 ;  /* 0x0000000500027213 */ /* 0x000fca0000000000 */
[----:B------:R-:W-:-:S06]  /*e2d0*/  IMAD.MOV R2, RZ, RZ, -R2 ;  /* 0x000000ffff027224 */ /* 0x000fcc00078e0a02 */
[----:B------:R-:W-:Y:S01]  /*e2e0*/  @!P2 IMAD.MOV R9, RZ, RZ, -R9 ;  /* 0x000000ffff09a224 */ /* 0x000fe200078e0a09 */
[----:B------:R-:W-:-:S04]  /*e2f0*/  @!P1 LOP3.LUT R9, RZ, R6, RZ, 0x33, !PT ;  /* 0x00000006ff099212 */ /* 0x000fc800078e33ff */
[-C--:B------:R-:W-:Y:S01]  /*e300*/  IABS R3, R9.reuse ;  /* 0x0000000900037213 */ /* 0x080fe20000000000 */
[----:B------:R-:W-:-:S04]  /*e310*/  IMAD R6, R6, R9, RZ ;  /* 0x0000000906067224 */ /* 0x000fc800078e02ff */
[----:B------:R-:W-:-:S04]  /*e320*/  IMAD.HI.U32 R4, R4, R3, RZ ;  /* 0x0000000304047227 */ /* 0x000fc800078e00ff */
[----:B------:R-:W-:Y:S01]  /*e330*/  IMAD R3, R4, R2, R3 ;  /* 0x0000000204037224 */ /* 0x000fe200078e0203 */
[----:B------:R-:W-:-:S04]  /*e340*/  LOP3.LUT R2, R9, R5, RZ, 0x3c, !PT ;  /* 0x0000000509027212 */ /* 0x000fc800078e3cff */
[----:B------:R-:W-:Y:S02]  /*e350*/  ISETP.GT.U32.AND P1, PT, R8, R3, PT ;  /* 0x000000030800720c */ /* 0x000fe40003f24070 */
[----:B------:R-:W-:-:S11]  /*e360*/  ISETP.GE.AND P2, PT, R2, RZ, PT ;  /* 0x000000ff0200720c */ /* 0x000fd60003f46270 */
[----:B------:R-:W-:Y:S02]  /*e370*/  @!P1 IMAD.IADD R3, R3, 0x1, -R8 ;  /* 0x0000000103039824 */ /* 0x000fe400078e0a08 */
[----:B------:R-:W-:Y:S01]  /*e380*/  @!P1 VIADD R4, R4, 0x1 ;  /* 0x0000000104049836 */ /* 0x000fe20000000000 */
[----:B------:R-:W-:Y:S02]  /*e390*/  ISETP.NE.AND P1, PT, R5, RZ, PT ;  /* 0x000000ff0500720c */ /* 0x000fe40003f25270 */
[----:B------:R-:W-:Y:S01]  /*e3a0*/  ISETP.GE.U32.AND P0, PT, R3, R8, PT ;  /* 0x000000080300720c */ /* 0x000fe20003f06070 */
[----:B------:R-:W-:-:S12]  /*e3b0*/  IMAD.IADD R3, R7, 0x1, -R6 ;  /* 0x0000000107037824 */ /* 0x000fd800078e0a06 */
[----:B------:R-:W-:-:S04]  /*e3c0*/  @P0 VIADD R4, R4, 0x1 ;  /* 0x0000000104040836 */ /* 0x000fc80000000000 */
[----:B------:R-:W-:Y:S01]  /*e3d0*/  @!P2 IMAD.MOV R4, RZ, RZ, -R4 ;  /* 0x000000ffff04a224 */ /* 0x000fe200078e0a04 */
[----:B------:R-:W-:-:S05]  /*e3e0*/  @!P1 LOP3.LUT R4, RZ, R5, RZ, 0x33, !PT ;  /* 0x00000005ff049212 */ /* 0x000fca00078e33ff */
[--C-:B------:R-:W-:Y:S02]  /*e3f0*/  IMAD.MOV R2, RZ, RZ, -R4.reuse ;  /* 0x000000ffff027224 */ /* 0x100fe400078e0a04 */
[C---:B------:R-:W-:Y:S02]  /*e400*/  IMAD R4, R5.reuse, 0x1000000, R4 ;  /* 0x0100000005047824 */ /* 0x040fe400078e0204 */
[----:B------:R-:W-:-:S04]  /*e410*/  IMAD R9, R5, R2, R9 ;  /* 0x0000000205097224 */ /* 0x000fc800078e0209 */
[----:B------:R-:W-:-:S05]  /*e420*/  IMAD R2, R9, 0x10000, R4 ;  /* 0x0001000009027824 */ /* 0x000fca00078e0204 */
[----:B------:R0:W-:Y:S04]  /*e430*/  STL [R1+0x18], R2 ;  /* 0x0000180201007387 */ /* 0x0001e80000100800 */
[----:B------:R0:W-:Y:S01]  /*e440*/  STL [R1+0x14], R3 ;  /* 0x0000140301007387 */ /* 0x0001e20000100800 */
[----:B------:R-:W-:Y:S05]  /*e450*/  BRA `(.L_x_190) ;  /* 0x00000000000c7947 */ /* 0x000fea0003800000 */
.L_x_187:
[----:B------:R1:W-:Y:S04]  /*e460*/  STL [R1+0x10], R7 ;  /* 0x0000100701007387 */ /* 0x0003e80000100800 */
[----:B------:R1:W-:Y:S04]  /*e470*/  STL [R1+0x14], RZ ;  /* 0x000014ff01007387 */ /* 0x0003e80000100800 */
[----:B------:R1:W-:Y:S02]  /*e480*/  STL [R1+0x18], RZ ;  /* 0x000018ff01007387 */ /* 0x0003e40000100800 */
.L_x_190:
[----:B------:R-:W2:Y:S04]  /*e490*/  LDL R4, [R1+0x10] ;  /* 0x0000100001047983 */ /* 0x000ea80000100800 */
[----:B------:R-:W2:Y:S04]  /*e4a0*/  LDL R5, [R1+0x14] ;  /* 0x0000140001057983 */ /* 0x000ea80000100800 */
[----:B------:R-:W2:Y:S01]  /*e4b0*/  LDL R6, [R1+0x18] ;  /* 0x0000180001067983 */ /* 0x000ea20000100800 */
[----:B------:R-:W-:Y:S01]  /*e4c0*/  ISETP.NE.AND P0, PT, R0, RZ, PT ;  /* 0x000000ff0000720c */ /* 0x000fe20003f05270 */
[----:B0-----:R-:W-:-:S12]  /*e4d0*/  IMAD.U32 R2, RZ, RZ, UR43 ;  /* 0x0000002bff027e24 */ /* 0x001fd8000f8e00ff */
[----:B------:R-:W0:Y:S01]  /*e4e0*/  @!P0 S2R R3, SR_CgaCtaId ;  /* 0x0000000000038919 */ /* 0x000e220000008800 */
[----:B------:R-:W-:Y:S01]  /*e4f0*/  @!P0 MOV R0, 0x400 ;  /* 0x0000040000008802 */ /* 0x000fe20000000f00 */
[----:B-1----:R-:W-:-:S03]  /*e500*/  @!P0 IMAD.MOV.U32 R7, RZ, RZ, R2 ;  /* 0x000000ffff078224 */ /* 0x002fc600078e0002 */
[----:B0-----:R-:W-:-:S05]  /*e510*/  @!P0 LEA R0, R3, R0, 0x18 ;  /* 0x0000000003008211 */ /* 0x001fca00078ec0ff */
[----:B--2---:R0:W-:Y:S01]  /*e520*/  @!P0 STS.128 [R0+0x298d0], R4 ;  /* 0x0298d00400008388 */ /* 0x0041e20000000c00 */
[----:B------:R-:W-:Y:S06]  /*e530*/  BAR.ARV 0x5, 0x180 ;  /* 0x0146000000007b1d */ /* 0x000fec0000002000 */
.L_x_185:
[----:B0-----:R-:W-:Y:S01]  /*e540*/  IMAD.MOV.U32 R0, RZ, RZ, 0x1 ;  /* 0x00000001ff007424 */ /* 0x001fe200078e00ff */
[----:B------:R-:W-:Y:S01]  /*e550*/  ULDC UR4, c[0x0][0xc3c] ;  /* 0x00030f0000047ab9 */ /* 0x000fe20000000800 */
[----:B------:R-:W-:Y:S01]  /*e560*/  IMAD.MOV.U32 R18, RZ, RZ, RZ ;  /* 0x000000ffff127224 */ /* 0x000fe200078e00ff */
[----:B------:R-:W-:Y:S02]  /*e570*/  UISETP.GE.AND UP0, UPT, UR43, UR4, UPT ;  /* 0x000000042b00728c */ /* 0x000fe4000bf06270 */
[----:B------:R0:W-:Y:S04]  /*e580*/  STL [R1], R0 ;  /* 0x0000000001007387 */ /* 0x0001e80000100800 */
[----:B------:R0:W-:Y:S01]  /*e590*/  STL [R1+0x30], RZ ;  /* 0x000030ff01007387 */ /* 0x0001e20000100800 */
[----:B------:R-:W-:-:S13]  /*e5a0*/  PLOP3.LUT P0, PT, PT, PT, UP0, 0x80, 0x0 ;  /* 0x000000000000781c */ /* 0x000fda0003f0f008 */
[----:B0-----:R-:W-:Y:S05]  /*e5b0*/  @P0 BRA `(.L_x_191) ;  /* 0x00000048003c0947 */ /* 0x001fea0003800000 */
[----:B------:R-:W0:Y:S01]  /*e5c0*/  S2R R11, SR_TID.X ;  /* 0x00000000000b7919 */ /* 0x000e220000002100 */
[----:B------:R-:W2:Y:S01]  /*e5d0*/  S2UR UR5, SR_CgaCtaId ;  /* 0x00000000000579c3 */ /* 0x000ea20000008800 */
[----:B------:R-:W-:Y:S01]  /*e5e0*/  UMOV UR4, 0x400 ;  /* 0x0000040000047882 */ /* 0x000fe20000000000 */
[----:B------:R-:W-:Y:S01]  /*e5f0*/  IMAD.MOV.U32 R18, RZ, RZ, RZ ;  /* 0x000000ffff127224 */ /* 0x000fe200078e00ff */
[----:B------:R-:W-:Y:S01]  /*e600*/  ULDC UR41, c[0x0][0xc] ;  /* 0x0000030000297ab9 */ /* 0x000fe20000000800 */
[----:B------:R-:W-:Y:S02]  /*e610*/  ULOP3.LUT UR39, UR38, 0x1, URZ, 0xfc, !UPT ;  /* 0x0000000126277892 */ /* 0x000fe4000f8efc3f */
[----:B------:R-:W-:Y:S01]  /*e620*/  ULOP3.LUT UR42, UR38, 0x2, URZ, 0xfc, !UPT ;  /* 0x00000002262a7892 */ /* 0x000fe2000f8efc3f */
[----:B------:R-:W-:Y:S01]  /*e630*/  ULDC.64 UR52, c[0x0][0x198] ;  /* 0x0000660000347ab9 */ /* 0x000fe20000000a00 */
[----:B--2---:R-:W-:-:S06]  /*e640*/  ULEA UR4, UR5, UR4, 0x18 ;  /* 0x0000000405047291 */ /* 0x004fcc000f8ec03f */
[----:B------:R-:W-:Y:S01]  /*e650*/  IMAD.U32 R17, RZ, RZ, UR4 ;  /* 0x00000004ff117e24 */ /* 0x000fe2000f8e00ff */
[C---:B0-----:R-:W-:Y:S01]  /*e660*/  LOP3.LUT R10, R11.reuse, 0x7f, RZ, 0xc0, !PT ;  /* 0x0000007f0b0a7812 */ /* 0x041fe200078ec0ff */
[C---:B-1----:R-:W-:Y:S01]  /*e670*/  IMAD.SHL.U32 R4, R11.reuse, 0x80, RZ ;  /* 0x000000800b047824 */ /* 0x042fe200078e00ff */
[C---:B------:R-:W-:Y:S01]  /*e680*/  LOP3.LUT P0, RZ, R11.reuse, 0x4, RZ, 0xc0, !PT ;  /* 0x000000040bff7812 */ /* 0x040fe2000780c0ff */
[C---:B------:R-:W-:Y:S01]  /*e690*/  IMAD.SHL.U32 R3, R11.reuse, 0x10, RZ ;  /* 0x000000100b037824 */ /* 0x040fe200078e00ff */
[----:B------:R-:W-:Y:S01]  /*e6a0*/  SHF.R.U32.HI R5, RZ, 0x5, R10 ;  /* 0x00000005ff057819 */ /* 0x000fe2000001160a */
[C---:B------:R-:W-:Y:S01]  /*e6b0*/  IMAD.SHL.U32 R2, R11.reuse, 0x20, RZ ;  /* 0x000000200b027824 */ /* 0x040fe200078e00ff */
[----:B------:R-:W-:Y:S01]  /*e6c0*/  LOP3.LUT R6, R4, 0x380, RZ, 0xc0, !PT ;  /* 0x0000038004067812 */ /* 0x000fe200078ec0ff */
[----:B------:R-:W-:Y:S01]  /*e6d0*/  IMAD.SHL.U32 R8, R11, 0x4, RZ ;  /* 0x000000040b087824 */ /* 0x000fe200078e00ff */
[----:B------:R-:W-:Y:S01]  /*e6e0*/  LOP3.LUT R0, R3, 0x1b0, RZ, 0xc0, !PT ;  /* 0x000001b003007812 */ /* 0x000fe200078ec0ff */
[----:B------:R-:W-:-:S02]  /*e6f0*/  IMAD.SHL.U32 R7, R5, 0x200, RZ ;  /* 0x0000020005077824 */ /* 0x000fc400078e00ff */
[----:B------:R-:W-:Y:S02]  /*e700*/  IMAD R6, R5, 0x10, R6 ;  /* 0x0000001005067824 */ /* 0x000fe400078e0206 */
[----:B------:R-:W-:Y:S01]  /*e710*/  IMAD.SHL.U32 R5, R11, 0x2, RZ ;  /* 0x000000020b057824 */ /* 0x000fe200078e00ff */
[----:B------:R-:W-:-:S04]  /*e720*/  LOP3.LUT R9, R7, 0x60, R2, 0xf8, !PT ;  /* 0x0000006007097812 */ /* 0x000fc800078ef802 */
[----:B------:R-:W-:Y:S02]  /*e730*/  LOP3.LUT R0, R0, 0x30, R5, 0x78, !PT ;  /* 0x0000003000007812 */ /* 0x000fe400078e7805 */
[----:B------:R-:W-:-:S04]  /*e740*/  LOP3.LUT R5, R7, 0x40, R3, 0xf8, !PT ;  /* 0x0000004007057812 */ /* 0x000fc800078ef803 */
[----:B------:R-:W-:Y:S02]  /*e750*/  LOP3.LUT R0, R5, R0, RZ, 0xfc, !PT ;  /* 0x0000000005007212 */ /* 0x000fe400078efcff */
[----:B------:R-:W-:-:S04]  /*e760*/  LOP3.LUT R5, R2, 0x80, RZ, 0xc0, !PT ;  /* 0x0000008002057812 */ /* 0x000fc800078ec0ff */
[----:B------:R-:W-:-:S04]  /*e770*/  LOP3.LUT R5, R5, 0x10, R11, 0xf8, !PT ;  /* 0x0000001005057812 */ /* 0x000fc800078ef80b */
[----:B------:R-:W-:Y:S02]  /*e780*/  LOP3.LUT R7, R5, 0x10, R8, 0x78, !PT ;  /* 0x0000001005077812 */ /* 0x000fe400078e7808 */
[----:B------:R-:W-:Y:S02]  /*e790*/  LOP3.LUT R5, R6, 0x70, R3, 0x78, !PT ;  /* 0x0000007006057812 */ /* 0x000fe400078e7803 */
[----:B------:R-:W-:Y:S02]  /*e7a0*/  LOP3.LUT R6, R9, 0x100, R2, 0xf8, !PT ;  /* 0x0000010009067812 */ /* 0x000fe400078ef802 */
[----:B------:R-:W-:Y:S02]  /*e7b0*/  LOP3.LUT R5, R5, 0xc00, R4, 0xf8, !PT ;  /* 0x00000c0005057812 */ /* 0x000fe400078ef804 */
[----:B------:R-:W-:-:S03]  /*e7c0*/  LOP3.LUT R4, R6, R7, RZ, 0xfc, !PT ;  /* 0x0000000706047212 */ /* 0x000fc600078efcff */
[----:B------:R0:W-:Y:S04]  /*e7d0*/  STL [R1+0x24], R5 ;  /* 0x0000240501007387 */ /* 0x0001e80000100800 */
[----:B------:R1:W-:Y:S01]  /*e7e0*/  STL [R1+0x20], R4 ;  /* 0x0000200401007387 */ /* 0x0003e20000100800 */
[----:B0-----:R-:W-:Y:S02]  /*e7f0*/  SHF.R.U32.HI R5, RZ, 0x2, R10 ;  /* 0x00000002ff057819 */ /* 0x001fe4000001160a */
[----:B-1----:R-:W-:Y:S01]  /*e800*/  LOP3.LUT R4, R3, 0x30, RZ, 0xc0, !PT ;  /* 0x0000003003047812 */ /* 0x002fe200078ec0ff */
[----:B------:R-:W-:-:S05]  /*e810*/  IMAD.MOV.U32 R3, RZ, RZ, 0x40 ;  /* 0x00000040ff037424 */ /* 0x000fca00078e00ff */
[----:B------:R-:W-:Y:S02]  /*e820*/  SEL R6, R3, 0xffffffc0, !P0 ;  /* 0xffffffc003067807 */ /* 0x000fe40004000000 */
[----:B------:R-:W-:Y:S01]  /*e830*/  LOP3.LUT R3, R5, 0x60, R2, 0xf8, !PT ;  /* 0x0000006005037812 */ /* 0x000fe200078ef802 */
[----:B------:R-:W-:Y:S02]  /*e840*/  IMAD.IADD R2, R17, 0x1, R0 ;  /* 0x0000000111027824 */ /* 0x000fe400078e0200 */
[----:B------:R-:W-:Y:S01]  /*e850*/  IMAD.MOV.U32 R0, RZ, RZ, 0x1 ;  /* 0x00000001ff007424 */ /* 0x000fe200078e00ff */
[----:B------:R-:W-:Y:S04]  /*e860*/  STL [R1+0x28], R6 ;  /* 0x0000280601007387 */ /* 0x000fe80000100800 */
[----:B------:R0:W-:Y:S04]  /*e870*/  STL [R1+0x2c], R2 ;  /* 0x00002c0201007387 */ /* 0x0001e80000100800 */
[----:B------:R-:W-:Y:S04]  /*e880*/  STL [R1+0x30], RZ ;  /* 0x000030ff01007387 */ /* 0x000fe80000100800 */
[----:B------:R1:W-:Y:S01]  /*e890*/  STL [R1], R0 ;  /* 0x0000000001007387 */ /* 0x0003e20000100800 */
[----:B0-----:R-:W-:-:S02]  /*e8a0*/  LOP3.LUT R2, R4, 0x40, RZ, 0xfc, !PT ;  /* 0x0000004004027812 */ /* 0x001fc400078efcff */
[----:B-1----:R-:W-:-:S07]  /*e8b0*/  LOP3.LUT R0, R4, 0x80, RZ, 0xfc, !PT ;  /* 0x0000008004007812 */ /* 0x002fce00078efcff */
.L_x_261:
[----:B------:R-:W-:Y:S01]  /*e8c0*/  ULDC.64 UR4, c[0x0][0xc88] ;  /* 0x0003220000047ab9 */ /* 0x000fe20000000a00 */
[----:B------:R-:W-:Y:S01]  /*e8d0*/  ULDC.64 UR6, c[0x0][0xa18] ;  /* 0x0002860000067ab9 */ /* 0x000fe20000000a00 */
[----:B------:R-:W-:Y:S01]  /*e8e0*/  UIMAD.WIDE UR4, UR43, 0x4, UR4 ;  /* 0x000000042b0478a5 */ /* 0x000fe2000f8e0204 */
[----:B------:R-:W2:Y:S01]  /*e8f0*/  LDL.LU R10, [R1+0x18] ;  /* 0x00001800010a7983 */ /* 0x000ea20000300800 */
[----:B------:R-:W-:Y:S01]  /*e900*/  ULDC UR8, c[0x0][0x288] ;  /* 0x0000a20000087ab9 */ /* 0x000fe20000000800 */
[----:B0-----:R-:W0:Y:S03]  /*e910*/  LDC R9, c[0x0][0x2f0] ;  /* 0x0000bc00ff097b82 */ /* 0x001e260000000800 */
[----:B---3--:R-:W-:Y:S02]  /*e920*/  IMAD.U32 R2, RZ, RZ, UR4 ;  /* 0x00000004ff027e24 */ /* 0x008fe4000f8e00ff */
[----:B------:R-:W-:Y:S01]  /*e930*/  IMAD.U32 R3, RZ, RZ, UR5 ;  /* 0x00000005ff037e24 */ /* 0x000fe2000f8e00ff */
[----:B------:R-:W-:Y:S01]  /*e940*/  UISETP.NE.U32.AND UP0, UPT, UR6, URZ, UPT ;  /* 0x0000003f0600728c */ /* 0x000fe2000bf05070 */
[----:B------:R-:W-:Y:S01]  /*e950*/  IMAD.U32 R0, RZ, RZ, UR8 ;  /* 0x00000008ff007e24 */ /* 0x000fe2000f8e00ff */
[----:B------:R-:W-:Y:S01]  /*e960*/  ULDC.64 UR4, c[0x0][0xa28] ;  /* 0x00028a0000047ab9 */ /* 0x000fe20000000a00 */
[----:B------:R-:W-:Y:S01]  /*e970*/  ULDC.64 UR8, c[0x0][0xa08] ;  /* 0x0002820000087ab9 */ /* 0x000fe20000000a00 */
[----:B------:R-:W3:Y:S01]  /*e980*/  LDG.E R2, desc[UR50][R2.64] ;  /* 0x0000003202027981 */ /* 0x000ee2000c1e1900 */
[----:B------:R-:W-:-:S02]  /*e990*/  UISETP.NE.AND.EX UP0, UPT, UR7, URZ, UPT, UP0 ;  /* 0x0000003f0700728c */ /* 0x000fc4000bf05300 */
[----:B------:R-:W-:-:S04]  /*e9a0*/  UISETP.NE.U32.AND UP1, UPT, UR4, URZ, UPT ;  /* 0x0000003f0400728c */ /* 0x000fc8000bf25070 */
[----:B------:R-:W-:Y:S01]  /*e9b0*/  PLOP3.LUT P3, PT, PT, PT, UP0, 0x80, 0x0 ;  /* 0x000000000000781c */ /* 0x000fe20003f6f008 */
[----:B------:R-:W-:Y:S01]  /*e9c0*/  UISETP.NE.AND.EX UP1, UPT, UR5, URZ, UPT, UP1 ;  /* 0x0000003f0500728c */ /* 0x000fe2000bf25310 */
[----:B------:R-:W-:-:S05]  /*e9d0*/  ISETP.NE.U32.AND P2, PT, RZ, UR8, PT ;  /* 0x00000008ff007c0c */ /* 0x000fca000bf45070 */
[----:B------:R-:W-:Y:S02]  /*e9e0*/  PLOP3.LUT P4, PT, PT, PT, UP1, 0x80, 0x0 ;  /* 0x000000000000781c */ /* 0x000fe40003f8f018 */
[----:B---3--:R-:W-:Y:S02]  /*e9f0*/  R2UR UR47, R2 ;  /* 0x00000000022f72ca */ /* 0x008fe400000e0000 */
[----:B-1----:R-:W1:Y:S11]  /*ea00*/  LDC.64 R2, c[0x0][0x418] ;  /* 0x00010600ff027b82 */ /* 0x002e760000000a00 */
[----:B------:R-:W-:-:S02]  /*ea10*/  USHF.R.S32.HI UR46, URZ, 0x1f, UR47 ;  /* 0x0000001f3f2e7899 */ /* 0x000fc4000801142f */
[----:B------:R-:W-:Y:S02]  /*ea20*/  USHF.L.U32 UR44, UR47, 0x2, URZ ;  /* 0x000000022f2c7899 */ /* 0x000fe4000800063f */
[----:B------:R-:W-:Y:S02]  /*ea30*/  USHF.L.U64.HI UR45, UR47, 0x2, UR46 ;  /* 0x000000022f2d7899 */ /* 0x000fe4000801022e */
[----:B------:R-:W-:Y:S02]  /*ea40*/  @UP0 UIADD3 UR6, UP3, UR44, UR6, URZ ;  /* 0x000000062c060290 */ /* 0x000fe4000ff7e03f */
[----:B------:R-:W-:Y:S02]  /*ea50*/  @UP1 ULEA UR4, UP2, UR47, UR4, 0x2 ;  /* 0x000000042f041291 */ /* 0x000fe4000f84103f */
[----:B------:R-:W-:Y:S02]  /*ea60*/  @UP0 UIADD3.X UR7, UR45, UR7, URZ, UP3, !UPT ;  /* 0x000000072d070290 */ /* 0x000fe40009ffe43f */
[----:B------:R-:W-:Y:S01]  /*ea70*/  IMAD.U32 R4, RZ, RZ, UR6 ;  /* 0x00000006ff047e24 */ /* 0x000fe2000f8e00ff */
[----:B------:R-:W-:-:S03]  /*ea80*/  @UP1 ULEA.HI.X UR5, UR47, UR5, UR46, 0x2, UP2 ;  /* 0x000000052f051291 */ /* 0x000fc600090f142e */
[----:B------:R-:W-:Y:S01]  /*ea90*/  IMAD.U32 R5, RZ, RZ, UR7 ;  /* 0x00000007ff057e24 */ /* 0x000fe2000f8e00ff */
[----:B------:R-:W-:-:S04]  /*eaa0*/  ULDC.64 UR6, c[0x0][0xa00] ;  /* 0x0002800000067ab9 */ /* 0x000fc80000000a00 */
[----:B------:R3:W4:Y:S01]  /*eab0*/  @P3 LDG.E R0, desc[UR50][R4.64] ;  /* 0x0000003204003981 */ /* 0x000722000c1e1900 */
[----:B------:R-:W-:Y:S02]  /*eac0*/  ISETP.NE.U32.AND P0, PT, RZ, UR6, PT ;  /* 0x00000006ff007c0c */ /* 0x000fe4000bf05070 */
[----:B------:R-:W-:Y:S02]  /*ead0*/  ISETP.NE.AND.EX P2, PT, RZ, UR9, PT, P2 ;  /* 0x00000009ff007c0c */ /* 0x000fe4000bf45320 */
[----:B------:R-:W-:Y:S02]  /*eae0*/  ISETP.NE.AND.EX P0, PT, RZ, UR7, PT, P0 ;  /* 0x00000007ff007c0c */ /* 0x000fe4000bf05300 */
[----:B-1----:R-:W-:Y:S01]  /*eaf0*/  ISETP.NE.U32.AND P1, PT, R2, RZ, PT ;  /* 0x000000ff0200720c */ /* 0x002fe20003f25070 */
[----:B---3--:R-:W-:Y:S01]  /*eb00*/  IMAD.U32 R4, RZ, RZ, UR4 ;  /* 0x00000004ff047e24 */ /* 0x008fe2000f8e00ff */
[----:B------:R-:W-:Y:S01]  /*eb10*/  UIADD3 UR4, UP0, UR44, UR6, URZ ;  /* 0x000000062c047290 */ /* 0x000fe2000ff1e03f */
[----:B------:R-:W-:Y:S01]  /*eb20*/  IMAD.U32 R5, RZ, RZ, UR5 ;  /* 0x00000005ff057e24 */ /* 0x000fe2000f8e00ff */
[----:B------:R-:W-:-:S02]  /*eb30*/  UIADD3 UR6, UP1, UR44, UR8, URZ ;  /* 0x000000082c067290 */ /* 0x000fc4000ff3e03f */
[----:B------:R-:W-:Y:S02]  /*eb40*/  UIADD3.X UR5, UR45, UR7, URZ, UP0, !UPT ;  /* 0x000000072d057290 */ /* 0x000fe400087fe43f */
[----:B------:R-:W-:Y:S02]  /*eb50*/  UIADD3.X UR7, UR45, UR9, URZ, UP1, !UPT ;  /* 0x000000092d077290 */ /* 0x000fe40008ffe43f */
[----:B------:R-:W-:-:S04]  /*eb60*/  IMAD.U32 R6, RZ, RZ, UR6 ;  /* 0x00000006ff067e24 */ /* 0x000fc8000f8e00ff */
[----:B------:R-:W-:-:S05]  /*eb70*/  IMAD.U32 R7, RZ, RZ, UR7 ;  /* 0x00000007ff077e24 */ /* 0x000fca000f8e00ff */
[----:B------:R-:W3:Y:S04]  /*eb80*/  @P2 LDG.E R8, desc[UR50][R6.64] ;  /* 0x0000003206082981 */ /* 0x000ee8000c1e1900 */
[----:B----4-:R1:W-:Y:S04]  /*eb90*/  STL [R1+0x1c], R0 ;  /* 0x00001c0001007387 */ /* 0x0103e80000100800 */
[----:B-1----:R1:W4:Y:S02]  /*eba0*/  @P4 LDG.E R0, desc[UR50][R4.64] ;  /* 0x0000003204004981 */ /* 0x002324000c1e1900 */
[----:B-1----:R-:W-:-:S02]  /*ebb0*/  IMAD.U32 R4, RZ, RZ, UR4 ;  /* 0x00000004ff047e24 */ /* 0x002fc4000f8e00ff */
[----:B------:R-:W-:-:S05]  /*ebc0*/  IMAD.U32 R5, RZ, RZ, UR5 ;  /* 0x00000005ff057e24 */ /* 0x000fca000f8e00ff */
[----:B------:R-:W5:Y:S01]  /*ebd0*/  @P0 LDG.E R2, desc[UR50][R4.64] ;  /* 0x0000003204020981 */ /* 0x000f62000c1e1900 */
[----:B------:R-:W-:Y:S02]  /*ebe0*/  ISETP.NE.AND.EX P1, PT, R3, RZ, PT, P1 ;  /* 0x000000ff0300720c */ /* 0x000fe40003f25310 */
[----:B------:R-:W1:Y:S01]  /*ebf0*/  LDC R3, c[0x0][0x424] ;  /* 0x00010900ff037b82 */ /* 0x000e620000000800 */
[----:B------:R-:W-:Y:S01]  /*ec00*/  UMOV UR4, URZ ;  /* 0x0000003f00047c82 */ /* 0x000fe20008000000 */
[----:B------:R-:W-:Y:S01]  /*ec10*/  UMOV UR48, URZ ;  /* 0x0000003f00307c82 */ /* 0x000fe20008000000 */
[----:B------:R-:W-:Y:S01]  /*ec20*/  UMOV UR40, URZ ;  /* 0x0000003f00287c82 */ /* 0x000fe20008000000 */
[----:B---3--:R-:W-:Y:S02]  /*ec30*/  @P2 R2UR UR40, R8 ;  /* 0x00000000082822ca */ /* 0x008fe400000e0000 */
[----:B--2---:R-:W-:Y:S02]  /*ec40*/  R2UR UR36, R10 ;  /* 0x000000000a2472ca */ /* 0x004fe400000e0000 */
[----:B----4-:R-:W-:-:S02]  /*ec50*/  @P4 R2UR UR4, R0 ;  /* 0x00000000000442ca */ /* 0x010fc400000e0000 */
[----:B------:R-:W-:-:S04]  /*ec60*/  LOP3.LUT R0, R10, 0xff000000, RZ, 0xc0, !PT ;  /* 0xff0000000a007812 */ /* 0x000fc800078ec0ff */
[----:B------:R-:W-:Y:S02]  /*ec70*/  SHF.R.U32.HI R0, RZ, 0x8, R0 ;  /* 0x00000008ff007819 */ /* 0x000fe40000011600 */
[----:B-----5:R-:W-:Y:S02]  /*ec80*/  @P0 R2UR UR48, R2 ;  /* 0x00000000023002ca */ /* 0x020fe400000e0000 */
[----:B------:R-:W-:-:S04]  /*ec90*/  LOP3.LUT R2, R10, 0xff0000, RZ, 0xc0, !PT ;  /* 0x00ff00000a027812 */ /* 0x000fc800078ec0ff */
[----:B------:R-:W-:Y:S01]  /*eca0*/  LEA.HI R0, R2, R0, RZ, 0x10 ;  /* 0x0000000002007211 */ /* 0x000fe200078f80ff */
[----:B01----:R-:W-:Y:S08]  /*ecb0*/  @P3 BRA `(.L_x_192) ;  /* 0x0000000000143947 */ /* 0x003ff00003800000 */
[----:B------:R-:W-:Y:S05]  /*ecc0*/  @!P0 BRA `(.L_x_192) ;  /* 0x0000000000108947 */ /* 0x000fea0003800000 */
[----:B------:R-:W2:Y:S04]  /*ecd0*/  LDG.E R2, desc[UR50][R4.64] ;  /* 0x0000003204027981 */ /* 0x000ea8000c1e1900 */
[----:B------:R-:W2:Y:S02]  /*ece0*/  LDG.E R4, desc[UR50][R4.64+0x4] ;  /* 0x0000043204047981 */ /* 0x000ea4000c1e1900 */
[----:B--2---:R-:W-:-:S05]  /*ecf0*/  IMAD.IADD R2, R4, 0x1, -R2 ;  /* 0x0000000104027824 */ /* 0x004fca00078e0a02 */
[----:B------:R0:W-:Y:S02]  /*ed00*/  STL [R1+0x1c], R2 ;  /* 0x00001c0201007387 */ /* 0x0001e40000100800 */
.L_x_192:
[----:B------:R-:W-:Y:S01]  /*ed10*/  SEL R3, R3, 0x1, P1 ;  /* 0x0000000103037807 */ /* 0x000fe20000800000 */
[----:B------:R-:W-:Y:S01]  /*ed20*/  ULDC.64 UR6, c[0x0][0xa20] ;  /* 0x0002880000067ab9 */ /* 0x000fe20000000a00 */
[----:B------:R-:W-:Y:S01]  /*ed30*/  ULOP3.LUT UR36, UR36, 0xffff, URZ, 0xc0, !UPT ;  /* 0x0000ffff24247892 */ /* 0x000fe2000f8ec03f */
[----:B------:R-:W-:Y:S01]  /*ed40*/  ISETP.NE.U32.AND P0, PT, RZ, UR6, PT ;  /* 0x00000006ff007c0c */ /* 0x000fe2000bf05070 */
[----:B------:R-:W-:Y:S01]  /*ed50*/  UIADD3 UR40, UR40, UR4, URZ ;  /* 0x0000000428287290 */ /* 0x000fe2000fffe03f */
[----:B0-----:R-:W-:Y:S02]  /*ed60*/  IMAD R2, R3, R9, RZ ;  /* 0x0000000903027224 */ /* 0x001fe400078e02ff */
[----:B------:R-:W-:Y:S01]  /*ed70*/  IMAD.U32 R3, RZ, RZ, UR47 ;  /* 0x0000002fff037e24 */ /* 0x000fe2000f8e00ff */
[----:B------:R-:W-:-:S04]  /*ed80*/  ISETP.NE.AND.EX P0, PT, RZ, UR7, PT, P0 ;  /* 0x00000007ff007c0c */ /* 0x000fc8000bf05300 */
[----:B------:R0:W-:Y:S09]  /*ed90*/  STL [R1+0x4], R3 ;  /* 0x0000040301007387 */ /* 0x0001f20000100800 */
[----:B------:R-:W-:Y:S05]  /*eda0*/  @!P0 BRA `(.L_x_193) ;  /* 0x0000000000188947 */ /* 0x000fea0003800000 */
[----:B------:R-:W-:-:S04]  /*edb0*/  UIADD3 UR5, UP0, UR44, UR6, URZ ;  /* 0x000000062c057290 */ /* 0x000fc8000ff1e03f */
[----:B------:R-:W-:Y:S02]  /*edc0*/  UIADD3.X UR6, UR45, UR7, URZ, UP0, !UPT ;  /* 0x000000072d067290 */ /* 0x000fe400087fe43f */
[----:B------:R-:W-:-:S04]  /*edd0*/  IMAD.U32 R2, RZ, RZ, UR5 ;  /* 0x00000005ff027e24 */ /* 0x000fc8000f8e00ff */
[----:B0-----:R-:W-:-:S05]  /*ede0*/  IMAD.U32 R3, RZ, RZ, UR6 ;  /* 0x00000006ff037e24 */ /* 0x001fca000f8e00ff */
[----:B------:R1:W5:Y:S01]  /*edf0*/  LDG.E R2, desc[UR50][R2.64] ;  /* 0x0000003202027981 */ /* 0x000362000c1e1900 */
[----:B------:R-:W-:Y:S05]  /*ee00*/  BRA `(.L_x_194) ;  /* 0x0000000000107947 */ /* 0x000fea0003800000 */
.L_x_193:
[----:B------:R-:W-:Y:S05]  /*ee10*/  @!P2 BRA `(.L_x_194) ;  /* 0x00000000000ca947 */ /* 0x000fea0003800000 */
[----:B------:R-:W2:Y:S04]  /*ee20*/  LDG.E R2, desc[UR50][R6.64] ;  /* 0x0000003206027981 */ /* 0x000ea8000c1e1900 */
[----:B------:R-:W2:Y:S02]  /*ee30*/  LDG.E R6, desc[UR50][R6.64+0x4] ;  /* 0x0000043206067981 */ /* 0x000ea4000c1e1900 */
[----:B--2---:R-:W-:-:S07]  /*ee40*/  IMAD.IADD R2, R6, 0x1, -R2 ;  /* 0x0000000106027824 */ /* 0x004fce00078e0a02 */
.L_x_194:
[----:B-----5:R-:W-:-:S04]  /*ee50*/  VIADD R2, R2, -UR4 ;  /* 0x8000000402027c36 */ /* 0x020fc80008000000 */
[C---:B01----:R-:W-:Y:S01]  /*ee60*/  VIADD R3, R2.reuse, 0x9f ;  /* 0x0000009f02037836 */ /* 0x043fe20000000000 */
[----:B------:R-:W-:Y:S01]  /*ee70*/  ISETP.GE.AND P0, PT, R2, 0x1, PT ;  /* 0x000000010200780c */ /* 0x000fe20003f06270 */
[----:B------:R-:W-:Y:S02]  /*ee80*/  IMAD.MOV.U32 R2, RZ, RZ, RZ ;  /* 0x000000ffff027224 */ /* 0x000fe400078e00ff */
[----:B------:R-:W-:-:S05]  /*ee90*/  IMAD.HI R3, R3, 0x66666667, RZ ;  /* 0x6666666703037827 */ /* 0x000fca00078e02ff */
[----:B------:R-:W-:-:S04]  /*eea0*/  SHF.R.U32.HI R19, RZ, 0x1f, R3 ;  /* 0x0000001fff137819 */ /* 0x000fc80000011603 */
[----:B------:R-:W-:Y:S01]  /*eeb0*/  LEA.HI.SX32 R19, R3, R19, 0x1a ;  /* 0x0000001303137211 */ /* 0x000fe200078fd2ff */
[----:B------:R-:W-:Y:S06]  /*eec0*/  @!P0 BRA `(.L_x_195) ;  /* 0x0000000000748947 */ /* 0x000fec0003800000 */
[----:B------:R-:W-:-:S04]  /*eed0*/  SHF.R.U32.HI R4, RZ, 0x10, R0 ;  /* 0x00000010ff047819 */ /* 0x000fc80000011600 */
[----:B------:R-:W-:-:S13]  /*eee0*/  ISETP.NE.AND P0, PT, R4, RZ, PT ;  /* 0x000000ff0400720c */ /* 0x000fda0003f05270 */
[----:B------:R-:W0:Y:S02]  /*eef0*/  @!P0 LDC R4, c[0x0][0x9f0] ;  /* 0x00027c00ff048b82 */ /* 0x000e240000000800 */
[----:B0-----:R-:W-:Y:S02]  /*ef00*/  IABS R6, R4 ;  /* 0x0000000400067213 */ /* 0x001fe40000000000 */
[----:B------:R-:W-:Y:S02]  /*ef10*/  IADD3 R5, R4, -0x1, R19 ;  /* 0xffffffff04057810 */ /* 0x000fe40007ffe013 */
[----:B------:R-:W0:Y:S08]  /*ef20*/  I2F.RP R2, R6 ;  /* 0x0000000600027306 */ /* 0x000e300000209400 */
[----:B0-----:R-:W0:Y:S02]  /*ef30*/  MUFU.RCP R2, R2 ;  /* 0x0000000200027308 */ /* 0x001e240000001000 */
[----:B0-----:R-:W-:-:S06]  /*ef40*/  VIADD R2, R2, 0xffffffe ;  /* 0x0ffffffe02027836 */ /* 0x001fcc0000000000 */
[----:B------:R0:W1:Y:S02]  /*ef50*/  F2I.FTZ.U32.TRUNC.NTZ R3, R2 ;  /* 0x0000000200037305 */ /* 0x000064000021f000 */
[----:B0-----:R-:W-:-:S04]  /*ef60*/  LOP3.LUT R2, R5, R4, RZ, 0x3c, !PT ;  /* 0x0000000405027212 */ /* 0x001fc800078e3cff */
[----:B------:R-:W-:Y:S01]  /*ef70*/  ISETP.GE.AND P2, PT, R2, RZ, PT ;  /* 0x000000ff0200720c */ /* 0x000fe20003f46270 */
[----:B-1----:R-:W-:-:S04]  /*ef80*/  IMAD.MOV R2, RZ, RZ, -R3 ;  /* 0x000000ffff027224 */ /* 0x002fc800078e0a03 */
[----:B------:R-:W-:Y:S02]  /*ef90*/  IMAD R7, R2, R6, RZ ;  /* 0x0000000602077224 */ /* 0x000fe400078e02ff */
[----:B------:R-:W-:-:S04]  /*efa0*/  IMAD.MOV.U32 R2, RZ, RZ, RZ ;  /* 0x000000ffff027224 */ /* 0x000fc800078e00ff */
[----:B------:R-:W-:Y:S01]  /*efb0*/  IMAD.HI.U32 R7, R3, R7, R2 ;  /* 0x0000000703077227 */ /* 0x000fe200078e0002 */
[----:B------:R-:W-:Y:S02]  /*efc0*/  IABS R2, R5 ;  /* 0x0000000500027213 */ /* 0x000fe40000000000 */
[----:B------:R-:W-:-:S03]  /*efd0*/  IABS R3, R4 ;  /* 0x0000000400037213 */ /* 0x000fc60000000000 */
[----:B------:R-:W-:-:S04]  /*efe0*/  IMAD.HI.U32 R7, R7, R2, RZ ;  /* 0x0000000207077227 */ /* 0x000fc800078e00ff */
[----:B------:R-:W-:-:S04]  /*eff0*/  IMAD.MOV R3, RZ, RZ, -R3 ;  /* 0x000000ffff037224 */ /* 0x000fc800078e0a03 */
[----:B------:R-:W-:-:S05]  /*f000*/  IMAD R2, R7, R3, R2 ;  /* 0x0000000307027224 */ /* 0x000fca00078e0202 */
[----:B------:R-:W-:-:S13]  /*f010*/  ISETP.GT.U32.AND P1, PT, R6, R2, PT ;  /* 0x000000020600720c */ /* 0x000fda0003f24070 */
[----:B------:R-:W-:Y:S02]  /*f020*/  @!P1 IMAD.IADD R2, R2, 0x1, -R6 ;  /* 0x0000000102029824 */ /* 0x000fe400078e0a06 */
[----:B------:R-:W-:Y:S01]  /*f030*/  @!P1 VIADD R7, R7, 0x1 ;  /* 0x0000000107079836 */ /* 0x000fe20000000000 */
[----:B------:R-:W-:Y:S02]  /*f040*/  ISETP.NE.AND P1, PT, R4, RZ, PT ;  /* 0x000000ff0400720c */ /* 0x000fe40003f25270 */
[----:B------:R-:W-:-:S13]  /*f050*/  ISETP.GE.U32.AND P0, PT, R2, R6, PT ;  /* 0x000000060200720c */ /* 0x000fda0003f06070 */
[----:B------:R-:W-:-:S04]  /*f060*/  @P0 VIADD R7, R7, 0x1 ;  /* 0x0000000107070836 */ /* 0x000fc80000000000 */
[----:B------:R-:W-:-:S04]  /*f070*/  IMAD.MOV.U32 R2, RZ, RZ, R7 ;  /* 0x000000ffff027224 */ /* 0x000fc800078e0007 */
[----:B------:R-:W-:Y:S01]  /*f080*/  @!P2 IMAD.MOV R2, RZ, RZ, -R2 ;  /* 0x000000ffff02a224 */ /* 0x000fe200078e0a02 */
[----:B------:R-:W-:-:S07]  /*f090*/  @!P1 LOP3.LUT R2, RZ, R4, RZ, 0x33, !PT ;  /* 0x00000004ff029212 */ /* 0x000fce00078e33ff */
.L_x_195:
[----:B------:R-:W-:Y:S01]  /*f0a0*/  LOP3.LUT R0, R0, 0xff, RZ, 0xc0, !PT ;  /* 0x000000ff00007812 */ /* 0x000fe200078ec0ff */
[----:B------:R-:W-:Y:S04]  /*f0b0*/  BSSY B7, `(.L_x_196) ;  /* 0x000031a000077945 */ /* 0x000fe80003800000 */
[----:B------:R-:W-:-:S05]  /*f0c0*/  IMAD R3, R0, R2, RZ ;  /* 0x0000000200037224 */ /* 0x000fca00078e02ff */
[----:B------:R0:W-:Y:S01]  /*f0d0*/  STL [R1+0xc], R3 ;  /* 0x00000c0301007387 */ /* 0x0001e20000100800 */
[----:B------:R-:W-:-:S04]  /*f0e0*/  VIADDMNMX R19, R3, R2, R19, PT ;  /* 0x0000000203137246 */ /* 0x000fc80003800113 */
[----:B------:R-:W-:-:S13]  /*f0f0*/  ISETP.GT.AND P0, PT, R19, R3, PT ;  /* 0x000000031300720c */ /* 0x000fda0003f04270 */
[----:B0-----:R-:W-:Y:S05]  /*f100*/  @P0 BRA `(.L_x_197) ;  /* 0x0000000000480947 */ /* 0x001fea0003800000 */
[----:B------:R-:W0:Y:S02]  /*f110*/  S2R R3, SR_TID.X ;  /* 0x0000000000037919 */ /* 0x000e240000002100 */
[----:B0-----:R-:W-:-:S04]  /*f120*/  LOP3.LUT R3, R3, 0x7f, RZ, 0xc0, !PT ;  /* 0x0000007f03037812 */ /* 0x001fc800078ec0ff */
[----:B------:R-:W-:-:S13]  /*f130*/  ISETP.NE.AND P0, PT, R3, RZ, PT ;  /* 0x000000ff0300720c */ /* 0x000fda0003f05270 */
[----:B------:R-:W-:Y:S05]  /*f140*/  @P0 BRA `(.L_x_198) ;  /* 0x0000003000400947 */ /* 0x000fea0003800000 */
[----:B------:R-:W0:Y:S01]  /*f150*/  S2R R3, SR_LANEID ;  /* 0x0000000000037919 */ /* 0x000e220000000000 */
[----:B------:R-:W-:Y:S02]  /*f160*/  VOTEU.ANY UR4, UPT, PT ;  /* 0x0000000000047886 */ /* 0x000fe400038e0100 */
[----:B------:R-:W0:Y:S08]  /*f170*/  FLO.U32 R0, UR4 ;  /* 0x0000000400007d00 */ /* 0x000e3000080e0000 */
[----:B------:R-:W1:Y:S01]  /*f180*/  POPC R5, UR4 ;  /* 0x0000000400057d09 */ /* 0x000e620008000000 */
[----:B0-----:R-:W-:-:S02]  /*f190*/  ISETP.EQ.U32.AND P0, PT, R0, R3, PT ;  /* 0x000000030000720c */ /* 0x001fc40003f02070 */
[----:B------:R-:W1:Y:S11]  /*f1a0*/  LDC.64 R2, c[0x0][0xc60] ;  /* 0x00031800ff027b82 */ /* 0x000e760000000a00 */
[----:B-1----:R-:W2:Y:S01]  /*f1b0*/  @P0 ATOMG.E.ADD.STRONG.GPU PT, R3, desc[UR50][R2.64], R5 ;  /* 0x00000005020309a8 */ /* 0x002ea200081ee1f2 */
[----:B------:R-:W0:Y:S02]  /*f1c0*/  S2R R4, SR_LTMASK ;  /* 0x0000000000047919 */ /* 0x000e240000003900 */
[----:B0-----:R-:W-:-:S04]  /*f1d0*/  LOP3.LUT R4, R4, UR4, RZ, 0xc0, !PT ;  /* 0x0000000404047c12 */ /* 0x001fc8000f8ec0ff */
[----:B------:R-:W0:Y:S01]  /*f1e0*/  POPC R7, R4 ;  /* 0x0000000400077309 */ /* 0x000e220000000000 */
[----:B--2---:R-:W0:Y:S02]  /*f1f0*/  SHFL.IDX PT, R0, R3, R0, 0x1f ;  /* 0x00001f0003007589 */ /* 0x004e2400000e0000 */
[----:B0-----:R-:W-:-:S05]  /*f200*/  IADD3 R0, R0, UR41, R7 ;  /* 0x0000002900007c10 */ /* 0x001fca000fffe007 */
[----:B------:R0:W-:Y:S01]  /*f210*/  STL [R1+0x10], R0 ;  /* 0x0000100001007387 */ /* 0x0001e20000100800 */
[----:B------:R-:W-:Y:S05]  /*f220*/  BRA `(.L_x_198) ;  /* 0x0000003000087947 */ /* 0x000fea0003800000 */
.L_x_197:
[----:B------:R-:W-:Y:S01]  /*f230*/  VIADD R0, R17, 0x1a400 ;  /* 0x0001a40011007836 */ /* 0x000fe20000000000 */
[----:B------:R-:W-:Y:S04]  /*f240*/  BSSY B6, `(.L_x_199) ;  /* 0x0000013000067945 */ /* 0x000fe80003800000 */
[----:B------:R-:W-:-:S13]  /*f250*/  LOP3.LUT P0, RZ, R0, 0x1bf, RZ, 0xc0, !PT ;  /* 0x000001bf00ff7812 */ /* 0x000fda000780c0ff */
        /* <DEDUP_REMOVED lines=17> */
.L_x_200:
[----:B------:R-:W-:Y:S05]  /*f370*/  BSYNC B6 ;  /* 0x0000000000067941 */ /* 0x000fea0003800000 */
.L_x_199:
[----:B------:R-:W2:Y:S01]  /*f380*/  LDL.LU R16, [R1+0x8] ;  /* 0x0000080001107983 */ /* 0x000ea20000300800 */
[----:B------:R-:W-:Y:S01]  /*f390*/  VIADD R0, R17, 0xa400 ;  /* 0x0000a40011007836 */ /* 0x000fe20000000000 */
[----:B------:R-:W-:Y:S04]  /*f3a0*/  BSSY B6, `(.L_x_201) ;  /* 0x0000016000067945 */ /* 0x000fe80003800000 */
[----:B------:R-:W-:Y:S02]  /*f3b0*/  LOP3.LUT P0, RZ, R0, 0x3ff, RZ, 0xc0, !PT ;  /* 0x000003ff00ff7812 */ /* 0x000fe4000780c0ff */
[----:B--2---:R-:W-:-:S11]  /*f3c0*/  LOP3.LUT R16, R16, 0xfffffffe, RZ, 0xc0, !PT ;  /* 0xfffffffe10107812 */ /* 0x004fd600078ec0ff */
[----:B------:R-:W-:-:S05]  /*f3d0*/  @P0 LOP3.LUT R16, R16, 0x1, RZ, 0xfc, !PT ;  /* 0x0000000110100812 */ /* 0x000fca00078efcff */
[----:B------:R0:W-:Y:S01]  /*f3e0*/  STL [R1+0x8], R16 ;  /* 0x0000081001007387 */ /* 0x0001e20000100800 */
[----:B------:R-:W-:Y:S05]  /*f3f0*/  @!P0 BRA `(.L_x_202) ;  /* 0x0000000000408947 */ /* 0x000fea0003800000 */
[----:B------:R-:W-:Y:S01]  /*f400*/  MOV R2, 0x0 ;  /* 0x0000000000027802 */ /* 0x000fe20000000f00 */
[----:B------:R-:W-:Y:S01]  /*f410*/  ULDC.64 UR6, c[0x4][0xc8] ;  /* 0x0100320000067ab9 */ /* 0x000fe20000000a00 */
[----:B------:R-:W-:Y:S01]  /*f420*/  ULDC.64 UR8, c[0x4][0xd0] ;  /* 0x0100340000087ab9 */ /* 0x000fe20000000a00 */
[----:B------:R-:W-:Y:S01]  /*f430*/  ULDC.64 UR4, c[0x4][0x10] ;  /* 0x0100040000047ab9 */ /* 0x000fe20000000a00 */
[----:B------:R-:W-:Y:S02]  /*f440*/  IMAD.U32 R4, RZ, RZ, UR6 ;  /* 0x00000006ff047e24 */ /* 0x000fe4000f8e00ff */
[----:B------:R-:W1:Y:S01]  /*f450*/  LDC.64 R2, c[0x4][R2] ;  /* 0x0100000002027b82 */ /* 0x000e620000000a00 */
        /* <DEDUP_REMOVED lines=9> */
[----:B01----:R-:W-:Y:S05]  /*f4f0*/  CALL.ABS.NOINC R2 ;  /* 0x0000000002007343 */ /* 0x003fea0003c00000 */
.L_x_202:
[----:B------:R-:W-:Y:S05]  /*f500*/  BSYNC B6 ;  /* 0x0000000000067941 */ /* 0x000fea0003800000 */
.L_x_201:
        /* <DEDUP_REMOVED lines=20> */
.L_x_204:
[----:B------:R-:W-:Y:S05]  /*f650*/  BSYNC B6 ;  /* 0x0000000000067941 */ /* 0x000fea0003800000 */
.L_x_203:
[----:B------:R-:W-:Y:S01]  /*f660*/  LOP3.LUT P6, RZ, R16, 0x1, RZ, 0xc0, !PT ;  /* 0x0000000110ff7812 */ /* 0x000fe200078cc0ff */
[----:B------:R-:W-:-:S12]  /*f670*/  BSSY B6, `(.L_x_205) ;  /* 0x0000012000067945 */ /* 0x000fd80003800000 */
        /* <DEDUP_REMOVED lines=17> */
.L_x_206:
[----:B------:R-:W-:Y:S05]  /*f790*/  BSYNC B6 ;  /* 0x0000000000067941 */ /* 0x000fea0003800000 */
.L_x_205:
[----:B------:R-:W2:Y:S01]  /*f7a0*/  LDL R8, [R1+0x4] ;  /* 0x0000040001087983 */ /* 0x000ea20000100800 */
[----:B------:R-:W-:Y:S02]  /*f7b0*/  ULDC.64 UR4, c[0x0][0x9f8] ;  /* 0x00027e0000047ab9 */ /* 0x000fe40000000a00 */
[----:B------:R-:W-:-:S04]  /*f7c0*/  UISETP.NE.U32.AND UP0, UPT, UR4, URZ, UPT ;  /* 0x0000003f0400728c */ /* 0x000fc8000bf05070 */
[----:B------:R-:W-:-:S06]  /*f7d0*/  UISETP.NE.AND.EX UP0, UPT, UR5, URZ, UPT, UP0 ;  /* 0x0000003f0500728c */ /* 0x000fcc000bf05300 */
[----:B------:R-:W-:-:S05]  /*f7e0*/  PLOP3.LUT P0, PT, PT, PT, UP0, 0x80, 0x0 ;  /* 0x000000000000781c */ /* 0x000fca0003f0f008 */
[----:B------:R-:W-:-:S04]  /*f7f0*/  @UP0 UIADD3 UR4, UP1, UR44, UR4, URZ ;  /* 0x000000042c040290 */ /* 0x000fc8000ff3e03f */
[----:B------:R-:W-:Y:S02]  /*f800*/  @UP0 UIADD3.X UR5, UR45, UR5, URZ, UP1, !UPT ;  /* 0x000000052d050290 */ /* 0x000fe40008ffe43f */
[----:B------:R-:W-:-:S04]  /*f810*/  IMAD.U32 R2, RZ, RZ, UR4 ;  /* 0x00000004ff027e24 */ /* 0x000fc8000f8e00ff */
[----:B------:R-:W-:Y:S01]  /*f820*/  IMAD.U32 R3, RZ, RZ, UR5 ;  /* 0x00000005ff037e24 */ /* 0x000fe2000f8e00ff */
[----:B------:R-:W1:Y:S01]  /*f830*/  S2R R0, SR_TID.X ;  /* 0x0000000000007919 */ /* 0x000e620000002100 */
[----:B------:R-:W-:-:S03]  /*f840*/  ULDC.64 UR4, c[0x0][0xa08] ;  /* 0x0002820000047ab9 */ /* 0x000fc60000000a00 */
[----:B--2---:R2:W3:Y:S01]  /*f850*/  @P0 LDG.E R8, desc[UR50][R2.64] ;  /* 0x0000003202080981 */ /* 0x0044e2000c1e1900 */
[----:B-1----:R-:W-:-:S04]  /*f860*/  SHF.R.U32.HI R0, RZ, 0x5, R0 ;  /* 0x00000005ff007819 */ /* 0x002fc80000011600 */
[----:B------:R-:W-:Y:S01]  /*f870*/  LOP3.LUT R0, R0, 0x3, RZ, 0xc0, !PT ;  /* 0x0000000300007812 */ /* 0x000fe200078ec0ff */
[----:B--2---:R-:W1:Y:S01]  /*f880*/  LDC.64 R2, c[0x0][0x418] ;  /* 0x00010600ff027b82 */ /* 0x004e620000000a00 */
[----:B---3--:R-:W-:Y:S01]  /*f890*/  SHF.R.S32.HI R9, RZ, 0x1f, R8 ;  /* 0x0000001fff097819 */ /* 0x008fe20000011408 */
[----:B------:R2:W-:Y:S01]  /*f8a0*/  @P0 STL [R1+0x4], R8 ;  /* 0x0000040801000387 */ /* 0x0005e20000100800 */
[----:B-1----:R-:W-:Y:S01]  /*f8b0*/  LOP3.LUT P0, RZ, R2, UR4, RZ, 0xfc, !PT ;  /* 0x0000000402ff7c12 */ /* 0x002fe2000f80fcff */
[----:B------:R-:W-:Y:S02]  /*f8c0*/  UMOV UR4, 0xffffffff ;  /* 0xffffffff00047882 */ /* 0x000fe40000000000 */
[----:B------:R2:W-:Y:S01]  /*f8d0*/  STL [R1+0x18], R9 ;  /* 0x0000180901007387 */ /* 0x0005e20000100800 */
[----:B------:R-:W-:-:S04]  /*f8e0*/  LOP3.LUT P0, RZ, R3, UR5, RZ, 0xfc, P0 ;  /* 0x0000000503ff7c12 */ /* 0x000fc8000800fcff */
[----:B0-----:R-:W-:Y:S01]  /*f8f0*/  SEL R16, R8, RZ, !P0 ;  /* 0x000000ff08107207 */ /* 0x001fe20004000000 */
[----:B------:R-:W-:Y:S08]  /*f900*/  BRA.DIV UR4, `(.L_x_207) ;  /* 0x0000003a04dc7947 */ /* 0x000ff0000b800000 */
[----:B------:R0:W1:Y:S02]  /*f910*/  SHFL.IDX PT, R14, R0, RZ, 0x1f ;  /* 0x00001fff000e7589 */ /* 0x00006400000e0000 */
.L_x_280:
[----:B0-----:R-:W3:Y:S01]  /*f920*/  LDL.LU R0, [R1+0x8] ;  /* 0x0000080001007983 */ /* 0x001ee20000300800 */
[----:B------:R-:W-:Y:S02]  /*f930*/  PLOP3.LUT P1, PT, PT, PT, PT, 0x8, 0x0 ;  /* 0x000000000000781c */ /* 0x000fe40003f2e170 */
[----:B-1----:R-:W-:Y:S02]  /*f940*/  ISETP.NE.AND P0, PT, R14, RZ, PT ;  /* 0x000000ff0e00720c */ /* 0x002fe40003f05270 */
[----:B---3--:R-:W-:-:S09]  /*f950*/  LOP3.LUT R0, R0, 0xfffffffe, RZ, 0xc0, !PT ;  /* 0xfffffffe00007812 */ /* 0x008fd200078ec0ff */
[----:B------:R-:W-:-:S05]  /*f960*/  @P1 LOP3.LUT R0, R0, 0x1, RZ, 0xfc, !PT ;  /* 0x0000000100001812 */ /* 0x000fca00078efcff */
[----:B------:R0:W-:Y:S01]  /*f970*/  STL [R1+0x8], R0 ;  /* 0x0000080001007387 */ /* 0x0001e20000100800 */
[----:B------:R-:W-:Y:S05]  /*f980*/  @P0 BRA `(.L_x_208) ;  /* 0x0000000400900947 */ /* 0x000fea0003800000 */
[----:B------:R-:W-:Y:S01]  /*f990*/  UMOV UR4, 0xffffffff ;  /* 0xffffffff00047882 */ /* 0x000fe20000000000 */
[----:B0-----:R-:W-:Y:S02]  /*f9a0*/  VIADD R0, R19, 0xffffffff ;  /* 0xffffffff13007836 */ /* 0x001fe40000000000 */
[----:B------:R-:W-:Y:S05]  /*f9b0*/  BRA.DIV UR4, `(.L_x_209) ;  /* 0x0000003a04d07947 */ /* 0x000fea000b800000 */
[----:B------:R-:W-:-:S13]  /*f9c0*/  ELECT P6, URZ, PT ;  /* 0x00000000003f782f */ /* 0x000fda00038c0000 */
.L_x_283:
[----:B------:R-:W-:Y:S05]  /*f9d0*/  @!P6 BRA `(.L_x_208) ;  /* 0x00000004007ce947 */ /* 0x000fea0003800000 */
[----:B------:R-:W-:-:S04]  /*f9e0*/  ISETP.NE.U32.AND P0, PT, R2, RZ, PT ;  /* 0x000000ff0200720c */ /* 0x000fc80003f05070 */
[----:B------:R-:W-:-:S13]  /*f9f0*/  ISETP.NE.AND.EX P0, PT, R3, RZ, PT, P0 ;  /* 0x000000ff0300720c */ /* 0x000fda0003f05300 */
[----:B------:R-:W-:Y:S05]  /*fa00*/  @!P0 BRA `(.L_x_210) ;  /* 0x0000000000448947 */ /* 0x000fea0003800000 */
[----:B------:R-:W0:Y:S01]  /*fa10*/  LDC R7, c[0x0][0x43c] ;  /* 0x00010f00ff077b82 */ /* 0x000e220000000800 */
[----:B------:R-:W-:Y:S01]  /*fa20*/  ULDC.64 UR4, c[0x0][0x428] ;  /* 0x00010a0000047ab9 */ /* 0x000fe20000000a00 */
[----:B0-----:R-:W-:-:S13]  /*fa30*/  ISETP.NE.AND P0, PT, R7, 0x1, PT ;  /* 0x000000010700780c */ /* 0x001fda0003f05270 */
[----:B------:R-:W0:Y:S02]  /*fa40*/  @P0 LDC.64 R4, c[0x0][0x440] ;  /* 0x00011000ff040b82 */ /* 0x000e240000000a00 */
[----:B0-----:R-:W-:-:S04]  /*fa50*/  @P0 IMAD.HI.U32 R6, R0, R4, RZ ;  /* 0x0000000400060227 */ /* 0x001fc800078e00ff */
        /* <DEDUP_REMOVED lines=12> */
.L_x_210:
[----:B0-----:R-:W3:Y:S01]  /*fb20*/  LDL R3, [R1] ;  /* 0x0000000001037983 */ /* 0x001ee20000100800 */
[----:B------:R-:W-:Y:S01]  /*fb30*/  IMAD R2, R18, 0x8, R17 ;  /* 0x0000000812027824 */ /* 0x000fe200078e0211 */
[----:B--2---:R-:W0:Y:S02]  /*fb40*/  S2R R8, SR_TID.X ;  /* 0x0000000000087919 */ /* 0x004e240000002100 */
[----:B0-----:R-:W-:-:S04]  /*fb50*/  LOP3.LUT R8, R8, 0x7f, RZ, 0xc0, !PT ;  /* 0x0000007f08087812 */ /* 0x001fc800078ec0ff */
[----:B------:R-:W-:Y:S02]  /*fb60*/  ISETP.NE.AND P1, PT, R8, RZ, PT ;  /* 0x000000ff0800720c */ /* 0x000fe40003f25270 */
[----:B---3--:R-:W-:-:S04]  /*fb70*/  SHF.L.U32 R3, R3, 0x1f, RZ ;  /* 0x0000001f03037819 */ /* 0x008fc800000006ff */
[----:B------:R-:W0:Y:S02]  /*fb80*/  SYNCS.PHASECHK.TRANS64.TRYWAIT P0, [R2+URZ+0x29880], R3 ;  /* 0x02988003020075a7 */ /* 0x000e24000800017f */
[----:B0-----:R-:W-:Y:S05]  /*fb90*/  @!P0 BRA `(.L_x_211) ;  /* 0x0000003800788947 */ /* 0x001fea0003800000 */
.L_x_284:
[----:B------:R-:W-:Y:S05]  /*fba0*/  @P1 BRA `(.L_x_212) ;  /* 0x00000000001c1947 */ /* 0x000fea0003800000 */
[----:B------:R-:W1:Y:S02]  /*fbb0*/  S2R R4, SR_TID.X ;  /* 0x0000000000047919 */ /* 0x000e640000002100 */
[----:B-1----:R-:W-:Y:S01]  /*fbc0*/  LOP3.LUT R5, R4, 0x1f, RZ, 0xc0, !PT ;  /* 0x0000001f04057812 */ /* 0x002fe200078ec0ff */
[----:B------:R-:W-:-:S03]  /*fbd0*/  IMAD.MOV.U32 R4, RZ, RZ, 0x5000 ;  /* 0x00005000ff047424 */ /* 0x000fc600078e00ff */
[----:B------:R-:W-:Y:S01]  /*fbe0*/  ISETP.NE.AND P0, PT, R5, RZ, PT ;  /* 0x000000ff0500720c */ /* 0x000fe20003f05270 */
[----:B------:R1:W-:-:S12]  /*fbf0*/  SYNCS.ARRIVE.TRANS64 RZ, [R2+URZ+0x29870], R4 ;  /* 0x0298700402ff79a7 */ /* 0x0003d8000800003f */
[----:B-1----:R-:W-:Y:S05]  /*fc00*/  @!P0 BRA `(.L_x_212) ;  /* 0x0000000000048947 */ /* 0x002fea0003800000 */
[----:B------:R-:W-:Y:S01]  /*fc10*/  BPT.TRAP 0x1 ;  /* 0x000000040000795c */ /* 0x000fe20000300000 */
.L_x_212:
[----:B------:R-:W-:Y:S01]  /*fc20*/  IMAD.MOV.U32 R4, RZ, RZ, 0xa0 ;  /* 0x000000a0ff047424 */ /* 0x000fe200078e00ff */
[----:B------:R-:W-:Y:S01]  /*fc30*/  R2UR UR33, R2 ;  /* 0x00000000022172ca */ /* 0x000fe200000e0000 */
[----:B------:R-:W-:Y:S01]  /*fc40*/  UIADD3 UR4, UP0, UR52, 0x470, URZ ;  /* 0x0000047034047890 */ /* 0x000fe2000ff1e03f */
[----:B-----5:R-:W-:Y:S01]  /*fc50*/  R2UR UR37, R16 ;  /* 0x00000000102572ca */ /* 0x020fe200000e0000 */
[----:B------:R-:W-:Y:S01]  /*fc60*/  IMAD R0, R0, R4, UR40 ;  /* 0x0000002800007e24 */ /* 0x000fe2000f8e0204 */
[----:B------:R-:W-:Y:S01]  /*fc70*/  UMOV UR6, 0x0 ;  /* 0x0000000000067882 */ /* 0x000fe20000000000 */
[----:B------:R-:W-:Y:S01]  /*fc80*/  IMAD R4, R18, 0x5000, R17 ;  /* 0x0000500012047824 */ /* 0x000fe200078e0211 */
[----:B------:R-:W-:Y:S02]  /*fc90*/  UIADD3.X UR5, URZ, UR53, URZ, UP0, !UPT ;  /* 0x000000353f057290 */ /* 0x000fe400087fe43f */
[----:B------:R-:W-:Y:S01]  /*fca0*/  R2UR UR35, R0 ;  /* 0x00000000002372ca */ /* 0x000fe200000e0000 */
[----:B------:R-:W-:Y:S01]  /*fcb0*/  UMOV UR7, 0x14f00000 ;  /* 0x14f0000000077882 */ /* 0x000fe20000000000 */
[----:B------:R-:W-:Y:S01]  /*fcc0*/  R2UR UR32, R4 ;  /* 0x00000000042072ca */ /* 0x000fe200000e0000 */
[----:B------:R-:W-:-:S02]  /*fcd0*/  UMOV UR34, URZ ;  /* 0x0000003f00227c82 */ /* 0x000fc40008000000 */
[----:B------:R-:W-:-:S10]  /*fce0*/  UIADD3 UR33, UR33, 0x29870, URZ ;  /* 0x0002987021217890 */ /* 0x000fd4000fffe03f */
[----:B------:R-:W-:-:S09]  /*fcf0*/  UIADD3 UR32, UR32, 0xa400, URZ ;  /* 0x0000a40020207890 */ /* 0x000fd2000fffe03f */
[----:B------:R1:W-:Y:S01]  /*fd00*/  UTMALDG.4D [UR32], [UR4], desc[UR6] ;  /* 0x00000620040075b4 */ /* 0x0003e20008019000 */
[----:B------:R-:W2:Y:S02]  /*fd10*/  SYNCS.PHASECHK.TRANS64.TRYWAIT P0, [R2+URZ+0x29840], R3 ;  /* 0x02984003020075a7 */ /* 0x000ea4000800017f */
[----:B-12---:R-:W-:Y:S05]  /*fd20*/  @!P0 BRA `(.L_x_213) ;  /* 0x0000003800288947 */ /* 0x006fea0003800000 */
.L_x_285:
[----:B------:R-:W-:Y:S05]  /*fd30*/  @P1 BRA `(.L_x_214) ;  /* 0x00000000001c1947 */ /* 0x000fea0003800000 */
[----:B------:R-:W2:Y:S01]  /*fd40*/  S2R R4, SR_TID.X ;  /* 0x0000000000047919 */ /* 0x000ea20000002100 */
[----:B01----:R-:W-:-:S04]  /*fd50*/  IMAD.MOV.U32 R3, RZ, RZ, 0x7800 ;  /* 0x00007800ff037424 */ /* 0x003fc800078e00ff */
[----:B------:R3:W-:Y:S01]  /*fd60*/  SYNCS.ARRIVE.TRANS64 RZ, [R2+URZ+0x29830], R3 ;  /* 0x0298300302ff79a7 */ /* 0x0007e2000800003f */
[----:B--2---:R-:W-:-:S04]  /*fd70*/  LOP3.LUT R4, R4, 0x1f, RZ, 0xc0, !PT ;  /* 0x0000001f04047812 */ /* 0x004fc800078ec0ff */
[----:B------:R-:W-:-:S13]  /*fd80*/  ISETP.NE.AND P0, PT, R4, RZ, PT ;  /* 0x000000ff0400720c */ /* 0x000fda0003f05270 */
[----:B---3--:R-:W-:Y:S05]  /*fd90*/  @!P0 BRA `(.L_x_214) ;  /* 0x0000000000048947 */ /* 0x008fea0003800000 */
[----:B------:R-:W-:Y:S01]  /*fda0*/  BPT.TRAP 0x1 ;  /* 0x000000040000795c */ /* 0x000fe20000300000 */
.L_x_214:
[----:B01----:R-:W2:Y:S01]  /*fdb0*/  LDL.LU R3, [R1+0x8] ;  /* 0x0000080001037983 */ /* 0x003ea20000300800 */
[----:B------:R-:W-:Y:S01]  /*fdc0*/  R2UR UR27, R0 ;  /* 0x00000000001b72ca */ /* 0x000fe200000e0000 */
[----:B------:R-:W-:Y:S01]  /*fdd0*/  IMAD R0, R18, 0x7800, R17 ;  /* 0x0000780012007824 */ /* 0x000fe200078e0211 */
[----:B------:R-:W-:Y:S01]  /*fde0*/  R2UR UR25, R2 ;  /* 0x00000000021972ca */ /* 0x000fe200000e0000 */
[----:B------:R-:W-:Y:S01]  /*fdf0*/  UIADD3 UR4, UP0, UR52, 0x370, URZ ;  /* 0x0000037034047890 */ /* 0x000fe2000ff1e03f */
[----:B------:R-:W-:Y:S01]  /*fe00*/  PLOP3.LUT P0, PT, PT, PT, PT, 0x80, 0x0 ;  /* 0x000000000000781c */ /* 0x000fe20003f0f070 */
[----:B------:R-:W-:Y:S01]  /*fe10*/  UMOV UR6, 0x0 ;  /* 0x0000000000067882 */ /* 0x000fe20000000000 */
[----:B------:R-:W-:Y:S01]  /*fe20*/  R2UR UR8, R0 ;  /* 0x00000000000872ca */ /* 0x000fe200000e0000 */
[----:B------:R-:W-:Y:S01]  /*fe30*/  UIADD3.X UR5, URZ, UR53, URZ, UP0, !UPT ;  /* 0x000000353f057290 */ /* 0x000fe200087fe43f */
[----:B------:R-:W-:Y:S01]  /*fe40*/  R2UR UR29, R16 ;  /* 0x00000000101d72ca */ /* 0x000fe200000e0000 */
[----:B------:R-:W-:Y:S01]  /*fe50*/  UMOV UR7, 0x14f00000 ;  /* 0x14f0000000077882 */ /* 0x000fe20000000000 */
[----:B------:R-:W-:Y:S01]  /*fe60*/  UMOV UR26, URZ ;  /* 0x0000003f001a7c82 */ /* 0x000fe20008000000 */
[----:B------:R-:W-:Y:S01]  /*fe70*/  UMOV UR28, UR36 ;  /* 0x00000024001c7c82 */ /* 0x000fe20008000000 */
[----:B------:R-:W-:Y:S01]  /*fe80*/  UMOV UR18, 0x40 ;  /* 0x0000004000127882 */ /* 0x000fe20000000000 */
[----:B------:R-:W-:Y:S01]  /*fe90*/  UMOV UR20, UR36 ;  /* 0x0000002400147c82 */ /* 0x000fe20008000000 */
[----:B------:R-:W-:Y:S01]  /*fea0*/  UMOV UR19, UR27 ;  /* 0x0000001b00137c82 */ /* 0x000fe20008000000 */
[----:B------:R-:W-:Y:S01]  /*feb0*/  UIADD3 UR25, UR25, 0x29830, URZ ;  /* 0x0002983019197890 */ /* 0x000fe2000fffe03f */
[----:B------:R-:W-:Y:S01]  /*fec0*/  UMOV UR10, 0x80 ;  /* 0x00000080000a7882 */ /* 0x000fe20000000000 */
[----:B------:R-:W-:-:S02]  /*fed0*/  UMOV UR12, UR36 ;  /* 0x00000024000c7c82 */ /* 0x000fc40008000000 */
[----:B------:R-:W-:Y:S02]  /*fee0*/  UIADD3 UR24, UR8, 0x1a400, URZ ;  /* 0x0001a40008187890 */ /* 0x000fe4000fffe03f */
[----:B------:R-:W-:Y:S02]  /*fef0*/  UIADD3 UR16, UR8, 0x1cc00, URZ ;  /* 0x0001cc0008107890 */ /* 0x000fe4000fffe03f */
[----:B------:R-:W-:Y:S01]  /*ff00*/  UIADD3 UR8, UR8, 0x1f400, URZ ;  /* 0x0001f40008087890 */ /* 0x000fe2000fffe03f */
[----:B------:R-:W-:Y:S01]  /*ff10*/  UMOV UR21, UR29 ;  /* 0x0000001d00157c82 */ /* 0x000fe20008000000 */
[----:B------:R-:W-:Y:S01]  /*ff20*/  UMOV UR17, UR25 ;  /* 0x0000001900117c82 */ /* 0x000fe20008000000 */
[----:B------:R-:W-:Y:S01]  /*ff30*/  UMOV UR11, UR27 ;  /* 0x0000001b000b7c82 */ /* 0x000fe20008000000 */
[----:B------:R-:W-:Y:S01]  /*ff40*/  UMOV UR13, UR29 ;  /* 0x0000001d000d7c82 */ /* 0x000fe20008000000 */
[----:B------:R1:W-:Y:S01]  /*ff50*/  UTMALDG.4D [UR24], [UR4], desc[UR6] ;  /* 0x00000618040075b4 */ /* 0x0003e20008019000 */
[----:B------:R-:W-:Y:S01]  /*ff60*/  UMOV UR9, UR25 ;  /* 0x0000001900097c82 */ /* 0x000fe20008000000 */
[----:B------:R1:W-:Y:S02]  /*ff70*/  UTMALDG.4D [UR16], [UR4], desc[UR6] ;  /* 0x00000610040075b4 */ /* 0x0003e40008019000 */
[----:B------:R1:W-:Y:S01]  /*ff80*/  UTMALDG.4D [UR8], [UR4], desc[UR6] ;  /* 0x00000608040075b4 */ /* 0x0003e20008019000 */
[----:B--2---:R-:W-:-:S04]  /*ff90*/  LOP3.LUT R3, R3, 0xfffffffe, RZ, 0xc0, !PT ;  /* 0xfffffffe03037812 */ /* 0x004fc800078ec0ff */
[----:B------:R-:W-:-:S05]  /*ffa0*/  @P0 LOP3.LUT R3, R3, 0x1, RZ, 0xfc, !PT ;  /* 0x0000000103030812 */ /* 0x000fca00078efcff */
[----:B------:R1:W-:Y:S01]  /*ffb0*/  STL [R1+0x8], R3 ;  /* 0x0000080301007387 */ /* 0x0003e20000100800 */
[----:B------:R-:W-:Y:S01]  /*ffc0*/  NOP ;  /* 0x0000000000007918 */ /* 0x000fe20000000000 */
.L_x_208:
[----:B------:R-:W-:Y:S05]  /*ffd0*/  WARPSYNC.ALL ;  /* 0x0000000000007948 */ /* 0x000fea0003800000 */
[----:B0-----:R-:W-:Y:S01]  /*ffe0*/  VIADD R0, R17, 0x14400 ;  /* 0x0001440011007836 */ /* 0x001fe20000000000 */
[----:B-1----:R-:W-:Y:S01]  /*fff0*/  USHF.R.S32.HI UR4, URZ, 0x1f, UR48 ;  /* 0x0000001f3f047899 */ /* 0x002fe20008011430 */
[----:B------:R-:W-:Y:S03]  /*10000*/  BAR.SYNC.DEFER_BLOCKING 0x8, 0x180 ;  /* 0x0206000000007b1d */ /* 0x000fe60000010000 */
[----:B------:R-:W-:-:S03]  /*10010*/  LOP3.LUT P0, RZ, R0, 0x1bf, RZ, 0xc0, !PT ;  /* 0x000001bf00ff7812 */ /* 0x000fc6000780c0ff */
[----:B------:R-:W-:Y:S01]  /*10020*/  ULDC.64 UR6, c[0x0][0x298] ;  /* 0x0000a60000067ab9 */ /* 0x000fe20000000a00 */
[----:B------:R-:W-:Y:S01]  /*10030*/  ULDC.64 UR8, c[0x0][0xa00] ;  /* 0x0002800000087ab9 */ /* 0x000fe20000000a00 */
[----:B------:R-:W-:Y:S01]  /*10040*/  UIMAD UR4, UR4, UR6, URZ ;  /* 0x00000006040472a4 */ /* 0x000fe2000f8e023f */
[----:B------:R-:W-:Y:S01]  /*10050*/  BSSY B6, `(.L_x_215) ;  /* 0x0000019000067945 */ /* 0x000fe20003800000 */
[----:B------:R-:W-:Y:S02]  /*10060*/  UISETP.NE.U32.AND UP0, UPT, UR8, URZ, UPT ;  /* 0x0000003f0800728c */ /* 0x000fe4000bf05070 */
[----:B------:R-:W-:Y:S02]  /*10070*/  UIMAD.WIDE.U32 UR44, UR48, UR6, URZ ;  /* 0x00000006302c72a5 */ /* 0x000fe4000f8e003f */
[----:B------:R-:W-:Y:S02]  /*10080*/  UIMAD UR4, UR48, UR7, UR4 ;  /* 0x00000007300472a4 */ /* 0x000fe4000f8e0204 */
[----:B------:R-:W-:-:S02]  /*10090*/  UISETP.NE.AND.EX UP0, UPT, UR9, URZ, UPT, UP0 ;  /* 0x0000003f0900728c */ /* 0x000fc4000bf05300 */
[----:B------:R-:W-:Y:S02]  /*100a0*/  UIADD3 UR37, UR45, UR4, URZ ;  /* 0x000000042d257290 */ /* 0x000fe4000fffe03f */
[----:B------:R-:W-:Y:S02]  /*100b0*/  USEL UR47, UR47, URZ, !UP0 ;  /* 0x0000003f2f2f7287 */ /* 0x000fe4000c000000 */
[----:B------:R-:W-:Y:S01]  /*100c0*/  USEL UR46, UR46, URZ, !UP0 ;  /* 0x0000003f2e2e7287 */ /* 0x000fe2000c000000 */
[----:B------:R-:W-:Y:S11]  /*100d0*/  @!P0 BRA `(.L_x_216) ;  /* 0x0000000000408947 */ /* 0x000ff60003800000 */
        /* <DEDUP_REMOVED lines=11> */
[----:B--2---:R-:W-:Y:S02]  /*10190*/  IMAD.MOV.U32 R8, RZ, RZ, 0x70 ;  /* 0x00000070ff087424 */ /* 0x004fe400078e00ff */
[----:B------:R-:W-:Y:S02]  /*101a0*/  IMAD.MOV.U32 R12, RZ, RZ, 0x1 ;  /* 0x00000001ff0c7424 */ /* 0x000fe400078e00ff */
[----:B------:R-:W-:-:S07]  /*101b0*/  IMAD.MOV.U32 R13, RZ, RZ, RZ ;  /* 0x000000ffff0d7224 */ /* 0x000fce00078e00ff */
[----:B------:R-:W-:-:S07]  /*101c0*/  LEPC R20, `(.L_x_216) ;  /* 0x000000001014794e */ /* 0x000fce0000000000 */
[----:B0-----:R-:W-:Y:S05]  /*101d0*/  CALL.ABS.NOINC R2 ;  /* 0x0000000002007343 */ /* 0x001fea0003c00000 */
.L_x_216:
[----:B------:R-:W-:Y:S05]  /*101e0*/  BSYNC B6 ;  /* 0x0000000000067941 */ /* 0x000fea0003800000 */
.L_x_215:
[----:B------:R-:W3:Y:S01]  /*101f0*/  LDL.LU R3, [R1+0x14] ;  /* 0x0000140001037983 */ /* 0x000ee20000300800 */
[----:B------:R-:W0:Y:S01]  /*10200*/  LDC R6, c[0x0][0x448] ;  /* 0x00011200ff067b82 */ /* 0x000e220000000800 */
[----:B------:R-:W-:Y:S01]  /*10210*/  ULDC.64 UR6, c[0x0][0x2d8] ;  /* 0x0000b60000067ab9 */ /* 0x000fe20000000a00 */
[----:B------:R-:W1:Y:S01]  /*10220*/  S2R R2, SR_TID.X ;  /* 0x0000000000027919 */ /* 0x000e620000002100 */
[----:B------:R-:W4:Y:S01]  /*10230*/  S2R R0, SR_TID.X ;  /* 0x0000000000007919 */ /* 0x000f220000002100 */
[----:B------:R-:W-:Y:S01]  /*10240*/  UMOV UR4, UR44 ;  /* 0x0000002c00047c82 */ /* 0x000fe20008000000 */
[----:B------:R-:W-:Y:S01]  /*10250*/  UMOV UR5, UR37 ;  /* 0x0000002500057c82 */ /* 0x000fe20008000000 */
[----:B------:R-:W-:Y:S01]  /*10260*/  ULDC.64 UR8, c[0x0][0x2e0] ;  /* 0x0000b80000087ab9 */ /* 0x000fe20000000a00 */
[----:B0-----:R-:W-:Y:S02]  /*10270*/  ISETP.NE.AND P0, PT, R6, 0x1, PT ;  /* 0x000000010600780c */ /* 0x001fe40003f05270 */
[----:B-1----:R-:W-:-:S11]  /*10280*/  LOP3.LUT R2, R2, 0x7f, RZ, 0xc0, !PT ;  /* 0x0000007f02027812 */ /* 0x002fd600078ec0ff */
[----:B------:R-:W0:Y:S01]  /*10290*/  @P0 LDC R4, c[0x0][0x450] ;  /* 0x00011400ff040b82 */ /* 0x000e220000000800 */
[----:B------:R-:W-:Y:S01]  /*102a0*/  SHF.R.U32.HI R2, RZ, 0x2, R2 ;  /* 0x00000002ff027819 */ /* 0x000fe20000011602 */
[----:B----4-:R-:W-:-:S05]  /*102b0*/  IMAD.SHL.U32 R0, R0, 0x20, RZ ;  /* 0x0000002000007824 */ /* 0x010fca00078e00ff */
[----:B------:R-:W-:Y:S02]  /*102c0*/  LOP3.LUT R0, R2, 0x60, R0, 0xf8, !PT ;  /* 0x0000006002007812 */ /* 0x000fe400078ef800 */
[----:B------:R-:W1:Y:S01]  /*102d0*/  @P0 LDC R2, c[0x0][0x44c] ;  /* 0x00011300ff020b82 */ /* 0x000e620000000800 */
[----:B--2---:R-:W2:Y:S01]  /*102e0*/  S2R R8, SR_TID.X ;  /* 0x0000000000087919 */ /* 0x004ea20000002100 */
[----:B------:R-:W-:Y:S02]  /*102f0*/  UIMAD.WIDE.U32 UR4, UR36, UR6, UR4 ;  /* 0x00000006240472a5 */ /* 0x000fe4000f8e0004 */
[----:B------:R-:W-:Y:S02]  /*10300*/  UIMAD UR6, UR46, UR8, URZ ;  /* 0x000000082e0672a4 */ /* 0x000fe4000f8e023f */
[----:B------:R-:W-:Y:S02]  /*10310*/  UIMAD UR5, UR36, UR7, UR5 ;  /* 0x00000007240572a4 */ /* 0x000fe4000f8e0205 */
[----:B------:R-:W-:-:S02]  /*10320*/  UIMAD UR6, UR47, UR9, UR6 ;  /* 0x000000092f0672a4 */ /* 0x000fc4000f8e0206 */
[----:B------:R-:W-:-:S03]  /*10330*/  UIMAD.WIDE.U32 UR4, UR47, UR8, UR4 ;  /* 0x000000082f0472a5 */ /* 0x000fc6000f8e0004 */
[----:B------:R-:W-:Y:S01]  /*10340*/  ULDC.64 UR8, c[0x0][0x2d0] ;  /* 0x0000b40000087ab9 */ /* 0x000fe20000000a00 */
[----:B------:R-:W-:Y:S01]  /*10350*/  UIADD3 UR5, UR5, UR6, URZ ;  /* 0x0000000605057290 */ /* 0x000fe2000fffe03f */
[----:B--2---:R-:W-:-:S05]  /*10360*/  IMAD.SHL.U32 R8, R8, 0x10, RZ ;  /* 0x0000001008087824 */ /* 0x004fca00078e00ff */
[----:B------:R-:W-:-:S04]  /*10370*/  LOP3.LUT R8, R8, 0x30, RZ, 0xc0, !PT ;  /* 0x0000003008087812 */ /* 0x000fc800078ec0ff */
[----:B------:R-:W-:Y:S01]  /*10380*/  LOP3.LUT R9, R8, 0x40, RZ, 0xfc, !PT ;  /* 0x0000004008097812 */ /* 0x000fe200078efcff */
[----:B---3--:R-:W-:-:S05]  /*10390*/  IMAD.SHL.U32 R5, R3, 0x80, RZ ;  /* 0x0000008003057824 */ /* 0x008fca00078e00ff */
[----:B------:R-:W-:-:S05]  /*103a0*/  LOP3.LUT R0, R0, R5, RZ, 0xfc, !PT ;  /* 0x0000000500007212 */ /* 0x000fca00078efcff */
[----:B-1----:R-:W-:-:S04]  /*103b0*/  @P0 IMAD.HI.U32 R3, R0, R2, RZ ;  /* 0x0000000200030227 */ /* 0x002fc800078e00ff */
[----:B------:R-:W-:Y:S01]  /*103c0*/  IMAD.MOV.U32 R2, RZ, RZ, R0 ;  /* 0x000000ffff027224 */ /* 0x000fe200078e0000 */
[----:B0-----:R-:W-:-:S04]  /*103d0*/  @P0 SHF.R.U32.HI R2, RZ, R4, R3 ;  /* 0x00000004ff020219 */ /* 0x001fc80000011603 */
[--C-:B------:R-:W-:Y:S01]  /*103e0*/  SHF.R.S32.HI R4, RZ, 0x1f, R2.reuse ;  /* 0x0000001fff047819 */ /* 0x100fe20000011402 */
[----:B------:R-:W-:-:S04]  /*103f0*/  IMAD.MOV R3, RZ, RZ, -R2 ;  /* 0x000000ffff037224 */ /* 0x000fc800078e0a02 */
[----:B------:R-:W-:Y:S02]  /*10400*/  IMAD R0, R6, R3, R0 ;  /* 0x0000000306007224 */ /* 0x000fe400078e0200 */
[----:B------:R-:W-:Y:S02]  /*10410*/  IMAD R4, R4, UR8, RZ ;  /* 0x0000000804047c24 */ /* 0x000fe4000f8e02ff */
[----:B------:R-:W-:Y:S02]  /*10420*/  IMAD.U32 R3, RZ, RZ, UR8 ;  /* 0x00000008ff037e24 */ /* 0x000fe4000f8e00ff */
[C---:B------:R-:W-:Y:S02]  /*10430*/  IMAD R4, R2.reuse, UR9, R4 ;  /* 0x0000000902047c24 */ /* 0x040fe4000f8e0204 */
[----:B------:R-:W-:Y:S01]  /*10440*/  IMAD.WIDE.U32 R2, R2, R3, UR4 ;  /* 0x0000000402027e25 */ /* 0x000fe2000f8e0003 */
        /* <DEDUP_REMOVED lines=8> */
[----:B------:R-:W-:Y:S02]  /*104d0*/  ULDC UR4, c[0x0][0x2b8] ;  /* 0x0000ae0000047ab9 */ /* 0x000fe40000000800 */
[----:B------:R-:W-:Y:S02]  /*104e0*/  ISETP.GE.AND P1, PT, R9, UR4, PT ;  /* 0x0000000409007c0c */ /* 0x000fe4000bf26270 */
[----:B------:R0:W5:Y:S01]  /*104f0*/  LDL R9, [R1+0x2c] ;  /* 0x00002c0001097983 */ /* 0x0001620000100800 */
[----:B------:R-:W1:Y:S01]  /*10500*/  S2R R7, SR_TID.X ;  /* 0x0000000000077919 */ /* 0x000e620000002100 */
[----:B------:R-:W-:-:S02]  /*10510*/  LOP3.LUT R8, R8, 0x80, RZ, 0xfc, !PT ;  /* 0x0000008008087812 */ /* 0x000fc400078efcff */
[----:B------:R-:W-:Y:S02]  /*10520*/  IADD3.X R0, R3, UR5, R0, P0, !PT ;  /* 0x0000000503007c10 */ /* 0x000fe400087fe400 */
[----:B------:R-:W-:Y:S01]  /*10530*/  ISETP.GE.AND P2, PT, R8, UR4, PT ;  /* 0x0000000408007c0c */ /* 0x000fe2000bf46270 */
[----:B-1----:R-:W-:-:S05]  /*10540*/  IMAD.SHL.U32 R10, R7, 0x10, RZ ;  /* 0x00000010070a7824 */ /* 0x002fca00078e00ff */
[----:B------:R-:W-:-:S04]  /*10550*/  LOP3.LUT R10, R10, 0x30, RZ, 0xc0, !PT ;  /* 0x000000300a0a7812 */ /* 0x000fc800078ec0ff */
[----:B------:R-:W-:Y:S01]  /*10560*/  ISETP.GE.AND P0, PT, R10, UR4, PT ;  /* 0x000000040a007c0c */ /* 0x000fe2000bf06270 */
[----:B------:R-:W-:-:S03]  /*10570*/  UMOV UR4, 0xffffffff ;  /* 0xffffffff00047882 */ /* 0x000fc60000000000 */
[----:B0-----:R-:W-:Y:S09]  /*10580*/  BRA.DIV UR4, `(.L_x_217) ;  /* 0x0000003204247947 */ /* 0x001ff2000b800000 */
[----:B------:R-:W0:Y:S02]  /*10590*/  S2R R7, SR_TID.X ;  /* 0x0000000000077919 */ /* 0x000e240000002100 */
[----:B0-----:R-:W-:Y:S02]  /*105a0*/  LOP3.LUT R8, R7, 0x7f, RZ, 0xc0, !PT ;  /* 0x0000007f07087812 */ /* 0x001fe400078ec0ff */
[----:B------:R-:W2:Y:S02]  /*105b0*/  LDL.LU R7, [R1+0x1c] ;  /* 0x00001c0001077983 */ /* 0x000ea40000300800 */
[----:B------:R-:W-:-:S05]  /*105c0*/  SHF.R.U32.HI R8, RZ, 0x2, R8 ;  /* 0x00000002ff087819 */ /* 0x000fca0000011608 */
[----:B------:R-:W-:-:S04]  /*105d0*/  IMAD.IADD R2, R8, 0x1, R5 ;  /* 0x0000000108027824 */ /* 0x000fc800078e0205 */
[C---:B------:R-:W-:Y:S02]  /*105e0*/  VIADD R5, R2.reuse, 0x20 ;  /* 0x0000002002057836 */ /* 0x040fe40000000000 */
[----:B--2---:R-:W-:Y:S02]  /*105f0*/  IMAD R3, R7, R6, RZ ;  /* 0x0000000607037224 */ /* 0x004fe400078e02ff */
[----:B------:R-:W0:Y:S03]  /*10600*/  SHFL.IDX PT, R7, R4, RZ, 0x1c1f ;  /* 0x001c1fff04077589 */ /* 0x000e2600000e0000 */
[----:B------:R-:W-:Y:S01]  /*10610*/  ISETP.GE.AND P4, PT, R2, R3, PT ;  /* 0x000000030200720c */ /* 0x000fe20003f86270 */
[----:B------:R-:W1:-:S12]  /*10620*/  SHFL.IDX PT, R6, R0, RZ, 0x1c1f ;  /* 0x001c1fff00067589 */ /* 0x000e5800000e0000 */
[----:B0-----:R-:W-:-:S05]  /*10630*/  @!P4 IADD3 R7, P3, R10, R7, RZ ;  /* 0x000000070a07c210 */ /* 0x001fca0007f7e0ff */
[----:B-1----:R-:W-:Y:S01]  /*10640*/  @!P4 IMAD.X R6, RZ, RZ, R6, P3 ;  /* 0x000000ffff06c224 */ /* 0x002fe200018e0606 */
[----:B------:R-:W-:Y:S02]  /*10650*/  ISETP.GE.AND P3, PT, R5, R3, PT ;  /* 0x000000030500720c */ /* 0x000fe40003f66270 */
[----:B------:R-:W-:Y:S02]  /*10660*/  SHFL.IDX PT, R5, R0, 0x1, 0x1c1f ;  /* 0x003c1f0000057f89 */ /* 0x000fe400000e0000 */
[----:B------:R-:W-:-:S04]  /*10670*/  @!P4 LOP3.LUT R7, R7, R6, RZ, 0x3c, !PT ;  /* 0x000000060707c212 */ /* 0x000fc800078e3cff */
[----:B------:R-:W-:-:S04]  /*10680*/  @!P4 LOP3.LUT R6, R7, R6, RZ, 0x3c, !PT ;  /* 0x000000060706c212 */ /* 0x000fc800078e3cff */
[----:B------:R-:W-:-:S05]  /*10690*/  @!P4 LOP3.LUT R7, R7, R6, RZ, 0x3c, !PT ;  /* 0x000000060707c212 */ /* 0x000fca00078e3cff */
[----:B-----5:R-:W-:Y:S04]  /*106a0*/  @!P4 LDGSTS.E.BYPASS.LTC128B.128 [R9+0x14400], desc[UR50][R6.64], !P0 ;  /* 0x144000000609cfae */ /* 0x020fe8000c101d72 */
[----:B------:R-:W-:Y:S04]  /*106b0*/  @!P4 LDGSTS.E.BYPASS.LTC128B.128 [R9+0x16400], desc[UR50][R6.64+0x40], !P1 ;  /* 0x164000400609cfae */ /* 0x000fe8000c901d72 */
[----:B------:R0:W-:Y:S04]  /*106c0*/  @!P4 LDGSTS.E.BYPASS.LTC128B.128 [R9+0x18400], desc[UR50][R6.64+0x80], !P2 ;  /* 0x184000800609cfae */ /* 0x0001e8000d101d72 */
[----:B0-----:R-:W0:Y:S02]  /*106d0*/  SHFL.IDX PT, R6, R4, 0x1, 0x1c1f ;  /* 0x003c1f0004067f89 */ /* 0x001e2400000e0000 */
[----:B0-----:R-:W-:-:S05]  /*106e0*/  @!P3 IADD3 R6, P4, R10, R6, RZ ;  /* 0x000000060a06b210 */ /* 0x001fca0007f9e0ff */
[----:B------:R-:W-:-:S04]  /*106f0*/  @!P3 IMAD.X R5, RZ, RZ, R5, P4 ;  /* 0x000000ffff05b224 */ /* 0x000fc800020e0605 */
[----:B------:R-:W-:Y:S02]  /*10700*/  @!P3 IMAD.MOV.U32 R7, RZ, RZ, R5 ;  /* 0x000000ffff07b224 */ /* 0x000fe400078e0005 */
[----:B------:R-:W-:-:S03]  /*10710*/  VIADD R5, R2, 0x40 ;  /* 0x0000004002057836 */ /* 0x000fc60000000000 */
[----:B------:R-:W-:Y:S04]  /*10720*/  @!P3 LDGSTS.E.BYPASS.LTC128B.128 [R9+0x14c00], desc[UR50][R6.64], !P0 ;  /* 0x14c000000609bfae */ /* 0x000fe8000c101d72 */
[----:B------:R-:W-:Y:S04]  /*10730*/  @!P3 LDGSTS.E.BYPASS.LTC128B.128 [R9+0x16c00], desc[UR50][R6.64+0x40], !P1 ;  /* 0x16c000400609bfae */ /* 0x000fe8000c901d72 */
[----:B------:R0:W-:Y:S01]  /*10740*/  @!P3 LDGSTS.E.BYPASS.LTC128B.128 [R9+0x18c00], desc[UR50][R6.64+0x80], !P2 ;  /* 0x18c000800609bfae */ /* 0x0001e2000d101d72 */
[----:B------:R-:W-:-:S03]  /*10750*/  ISETP.GE.AND P3, PT, R5, R3, PT ;  /* 0x000000030500720c */ /* 0x000fc60003f66270 */
[----:B------:R-:W-:Y:S04]  /*10760*/  SHFL.IDX PT, R5, R0, 0x2, 0x1c1f ;  /* 0x005c1f0000057f89 */ /* 0x000fe800000e0000 */
[----:B------:R-:W-:Y:S04]  /*10770*/  SHFL.IDX PT, R0, R0, 0x3, 0x1c1f ;  /* 0x007c1f0000007f89 */ /* 0x000fe800000e0000 */
[----:B0-----:R-:W0:Y:S04]  /*10780*/  SHFL.IDX PT, R6, R4, 0x2, 0x1c1f ;  /* 0x005c1f0004067f89 */ /* 0x001e2800000e0000 */
[----:B------:R-:W1:Y:S01]  /*10790*/  SHFL.IDX PT, R4, R4, 0x3, 0x1c1f ;  /* 0x007c1f0004047f89 */ /* 0x000e6200000e0000 */
[----:B0-----:R-:W-:-:S05]  /*107a0*/  @!P3 IADD3 R6, P4, R10, R6, RZ ;  /* 0x000000060a06b210 */ /* 0x001fca0007f9e0ff */
[----:B------:R-:W-:-:S04]  /*107b0*/  @!P3 IMAD.X R5, RZ, RZ, R5, P4 ;  /* 0x000000ffff05b224 */ /* 0x000fc800020e0605 */
[----:B------:R-:W-:-:S05]  /*107c0*/  @!P3 IMAD.MOV.U32 R7, RZ, RZ, R5 ;  /* 0x000000ffff07b224 */ /* 0x000fca00078e0005 */
[----:B------:R0:W-:Y:S04]  /*107d0*/  @!P3 LDGSTS.E.BYPASS.LTC128B.128 [R9+0x15400], desc[UR50][R6.64], !P0 ;  /* 0x154000000609bfae */ /* 0x0001e8000c101d72 */
[----:B------:R0:W-:Y:S04]  /*107e0*/  @!P3 LDGSTS.E.BYPASS.LTC128B.128 [R9+0x17400], desc[UR50][R6.64+0x40], !P1 ;  /* 0x174000400609bfae */ /* 0x0001e8000c901d72 */
[----:B-1----:R0:W-:Y:S02]  /*107f0*/  @!P3 LDGSTS.E.BYPASS.LTC128B.128 [R9+0x19400], desc[UR50][R6.64+0x80], !P2 ;  /* 0x194000800609bfae */ /* 0x0021e4000d101d72 */
.L_x_294:
[----:B------:R-:W-:Y:S01]  /*10800*/  VIADD R2, R2, 0x60 ;  /* 0x0000006002027836 */ /* 0x000fe20000000000 */
[----:B------:R-:W-:Y:S04]  /*10810*/  BSSY B0, `(.L_x_218) ;  /* 0x000000b000007945 */ /* 0x000fe80003800000 */
[----:B------:R-:W-:-:S13]  /*10820*/  ISETP.GE.AND P3, PT, R2, R3, PT ;  /* 0x000000030200720c */ /* 0x000fda0003f66270 */
[----:B------:R-:W-:Y:S05]  /*10830*/  @P3 BRA `(.L_x_219) ;  /* 0x0000000000203947 */ /* 0x000fea0003800000 */
[----:B------:R-:W-:-:S05]  /*10840*/  IADD3 R2, P3, R10, R4, RZ ;  /* 0x000000040a027210 */ /* 0x000fca0007f7e0ff */
[----:B------:R-:W-:-:S05]  /*10850*/  IMAD.X R3, RZ, RZ, R0, P3 ;  /* 0x000000ffff037224 */ /* 0x000fca00018e0600 */
[----:B------:R-:W-:Y:S01]  /*10860*/  @!PT LDS RZ, [RZ] ;  /* 0x00000000fffff984 */ /* 0x000fe20000000800 */
[----:B------:R-:W-:Y:S01]  /*10870*/  @!PT LDS RZ, [RZ] ;  /* 0x00000000fffff984 */ /* 0x000fe20000000800 */
[----:B------:R-:W-:Y:S01]  /*10880*/  @!PT LDS RZ, [RZ] ;  /* 0x00000000fffff984 */ /* 0x000fe20000000800 */
[----:B------:R1:W-:Y:S04]  /*10890*/  LDGSTS.E.BYPASS.LTC128B.128 [R9+0x15c00], desc[UR50][R2.64], !P0 ;  /* 0x15c0000002097fae */ /* 0x0003e8000c101d72 */
[----:B------:R1:W-:Y:S04]  /*108a0*/  LDGSTS.E.BYPASS.LTC128B.128 [R9+0x17c00], desc[UR50][R2.64+0x40], !P1 ;  /* 0x17c0004002097fae */ /* 0x0003e8000c901d72 */
[----:B------:R1:W-:Y:S02]  /*108b0*/  LDGSTS.E.BYPASS.LTC128B.128 [R9+0x19c00], desc[UR50][R2.64+0x80], !P2 ;  /* 0x19c0008002097fae */ /* 0x0003e4000d101d72 */
.L_x_219:
[----:B------:R-:W-:Y:S05]  /*108c0*/  BSYNC B0 ;  /* 0x0000000000007941 */ /* 0x000fea0003800000 */
.L_x_218:
[----:B------:R-:W-:Y:S01]  /*108d0*/  NOP ;  /* 0x0000000000007918 */ /* 0x000fe20000000000 */
[----:B------:R-:W-:-:S13]  /*108e0*/  PLOP3.LUT P0, PT, PT, PT, PT, 0x80, 0x0 ;  /* 0x000000000000781c */ /* 0x000fda0003f0f070 */
.L_x_220:
[----:B------:R-:W-:Y:S02]  /*108f0*/  PLOP3.LUT P1, PT, P1, P0, PT, 0xa2, 0x0 ;  /* 0x000000000000781c */ /* 0x000fe40000f21472 */
[----:B------:R-:W-:-:S08]  /*10900*/  @P0 R2UR P1, UR4, R17 ;  /* 0x00000000110402ca */ /* 0x000fd00000020000 */
[----:B------:R-:W-:-:S05]  /*10910*/  @P0 PLOP3.LUT P0, PT, P1, PT, PT, 0x80, 0x0 ;  /* 0x000000000000081c */ /* 0x000fca0000f0f070 */
[----:B------:R-:W-:Y:S01]  /*10920*/  @!P1 SYNCS.ARRIVE.TRANS64.RED.A0T1 RZ, [UR4+0x29800], RZ ;  /* 0x029800ffffff99a7 */ /* 0x000fe20008200404 */
[----:B------:R-:W-:Y:S07]  /*10930*/  @!P1 ARRIVES.LDGSTSBAR.64.TRANSCNT [UR4+0x29800] ;  /* 0x02980000ff0099b0 */ /* 0x000fee0008000a84 */
[----:B------:R-:W-:Y:S05]  /*10940*/  @P0 BRA.U.ANY `(.L_x_220) ;  /* 0xfffffffd00e80947 */ /* 0x000fea000393ffff */
[----:B-1----:R-:W2:Y:S02]  /*10950*/  LDL.LU R2, [R1+0x30] ;  /* 0x0000300001027983 */ /* 0x002ea40000300800 */
[----:B--2---:R-:W-:-:S05]  /*10960*/  VIADD R2, R2, 0x1 ;  /* 0x0000000102027836 */ /* 0x004fca0000000000 */
[----:B------:R1:W-:Y:S01]  /*10970*/  STL [R1+0x30], R2 ;  /* 0x0000300201007387 */ /* 0x0003e20000100800 */
[----:B------:R-:W-:-:S04]  /*10980*/  LEA.HI R0, R2, R2, RZ, 0x1 ;  /* 0x0000000202007211 */ /* 0x000fc800078f08ff */
[----:B------:R-:W-:-:S05]  /*10990*/  LOP3.LUT R0, R0, 0xfffffffe, RZ, 0xc0, !PT ;  /* 0xfffffffe00007812 */ /* 0x000fca00078ec0ff */
[----:B------:R-:W-:-:S05]  /*109a0*/  IMAD.IADD R0, R2, 0x1, -R0 ;  /* 0x0000000102007824 */ /* 0x000fca00078e0a00 */
[----:B------:R-:W-:Y:S01]  /*109b0*/  SHF.L.U32 R0, R0, 0x1f, RZ ;  /* 0x0000001f00007819 */ /* 0x000fe200000006ff */
[----:B------:R-:W-:Y:S01]  /*109c0*/  NOP ;  /* 0x0000000000007918 */ /* 0x000fe20000000000 */
[----:B------:R1:W-:Y:S01]  /*109d0*/  SYNCS.ARRIVE.TRANS64.A1T0 RZ, [R17+URZ+0x29800], RZ ;  /* 0x029800ff11ff79a7 */ /* 0x0003e2000810003f */
[----:B------:R-:W-:Y:S01]  /*109e0*/  BSSY B0, `(.L_x_221) ;  /* 0x0000003000007945 */ /* 0x000fe20003800000 */
[----:B------:R-:W2:Y:S03]  /*109f0*/  SYNCS.PHASECHK.TRANS64.TRYWAIT P0, [R17+URZ+0x29820], R0 ;  /* 0x02982000110075a7 */ /* 0x000ea6000800017f */
[----:B-12---:R-:W-:Y:S05]  /*10a00*/  @!P0 BRA `(.L_x_222) ;  /* 0x00000030005c8947 */ /* 0x006fea0003800000 */
.L_x_295:
[----:B------:R-:W-:Y:S05]  /*10a10*/  BSYNC B0 ;  /* 0x0000000000007941 */ /* 0x000fea0003800000 */
.L_x_221:
[----:B------:R-:W2:Y:S01]  /*10a20*/  LDL R3, [R1+0xc] ;  /* 0x00000c0001037983 */ /* 0x000ea20000100800 */
[----:B------:R-:W-:-:S05]  /*10a30*/  VIADD R2, R19, 0xfffffffe ;  /* 0xfffffffe13027836 */ /* 0x000fca0000000000 */
[----:B--2---:R-:W-:-:S13]  /*10a40*/  ISETP.GE.AND P0, PT, R2, R3, PT ;  /* 0x000000030200720c */ /* 0x004fda0003f06270 */
[----:B------:R-:W-:Y:S05]  /*10a50*/  @!P0 BRA `(.L_x_223) ;  /* 0x0000000c00f88947 */ /* 0x000fea0003800000 */
[----:B-1----:R1:W5:Y:S01]  /*10a60*/  LDL.LU R0, [R1] ;  /* 0x0000000001007983 */ /* 0x0023620000300800 */
[----:B------:R-:W-:-:S07]  /*10a70*/  IMAD.MOV.U32 R3, RZ, RZ, R18 ;  /* 0x000000ffff037224 */ /* 0x000fce00078e0012 */
.L_x_245:
[----:B0-----:R-:W2:Y:S01]  /*10a80*/  LDL R4, [R1+0x8] ;  /* 0x0000080001047983 */ /* 0x001ea20000100800 */
[----:B------:R-:W-:Y:S01]  /*10a90*/  VIADD R18, R3, 0x1 ;  /* 0x0000000103127836 */ /* 0x000fe20000000000 */
[----:B------:R-:W-:Y:S05]  /*10aa0*/  YIELD ;  /* 0x0000000000007946 */ /* 0x000fea0003800000 */
[C---:B------:R-:W-:Y:S01]  /*10ab0*/  ISETP.NE.AND P0, PT, R18.reuse, 0x2, PT ;  /* 0x000000021200780c */ /* 0x040fe20003f05270 */
[----:B------:R-:W-:Y:S03]  /*10ac0*/  BSSY B0, `(.L_x_224) ;  /* 0x0000089000007945 */ /* 0x000fe60003800000 */
[----:B------:R-:W-:-:S02]  /*10ad0*/  SEL R18, R18, RZ, P0 ;  /* 0x000000ff12127207 */ /* 0x000fc40000000000 */
[----:B--2---:R-:W-:Y:S02]  /*10ae0*/  LOP3.LUT P1, RZ, R4, 0x1, RZ, 0xc0, !PT ;  /* 0x0000000104ff7812 */ /* 0x004fe4000782c0ff */
[----:B------:R-:W-:-:S04]  /*10af0*/  SEL R4, RZ, 0x1, P0 ;  /* 0x00000001ff047807 */ /* 0x000fc80000000000 */
[----:B0----5:R-:W-:-:S05]  /*10b00*/  LOP3.LUT R9, R0, R4, RZ, 0x3c, !PT ;  /* 0x0000000400097212 */ /* 0x021fca00078e3cff */
[----:B------:R0:W-:Y:S02]  /*10b10*/  STL [R1], R9 ;  /* 0x0000000901007387 */ /* 0x0001e40000100800 */
[----:B------:R-:W-:Y:S05]  /*10b20*/  @!P1 BRA `(.L_x_225) ;  /* 0x0000000800089947 */ /* 0x000fea0003800000 */
[----:B------:R-:W-:Y:S01]  /*10b30*/  ULDC.64 UR4, c[0x0][0x418] ;  /* 0x0001060000047ab9 */ /* 0x000fe20000000a00 */
[----:B------:R-:W-:Y:S01]  /*10b40*/  IMAD.MOV.U32 R8, RZ, RZ, R2 ;  /* 0x000000ffff087224 */ /* 0x000fe200078e0002 */
[----:B------:R-:W-:-:S04]  /*10b50*/  ISETP.NE.U32.AND P0, PT, RZ, UR4, PT ;  /* 0x00000004ff007c0c */ /* 0x000fc8000bf05070 */
[----:B------:R-:W-:-:S13]  /*10b60*/  ISETP.NE.AND.EX P0, PT, RZ, UR5, PT, P0 ;  /* 0x00000005ff007c0c */ /* 0x000fda000bf05300 */
[----:B------:R-:W-:Y:S05]  /*10b70*/  @!P0 BRA `(.L_x_226) ;  /* 0x00000000004c8947 */ /* 0x000fea0003800000 */
[----:B------:R-:W2:Y:S01]  /*10b80*/  LDL R10, [R1+0x18] ;  /* 0x00001800010a7983 */ /* 0x000ea20000100800 */
[----:B------:R-:W3:Y:S01]  /*10b90*/  LDC R8, c[0x0][0x43c] ;  /* 0x00010f00ff087b82 */ /* 0x000ee20000000800 */
[----:B------:R-:W-:Y:S02]  /*10ba0*/  ULDC.64 UR6, c[0x0][0x428] ;  /* 0x00010a0000067ab9 */ /* 0x000fe40000000a00 */
[----:B------:R-:W4:Y:S01]  /*10bb0*/  LDL R7, [R1+0x4] ;  /* 0x0000040001077983 */ /* 0x000f220000100800 */
[----:B---3--:R-:W-:-:S13]  /*10bc0*/  ISETP.NE.AND P0, PT, R8, 0x1, PT ;  /* 0x000000010800780c */ /* 0x008fda0003f05270 */
[----:B------:R-:W3:Y:S02]  /*10bd0*/  @P0 LDC.64 R4, c[0x0][0x440] ;  /* 0x00011000ff040b82 */ /* 0x000ee40000000a00 */
[----:B---3--:R-:W-:-:S04]  /*10be0*/  @P0 IMAD.HI.U32 R6, R2, R4, RZ ;  /* 0x0000000402060227 */ /* 0x008fc800078e00ff */
[----:B------:R-:W-:Y:S01]  /*10bf0*/  IMAD.MOV.U32 R4, RZ, RZ, R2 ;  /* 0x000000ffff047224 */ /* 0x000fe200078e0002 */
[----:B------:R-:W-:-:S05]  /*10c00*/  @P0 SHF.R.U32.HI R4, RZ, R5, R6 ;  /* 0x00000005ff040219 */ /* 0x000fca0000011606 */
[----:B------:R-:W-:-:S04]  /*10c10*/  IMAD.MOV R5, RZ, RZ, -R4 ;  /* 0x000000ffff057224 */ /* 0x000fc800078e0a04 */
[----:B------:R-:W-:Y:S01]  /*10c20*/  IMAD R8, R8, R5, R2 ;  /* 0x0000000508087224 */ /* 0x000fe200078e0202 */
[----:B------:R-:W-:Y:S01]  /*10c30*/  SHF.R.S32.HI R5, RZ, 0x1f, R4 ;  /* 0x0000001fff057819 */ /* 0x000fe20000011404 */
[----:B--2---:R-:W-:-:S04]  /*10c40*/  IMAD R6, R10, UR6, RZ ;  /* 0x000000060a067c24 */ /* 0x004fc8000f8e02ff */
[C---:B----4-:R-:W-:Y:S02]  /*10c50*/  IMAD R6, R7.reuse, UR7, R6 ;  /* 0x0000000707067c24 */ /* 0x050fe4000f8e0206 */
[----:B------:R-:W-:-:S04]  /*10c60*/  IMAD.WIDE.U32 R4, R7, UR6, R4 ;  /* 0x0000000607047c25 */ /* 0x000fc8000f8e0004 */
[----:B------:R-:W-:Y:S01]  /*10c70*/  IMAD.IADD R5, R6, 0x1, R5 ;  /* 0x0000000106057824 */ /* 0x000fe200078e0205 */
[----:B------:R-:W-:-:S04]  /*10c80*/  LEA R6, P0, R4, UR4, 0x2 ;  /* 0x0000000404067c11 */ /* 0x000fc8000f8010ff */
[----:B------:R-:W-:-:S05]  /*10c90*/  LEA.HI.X R7, R4, UR5, R5, 0x2, P0 ;  /* 0x0000000504077c11 */ /* 0x000fca00080f1405 */
[----:B------:R2:W5:Y:S04]  /*10ca0*/  LDG.E R16, desc[UR50][R6.64] ;  /* 0x0000003206107981 */ /* 0x000568000c1e1900 */
.L_x_226:
[----:B------:R-:W2:Y:S01]  /*10cb0*/  S2R R4, SR_TID.X ;  /* 0x0000000000047919 */ /* 0x000ea20000002100 */
[----:B------:R-:W-:Y:S01]  /*10cc0*/  IMAD R5, R18, 0x8, R17 ;  /* 0x0000000812057824 */ /* 0x000fe200078e0211 */
[----:B------:R-:W-:Y:S01]  /*10cd0*/  BSSY B1, `(.L_x_227) ;  /* 0x0000006000017945 */ /* 0x000fe20003800000 */
[----:B--2---:R-:W-:Y:S02]  /*10ce0*/  LOP3.LUT R6, R4, 0x7f, RZ, 0xc0, !PT ;  /* 0x0000007f04067812 */ /* 0x004fe400078ec0ff */
[----:B------:R-:W-:Y:S02]  /*10cf0*/  SHF.L.U32 R4, R9, 0x1f, RZ ;  /* 0x0000001f09047819 */ /* 0x000fe400000006ff */
[----:B------:R-:W-:Y:S02]  /*10d00*/  ISETP.NE.AND P1, PT, R6, RZ, PT ;  /* 0x000000ff0600720c */ /* 0x000fe40003f25270 */
[----:B------:R-:W2:Y:S02]  /*10d10*/  SYNCS.PHASECHK.TRANS64.TRYWAIT P0, [R5+URZ+0x29880], R4 ;  /* 0x02988004050075a7 */ /* 0x000ea4000800017f */
[----:B--2---:R-:W-:Y:S09]  /*10d20*/  @!P0 BRA `(.L_x_228) ;  /* 0x0000002c00a88947 */ /* 0x004ff20003800000 */
.L_x_296:
[----:B------:R-:W-:Y:S05]  /*10d30*/  BSYNC B1 ;  /* 0x0000000000017941 */ /* 0x000fea0003800000 */
.L_x_227:
[----:B------:R-:W-:Y:S04]  /*10d40*/  BSSY B1, `(.L_x_229) ;  /* 0x0000009000017945 */ /* 0x000fe80003800000 */
[----:B------:R-:W-:Y:S05]  /*10d50*/  @P1 BRA `(.L_x_230) ;  /* 0x00000000001c1947 */ /* 0x000fea0003800000 */
[----:B------:R-:W3:Y:S02]  /*10d60*/  S2R R6, SR_TID.X ;  /* 0x0000000000067919 */ /* 0x000ee40000002100 */
[----:B---3--:R-:W-:Y:S01]  /*10d70*/  LOP3.LUT R7, R6, 0x1f, RZ, 0xc0, !PT ;  /* 0x0000001f06077812 */ /* 0x008fe200078ec0ff */
[----:B------:R-:W-:-:S03]  /*10d80*/  IMAD.MOV.U32 R6, RZ, RZ, 0x5000 ;  /* 0x00005000ff067424 */ /* 0x000fc600078e00ff */
[----:B------:R-:W-:Y:S01]  /*10d90*/  ISETP.NE.AND P0, PT, R7, RZ, PT ;  /* 0x000000ff0700720c */ /* 0x000fe20003f05270 */
[----:B------:R3:W-:-:S12]  /*10da0*/  SYNCS.ARRIVE.TRANS64 RZ, [R5+URZ+0x29870], R6 ;  /* 0x0298700605ff79a7 */ /* 0x0007d8000800003f */
[----:B---3--:R-:W-:Y:S05]  /*10db0*/  @!P0 BRA `(.L_x_230) ;  /* 0x0000000000048947 */ /* 0x008fea0003800000 */
[----:B------:R-:W-:Y:S01]  /*10dc0*/  BPT.TRAP 0x1 ;  /* 0x000000040000795c */ /* 0x000fe20000300000 */
.L_x_230:
[----:B------:R-:W-:Y:S05]  /*10dd0*/  BSYNC B1 ;  /* 0x0000000000017941 */ /* 0x000fea0003800000 */
.L_x_229:
[----:B------:R-:W-:Y:S01]  /*10de0*/  IMAD.MOV.U32 R10, RZ, RZ, RZ ;  /* 0x000000ffff0a7224 */ /* 0x000fe200078e00ff */
[----:B------:R-:W-:Y:S01]  /*10df0*/  UIADD3 UR4, UP0, UR52, 0x470, URZ ;  /* 0x0000047034047890 */ /* 0x000fe2000ff1e03f */
[----:B------:R-:W-:Y:S01]  /*10e00*/  IMAD.MOV.U32 R6, RZ, RZ, 0xa0 ;  /* 0x000000a0ff067424 */ /* 0x000fe200078e00ff */
[----:B------:R-:W-:Y:S01]  /*10e10*/  PLOP3.LUT P0, PT, PT, PT, PT, 0x80, 0x0 ;  /* 0x000000000000781c */ /* 0x000fe20003f0f070 */
[----:B------:R-:W-:Y:S01]  /*10e20*/  IMAD R7, R18, 0x5000, R17 ;  /* 0x0000500012077824 */ /* 0x000fe200078e0211 */
[----:B------:R-:W-:Y:S01]  /*10e30*/  R2UR UR10, R10 ;  /* 0x000000000a0a72ca */ /* 0x000fe200000e0000 */
[----:B------:R-:W-:Y:S01]  /*10e40*/  IMAD R6, R8, R6, UR40 ;  /* 0x0000002808067e24 */ /* 0x000fe2000f8e0206 */
[----:B------:R-:W-:Y:S01]  /*10e50*/  UIADD3.X UR5, URZ, UR53, URZ, UP0, !UPT ;  /* 0x000000353f057290 */ /* 0x000fe200087fe43f */
[----:B------:R-:W-:Y:S01]  /*10e60*/  VIADD R7, R7, 0xa400 ;  /* 0x0000a40007077836 */ /* 0x000fe20000000000 */
[----:B------:R-:W-:Y:S01]  /*10e70*/  UMOV UR6, 0x0 ;  /* 0x0000000000067882 */ /* 0x000fe20000000000 */
[----:B------:R-:W-:Y:S01]  /*10e80*/  VIADD R8, R5, 0x29870 ;  /* 0x0002987005087836 */ /* 0x000fe20000000000 */
[----:B------:R-:W-:-:S09]  /*10e90*/  UMOV UR7, 0x14f00000 ;  /* 0x14f0000000077882 */ /* 0x000fd20000000000 */
.L_x_231:
[----:B------:R-:W-:-:S13]  /*10ea0*/  @P0 ELECT P2, URZ, PT ;  /* 0x00000000003f082f */ /* 0x000fda0003840000 */
[----:B-----5:R-:W-:Y:S01]  /*10eb0*/  @P2 R2UR UR13, R16 ;  /* 0x00000000100d22ca */ /* 0x020fe200000e0000 */
[----:B------:R-:W-:Y:S01]  /*10ec0*/  UMOV UR12, UR36 ;  /* 0x00000024000c7c82 */ /* 0x000fe20008000000 */
[----:B------:R-:W-:Y:S02]  /*10ed0*/  @P2 R2UR UR11, R6 ;  /* 0x00000000060b22ca */ /* 0x000fe400000e0000 */
[----:B------:R-:W-:Y:S02]  /*10ee0*/  @P2 R2UR UR9, R8 ;  /* 0x00000000080922ca */ /* 0x000fe400000e0000 */
[----:B------:R-:W-:Y:S02]  /*10ef0*/  @P2 R2UR UR8, R7 ;  /* 0x00000000070822ca */ /* 0x000fe400000e0000 */
[----:B------:R-:W-:Y:S02]  /*10f00*/  @P2 PLOP3.LUT P0, PT, P2, PT, PT, 0x8, 0x0 ;  /* 0x000000000000281c */ /* 0x000fe4000170e170 */
[----:B------:R-:W-:-:S09]  /*10f10*/  PLOP3.LUT P2, PT, PT, PT, PT, 0x8, 0x0 ;  /* 0x000000000000781c */ /* 0x000fd20003f4e170 */
[----:B------:R3:W-:Y:S02]  /*10f20*/  UTMALDG.4D [UR8], [UR4], desc[UR6] ;  /* 0x00000608040075b4 */ /* 0x0007e40008019000 */
[----:B---3--:R-:W-:Y:S05]  /*10f30*/  @P0 BRA.U.ANY `(.L_x_231) ;  /* 0xfffffffd00d80947 */ /* 0x008fea000393ffff */
[----:B------:R-:W3:Y:S01]  /*10f40*/  SYNCS.PHASECHK.TRANS64.TRYWAIT P0, [R5+URZ+0x29840], R4 ;  /* 0x02984004050075a7 */ /* 0x000ee2000800017f */
[----:B------:R-:W-:Y:S04]  /*10f50*/  BSSY B1, `(.L_x_232) ;  /* 0x0000002000017945 */ /* 0x000fe80003800000 */
[----:B---3--:R-:W-:Y:S05]  /*10f60*/  @!P0 BRA `(.L_x_233) ;  /* 0x0000002c002c8947 */ /* 0x008fea0003800000 */
.L_x_297:
[----:B------:R-:W-:Y:S05]  /*10f70*/  BSYNC B1 ;  /* 0x0000000000017941 */ /* 0x000fea0003800000 */
.L_x_232:
[----:B------:R-:W-:Y:S01]  /*10f80*/  BSSY B1, `(.L_x_234) ;  /* 0x000000b000017945 */ /* 0x000fe20003800000 */
[----:B------:R-:W-:Y:S02]  /*10f90*/  IMAD.MOV.U32 R8, RZ, RZ, 0x0 ;  /* 0x00000000ff087424 */ /* 0x000fe400078e00ff */
[----:B0-----:R-:W-:Y:S01]  /*10fa0*/  IMAD.MOV.U32 R9, RZ, RZ, 0x14f00000 ;  /* 0x14f00000ff097424 */ /* 0x001fe200078e00ff */
[----:B------:R-:W-:Y:S06]  /*10fb0*/  @P1 BRA `(.L_x_235) ;  /* 0x00000000001c1947 */ /* 0x000fec0003800000 */
[----:B------:R-:W0:Y:S01]  /*10fc0*/  S2R R7, SR_TID.X ;  /* 0x0000000000077919 */ /* 0x000e220000002100 */
[----:B--23--:R-:W-:-:S04]  /*10fd0*/  IMAD.MOV.U32 R4, RZ, RZ, 0x7800 ;  /* 0x00007800ff047424 */ /* 0x00cfc800078e00ff */
[----:B------:R4:W-:Y:S01]  /*10fe0*/  SYNCS.ARRIVE.TRANS64 RZ, [R5+URZ+0x29830], R4 ;  /* 0x0298300405ff79a7 */ /* 0x0009e2000800003f */
[----:B0-----:R-:W-:-:S04]  /*10ff0*/  LOP3.LUT R7, R7, 0x1f, RZ, 0xc0, !PT ;  /* 0x0000001f07077812 */ /* 0x001fc800078ec0ff */
[----:B------:R-:W-:-:S13]  /*11000*/  ISETP.NE.AND P0, PT, R7, RZ, PT ;  /* 0x000000ff0700720c */ /* 0x000fda0003f05270 */
[----:B----4-:R-:W-:Y:S05]  /*11010*/  @!P0 BRA `(.L_x_235) ;  /* 0x0000000000048947 */ /* 0x010fea0003800000 */
[----:B------:R-:W-:Y:S01]  /*11020*/  BPT.TRAP 0x1 ;  /* 0x000000040000795c */ /* 0x000fe20000300000 */
.L_x_235:
[----:B------:R-:W-:Y:S05]  /*11030*/  BSYNC B1 ;  /* 0x0000000000017941 */ /* 0x000fea0003800000 */
.L_x_234:
[----:B------:R-:W-:Y:S01]  /*11040*/  R2UR UR10, R10 ;  /* 0x000000000a0a72ca */ /* 0x000fe200000e0000 */
[----:B--23--:R-:W-:Y:S01]  /*11050*/  IMAD R4, R18, 0x7800, R17 ;  /* 0x0000780012047824 */ /* 0x00cfe200078e0211 */
[----:B------:R-:W-:Y:S01]  /*11060*/  R2UR UR6, R8 ;  /* 0x00000000080672ca */ /* 0x000fe200000e0000 */
[----:B------:R-:W-:Y:S01]  /*11070*/  UIADD3 UR4, UP0, UR52, 0x370, URZ ;  /* 0x0000037034047890 */ /* 0x000fe2000ff1e03f */
[----:B------:R-:W-:Y:S01]  /*11080*/  R2UR UR7, R9 ;  /* 0x00000000090772ca */ /* 0x000fe200000e0000 */
[----:B------:R-:W-:Y:S01]  /*11090*/  VIADD R5, R5, 0x29830 ;  /* 0x0002983005057836 */ /* 0x000fe20000000000 */
[----:B------:R-:W-:Y:S01]  /*110a0*/  PLOP3.LUT P0, PT, PT, PT, PT, 0x80, 0x0 ;  /* 0x000000000000781c */ /* 0x000fe20003f0f070 */
[----:B------:R-:W-:Y:S01]  /*110b0*/  VIADD R7, R4, 0x1a400 ;  /* 0x0001a40004077836 */ /* 0x000fe20000000000 */
[----:B------:R-:W-:-:S12]  /*110c0*/  UIADD3.X UR5, URZ, UR53, URZ, UP0, !UPT ;  /* 0x000000353f057290 */ /* 0x000fd800087fe43f */
.L_x_236:
[----:B------:R-:W-:-:S13]  /*110d0*/  @P0 ELECT P1, URZ, PT ;  /* 0x00000000003f082f */ /* 0x000fda0003820000 */
[----:B------:R-:W-:Y:S01]  /*110e0*/  @P1 R2UR UR13, R16 ;  /* 0x00000000100d12ca */ /* 0x000fe200000e0000 */
[----:B------:R-:W-:Y:S01]  /*110f0*/  UMOV UR12, UR36 ;  /* 0x00000024000c7c82 */ /* 0x000fe20008000000 */
[----:B------:R-:W-:Y:S02]  /*11100*/  @P1 R2UR UR11, R6 ;  /* 0x00000000060b12ca */ /* 0x000fe400000e0000 */
[----:B------:R-:W-:Y:S02]  /*11110*/  @P1 R2UR UR9, R5 ;  /* 0x00000000050912ca */ /* 0x000fe400000e0000 */
[----:B------:R-:W-:Y:S02]  /*11120*/  @P1 R2UR UR8, R7 ;  /* 0x00000000070812ca */ /* 0x000fe400000e0000 */
[----:B------:R-:W-:Y:S02]  /*11130*/  @P1 PLOP3.LUT P0, PT, P1, PT, PT, 0x8, 0x0 ;  /* 0x000000000000181c */ /* 0x000fe40000f0e170 */
[----:B------:R-:W-:-:S09]  /*11140*/  PLOP3.LUT P1, PT, PT, PT, PT, 0x8, 0x0 ;  /* 0x000000000000781c */ /* 0x000fd20003f2e170 */
[----:B------:R0:W-:Y:S02]  /*11150*/  UTMALDG.4D [UR8], [UR4], desc[UR6] ;  /* 0x00000608040075b4 */ /* 0x0001e40008019000 */
[----:B0-----:R-:W-:Y:S05]  /*11160*/  @P0 BRA.U.ANY `(.L_x_236) ;  /* 0xfffffffd00d80947 */ /* 0x001fea000393ffff */
[----:B------:R-:W-:Y:S01]  /*11170*/  R2UR UR6, R8 ;  /* 0x00000000080672ca */ /* 0x000fe200000e0000 */
[----:B------:R-:W-:Y:S01]  /*11180*/  VIADD R7, R4, 0x1cc00 ;  /* 0x0001cc0004077836 */ /* 0x000fe20000000000 */
[----:B------:R-:W-:Y:S01]  /*11190*/  R2UR UR7, R9 ;  /* 0x00000000090772ca */ /* 0x000fe200000e0000 */
[----:B------:R-:W-:Y:S01]  /*111a0*/  UMOV UR10, 0x40 ;  /* 0x00000040000a7882 */ /* 0x000fe20000000000 */
[----:B------:R-:W-:-:S13]  /*111b0*/  PLOP3.LUT P0, PT, PT, PT, PT, 0x80, 0x0 ;  /* 0x000000000000781c */ /* 0x000fda0003f0f070 */
.L_x_237:
        /* <DEDUP_REMOVED lines=15> */
.L_x_238:
        /* <DEDUP_REMOVED lines=9> */
[----:B--2---:R-:W-:Y:S05]  /*11340*/  @P0 BRA.U.ANY `(.L_x_238) ;  /* 0xfffffffd00d80947 */ /* 0x004fea000393ffff */
.L_x_225:
[----:B------:R-:W-:Y:S05]  /*11350*/  BSYNC B0 ;  /* 0x0000000000007941 */ /* 0x000fea0003800000 */
.L_x_224:
[----:B------:R-:W-:-:S06]  /*11360*/  UISETP.NE.AND UP0, UPT, UR39, 0x3, UPT ;  /* 0x000000032700788c */ /* 0x000fcc000bf05270 */
[----:B------:R-:W-:-:S13]  /*11370*/  PLOP3.LUT P0, PT, PT, PT, UP0, 0x80, 0x0 ;  /* 0x000000000000781c */ /* 0x000fda0003f0f008 */
[----:B------:R-:W-:Y:S05]  /*11380*/  @!P0 BRA `(.L_x_239) ;  /* 0x0000000000048947 */ /* 0x000fea0003800000 */
[----:B------:R-:W-:Y:S01]  /*11390*/  BPT.TRAP 0x1 ;  /* 0x000000040000795c */ /* 0x000fe20000300000 */
.L_x_239:
[----:B------:R-:W-:Y:S01]  /*113a0*/  IMAD.U32 R4, RZ, RZ, UR42 ;  /* 0x0000002aff047e24 */ /* 0x000fe2000f8e00ff */
[----:B------:R-:W-:Y:S01]  /*113b0*/  BSSY B0, `(.L_x_240) ;  /* 0x0000007000007945 */ /* 0x000fe20003800000 */
[----:B------:R-:W-:-:S03]  /*113c0*/  IMAD R19, R3, 0x8, R17 ;  /* 0x0000000803137824 */ /* 0x000fc600078e0211 */
[----:B------:R-:W-:Y:S02]  /*113d0*/  ISETP.NE.AND P1, PT, R4, 0x3, PT ;  /* 0x000000030400780c */ /* 0x000fe40003f25270 */
[----:B------:R-:W-:-:S04]  /*113e0*/  LOP3.LUT R4, R0, 0x1, RZ, 0x3c, !PT ;  /* 0x0000000100047812 */ /* 0x000fc800078e3cff */
[----:B------:R-:W-:-:S04]  /*113f0*/  SHF.L.U32 R4, R4, 0x1f, RZ ;  /* 0x0000001f04047819 */ /* 0x000fc800000006ff */
[----:B------:R-:W2:Y:S02]  /*11400*/  SYNCS.PHASECHK.TRANS64.TRYWAIT P0, [R19+URZ+0x29870], R4 ;  /* 0x02987004130075a7 */ /* 0x000ea4000800017f */
[----:B--2---:R-:W-:Y:S05]  /*11410*/  @!P0 BRA `(.L_x_241) ;  /* 0x0000002800148947 */ /* 0x004fea0003800000 */
.L_x_298:
[----:B------:R-:W-:Y:S05]  /*11420*/  BSYNC B0 ;  /* 0x0000000000007941 */ /* 0x000fea0003800000 */
.L_x_240:
[----:B------:R-:W-:Y:S05]  /*11430*/  @!P1 BRA `(.L_x_242) ;  /* 0x0000000000049947 */ /* 0x000fea0003800000 */
[----:B------:R-:W-:Y:S01]  /*11440*/  BPT.TRAP 0x1 ;  /* 0x000000040000795c */ /* 0x000fe20000300000 */
.L_x_242:
[----:B------:R-:W-:Y:S01]  /*11450*/  SHF.L.U32 R0, R0, 0x1f, RZ ;  /* 0x0000001f00007819 */ /* 0x000fe200000006ff */
[----:B------:R-:W-:-:S03]  /*11460*/  IMAD R12, R3, 0x5000, RZ ;  /* 0x00005000030c7824 */ /* 0x000fc600078e02ff */
[----:B------:R-:W3:Y:S02]  /*11470*/  SYNCS.PHASECHK.TRANS64.TRYWAIT P0, [R19+URZ+0x29860], R0 ;  /* 0x02986000130075a7 */ /* 0x000ee4000800017f */
[----:B---3--:R-:W-:Y:S05]  /*11480*/  @!P0 BRA `(.L_x_243) ;  /* 0x00000028000c8947 */ /* 0x008fea0003800000 */
.L_x_299:
[----:B--2---:R-:W3:Y:S04]  /*11490*/  LDL R4, [R1+0x24] ;  /* 0x0000240001047983 */ /* 0x004ee80000100800 */
[----:B------:R-:W2:Y:S04]  /*114a0*/  LDL R3, [R1+0x28] ;  /* 0x0000280001037983 */ /* 0x000ea80000100800 */
[----:B------:R-:W4:Y:S01]  /*114b0*/  LDL R13, [R1+0x20] ;  /* 0x00002000010d7983 */ /* 0x000f220000100800 */
[----:B------:R-:W-:Y:S05]  /*114c0*/  WARPSYNC.ALL ;  /* 0x0000000000007948 */ /* 0x000fea0003800000 */
[----:B---3--:R-:W-:-:S05]  /*114d0*/  LOP3.LUT R0, R12, R4, RZ, 0xfc, !PT ;  /* 0x000000040c007212 */ /* 0x008fca00078efcff */
[----:B------:R-:W-:Y:S01]  /*114e0*/  IMAD.IADD R0, R17, 0x1, R0 ;  /* 0x0000000111007824 */ /* 0x000fe200078e0200 */
[----:B----4-:R-:W-:-:S03]  /*114f0*/  LOP3.LUT R20, R12, R13, RZ, 0xfc, !PT ;  /* 0x0000000d0c147212 */ /* 0x010fc600078efcff */
[----:B--2---:R-:W-:Y:S01]  /*11500*/  IMAD.IADD R3, R3, 0x1, R0 ;  /* 0x0000000103037824 */ /* 0x004fe200078e0200 */
[----:B0-----:R-:W0:Y:S01]  /*11510*/  LDSM.16.MT88.4 R8, [R0+0xa400] ;  /* 0x00a400000008783b */ /* 0x001e220000004200 */
[----:B------:R-:W-:Y:S01]  /*11520*/  IMAD.IADD R20, R17, 0x1, R20 ;  /* 0x0000000111147824 */ /* 0x000fe200078e0214 */
[C-C-:B0-----:R-:W-:Y:S02]  /*11530*/  PRMT R4, R8.reuse, 0x6420, R9.reuse ;  /* 0x0000642008047816 */ /* 0x141fe40000000009 */
[----:B------:R-:W-:Y:S02]  /*11540*/  PRMT R5, R8, 0x7531, R9 ;  /* 0x0000753108057816 */ /* 0x000fe40000000009 */
        /* <DEDUP_REMOVED lines=9> */
[----:B------:R-:W0:Y:S02]  /*115e0*/  LDSM.16.MT88.4 R8, [R0+0xb400] ;  /* 0x00b400000008783b */ /* 0x000e240000004200 */
        /* <DEDUP_REMOVED lines=52> */
[----:B--2---:R-:W2:Y:S01]  /*11930*/  FENCE.VIEW.ASYNC.S ;  /* 0x00000000000073c6 */ /* 0x004ea20000000000 */
[----:B------:R-:W-:Y:S05]  /*11940*/  @!P1 BRA `(.L_x_244) ;  /* 0x0000000000049947 */ /* 0x000fea0003800000 */
[----:B------:R-:W-:Y:S01]  /*11950*/  BPT.TRAP 0x1 ;  /* 0x000000040000795c */ /* 0x000fe20000300000 */
.L_x_244:
[----:B------:R-:W3:Y:S01]  /*11960*/  S2R R0, SR_TID.X ;  /* 0x0000000000007919 */ /* 0x000ee20000002100 */
[----:B--2---:R2:W-:Y:S01]  /*11970*/  SYNCS.ARRIVE.TRANS64.A1T0 RZ, [R19+URZ+0x29850], RZ ;  /* 0x029850ff13ff79a7 */ /* 0x0045e2000810003f */
[----:B---3--:R-:W-:Y:S02]  /*11980*/  LOP3.LUT R3, R0, 0x7f, RZ, 0xc0, !PT ;  /* 0x0000007f00037812 */ /* 0x008fe400078ec0ff */
[----:B------:R-:W3:Y:S01]  /*11990*/  LDL R0, [R1+0xc] ;  /* 0x00000c0001007983 */ /* 0x000ee20000100800 */
[----:B------:R-:W-:Y:S01]  /*119a0*/  BAR.SYNC.DEFER_BLOCKING 0x2, 0x80 ;  /* 0x0082000000007b1d */ /* 0x000fe20000010000 */
[----:B------:R-:W-:-:S13]  /*119b0*/  ISETP.NE.AND P0, PT, R3, RZ, PT ;  /* 0x000000ff0300720c */ /* 0x000fda0003f05270 */
[----:B--2---:R-:W-:-:S05]  /*119c0*/  @!P0 VIADD R19, R19, 0x29880 ;  /* 0x0002988013138836 */ /* 0x004fca0000000000 */
[----:B------:R-:W-:-:S04]  /*119d0*/  @!P0 PRMT R19, RZ, 0x654, R19 ;  /* 0x00000654ff138816 */ /* 0x000fc80000000013 */
[----:B------:R2:W-:Y:S01]  /*119e0*/  @!P0 SYNCS.ARRIVE.TRANS64.RED.A1T0 RZ, [R19+URZ], RZ ;  /* 0x000000ff13ff89a7 */ /* 0x0005e2000810043f */
[C---:B---3--:R-:W-:Y:S01]  /*119f0*/  ISETP.GT.AND P0, PT, R2.reuse, R0, PT ;  /* 0x000000000200720c */ /* 0x048fe20003f04270 */
[----:B------:R-:W-:Y:S01]  /*11a00*/  VIADD R2, R2, 0xffffffff ;  /* 0xffffffff02027836 */ /* 0x000fe20000000000 */
[----:B------:R2:W5:Y:S01]  /*11a10*/  LDL R0, [R1] ;  /* 0x0000000001007983 */ /* 0x0005620000100800 */
[----:B------:R-:W-:-:S10]  /*11a20*/  IMAD.MOV.U32 R3, RZ, RZ, R18 ;  /* 0x000000ffff037224 */ /* 0x000fd400078e0012 */
[----:B--2---:R-:W-:Y:S05]  /*11a30*/  @P0 BRA `(.L_x_245) ;  /* 0xfffffff000100947 */ /* 0x004fea000383ffff */
.L_x_223:
[----:B0-----:R-:W0:Y:S01]  /*11a40*/  S2R R4, SR_TID.X ;  /* 0x0000000000047919 */ /* 0x001e220000002100 */
[----:B------:R-:W-:Y:S01]  /*11a50*/  BSSY B0, `(.L_x_246) ;  /* 0x0000011000007945 */ /* 0x000fe20003800000 */
[----:B0-----:R-:W-:-:S04]  /*11a60*/  LOP3.LUT R4, R4, 0x7f, RZ, 0xc0, !PT ;  /* 0x0000007f04047812 */ /* 0x001fc800078ec0ff */
[----:B------:R-:W-:-:S13]  /*11a70*/  ISETP.NE.AND P0, PT, R4, RZ, PT ;  /* 0x000000ff0400720c */ /* 0x000fda0003f05270 */
[----:B------:R-:W-:Y:S05]  /*11a80*/  @P0 BRA `(.L_x_247) ;  /* 0x0000000000340947 */ /* 0x000fea0003800000 */
[----:B------:R-:W0:Y:S01]  /*11a90*/  S2R R3, SR_LANEID ;  /* 0x0000000000037919 */ /* 0x000e220000000000 */
[----:B------:R-:W-:Y:S02]  /*11aa0*/  VOTEU.ANY UR4, UPT, PT ;  /* 0x0000000000047886 */ /* 0x000fe400038e0100 */
[----:B-1---5:R-:W0:Y:S08]  /*11ab0*/  FLO.U32 R0, UR4 ;  /* 0x0000000400007d00 */ /* 0x022e3000080e0000 */
        /* <DEDUP_REMOVED lines=9> */
[----:B------:R0:W-:Y:S02]  /*11b50*/  STL [R1+0x10], R0 ;  /* 0x0000100001007387 */ /* 0x0001e40000100800 */
.L_x_247:
[----:B------:R-:W-:Y:S05]  /*11b60*/  BSYNC B0 ;  /* 0x0000000000007941 */ /* 0x000fea0003800000 */
.L_x_246:
[----:B------:R-:W-:-:S06]  /*11b70*/  UISETP.NE.AND UP0, UPT, UR39, 0x3, UPT ;  /* 0x000000032700788c */ /* 0x000fcc000bf05270 */
[----:B------:R-:W-:-:S13]  /*11b80*/  PLOP3.LUT P1, PT, PT, PT, UP0, 0x80, 0x0 ;  /* 0x000000000000781c */ /* 0x000fda0003f2f008 */
[----:B------:R-:W-:Y:S05]  /*11b90*/  @!P1 BRA `(.L_x_248) ;  /* 0x0000000000049947 */ /* 0x000fea0003800000 */
[----:B------:R-:W-:Y:S01]  /*11ba0*/  BPT.TRAP 0x1 ;  /* 0x000000040000795c */ /* 0x000fe20000300000 */
.L_x_248:
[----:B------:R-:W2:Y:S01]  /*11bb0*/  LDL R2, [R1] ;  /* 0x0000000001027983 */ /* 0x000ea20000100800 */
[----:B------:R-:W-:Y:S01]  /*11bc0*/  IMAD R16, R18, 0x8, R17 ;  /* 0x0000000812107824 */ /* 0x000fe200078e0211 */
[----:B------:R-:W-:Y:S01]  /*11bd0*/  BSSY B0, `(.L_x_249) ;  /* 0x0000007000007945 */ /* 0x000fe20003800000 */
[----:B01---5:R-:W-:-:S05]  /*11be0*/  IMAD.U32 R0, RZ, RZ, UR42 ;  /* 0x0000002aff007e24 */ /* 0x023fca000f8e00ff */
[----:B------:R-:W-:Y:S02]  /*11bf0*/  ISETP.NE.AND P2, PT, R0, 0x3, PT ;  /* 0x000000030000780c */ /* 0x000fe40003f45270 */
[----:B--2---:R-:W-:-:S04]  /*11c00*/  LOP3.LUT R3, R2, 0x1, RZ, 0x3c, !PT ;  /* 0x0000000102037812 */ /* 0x004fc800078e3cff */
[----:B------:R-:W-:-:S04]  /*11c10*/  SHF.L.U32 R3, R3, 0x1f, RZ ;  /* 0x0000001f03037819 */ /* 0x000fc800000006ff */
[----:B------:R-:W0:Y:S02]  /*11c20*/  SYNCS.PHASECHK.TRANS64.TRYWAIT P1, [R16+URZ+0x29870], R3 ;  /* 0x02987003100075a7 */ /* 0x000e24000802017f */
[----:B0-----:R-:W-:Y:S05]  /*11c30*/  @!P1 BRA `(.L_x_250) ;  /* 0x0000002000349947 */ /* 0x001fea0003800000 */
.L_x_300:
[----:B------:R-:W-:Y:S05]  /*11c40*/  BSYNC B0 ;  /* 0x0000000000007941 */ /* 0x000fea0003800000 */
.L_x_249:
[----:B------:R-:W-:Y:S05]  /*11c50*/  @!P2 BRA `(.L_x_251) ;  /* 0x000000000004a947 */ /* 0x000fea0003800000 */
[----:B------:R-:W-:Y:S01]  /*11c60*/  BPT.TRAP 0x1 ;  /* 0x000000040000795c */ /* 0x000fe20000300000 */
.L_x_251:
[----:B------:R-:W0:Y:S02]  /*11c70*/  LDL R0, [R1] ;  /* 0x0000000001007983 */ /* 0x000e240000100800 */
[----:B0-----:R-:W-:-:S04]  /*11c80*/  SHF.L.U32 R3, R0, 0x1f, RZ ;  /* 0x0000001f00037819 */ /* 0x001fc800000006ff */
[----:B------:R-:W0:Y:S02]  /*11c90*/  SYNCS.PHASECHK.TRANS64.TRYWAIT P1, [R16+URZ+0x29860], R3 ;  /* 0x02986003100075a7 */ /* 0x000e24000802017f */
[----:B0-----:R-:W-:Y:S05]  /*11ca0*/  @!P1 BRA `(.L_x_252) ;  /* 0x00000020002c9947 */ /* 0x001fea0003800000 */
.L_x_301:
[----:B------:R-:W2:Y:S04]  /*11cb0*/  LDL R2, [R1+0x24] ;  /* 0x0000240001027983 */ /* 0x000ea80000100800 */
[----:B------:R-:W0:Y:S04]  /*11cc0*/  LDL R13, [R1+0x28] ;  /* 0x00002800010d7983 */ /* 0x000e280000100800 */
[----:B------:R-:W3:Y:S01]  /*11cd0*/  LDL R12, [R1+0x20] ;  /* 0x00002000010c7983 */ /* 0x000ee20000100800 */
[----:B------:R-:W-:Y:S01]  /*11ce0*/  IMAD R0, R18, 0x5000, RZ ;  /* 0x0000500012007824 */ /* 0x000fe200078e02ff */
[----:B------:R-:W-:Y:S05]  /*11cf0*/  WARPSYNC.ALL ;  /* 0x0000000000007948 */ /* 0x000fea0003800000 */
[----:B--2---:R-:W-:-:S05]  /*11d00*/  LOP3.LUT R2, R0, R2, RZ, 0xfc, !PT ;  /* 0x0000000200027212 */ /* 0x004fca00078efcff */
[----:B------:R-:W-:Y:S01]  /*11d10*/  IMAD.IADD R2, R17, 0x1, R2 ;  /* 0x0000000111027824 */ /* 0x000fe200078e0202 */
[----:B---3--:R-:W-:-:S03]  /*11d20*/  LOP3.LUT R0, R0, R12, RZ, 0xfc, !PT ;  /* 0x0000000c00007212 */ /* 0x008fc600078efcff */
[----:B0-----:R-:W-:Y:S01]  /*11d30*/  IMAD.IADD R3, R13, 0x1, R2 ;  /* 0x000000010d037824 */ /* 0x001fe200078e0202 */
[----:B------:R-:W0:Y:S01]  /*11d40*/  LDSM.16.MT88.4 R4, [R2+0xa400] ;  /* 0x00a400000204783b */ /* 0x000e220000004200 */
[----:B------:R-:W-:Y:S01]  /*11d50*/  IMAD.IADD R0, R17, 0x1, R0 ;  /* 0x0000000111007824 */ /* 0x000fe200078e0200 */
[C-C-:B0-----:R-:W-:Y:S02]  /*11d60*/  PRMT R8, R4.reuse, 0x6420, R5.reuse ;  /* 0x0000642004087816 */ /* 0x141fe40000000005 */
[----:B------:R-:W-:Y:S02]  /*11d70*/  PRMT R9, R4, 0x7531, R5 ;  /* 0x0000753104097816 */ /* 0x000fe40000000005 */
[C-C-:B------:R-:W-:Y:S02]  /*11d80*/  PRMT R10, R6.reuse, 0x6420, R7.reuse ;  /* 0x00006420060a7816 */ /* 0x140fe40000000007 */
[----:B------:R-:W-:Y:S02]  /*11d90*/  PRMT R11, R6, 0x7531, R7 ;  /* 0x00007531060b7816 */ /* 0x000fe40000000007 */
[----:B------:R-:W0:Y:S04]  /*11da0*/  LDSM.16.MT88.4 R4, [R3+0xa400] ;  /* 0x00a400000304783b */ /* 0x000e280000004200 */
[----:B------:R0:W-:Y:S02]  /*11db0*/  STSM.16.M88.4 [R0+0x400], R8 ;  /* 0x0004000800007844 */ /* 0x0001e40000000200 */
        /* <DEDUP_REMOVED lines=47> */
[----:B------:R1:W-:Y:S01]  /*120b0*/  STSM.16.M88.4 [R0+0x4400], R12 ;  /* 0x0044000c00007844 */ /* 0x0003e20000000200 */
[C-C-:B0-----:R-:W-:Y:S02]  /*120c0*/  PRMT R8, R4.reuse, 0x6420, R5.reuse ;  /* 0x0000642004087816 */ /* 0x141fe40000000005 */
[----:B------:R-:W-:Y:S02]  /*120d0*/  PRMT R9, R4, 0x7531, R5 ;  /* 0x0000753104097816 */ /* 0x000fe40000000005 */
[----:B------:R-:W-:-:S02]  /*120e0*/  PRMT R10, R6, 0x6420, R7 ;  /* 0x00006420060a7816 */ /* 0x000fc40000000007 */
[----:B------:R-:W-:-:S05]  /*120f0*/  PRMT R11, R6, 0x7531, R7 ;  /* 0x00007531060b7816 */ /* 0x000fca0000000007 */
[----:B------:R1:W-:Y:S01]  /*12100*/  STSM.16.M88.4 [R0+0x4c00], R8 ;  /* 0x004c000800007844 */ /* 0x0003e20000000200 */
[----:B------:R-:W-:Y:S01]  /*12110*/  @!PT LDS RZ, [RZ] ;  /* 0x00000000fffff984 */ /* 0x000fe20000000800 */
[----:B------:R-:W-:Y:S01]  /*12120*/  @!PT LDS RZ, [RZ] ;  /* 0x00000000fffff984 */ /* 0x000fe20000000800 */
[----:B------:R-:W-:Y:S01]  /*12130*/  @!PT LDS RZ, [RZ] ;  /* 0x00000000fffff984 */ /* 0x000fe20000000800 */
[----:B------:R-:W-:Y:S01]  /*12140*/  @!PT LDS RZ, [RZ] ;  /* 0x00000000fffff984 */ /* 0x000fe20000000800 */
[----:B------:R0:W-:Y:S06]  /*12150*/  MEMBAR.ALL.CTA ;  /* 0x0000000000007992 */ /* 0x0001ec0000008000 */
[----:B0-----:R-:W0:Y:S01]  /*12160*/  FENCE.VIEW.ASYNC.S ;  /* 0x00000000000073c6 */ /* 0x001e220000000000 */
[----:B------:R-:W-:Y:S05]  /*12170*/  @!P2 BRA `(.L_x_253) ;  /* 0x000000000004a947 */ /* 0x000fea0003800000 */
[----:B------:R-:W-:Y:S01]  /*12180*/  BPT.TRAP 0x1 ;  /* 0x000000040000795c */ /* 0x000fe20000300000 */
.L_x_253:
[----:B------:R-:W2:Y:S01]  /*12190*/  LDL.LU R2, [R1] ;  /* 0x0000000001027983 */ /* 0x000ea20000300800 */
[----:B0-----:R0:W-:Y:S01]  /*121a0*/  SYNCS.ARRIVE.TRANS64.A1T0 RZ, [R16+URZ+0x29850], RZ ;  /* 0x029850ff10ff79a7 */ /* 0x0011e2000810003f */
[----:B------:R-:W-:Y:S02]  /*121b0*/  VIADD R18, R18, 0x1 ;  /* 0x0000000112127836 */ /* 0x000fe40000000000 */
[----:B0-----:R-:W-:-:S05]  /*121c0*/  @!P0 VIADD R16, R16, 0x29880 ;  /* 0x0002988010108836 */ /* 0x001fca0000000000 */
[----:B------:R-:W-:Y:S01]  /*121d0*/  @!P0 PRMT R16, RZ, 0x654, R16 ;  /* 0x00000654ff108816 */ /* 0x000fe20000000010 */
[----:B------:R-:W-:Y:S06]  /*121e0*/  BAR.SYNC.DEFER_BLOCKING 0x2, 0x80 ;  /* 0x0082000000007b1d */ /* 0x000fec0000010000 */
[----:B------:R3:W-:Y:S01]  /*121f0*/  @!P0 SYNCS.ARRIVE.TRANS64.RED.A1T0 RZ, [R16+URZ], RZ ;  /* 0x000000ff10ff89a7 */ /* 0x0007e2000810043f */
[----:B------:R-:W-:-:S04]  /*12200*/  ISETP.NE.AND P0, PT, R18, 0x2, PT ;  /* 0x000000021200780c */ /* 0x000fc80003f05270 */
[----:B-1----:R-:W-:Y:S02]  /*12210*/  SEL R0, RZ, 0x1, P0 ;  /* 0x00000001ff007807 */ /* 0x002fe40000000000 */
[----:B------:R-:W-:Y:S02]  /*12220*/  SEL R18, R18, RZ, P0 ;  /* 0x000000ff12127207 */ /* 0x000fe40000000000 */
[----:B--2---:R-:W-:-:S05]  /*12230*/  LOP3.LUT R2, R2, R0, RZ, 0x3c, !PT ;  /* 0x0000000002027212 */ /* 0x004fca00078e3cff */
[----:B------:R3:W-:Y:S02]  /*12240*/  STL [R1], R2 ;  /* 0x0000000201007387 */ /* 0x0007e40000100800 */
.L_x_198:
[----:B------:R-:W-:Y:S05]  /*12250*/  BSYNC B7 ;  /* 0x0000000000077941 */ /* 0x000fea0003800000 */
.L_x_196:
[----:B0-----:R-:W2:Y:S02]  /*12260*/  LDL R0, [R1+0x8] ;  /* 0x0000080001007983 */ /* 0x001ea40000100800 */
[----:B--2---:R-:W-:-:S13]  /*12270*/  LOP3.LUT P0, RZ, R0, 0x2, RZ, 0xc0, !PT ;  /* 0x0000000200ff7812 */ /* 0x004fda000780c0ff */
[----:B------:R-:W-:Y:S05]  /*12280*/  @!P0 BRA `(.L_x_254) ;  /* 0x0000000000308947 */ /* 0x000fea0003800000 */
[----:B------:R-:W0:Y:S08]  /*12290*/  S2UR UR5, SR_CgaCtaId ;  /* 0x00000000000579c3 */ /* 0x000e300000008800 */
[----:B------:R-:W-:Y:S06]  /*122a0*/  BAR.SYNC.DEFER_BLOCKING 0x5, 0x180 ;  /* 0x0146000000007b1d */ /* 0x000fec0000010000 */
[----:B------:R-:W-:-:S02]  /*122b0*/  UMOV UR4, 0x400 ;  /* 0x0000040000047882 */ /* 0x000fc40000000000 */
[----:B0-----:R-:W-:-:S06]  /*122c0*/  ULEA UR4, UR5, UR4, 0x18 ;  /* 0x0000000405047291 */ /* 0x001fcc000f8ec03f */
[----:B------:R-:W-:-:S05]  /*122d0*/  IMAD.U32 R17, RZ, RZ, UR4 ;  /* 0x00000004ff117e24 */ /* 0x000fca000f8e00ff */
[----:B------:R-:W0:Y:S04]  /*122e0*/  LDS.128 R4, [R17+0x298d0] ;  /* 0x0298d00011047984 */ /* 0x000e280000000c00 */
[----:B0-----:R0:W-:Y:S01]  /*122f0*/  STL.64 [R1+0x10], R4 ;  /* 0x0000100401007387 */ /* 0x0011e20000100a00 */
[----:B------:R-:W-:-:S03]  /*12300*/  IMAD.MOV.U32 R0, RZ, RZ, R7 ;  /* 0x000000ffff007224 */ /* 0x000fc600078e0007 */
[----:B------:R0:W-:Y:S02]  /*12310*/  STL [R1+0x18], R6 ;  /* 0x0000180601007387 */ /* 0x0001e40000100800 */
[----:B------:R-:W-:Y:S01]  /*12320*/  R2UR UR43, R0 ;  /* 0x00000000002b72ca */ /* 0x000fe200000e0000 */
[----:B------:R-:W-:Y:S06]  /*12330*/  BAR.ARV 0x4, 0x180 ;  /* 0x0106000000007b1d */ /* 0x000fec0000002000 */
[----:B------:R-:W-:Y:S08]  /*12340*/  BRA `(.L_x_255) ;  /* 0x0000000800c87947 */ /* 0x000ff00003800000 */
.L_x_254:
[----:B------:R-:W2:Y:S01]  /*12350*/  LDL.LU R0, [R1+0x10] ;  /* 0x0000100001007983 */ /* 0x000ea20000300800 */
[----:B------:R-:W-:Y:S01]  /*12360*/  ULDC UR4, c[0x0][0xc3c] ;  /* 0x00030f0000047ab9 */ /* 0x000fe20000000800 */
[----:B---3--:R-:W0:Y:S02]  /*12370*/  S2R R2, SR_TID.X ;  /* 0x0000000000027919 */ /* 0x008e240000002100 */
[----:B0-----:R-:W-:-:S04]  /*12380*/  LOP3.LUT R8, R2, 0x1f, RZ, 0xc0, !PT ;  /* 0x0000001f02087812 */ /* 0x001fc800078ec0ff */
[C---:B------:R-:W-:Y:S01]  /*12390*/  ISETP.NE.AND P0, PT, R8.reuse, 0x1f, PT ;  /* 0x0000001f0800780c */ /* 0x040fe20003f05270 */
[----:B------:R-:W-:-:S05]  /*123a0*/  VIADD R6, R8, UR43 ;  /* 0x0000002b08067c36 */ /* 0x000fca0008000000 */
[----:B------:R-:W-:Y:S01]  /*123b0*/  ISETP.GE.OR P1, PT, R6, UR4, !P0 ;  /* 0x0000000406007c0c */ /* 0x000fe2000c726670 */
[----:B------:R-:W-:-:S12]  /*123c0*/  ULDC UR4, c[0x0][0xc3c] ;  /* 0x00030f0000047ab9 */ /* 0x000fd80000000800 */
[----:B------:R-:W0:Y:S08]  /*123d0*/  @!P1 LDC.64 R2, c[0x0][0xc80] ;  /* 0x00032000ff029b82 */ /* 0x000e300000000a00 */
[----:B------:R-:W1:Y:S01]  /*123e0*/  @!P1 LDC.64 R4, c[0x0][0xc78] ;  /* 0x00031e00ff049b82 */ /* 0x000e620000000a00 */
[----:B0-----:R-:W-:-:S04]  /*123f0*/  @!P1 IMAD.WIDE R2, R6, 0x4, R2 ;  /* 0x0000000406029825 */ /* 0x001fc800078e0202 */
[----:B--2---:R-:W-:Y:S02]  /*12400*/  IMAD.MOV.U32 R9, RZ, RZ, R0 ;  /* 0x000000ffff097224 */ /* 0x004fe400078e0000 */
[----:B------:R-:W-:-:S06]  /*12410*/  IMAD.MOV.U32 R0, RZ, RZ, RZ ;  /* 0x000000ffff007224 */ /* 0x000fcc00078e00ff */
[----:B------:R1:W2:Y:S02]  /*12420*/  @!P1 LDG.E R0, desc[UR50][R2.64] ;  /* 0x0000003202009981 */ /* 0x0002a4000c1e1900 */
[----:B-1----:R-:W-:Y:S01]  /*12430*/  @!P1 IMAD.WIDE R2, R6, 0x4, R4 ;  /* 0x0000000406029825 */ /* 0x002fe200078e0204 */
[----:B------:R-:W-:-:S06]  /*12440*/  CS2R R6, SRZ ;  /* 0x0000000000067805 */ /* 0x000fcc000001ff00 */
[----:B------:R-:W2:Y:S01]  /*12450*/  @!P1 LDG.E R7, desc[UR50][R2.64] ;  /* 0x0000003202079981 */ /* 0x000ea2000c1e1900 */
[C---:B------:R-:W-:Y:S02]  /*12460*/  ISETP.NE.AND P1, PT, R8.reuse, RZ, PT ;  /* 0x000000ff0800720c */ /* 0x040fe40003f25270 */
[C---:B------:R-:W-:Y:S01]  /*12470*/  ISETP.GE.U32.AND P2, PT, R8.reuse, 0x2, PT ;  /* 0x000000020800780c */ /* 0x040fe20003f46070 */
[----:B------:R-:W-:Y:S01]  /*12480*/  SHFL.IDX PT, R5, R9, 0x1, 0x1f ;  /* 0x00201f0009057f89 */ /* 0x000fe200000e0000 */
[C---:B------:R-:W-:Y:S02]  /*12490*/  ISETP.GE.U32.AND P3, PT, R8.reuse, 0x4, PT ;  /* 0x000000040800780c */ /* 0x040fe40003f66070 */
[C---:B------:R-:W-:Y:S01]  /*124a0*/  ISETP.GE.U32.AND P4, PT, R8.reuse, 0x8, PT ;  /* 0x000000080800780c */ /* 0x040fe20003f86070 */
[----:B------:R-:W-:Y:S01]  /*124b0*/  SHFL.IDX PT, R4, R9, RZ, 0x1f ;  /* 0x00001fff09047589 */ /* 0x000fe200000e0000 */
[----:B------:R-:W-:Y:S01]  /*124c0*/  ISETP.GE.U32.AND P5, PT, R8, 0x10, PT ;  /* 0x000000100800780c */ /* 0x000fe20003fa6070 */
        /* <DEDUP_REMOVED lines=21> */
[----:B------:R-:W-:Y:S05]  /*12620*/  @P6 BRA `(.L_x_256) ;  /* 0x0000000000986947 */ /* 0x000fea0003800000 */
.L_x_258:
[----:B------:R-:W-:-:S04]  /*12630*/  UIADD3 UR43, UR43, 0x1f, URZ ;  /* 0x0000001f2b2b7890 */ /* 0x000fc8000fffe03f */
[----:B------:R-:W-:-:S06]  /*12640*/  UISETP.GE.AND UP0, UPT, UR43, UR4, UPT ;  /* 0x000000042b00728c */ /* 0x000fcc000bf06270 */
[----:B------:R-:W-:-:S13]  /*12650*/  PLOP3.LUT P6, PT, PT, PT, UP0, 0x40, 0x0 ;  /* 0x000000000000781c */ /* 0x000fda0003fce808 */
[----:B------:R-:W-:Y:S05]  /*12660*/  @!P6 BRA `(.L_x_257) ;  /* 0x0000000400b0e947 */ /* 0x000fea0003800000 */
[----:B------:R-:W0:Y:S02]  /*12670*/  S2R R0, SR_TID.X ;  /* 0x0000000000007919 */ /* 0x000e240000002100 */
[----:B0-----:R-:W-:-:S05]  /*12680*/  LOP3.LUT R0, R0, 0x1f, RZ, 0xc0, !PT ;  /* 0x0000001f00007812 */ /* 0x001fca00078ec0ff */
[----:B------:R-:W-:Y:S02]  /*12690*/  VIADD R7, R0, UR43 ;  /* 0x0000002b00077c36 */ /* 0x000fe40008000000 */
[----:B------:R-:W-:-:S03]  /*126a0*/  IMAD.MOV.U32 R0, RZ, RZ, RZ ;  /* 0x000000ffff007224 */ /* 0x000fc600078e00ff */
[----:B------:R-:W-:-:S13]  /*126b0*/  ISETP.GE.OR P6, PT, R7, UR4, !P0 ;  /* 0x0000000407007c0c */ /* 0x000fda000c7c6670 */
[----:B------:R-:W0:Y:S02]  /*126c0*/  @!P6 LDC.64 R2, c[0x0][0xc80] ;  /* 0x00032000ff02eb82 */ /* 0x000e240000000a00 */
[----:B0-----:R-:W-:-:S05]  /*126d0*/  @!P6 IMAD.WIDE R2, R7, 0x4, R2 ;  /* 0x000000040702e825 */ /* 0x001fca00078e0202 */
[----:B------:R0:W2:Y:S02]  /*126e0*/  @!P6 LDG.E R0, desc[UR50][R2.64] ;  /* 0x000000320200e981 */ /* 0x0000a4000c1e1900 */
[----:B0-----:R-:W0:Y:S02]  /*126f0*/  @!P6 LDC.64 R2, c[0x0][0xc78] ;  /* 0x00031e00ff02eb82 */ /* 0x001e240000000a00 */
[----:B0-----:R-:W-:-:S04]  /*12700*/  @!P6 IMAD.WIDE R2, R7, 0x4, R2 ;  /* 0x000000040702e825 */ /* 0x001fc800078e0202 */
        /* <DEDUP_REMOVED lines=24> */
.L_x_256:
[----:B------:R-:W-:-:S04]  /*12890*/  IMAD.IADD R5, R5, 0x1, -R8 ;  /* 0x0000000105057824 */ /* 0x000fc800078e0a08 */
[----:B------:R-:W-:-:S05]  /*128a0*/  IMAD R8, R2, R3, R5 ;  /* 0x0000000302087224 */ /* 0x000fca00078e0205 */
[----:B------:R-:W-:-:S13]  /*128b0*/  ISETP.GT.AND P0, PT, R8, R4, PT ;  /* 0x000000040800720c */ /* 0x000fda0003f04270 */
[----:B------:R-:W-:Y:S02]  /*128c0*/  VOTEU.ANY UR5, UPT, !P0 ;  /* 0x0000000000057886 */ /* 0x000fe400040e0100 */
[----:B------:R-:W-:Y:S01]  /*128d0*/  ISETP.NE.AND P0, PT, RZ, UR5, PT ;  /* 0x00000005ff007c0c */ /* 0x000fe2000bf05270 */
[----:B------:R-:W-:-:S06]  /*128e0*/  UPOPC UR4, UR5 ;  /* 0x00000005000472bf */ /* 0x000fcc0008000000 */
[----:B------:R-:W-:-:S05]  /*128f0*/  IMAD.U32 R8, RZ, RZ, UR4 ;  /* 0x00000004ff087e24 */ /* 0x000fca000f8e00ff */
[----:B------:R0:W1:Y:S04]  /*12900*/  SHFL.IDX PT, R0, R0, R8, 0x1f ;  /* 0x00001f0800007589 */ /* 0x00006800000e0000 */
[----:B------:R0:W2:Y:S01]  /*12910*/  SHFL.IDX PT, R7, R7, R8, 0x1f ;  /* 0x00001f0807077589 */ /* 0x0000a200000e0000 */
[----:B------:R-:W-:Y:S05]  /*12920*/  @!P0 BRA `(.L_x_259) ;  /* 0x00000000000c8947 */ /* 0x000fea0003800000 */
[----:B------:R-:W-:-:S06]  /*12930*/  UIADD3 UR5, UR4, -0x1, URZ ;  /* 0xffffffff04057890 */ /* 0x000fcc000fffe03f */
[----:B------:R-:W-:-:S06]  /*12940*/  IMAD.U32 R6, RZ, RZ, UR5 ;  /* 0x00000005ff067e24 */ /* 0x000fcc000f8e00ff */
[----:B------:R3:W4:Y:S02]  /*12950*/  SHFL.IDX PT, R6, R2, R6, 0x1f ;  /* 0x00001f0602067589 */ /* 0x00072400000e0000 */
.L_x_259:
[----:B0---4-:R-:W-:Y:S01]  /*12960*/  IMAD R8, R6, R3, R5 ;  /* 0x0000000306087224 */ /* 0x011fe200078e0205 */
[-C--:B-1----:R-:W-:Y:S01]  /*12970*/  IABS R5, R0.reuse ;  /* 0x0000000000057213 */ /* 0x082fe20000000000 */
[----:B------:R-:W-:Y:S02]  /*12980*/  UIADD3 UR43, UR4, UR43, URZ ;  /* 0x0000002b042b7290 */ /* 0x000fe4000fffe03f */
[----:B------:R-:W-:Y:S01]  /*12990*/  IMAD.IADD R4, R4, 0x1, -R8 ;  /* 0x0000000104047824 */ /* 0x000fe200078e0a08 */
[----:B---3--:R-:W0:Y:S01]  /*129a0*/  I2F.RP R2, R5 ;  /* 0x0000000500027306 */ /* 0x008e220000209400 */
[----:B------:R1:W-:Y:S02]  /*129b0*/  STL [R1+0x10], R8 ;  /* 0x0000100801007387 */ /* 0x0003e40000100800 */
[----:B-1----:R-:W-:-:S05]  /*129c0*/  IABS R8, R0 ;  /* 0x0000000000087213 */ /* 0x002fca0000000000 */
[----:B0-----:R-:W0:Y:S01]  /*129d0*/  MUFU.RCP R2, R2 ;  /* 0x0000000200027308 */ /* 0x001e220000001000 */
[----:B------:R-:W-:Y:S02]  /*129e0*/  IMAD.MOV R8, RZ, RZ, -R8 ;  /* 0x000000ffff087224 */ /* 0x000fe400078e0a08 */
[----:B0-----:R-:W-:-:S05]  /*129f0*/  VIADD R2, R2, 0xffffffe ;  /* 0x0ffffffe02027836 */ /* 0x001fca0000000000 */
[----:B------:R-:W0:Y:S02]  /*12a00*/  F2I.FTZ.U32.TRUNC.NTZ R3, R2 ;  /* 0x0000000200037305 */ /* 0x000e24000021f000 */
[----:B0-----:R-:W-:-:S04]  /*12a10*/  IMAD.MOV R2, RZ, RZ, -R3 ;  /* 0x000000ffff027224 */ /* 0x001fc800078e0a03 */
[----:B------:R-:W-:Y:S02]  /*12a20*/  IMAD R6, R2, R5, RZ ;  /* 0x0000000502067224 */ /* 0x000fe400078e02ff */
[----:B------:R-:W-:-:S04]  /*12a30*/  IMAD.MOV.U32 R2, RZ, RZ, RZ ;  /* 0x000000ffff027224 */ /* 0x000fc800078e00ff */
[----:B------:R-:W-:Y:S01]  /*12a40*/  IMAD.HI.U32 R2, R3, R6, R2 ;  /* 0x0000000603027227 */ /* 0x000fe200078e0002 */
[----:B------:R-:W-:-:S05]  /*12a50*/  IABS R3, R4 ;  /* 0x0000000400037213 */ /* 0x000fca0000000000 */
[----:B------:R-:W-:-:S04]  /*12a60*/  IMAD.HI.U32 R6, R2, R3, RZ ;  /* 0x0000000302067227 */ /* 0x000fc800078e00ff */
[----:B------:R-:W-:-:S05]  /*12a70*/  IMAD R3, R6, R8, R3 ;  /* 0x0000000806037224 */ /* 0x000fca00078e0203 */
[----:B------:R-:W-:-:S13]  /*12a80*/  ISETP.GT.U32.AND P1, PT, R5, R3, PT ;  /* 0x000000030500720c */ /* 0x000fda0003f24070 */
[----:B------:R-:W-:Y:S02]  /*12a90*/  @!P1 IMAD.IADD R3, R3, 0x1, -R5 ;  /* 0x0000000103039824 */ /* 0x000fe400078e0a05 */
[----:B------:R-:W-:Y:S01]  /*12aa0*/  @!P1 VIADD R6, R6, 0x1 ;  /* 0x0000000106069836 */ /* 0x000fe20000000000 */
[----:B------:R-:W-:Y:S02]  /*12ab0*/  ISETP.NE.AND P1, PT, R0, RZ, PT ;  /* 0x000000ff0000720c */ /* 0x000fe40003f25270 */
[----:B------:R-:W-:Y:S02]  /*12ac0*/  ISETP.GE.U32.AND P0, PT, R3, R5, PT ;  /* 0x000000050300720c */ /* 0x000fe40003f06070 */
[----:B--2---:R-:W-:-:S04]  /*12ad0*/  IABS R5, R7 ;  /* 0x0000000700057213 */ /* 0x004fc80000000000 */
[----:B------:R-:W0:Y:S07]  /*12ae0*/  I2F.RP R2, R5 ;  /* 0x0000000500027306 */ /* 0x000e2e0000209400 */
[----:B------:R-:W-:Y:S01]  /*12af0*/  @P0 VIADD R6, R6, 0x1 ;  /* 0x0000000106060836 */ /* 0x000fe20000000000 */
[----:B0-----:R-:W0:Y:S02]  /*12b00*/  MUFU.RCP R2, R2 ;  /* 0x0000000200027308 */ /* 0x001e240000001000 */
[----:B0-----:R-:W-:-:S06]  /*12b10*/  VIADD R2, R2, 0xffffffe ;  /* 0x0ffffffe02027836 */ /* 0x001fcc0000000000 */
[----:B------:R-:W0:Y:S02]  /*12b20*/  F2I.FTZ.U32.TRUNC.NTZ R3, R2 ;  /* 0x0000000200037305 */ /* 0x000e24000021f000 */
[----:B0-----:R-:W-:-:S04]  /*12b30*/  IMAD.MOV R2, RZ, RZ, -R3 ;  /* 0x000000ffff027224 */ /* 0x001fc800078e0a03 */
[----:B------:R-:W-:Y:S02]  /*12b40*/  IMAD R8, R2, R5, RZ ;  /* 0x0000000502087224 */ /* 0x000fe400078e02ff */
[----:B------:R-:W-:-:S04]  /*12b50*/  IMAD.MOV.U32 R2, RZ, RZ, RZ ;  /* 0x000000ffff027224 */ /* 0x000fc800078e00ff */
[----:B------:R-:W-:Y:S01]  /*12b60*/  IMAD.HI.U32 R2, R3, R8, R2 ;  /* 0x0000000803027227 */ /* 0x000fe200078e0002 */
[----:B------:R-:W-:Y:S02]  /*12b70*/  LOP3.LUT R3, R4, R0, RZ, 0x3c, !PT ;  /* 0x0000000004037212 */ /* 0x000fe400078e3cff */
[----:B------:R-:W-:Y:S02]  /*12b80*/  IABS R8, R7 ;  /* 0x0000000700087213 */ /* 0x000fe40000000000 */
[----:B------:R-:W-:-:S03]  /*12b90*/  ISETP.GE.AND P2, PT, R3, RZ, PT ;  /* 0x000000ff0300720c */ /* 0x000fc60003f46270 */
[----:B------:R-:W-:-:S10]  /*12ba0*/  IMAD.MOV R8, RZ, RZ, -R8 ;  /* 0x000000ffff087224 */ /* 0x000fd400078e0a08 */
[----:B------:R-:W-:Y:S01]  /*12bb0*/  @!P2 IMAD.MOV R6, RZ, RZ, -R6 ;  /* 0x000000ffff06a224 */ /* 0x000fe200078e0a06 */
[----:B------:R-:W-:-:S04]  /*12bc0*/  @!P1 LOP3.LUT R6, RZ, R0, RZ, 0x33, !PT ;  /* 0x00000000ff069212 */ /* 0x000fc800078e33ff */
[-C--:B------:R-:W-:Y:S01]  /*12bd0*/  IABS R3, R6.reuse ;  /* 0x0000000600037213 */ /* 0x080fe20000000000 */
[----:B------:R-:W-:-:S04]  /*12be0*/  IMAD R0, R0, R6, RZ ;  /* 0x0000000600007224 */ /* 0x000fc800078e02ff */
[----:B------:R-:W-:-:S04]  /*12bf0*/  IMAD.HI.U32 R2, R2, R3, RZ ;  /* 0x0000000302027227 */ /* 0x000fc800078e00ff */
[----:B------:R-:W-:Y:S02]  /*12c00*/  IMAD R3, R2, R8, R3 ;  /* 0x0000000802037224 */ /* 0x000fe400078e0203 */
[----:B------:R-:W-:-:S03]  /*12c10*/  IMAD.IADD R4, R4, 0x1, -R0 ;  /* 0x0000000104047824 */ /* 0x000fc600078e0a00 */
[----:B------:R-:W-:-:S13]  /*12c20*/  ISETP.GT.U32.AND P1, PT, R5, R3, PT ;  /* 0x000000030500720c */ /* 0x000fda0003f24070 */
[----:B------:R-:W-:Y:S02]  /*12c30*/  @!P1 IMAD.IADD R3, R3, 0x1, -R5 ;  /* 0x0000000103039824 */ /* 0x000fe400078e0a05 */
[----:B------:R-:W-:Y:S01]  /*12c40*/  @!P1 VIADD R2, R2, 0x1 ;  /* 0x0000000102029836 */ /* 0x000fe20000000000 */
[----:B------:R-:W-:Y:S02]  /*12c50*/  ISETP.NE.AND P1, PT, R7, RZ, PT ;  /* 0x000000ff0700720c */ /* 0x000fe40003f25270 */
[----:B------:R-:W-:Y:S02]  /*12c60*/  ISETP.GE.U32.AND P0, PT, R3, R5, PT ;  /* 0x000000050300720c */ /* 0x000fe40003f06070 */
[----:B------:R-:W-:-:S04]  /*12c70*/  LOP3.LUT R3, R6, R7, RZ, 0x3c, !PT ;  /* 0x0000000706037212 */ /* 0x000fc800078e3cff */
[----:B------:R-:W-:-:S07]  /*12c80*/  ISETP.GE.AND P2, PT, R3, RZ, PT ;  /* 0x000000ff0300720c */ /* 0x000fce0003f46270 */
[----:B------:R-:W-:-:S06]  /*12c90*/  @P0 VIADD R2, R2, 0x1 ;  /* 0x0000000102020836 */ /* 0x000fcc0000000000 */
        /* <DEDUP_REMOVED lines=9> */
.L_x_257:
[----:B------:R0:W-:Y:S01]  /*12d30*/  STL [R1+0x10], R4 ;  /* 0x0000100401007387 */ /* 0x0001e20000100800 */
[----:B------:R-:W-:-:S03]  /*12d40*/  ULDC UR43, c[0x0][0xc3c] ;  /* 0x00030f00002b7ab9 */ /* 0x000fc60000000800 */
[----:B------:R0:W-:Y:S04]  /*12d50*/  STL [R1+0x14], RZ ;  /* 0x000014ff01007387 */ /* 0x0001e80000100800 */
[----:B------:R0:W-:Y:S02]  /*12d60*/  STL [R1+0x18], RZ ;  /* 0x000018ff01007387 */ /* 0x0001e40000100800 */
.L_x_260:
[----:B------:R-:W2:Y:S04]  /*12d70*/  LDL R2, [R1+0x18] ;  /* 0x0000180001027983 */ /* 0x000ea80000100800 */
[----:B------:R-:W3:Y:S04]  /*12d80*/  LDL R3, [R1+0x14] ;  /* 0x0000140001037983 */ /* 0x000ee80000100800 */
[----:B01----:R-:W4:Y:S01]  /*12d90*/  LDL R4, [R1+0x10] ;  /* 0x0000100001047983 */ /* 0x003f220000100800 */
[----:B------:R-:W0:Y:S02]  /*12da0*/  S2R R0, SR_TID.X ;  /* 0x0000000000007919 */ /* 0x000e240000002100 */
[----:B0-----:R-:W-:Y:S01]  /*12db0*/  LOP3.LUT R0, R0, 0x1f, RZ, 0xc0, !PT ;  /* 0x0000001f00007812 */ /* 0x001fe200078ec0ff */
[----:B------:R-:W-:Y:S03]  /*12dc0*/  BAR.SYNC.DEFER_BLOCKING 0x4, 0x180 ;  /* 0x0106000000007b1d */ /* 0x000fe60000010000 */
[----:B------:R-:W-:-:S13]  /*12dd0*/  ISETP.NE.AND P0, PT, R0, RZ, PT ;  /* 0x000000ff0000720c */ /* 0x000fda0003f05270 */
[----:B------:R-:W0:Y:S01]  /*12de0*/  @!P0 S2R R0, SR_CgaCtaId ;  /* 0x0000000000008919 */ /* 0x000e220000008800 */
[----:B--2---:R-:W-:Y:S01]  /*12df0*/  IMAD.MOV.U32 R6, RZ, RZ, R2 ;  /* 0x000000ffff067224 */ /* 0x004fe200078e0002 */
[----:B------:R-:W-:-:S04]  /*12e00*/  @!P0 MOV R2, 0x400 ;  /* 0x0000040000028802 */ /* 0x000fc80000000f00 */
[----:B0-----:R-:W-:Y:S01]  /*12e10*/  @!P0 LEA R17, R0, R2, 0x18 ;  /* 0x0000000200118211 */ /* 0x001fe200078ec0ff */
[----:B------:R-:W-:Y:S02]  /*12e20*/  IMAD.U32 R0, RZ, RZ, UR43 ;  /* 0x0000002bff007e24 */ /* 0x000fe4000f8e00ff */
[----:B---3--:R-:W-:Y:S02]  /*12e30*/  IMAD.MOV.U32 R5, RZ, RZ, R3 ;  /* 0x000000ffff057224 */ /* 0x008fe400078e0003 */
[----:B------:R-:W-:-:S05]  /*12e40*/  @!P0 IMAD.MOV.U32 R7, RZ, RZ, R0 ;  /* 0x000000ffff078224 */ /* 0x000fca00078e0000 */
[----:B----4-:R1:W-:Y:S01]  /*12e50*/  @!P0 STS.128 [R17+0x298d0], R4 ;  /* 0x0298d00411008388 */ /* 0x0103e20000000c00 */
[----:B------:R-:W-:Y:S06]  /*12e60*/  BAR.ARV 0x5, 0x180 ;  /* 0x0146000000007b1d */ /* 0x000fec0000002000 */
.L_x_255:
[----:B------:R-:W-:Y:S02]  /*12e70*/  ULDC UR4, c[0x0][0xc3c] ;  /* 0x00030f0000047ab9 */ /* 0x000fe40000000800 */
[----:B------:R-:W-:-:S06]  /*12e80*/  UISETP.GE.AND UP0, UPT, UR43, UR4, UPT ;  /* 0x000000042b00728c */ /* 0x000fcc000bf06270 */
[----:B------:R-:W-:-:S13]  /*12e90*/  PLOP3.LUT P0, PT, PT, PT, UP0, 0x80, 0x0 ;  /* 0x000000000000781c */ /* 0x000fda0003f0f008 */
[----:B------:R-:W-:Y:S05]  /*12ea0*/  @!P0 BRA `(.L_x_261) ;  /* 0xffffffb800848947 */ /* 0x000fea000383ffff */
.L_x_191:
[----:B------:R-:W2:Y:S01]  /*12eb0*/  LDL.LU R0, [R1+0x30] ;  /* 0x0000300001007983 */ /* 0x000ea20000300800 */
[----:B------:R-:W-:Y:S01]  /*12ec0*/  BSSY B0, `(.L_x_262) ;  /* 0x000000b000007945 */ /* 0x000fe20003800000 */
[----:B01----:R-:W0:Y:S01]  /*12ed0*/  S2R R4, SR_CgaCtaId ;  /* 0x0000000000047919 */ /* 0x003e220000008800 */
[----:B--2---:R-:W-:-:S05]  /*12ee0*/  VIADD R0, R0, 0x1 ;  /* 0x0000000100007836 */ /* 0x004fca0000000000 */
[----:B---3--:R-:W-:-:S04]  /*12ef0*/  LEA.HI R2, R0, R0, RZ, 0x1 ;  /* 0x0000000000027211 */ /* 0x008fc800078f08ff */
[----:B------:R-:W-:-:S05]  /*12f00*/  LOP3.LUT R3, R2, 0xfffffffe, RZ, 0xc0, !PT ;  /* 0xfffffffe02037812 */ /* 0x000fca00078ec0ff */
[----:B------:R-:W-:Y:S01]  /*12f10*/  IMAD.IADD R0, R0, 0x1, -R3 ;  /* 0x0000000100007824 */ /* 0x000fe200078e0a03 */
[----:B------:R-:W-:-:S04]  /*12f20*/  MOV R3, 0x400 ;  /* 0x0000040000037802 */ /* 0x000fc80000000f00 */
[----:B0-----:R-:W-:Y:S02]  /*12f30*/  LEA R3, R4, R3, 0x18 ;  /* 0x0000000304037211 */ /* 0x001fe400078ec0ff */
[----:B------:R-:W-:-:S04]  /*12f40*/  SHF.L.U32 R0, R0, 0x1f, RZ ;  /* 0x0000001f00007819 */ /* 0x000fc800000006ff */
[----:B------:R-:W0:Y:S02]  /*12f50*/  SYNCS.PHASECHK.TRANS64.TRYWAIT P0, [R3+URZ+0x29820], R0 ;  /* 0x02982000030075a7 */ /* 0x000e24000800017f */
[----:B0-----:R-:W-:Y:S05]  /*12f60*/  @!P0 BRA `(.L_x_263) ;  /* 0x0000000c00908947 */ /* 0x001fea0003800000 */
.L_x_302:
[----:B------:R-:W-:Y:S05]  /*12f70*/  BSYNC B0 ;  /* 0x0000000000007941 */ /* 0x000fea0003800000 */
.L_x_262:
[----:B------:R-:W-:-:S03]  /*12f80*/  UMOV UR4, 0xffffffff ;  /* 0xffffffff00047882 */ /* 0x000fc60000000000 */
[----:B------:R-:W-:Y:S05]  /*12f90*/  BRA.DIV UR4, `(.L_x_264) ;  /* 0x0000000e04987947 */ /* 0x000fea000b800000 */
[----:B0-----:R-:W0:Y:S02]  /*12fa0*/  S2R R0, SR_TID.X ;  /* 0x0000000000007919 */ /* 0x001e240000002100 */
[----:B0-----:R-:W-:-:S04]  /*12fb0*/  SHF.R.U32.HI R0, RZ, 0x5, R0 ;  /* 0x00000005ff007819 */ /* 0x001fc80000011600 */
[----:B------:R-:W-:-:S05]  /*12fc0*/  LOP3.LUT R0, R0, 0x3, RZ, 0xc0, !PT ;  /* 0x0000000300007812 */ /* 0x000fca00078ec0ff */
[----:B------:R0:W1:Y:S02]  /*12fd0*/  SHFL.IDX PT, R14, R0, RZ, 0x1f ;  /* 0x00001fff000e7589 */ /* 0x00006400000e0000 */
.L_x_305:
[----:B-1----:R-:W-:Y:S01]  /*12fe0*/  ISETP.NE.AND P0, PT, R14, RZ, PT ;  /* 0x000000ff0e00720c */ /* 0x002fe20003f05270 */
[----:B------:R-:W-:-:S12]  /*12ff0*/  BSSY B0, `(.L_x_265) ;  /* 0x000002c000007945 */ /* 0x000fd80003800000 */
[----:B------:R-:W-:Y:S05]  /*13000*/  @P0 BRA `(.L_x_266) ;  /* 0x0000000000a80947 */ /* 0x000fea0003800000 */
[----:B------:R-:W-:-:S03]  /*13010*/  UMOV UR4, 0xffffffff ;  /* 0xffffffff00047882 */ /* 0x000fc60000000000 */
[----:B------:R-:W-:Y:S05]  /*13020*/  BRA.DIV UR4, `(.L_x_267) ;  /* 0x0000000e04a87947 */ /* 0x000fea000b800000 */
[----:B------:R-:W-:-:S13]  /*13030*/  ELECT P6, URZ, PT ;  /* 0x00000000003f782f */ /* 0x000fda00038c0000 */
.L_x_308:
[----:B------:R-:W-:Y:S05]  /*13040*/  @!P6 BRA `(.L_x_266) ;  /* 0x000000000098e947 */ /* 0x000fea0003800000 */
[----:B------:R-:W-:-:S06]  /*13050*/  ULOP3.LUT UR4, UR38, 0x2, URZ, 0xfc, !UPT ;  /* 0x0000000226047892 */ /* 0x000fcc000f8efc3f */
[----:B0-----:R-:W-:-:S05]  /*13060*/  IMAD.U32 R0, RZ, RZ, UR4 ;  /* 0x00000004ff007e24 */ /* 0x001fca000f8e00ff */
[----:B------:R-:W-:-:S13]  /*13070*/  ISETP.NE.AND P0, PT, R0, 0x3, PT ;  /* 0x000000030000780c */ /* 0x000fda0003f05270 */
[----:B------:R-:W-:Y:S05]  /*13080*/  @!P0 BRA `(.L_x_268) ;  /* 0x0000000000048947 */ /* 0x000fea0003800000 */
[----:B------:R-:W-:Y:S01]  /*13090*/  BPT.TRAP 0x1 ;  /* 0x000000040000795c */ /* 0x000fe20000300000 */
.L_x_268:
[----:B------:R-:W2:Y:S01]  /*130a0*/  LDL.LU R6, [R1] ;  /* 0x0000000001067983 */ /* 0x000ea20000300800 */
[----:B------:R-:W-:Y:S02]  /*130b0*/  VIADD R5, R3, 0x29840 ;  /* 0x0002984003057836 */ /* 0x000fe40000000000 */
[C---:B------:R-:W-:Y:S02]  /*130c0*/  VIADD R0, R18.reuse, 0x1 ;  /* 0x0000000112007836 */ /* 0x040fe40000000000 */
[----:B------:R-:W-:-:S03]  /*130d0*/  IMAD R7, R18, 0x8, R5 ;  /* 0x0000000812077824 */ /* 0x000fc600078e0205 */
[----:B------:R-:W-:-:S04]  /*130e0*/  ISETP.NE.AND P2, PT, R0, 0x2, PT ;  /* 0x000000020000780c */ /* 0x000fc80003f45270 */
[----:B------:R-:W-:Y:S02]  /*130f0*/  SEL R2, RZ, 0x1, P2 ;  /* 0x00000001ff027807 */ /* 0x000fe40001000000 */
[C---:B--2---:R-:W-:Y:S02]  /*13100*/  SHF.L.U32 R4, R6.reuse, 0x1f, RZ ;  /* 0x0000001f06047819 */ /* 0x044fe400000006ff */
[----:B------:R-:W-:Y:S02]  /*13110*/  LOP3.LUT R6, R6, R2, RZ, 0x3c, !PT ;  /* 0x0000000206067212 */ /* 0x000fe400078e3cff */
[----:B------:R-:W0:Y:S01]  /*13120*/  SYNCS.PHASECHK.TRANS64.TRYWAIT P1, [R7+URZ], R4 ;  /* 0x00000004070075a7 */ /* 0x000e22000802017f */
[----:B------:R-:W-:Y:S02]  /*13130*/  SEL R2, R0, RZ, P2 ;  /* 0x000000ff00027207 */ /* 0x000fe40001000000 */
[----:B------:R-:W-:-:S03]  /*13140*/  SHF.L.U32 R0, R6, 0x1f, RZ ;  /* 0x0000001f06007819 */ /* 0x000fc600000006ff */
[----:B------:R-:W-:Y:S01]  /*13150*/  IMAD R5, R2, 0x8, R5 ;  /* 0x0000000802057824 */ /* 0x000fe200078e0205 */
[----:B0-----:R-:W-:Y:S06]  /*13160*/  @!P1 BRA `(.L_x_269) ;  /* 0x0000000c00789947 */ /* 0x001fec0003800000 */
.L_x_309:
[----:B------:R-:W1:Y:S02]  /*13170*/  SYNCS.PHASECHK.TRANS64.TRYWAIT P1, [R5+URZ], R0 ;  /* 0x00000000050075a7 */ /* 0x000e64000802017f */
[----:B-1----:R-:W-:Y:S05]  /*13180*/  @!P1 BRA `(.L_x_270) ;  /* 0x0000000c00849947 */ /* 0x002fea0003800000 */
.L_x_310:
[----:B------:R-:W-:Y:S05]  /*13190*/  @!P0 BRA `(.L_x_271) ;  /* 0x0000000000048947 */ /* 0x000fea0003800000 */
[----:B------:R-:W-:Y:S01]  /*131a0*/  BPT.TRAP 0x1 ;  /* 0x000000040000795c */ /* 0x000fe20000300000 */
.L_x_271:
[----:B-1----:R-:W-:-:S04]  /*131b0*/  IMAD R5, R18, 0x8, R3 ;  /* 0x0000000812057824 */ /* 0x002fc800078e0203 */
[----:B------:R-:W1:Y:S02]  /*131c0*/  SYNCS.PHASECHK.TRANS64.TRYWAIT P1, [R5+URZ+0x29860], R4 ;  /* 0x02986004050075a7 */ /* 0x000e64000802017f */
[----:B-1----:R-:W-:Y:S05]  /*131d0*/  @!P1 BRA `(.L_x_272) ;  /* 0x0000000c00849947 */ /* 0x002fea0003800000 */
.L_x_311:
[----:B------:R-:W-:Y:S05]  /*131e0*/  @!P0 BRA `(.L_x_273) ;  /* 0x0000000000048947 */ /* 0x000fea0003800000 */
[----:B------:R-:W-:Y:S01]  /*131f0*/  BPT.TRAP 0x1 ;  /* 0x000000040000795c */ /* 0x000fe20000300000 */
.L_x_273:
[----:B------:R-:W-:-:S04]  /*13200*/  IMAD R3, R2, 0x8, R3 ;  /* 0x0000000802037824 */ /* 0x000fc800078e0203 */
[----:B------:R-:W2:Y:S02]  /*13210*/  SYNCS.PHASECHK.TRANS64.TRYWAIT P1, [R3+URZ+0x29860], R0 ;  /* 0x02986000030075a7 */ /* 0x000ea4000802017f */
[----:B--2---:R-:W-:Y:S05]  /*13220*/  @!P1 BRA `(.L_x_274) ;  /* 0x0000000c00849947 */ /* 0x004fea0003800000 */
.L_x_312:
[----:B------:R-:W-:Y:S05]  /*13230*/  @!P0 BRA `(.L_x_275) ;  /* 0x0000000000048947 */ /* 0x000fea0003800000 */
[----:B------:R-:W-:Y:S01]  /*13240*/  BPT.TRAP 0x1 ;  /* 0x000000040000795c */ /* 0x000fe20000300000 */
.L_x_275:
[----:B------:R-:W3:Y:S02]  /*13250*/  SYNCS.PHASECHK.TRANS64.TRYWAIT P0, [R5+URZ+0x29880], R4 ;  /* 0x02988004050075a7 */ /* 0x000ee4000800017f */
[----:B---3--:R-:W-:Y:S05]  /*13260*/  @!P0 BRA `(.L_x_276) ;  /* 0x0000000c00888947 */ /* 0x008fea0003800000 */
.L_x_277:
[----:B----4-:R4:W0:Y:S02]  /*13270*/  SYNCS.PHASECHK.TRANS64.TRYWAIT P0, [R3+URZ+0x29880], R0 ;  /* 0x02988000030075a7 */ /* 0x010824000800017f */
[----:B0-----:R-:W-:Y:S05]  /*13280*/  @!P0 NANOSLEEP.SYNCS 0x989680 ;  /* 0x009896800000895d */ /* 0x001fea0003900000 */
[----:B------:R-:W0:Y:S02]  /*13290*/  @!P0 SYNCS.PHASECHK.TRANS64 P0, [R3+URZ+0x29880], R0 ;  /* 0x02988000030085a7 */ /* 0x000e24000800007f */
[----:B0-----:R-:W-:Y:S05]  /*132a0*/  @!P0 BRA `(.L_x_277) ;  /* 0xfffffffc00f08947 */ /* 0x001fea000383ffff */
.L_x_266:
[----:B------:R-:W-:Y:S05]  /*132b0*/  BSYNC B0 ;  /* 0x0000000000007941 */ /* 0x000fea0003800000 */
.L_x_265:
[----:B------:R-:W-:Y:S05]  /*132c0*/  EXIT ;  /* 0x000000000000794d */ /* 0x000fea0003800000 */
.L_x_140:
[----:B0-----:R0:W1:Y:S02]  /*132d0*/  SYNCS.PHASECHK.TRANS64.TRYWAIT P1, [R4+URZ+0x29800], R9 ;  /* 0x02980009040075a7 */ /* 0x001064000802017f */
[----:B-1----:R-:W-:Y:S05]  /*132e0*/  @!P1 NANOSLEEP.SYNCS 0x989680 ;  /* 0x009896800000995d */ /* 0x002fea0003900000 */
[----:B------:R-:W1:Y:S02]  /*132f0*/  @!P1 SYNCS.PHASECHK.TRANS64 P1, [R4+URZ+0x29800], R9 ;  /* 0x02980009040095a7 */ /* 0x000e64000802007f */
[----:B-1----:R-:W-:Y:S05]  /*13300*/  @!P1 BRA `(.L_x_140) ;  /* 0xfffffffc00f09947 */ /* 0x002fea000383ffff */
[----:B------:R-:W-:Y:S05]  /*13310*/  BRA `(.L_x_278) ;  /* 0xfffffee800b07947 */ /* 0x000fea000383ffff */
.L_x_144:
[----:B--2---:R2:W3:Y:S02]  /*13320*/  SYNCS.PHASECHK.TRANS64.TRYWAIT P2, [R6+URZ+0x29830], R7 ;  /* 0x02983007060075a7 */ /* 0x0044e4000804017f */
[----:B---3--:R-:W-:Y:S05]  /*13330*/  @!P2 NANOSLEEP.SYNCS 0x989680 ;  /* 0x009896800000a95d */ /* 0x008fea0003900000 */
[----:B------:R-:W3:Y:S02]  /*13340*/  @!P2 SYNCS.PHASECHK.TRANS64 P2, [R6+URZ+0x29830], R7 ;  /* 0x029830070600a5a7 */ /* 0x000ee4000804007f */
[----:B---3--:R-:W-:Y:S05]  /*13350*/  @!P2 BRA `(.L_x_144) ;  /* 0xfffffffc00f0a947 */ /* 0x008fea000383ffff */
[----:B------:R-:W-:Y:S05]  /*13360*/  BRA `(.L_x_143) ;  /* 0xfffffee800d87947 */ /* 0x000fea000383ffff */
.L_x_149:
[----:B-1----:R-:W-:-:S04]  /*13370*/  IMAD.U32 R5, RZ, RZ, UR6 ;  /* 0x00000006ff057e24 */ /* 0x002fc8000f8e00ff */
[----:B------:R1:W2:Y:S03]  /*13380*/  SYNCS.PHASECHK.TRANS64.TRYWAIT P1, [R5+URZ+0x29830], R4 ;  /* 0x02983004050075a7 */ /* 0x0002a6000802017f */
[----:B--2---:R-:W-:Y:S05]  /*13390*/  @!P1 NANOSLEEP.SYNCS 0x989680 ;  /* 0x009896800000995d */ /* 0x004fea0003900000 */
[----:B------:R-:W2:Y:S02]  /*133a0*/  @!P1 SYNCS.PHASECHK.TRANS64 P1, [R5+URZ+0x29830], R4 ;  /* 0x02983004050095a7 */ /* 0x000ea4000802007f */
[----:B--2---:R-:W-:Y:S05]  /*133b0*/  @!P1 BRA `(.L_x_149) ;  /* 0xfffffffc00ec9947 */ /* 0x004fea000383ffff */
[----:B------:R-:W-:Y:S05]  /*133c0*/  BRA `(.L_x_146) ;  /* 0xffffff28001c7947 */ /* 0x000fea000383ffff */
.L_x_153:
[----:B-1----:R-:W-:-:S04]  /*133d0*/  IMAD.U32 R5, RZ, RZ, UR6 ;  /* 0x00000006ff057e24 */ /* 0x002fc8000f8e00ff */
[----:B------:R1:W2:Y:S03]  /*133e0*/  SYNCS.PHASECHK.TRANS64.TRYWAIT P1, [R5+URZ+0x29850], R4 ;  /* 0x02985004050075a7 */ /* 0x0002a6000802017f */
[----:B--2---:R-:W-:Y:S05]  /*133f0*/  @!P1 NANOSLEEP.SYNCS 0x989680 ;  /* 0x009896800000995d */ /* 0x004fea0003900000 */
[----:B------:R-:W2:Y:S02]  /*13400*/  @!P1 SYNCS.PHASECHK.TRANS64 P1, [R5+URZ+0x29850], R4 ;  /* 0x02985004050095a7 */ /* 0x000ea4000802007f */
[----:B--2---:R-:W-:Y:S05]  /*13410*/  @!P1 BRA `(.L_x_153) ;  /* 0xfffffffc00ec9947 */ /* 0x004fea000383ffff */
[----:B------:R-:W-:Y:S05]  /*13420*/  BRA `(.L_x_150) ;  /* 0xffffff3400307947 */ /* 0x000fea000383ffff */
.L_x_159:
[----:B-1----:R1:W2:Y:S02]  /*13430*/  SYNCS.PHASECHK.TRANS64.TRYWAIT P1, [R21+URZ+0x29850], R0 ;  /* 0x02985000150075a7 */ /* 0x0022a4000802017f */
[----:B--2---:R-:W-:Y:S05]  /*13440*/  @!P1 NANOSLEEP.SYNCS 0x989680 ;  /* 0x009896800000995d */ /* 0x004fea0003900000 */
[----:B------:R-:W2:Y:S02]  /*13450*/  @!P1 SYNCS.PHASECHK.TRANS64 P1, [R21+URZ+0x29850], R0 ;  /* 0x02985000150095a7 */ /* 0x000ea4000802007f */
[----:B--2---:R-:W-:Y:S05]  /*13460*/  @!P1 BRA `(.L_x_159) ;  /* 0xfffffffc00f09947 */ /* 0x004fea000383ffff */
[----:B------:R-:W-:Y:S05]  /*13470*/  BRA `(.L_x_158) ;  /* 0xffffff5c00c47947 */ /* 0x000fea000383ffff */
.L_x_207:
[----:B------:R-:W-:Y:S02]  /*13480*/  IMAD.MOV.U32 R13, RZ, RZ, R0 ;  /* 0x000000ffff0d7224 */ /* 0x000fe400078e0000 */
[----:B------:R-:W-:Y:S02]  /*13490*/  IMAD.MOV.U32 R12, RZ, RZ, RZ ;  /* 0x000000ffff0c7224 */ /* 0x000fe400078e00ff */
[----:B------:R-:W-:Y:S02]  /*134a0*/  IMAD.MOV.U32 R11, RZ, RZ, 0x1f ;  /* 0x0000001fff0b7424 */ /* 0x000fe400078e00ff */
[----:B------:R-:W-:-:S07]  /*134b0*/  IMAD.MOV.U32 R15, RZ, RZ, -0x1 ;  /* 0xffffffffff0f7424 */ /* 0x000fce00078e00ff */
[----:B--2---:R-:W-:Y:S05]  /*134c0*/  WARPSYNC.COLLECTIVE R15, `(.L_x_279) ;  /* 0x000000000f087348 */ /* 0x004fea0003c00000 */
[----:B------:R0:W1:Y:S02]  /*134d0*/  SHFL.IDX P6, R14, R13, R12, R11 ;  /* 0x0000000c0d0e7389 */ /* 0x00006400000c000b */
[----:B012---:R-:W-:Y:S01]  /*134e0*/  ENDCOLLECTIVE ;  /* 0x000000000000791b */ /* 0x007fe20003800000 */
.L_x_279:
[----:B------:R-:W-:Y:S05]  /*134f0*/  BRA `(.L_x_280) ;  /* 0xffffffc400087947 */ /* 0x000fea000383ffff */
.L_x_209:
[----:B------:R-:W-:Y:S01]  /*13500*/  BSSY B0, `(.L_x_281) ;  /* 0x0000006000007945 */ /* 0x000fe20003800000 */
[----:B------:R-:W-:-:S07]  /*13510*/  IMAD.MOV.U32 R15, RZ, RZ, -0x1 ;  /* 0xffffffffff0f7424 */ /* 0x000fce00078e00ff */
[----:B--2---:R-:W-:Y:S05]  /*13520*/  WARPSYNC.COLLECTIVE R15, `(.L_x_282) ;  /* 0x000000000f0c7348 */ /* 0x004fea0003c00000 */
[----:B------:R-:W-:Y:S02]  /*13530*/  ELECT P6, UR62, PT ;  /* 0x00000000003e782f */ /* 0x000fe400038c0000 */
[----:B------:R-:W-:Y:S01]  /*13540*/  MOV R14, UR62 ;  /* 0x0000003e000e7c02 */ /* 0x000fe20008000f00 */
[----:B--2---:R-:W-:Y:S10]  /*13550*/  ENDCOLLECTIVE ;  /* 0x000000000000791b */ /* 0x004ff40003800000 */
.L_x_282:
[----:B------:R-:W-:Y:S05]  /*13560*/  BSYNC B0 ;  /* 0x0000000000007941 */ /* 0x000fea0003800000 */
.L_x_281:
[----:B------:R-:W-:Y:S05]  /*13570*/  BRA `(.L_x_283) ;  /* 0xffffffc400147947 */ /* 0x000fea000383ffff */
.L_x_211:
[----:B0-----:R0:W1:Y:S02]  /*13580*/  SYNCS.PHASECHK.TRANS64.TRYWAIT P0, [R2+URZ+0x29880], R3 ;  /* 0x02988003020075a7 */ /* 0x001064000800017f */
[----:B-1----:R-:W-:Y:S05]  /*13590*/  @!P0 NANOSLEEP.SYNCS 0x989680 ;  /* 0x009896800000895d */ /* 0x002fea0003900000 */
[----:B------:R-:W1:Y:S02]  /*135a0*/  @!P0 SYNCS.PHASECHK.TRANS64 P0, [R2+URZ+0x29880], R3 ;  /* 0x02988003020085a7 */ /* 0x000e64000800007f */
[----:B-1----:R-:W-:Y:S05]  /*135b0*/  @!P0 BRA `(.L_x_211) ;  /* 0xfffffffc00f08947 */ /* 0x002fea000383ffff */
[----:B------:R-:W-:Y:S05]  /*135c0*/  BRA `(.L_x_284) ;  /* 0xffffffc400747947 */ /* 0x000fea000383ffff */
.L_x_213:
[----:B-1----:R1:W2:Y:S02]  /*135d0*/  SYNCS.PHASECHK.TRANS64.TRYWAIT P0, [R2+URZ+0x29840], R3 ;  /* 0x02984003020075a7 */ /* 0x0022a4000800017f */
[----:B--2---:R-:W-:Y:S05]  /*135e0*/  @!P0 NANOSLEEP.SYNCS 0x989680 ;  /* 0x009896800000895d */ /* 0x004fea0003900000 */
[----:B------:R-:W2:Y:S02]  /*135f0*/  @!P0 SYNCS.PHASECHK.TRANS64 P0, [R2+URZ+0x29840], R3 ;  /* 0x02984003020085a7 */ /* 0x000ea4000800007f */
[----:B--2---:R-:W-:Y:S05]  /*13600*/  @!P0 BRA `(.L_x_213) ;  /* 0xfffffffc00f08947 */ /* 0x004fea000383ffff */
[----:B------:R-:W-:Y:S05]  /*13610*/  BRA `(.L_x_285) ;  /* 0xffffffc400c47947 */ /* 0x000fea000383ffff */
.L_x_217:
[----:B------:R0:W5:Y:S01]  /*13620*/  LDL.LU R8, [R1+0x1c] ;  /* 0x00001c0001087983 */ /* 0x0001620000300800 */
[----:B------:R-:W-:Y:S01]  /*13630*/  IMAD.MOV.U32 R13, RZ, RZ, R0 ;  /* 0x000000ffff0d7224 */ /* 0x000fe200078e0000 */
[----:B------:R-:W-:Y:S01]  /*13640*/  LOP3.LUT R7, R7, 0x7f, RZ, 0xc0, !PT ;  /* 0x0000007f07077812 */ /* 0x000fe200078ec0ff */
[----:B------:R-:W-:Y:S02]  /*13650*/  IMAD.MOV.U32 R12, RZ, RZ, RZ ;  /* 0x000000ffff0c7224 */ /* 0x000fe400078e00ff */
[----:B------:R-:W-:Y:S01]  /*13660*/  IMAD.MOV.U32 R11, RZ, RZ, 0x1c1f ;  /* 0x00001c1fff0b7424 */ /* 0x000fe200078e00ff */
[----:B------:R-:W-:Y:S01]  /*13670*/  SHF.R.U32.HI R2, RZ, 0x2, R7 ;  /* 0x00000002ff027819 */ /* 0x000fe20000011607 */
[----:B------:R-:W-:-:S04]  /*13680*/  IMAD.MOV.U32 R15, RZ, RZ, -0x1 ;  /* 0xffffffffff0f7424 */ /* 0x000fc800078e00ff */
[----:B0-----:R-:W-:-:S07]  /*13690*/  IMAD.IADD R2, R2, 0x1, R5 ;  /* 0x0000000102027824 */ /* 0x001fce00078e0205 */
[----:B-----5:R-:W-:Y:S05]  /*136a0*/  WARPSYNC.COLLECTIVE R15, `(.L_x_286) ;  /* 0x000000000f087348 */ /* 0x020fea0003c00000 */
[----:B------:R0:W1:Y:S02]  /*136b0*/  SHFL.IDX P6, R14, R13, R12, R11 ;  /* 0x0000000c0d0e7389 */ /* 0x00006400000c000b */
[----:B01---5:R-:W-:Y:S01]  /*136c0*/  ENDCOLLECTIVE ;  /* 0x000000000000791b */ /* 0x023fe20003800000 */
.L_x_286:
[----:B------:R-:W-:Y:S02]  /*136d0*/  IMAD.MOV.U32 R13, RZ, RZ, R4 ;  /* 0x000000ffff0d7224 */ /* 0x000fe400078e0004 */
[----:B------:R-:W-:Y:S02]  /*136e0*/  IMAD R3, R8, R6, RZ ;  /* 0x0000000608037224 */ /* 0x000fe400078e02ff */
[----:B------:R-:W-:-:S07]  /*136f0*/  IMAD.MOV.U32 R6, RZ, RZ, R14 ;  /* 0x000000ffff067224 */ /* 0x000fce00078e000e */
[----:B------:R-:W-:Y:S05]  /*13700*/  WARPSYNC.COLLECTIVE R15, `(.L_x_287) ;  /* 0x000000000f087348 */ /* 0x000fea0003c00000 */
[----:B------:R0:W1:Y:S02]  /*13710*/  SHFL.IDX P6, R14, R13, R12, R11 ;  /* 0x0000000c0d0e7389 */ /* 0x00006400000c000b */
[----:B01----:R-:W-:Y:S01]  /*13720*/  ENDCOLLECTIVE ;  /* 0x000000000000791b */ /* 0x003fe20003800000 */
.L_x_287:
[C---:B------:R-:W-:Y:S01]  /*13730*/  ISETP.GE.AND P4, PT, R2.reuse, R3, PT ;  /* 0x000000030200720c */ /* 0x040fe20003f86270 */
[----:B------:R-:W-:Y:S02]  /*13740*/  VIADD R8, R2, 0x20 ;  /* 0x0000002002087836 */ /* 0x000fe40000000000 */
[----:B------:R-:W-:Y:S02]  /*13750*/  IMAD.MOV.U32 R13, RZ, RZ, R0 ;  /* 0x000000ffff0d7224 */ /* 0x000fe400078e0000 */
[----:B------:R-:W-:Y:S02]  /*13760*/  IMAD.MOV.U32 R12, RZ, RZ, 0x1 ;  /* 0x00000001ff0c7424 */ /* 0x000fe400078e00ff */
[----:B------:R-:W-:-:S07]  /*13770*/  IMAD.MOV.U32 R7, RZ, RZ, R14 ;  /* 0x000000ffff077224 */ /* 0x000fce00078e000e */
[----:B------:R-:W-:Y:S05]  /*13780*/  WARPSYNC.COLLECTIVE R15, `(.L_x_288) ;  /* 0x000000000f087348 */ /* 0x000fea0003c00000 */
[----:B------:R0:W1:Y:S02]  /*13790*/  SHFL.IDX P6, R14, R13, R12, R11 ;  /* 0x0000000c0d0e7389 */ /* 0x00006400000c000b */
[----:B01----:R-:W-:Y:S01]  /*137a0*/  ENDCOLLECTIVE ;  /* 0x000000000000791b */ /* 0x003fe20003800000 */
.L_x_288:
[----:B------:R-:W-:-:S05]  /*137b0*/  @!P4 IADD3 R7, P3, R10, R7, RZ ;  /* 0x000000070a07c210 */ /* 0x000fca0007f7e0ff */
[----:B------:R-:W-:Y:S01]  /*137c0*/  @!P4 IMAD.X R6, RZ, RZ, R6, P3 ;  /* 0x000000ffff06c224 */ /* 0x000fe200018e0606 */
[----:B------:R-:W-:-:S04]  /*137d0*/  ISETP.GE.AND P3, PT, R8, R3, PT ;  /* 0x000000030800720c */ /* 0x000fc80003f66270 */
[----:B------:R-:W-:Y:S01]  /*137e0*/  @!P4 LOP3.LUT R7, R7, R6, RZ, 0x3c, !PT ;  /* 0x000000060707c212 */ /* 0x000fe200078e3cff */
[----:B------:R-:W-:-:S03]  /*137f0*/  IMAD.MOV.U32 R13, RZ, RZ, R4 ;  /* 0x000000ffff0d7224 */ /* 0x000fc600078e0004 */
[----:B------:R-:W-:-:S04]  /*13800*/  @!P4 LOP3.LUT R6, R7, R6, RZ, 0x3c, !PT ;  /* 0x000000060706c212 */ /* 0x000fc800078e3cff */
[----:B------:R-:W-:Y:S01]  /*13810*/  @!P4 LOP3.LUT R7, R7, R6, RZ, 0x3c, !PT ;  /* 0x000000060707c212 */ /* 0x000fe200078e3cff */
[----:B------:R-:W-:-:S07]  /*13820*/  IMAD.MOV.U32 R5, RZ, RZ, R14 ;  /* 0x000000ffff057224 */ /* 0x000fce00078e000e */
[----:B------:R-:W-:Y:S05]  /*13830*/  WARPSYNC.COLLECTIVE R15, `(.L_x_289) ;  /* 0x000000000f087348 */ /* 0x000fea0003c00000 */
[----:B------:R0:W1:Y:S02]  /*13840*/  SHFL.IDX P6, R14, R13, R12, R11 ;  /* 0x0000000c0d0e7389 */ /* 0x00006400000c000b */
[----:B01----:R-:W-:Y:S01]  /*13850*/  ENDCOLLECTIVE ;  /* 0x000000000000791b */ /* 0x003fe20003800000 */
.L_x_289:
[----:B------:R-:W-:Y:S01]  /*13860*/  @!PT LDS RZ, [RZ] ;  /* 0x00000000fffff984 */ /* 0x000fe20000000800 */
[----:B------:R-:W-:Y:S01]  /*13870*/  @!PT LDS RZ, [RZ] ;  /* 0x00000000fffff984 */ /* 0x000fe20000000800 */
[----:B------:R-:W-:Y:S01]  /*13880*/  @!PT LDS RZ, [RZ] ;  /* 0x00000000fffff984 */ /* 0x000fe20000000800 */
[----:B------:R-:W-:Y:S04]  /*13890*/  @!P4 LDGSTS.E.BYPASS.LTC128B.128 [R9+0x14400], desc[UR50][R6.64], !P0 ;  /* 0x144000000609cfae */ /* 0x000fe8000c101d72 */
[----:B------:R-:W-:Y:S04]  /*138a0*/  @!P4 LDGSTS.E.BYPASS.LTC128B.128 [R9+0x16400], desc[UR50][R6.64+0x40], !P1 ;  /* 0x164000400609cfae */ /* 0x000fe8000c901d72 */
[----:B------:R0:W-:Y:S01]  /*138b0*/  @!P4 LDGSTS.E.BYPASS.LTC128B.128 [R9+0x18400], desc[UR50][R6.64+0x80], !P2 ;  /* 0x184000800609cfae */ /* 0x0001e2000d101d72 */
[----:B------:R-:W-:Y:S02]  /*138c0*/  IMAD.MOV.U32 R13, RZ, RZ, R0 ;  /* 0x000000ffff0d7224 */ /* 0x000fe400078e0000 */
[----:B------:R-:W-:-:S02]  /*138d0*/  IMAD.MOV.U32 R12, RZ, RZ, 0x2 ;  /* 0x00000002ff0c7424 */ /* 0x000fc400078e00ff */
[----:B0-----:R-:W-:-:S07]  /*138e0*/  IMAD.MOV.U32 R6, RZ, RZ, R14 ;  /* 0x000000ffff067224 */ /* 0x001fce00078e000e */
[----:B------:R-:W-:Y:S05]  /*138f0*/  WARPSYNC.COLLECTIVE R15, `(.L_x_290) ;  /* 0x000000000f087348 */ /* 0x000fea0003c00000 */
[----:B------:R0:W1:Y:S02]  /*13900*/  SHFL.IDX P6, R14, R13, R12, R11 ;  /* 0x0000000c0d0e7389 */ /* 0x00006400000c000b */
[----:B01----:R-:W-:Y:S01]  /*13910*/  ENDCOLLECTIVE ;  /* 0x000000000000791b */ /* 0x003fe20003800000 */
.L_x_290:
[----:B------:R-:W-:-:S05]  /*13920*/  @!P3 IADD3 R6, P4, R10, R6, RZ ;  /* 0x000000060a06b210 */ /* 0x000fca0007f9e0ff */
[----:B------:R-:W-:-:S04]  /*13930*/  @!P3 IMAD.X R5, RZ, RZ, R5, P4 ;  /* 0x000000ffff05b224 */ /* 0x000fc800020e0605 */
[----:B------:R-:W-:Y:S02]  /*13940*/  @!P3 IMAD.MOV.U32 R7, RZ, RZ, R5 ;  /* 0x000000ffff07b224 */ /* 0x000fe400078e0005 */
[----:B------:R-:W-:Y:S02]  /*13950*/  VIADD R5, R2, 0x40 ;  /* 0x0000004002057836 */ /* 0x000fe40000000000 */
[----:B------:R-:W-:Y:S01]  /*13960*/  IMAD.MOV.U32 R13, RZ, RZ, R4 ;  /* 0x000000ffff0d7224 */ /* 0x000fe200078e0004 */
[----:B------:R-:W-:Y:S01]  /*13970*/  @!PT LDS RZ, [RZ] ;  /* 0x00000000fffff984 */ /* 0x000fe20000000800 */
[----:B------:R-:W-:Y:S01]  /*13980*/  @!PT LDS RZ, [RZ] ;  /* 0x00000000fffff984 */ /* 0x000fe20000000800 */
[----:B------:R-:W-:Y:S01]  /*13990*/  @!PT LDS RZ, [RZ] ;  /* 0x00000000fffff984 */ /* 0x000fe20000000800 */
[----:B------:R0:W-:Y:S04]  /*139a0*/  @!P3 LDGSTS.E.BYPASS.LTC128B.128 [R9+0x14c00], desc[UR50][R6.64], !P0 ;  /* 0x14c000000609bfae */ /* 0x0001e8000c101d72 */
[----:B------:R0:W-:Y:S04]  /*139b0*/  @!P3 LDGSTS.E.BYPASS.LTC128B.128 [R9+0x16c00], desc[UR50][R6.64+0x40], !P1 ;  /* 0x16c000400609bfae */ /* 0x0001e8000c901d72 */
[----:B------:R0:W-:Y:S01]  /*139c0*/  @!P3 LDGSTS.E.BYPASS.LTC128B.128 [R9+0x18c00], desc[UR50][R6.64+0x80], !P2 ;  /* 0x18c000800609bfae */ /* 0x0001e2000d101d72 */
[----:B------:R-:W-:Y:S01]  /*139d0*/  ISETP.GE.AND P3, PT, R5, R3, PT ;  /* 0x000000030500720c */ /* 0x000fe20003f66270 */
[----:B------:R-:W-:-:S12]  /*139e0*/  IMAD.MOV.U32 R5, RZ, RZ, R14 ;  /* 0x000000ffff057224 */ /* 0x000fd800078e000e */
[----:B0-----:R-:W-:Y:S05]  /*139f0*/  WARPSYNC.COLLECTIVE R15, `(.L_x_291) ;  /* 0x000000000f087348 */ /* 0x001fea0003c00000 */
[----:B------:R1:W2:Y:S02]  /*13a00*/  SHFL.IDX P6, R14, R13, R12, R11 ;  /* 0x0000000c0d0e7389 */ /* 0x0002a400000c000b */
[----:B012---:R-:W-:Y:S01]  /*13a10*/  ENDCOLLECTIVE ;  /* 0x000000000000791b */ /* 0x007fe20003800000 */
.L_x_291:
[----:B------:R-:W-:Y:S02]  /*13a20*/  IMAD.MOV.U32 R13, RZ, RZ, R0 ;  /* 0x000000ffff0d7224 */ /* 0x000fe400078e0000 */
[----:B------:R-:W-:Y:S02]  /*13a30*/  IMAD.MOV.U32 R12, RZ, RZ, 0x3 ;  /* 0x00000003ff0c7424 */ /* 0x000fe400078e00ff */
[----:B------:R-:W-:-:S07]  /*13a40*/  IMAD.MOV.U32 R6, RZ, RZ, R14 ;  /* 0x000000ffff067224 */ /* 0x000fce00078e000e */
[----:B------:R-:W-:Y:S05]  /*13a50*/  WARPSYNC.COLLECTIVE R15, `(.L_x_292) ;  /* 0x000000000f087348 */ /* 0x000fea0003c00000 */
[----:B------:R0:W1:Y:S02]  /*13a60*/  SHFL.IDX P6, R14, R13, R12, R11 ;  /* 0x0000000c0d0e7389 */ /* 0x00006400000c000b */
[----:B01----:R-:W-:Y:S01]  /*13a70*/  ENDCOLLECTIVE ;  /* 0x000000000000791b */ /* 0x003fe20003800000 */
.L_x_292:
[----:B------:R-:W-:-:S05]  /*13a80*/  @!P3 IADD3 R6, P4, R10, R6, RZ ;  /* 0x000000060a06b210 */ /* 0x000fca0007f9e0ff */
[----:B------:R-:W-:-:S04]  /*13a90*/  @!P3 IMAD.X R5, RZ, RZ, R5, P4 ;  /* 0x000000ffff05b224 */ /* 0x000fc800020e0605 */
[----:B------:R-:W-:Y:S02]  /*13aa0*/  @!P3 IMAD.MOV.U32 R7, RZ, RZ, R5 ;  /* 0x000000ffff07b224 */ /* 0x000fe400078e0005 */
[----:B------:R-:W-:-:S03]  /*13ab0*/  IMAD.MOV.U32 R13, RZ, RZ, R4 ;  /* 0x000000ffff0d7224 */ /* 0x000fc600078e0004 */
[----:B------:R-:W-:Y:S01]  /*13ac0*/  @!PT LDS RZ, [RZ] ;  /* 0x00000000fffff984 */ /* 0x000fe20000000800 */
[----:B------:R-:W-:Y:S01]  /*13ad0*/  @!PT LDS RZ, [RZ] ;  /* 0x00000000fffff984 */ /* 0x000fe20000000800 */
[----:B------:R-:W-:Y:S01]  /*13ae0*/  @!PT LDS RZ, [RZ] ;  /* 0x00000000fffff984 */ /* 0x000fe20000000800 */
[----:B------:R0:W-:Y:S04]  /*13af0*/  @!P3 LDGSTS.E.BYPASS.LTC128B.128 [R9+0x15400], desc[UR50][R6.64], !P0 ;  /* 0x154000000609bfae */ /* 0x0001e8000c101d72 */
[----:B------:R0:W-:Y:S01]  /*13b00*/  @!P3 LDGSTS.E.BYPASS.LTC128B.128 [R9+0x17400], desc[UR50][R6.64+0x40], !P1 ;  /* 0x174000400609bfae */ /* 0x0001e2000c901d72 */
[----:B------:R-:W-:-:S03]  /*13b10*/  IMAD.MOV.U32 R0, RZ, RZ, R14 ;  /* 0x000000ffff007224 */ /* 0x000fc600078e000e */
[----:B------:R0:W-:Y:S04]  /*13b20*/  @!P3 LDGSTS.E.BYPASS.LTC128B.128 [R9+0x19400], desc[UR50][R6.64+0x80], !P2 ;  /* 0x194000800609bfae */ /* 0x0001e8000d101d72 */
[----:B0-----:R-:W-:Y:S05]  /*13b30*/  WARPSYNC.COLLECTIVE R15, `(.L_x_293) ;  /* 0x000000000f087348 */ /* 0x001fea0003c00000 */
[----:B------:R1:W2:Y:S02]  /*13b40*/  SHFL.IDX P6, R14, R13, R12, R11 ;  /* 0x0000000c0d0e7389 */ /* 0x0002a400000c000b */
[----:B012---:R-:W-:Y:S01]  /*13b50*/  ENDCOLLECTIVE ;  /* 0x000000000000791b */ /* 0x007fe20003800000 */
.L_x_293:
[----:B------:R-:W-:Y:S01]  /*13b60*/  IMAD.MOV.U32 R4, RZ, RZ, R14 ;  /* 0x000000ffff047224 */ /* 0x000fe200078e000e */
[----:B------:R-:W-:Y:S06]  /*13b70*/  BRA `(.L_x_294) ;  /* 0xffffffcc00207947 */ /* 0x000fec000383ffff */
.L_x_222:
[----:B-1----:R1:W2:Y:S02]  /*13b80*/  SYNCS.PHASECHK.TRANS64.TRYWAIT P0, [R17+URZ+0x29820], R0 ;  /* 0x02982000110075a7 */ /* 0x0022a4000800017f */
[----:B--2---:R-:W-:Y:S05]  /*13b90*/  @!P0 NANOSLEEP.SYNCS 0x989680 ;  /* 0x009896800000895d */ /* 0x004fea0003900000 */
[----:B------:R-:W2:Y:S02]  /*13ba0*/  @!P0 SYNCS.PHASECHK.TRANS64 P0, [R17+URZ+0x29820], R0 ;  /* 0x02982000110085a7 */ /* 0x000ea4000800007f */
[----:B--2---:R-:W-:Y:S05]  /*13bb0*/  @!P0 BRA `(.L_x_222) ;  /* 0xfffffffc00f08947 */ /* 0x004fea000383ffff */
[----:B------:R-:W-:Y:S05]  /*13bc0*/  BRA `(.L_x_295) ;  /* 0xffffffcc00907947 */ /* 0x000fea000383ffff */
.L_x_228:
[----:B--2---:R2:W3:Y:S02]  /*13bd0*/  SYNCS.PHASECHK.TRANS64.TRYWAIT P0, [R5+URZ+0x29880], R4 ;  /* 0x02988004050075a7 */ /* 0x0044e4000800017f */
[----:B---3--:R-:W-:Y:S05]  /*13be0*/  @!P0 NANOSLEEP.SYNCS 0x989680 ;  /* 0x009896800000895d */ /* 0x008fea0003900000 */
[----:B------:R-:W3:Y:S02]  /*13bf0*/  @!P0 SYNCS.PHASECHK.TRANS64 P0, [R5+URZ+0x29880], R4 ;  /* 0x02988004050085a7 */ /* 0x000ee4000800007f */
[----:B---3--:R-:W-:Y:S05]  /*13c00*/  @!P0 BRA `(.L_x_228) ;  /* 0xfffffffc00f08947 */ /* 0x008fea000383ffff */
[----:B------:R-:W-:Y:S05]  /*13c10*/  BRA `(.L_x_296) ;  /* 0xffffffd000447947 */ /* 0x000fea000383ffff */
.L_x_233:
[----:B---3--:R3:W4:Y:S02]  /*13c20*/  SYNCS.PHASECHK.TRANS64.TRYWAIT P0, [R5+URZ+0x29840], R4 ;  /* 0x02984004050075a7 */ /* 0x008724000800017f */
[----:B----4-:R-:W-:Y:S05]  /*13c30*/  @!P0 NANOSLEEP.SYNCS 0x989680 ;  /* 0x009896800000895d */ /* 0x010fea0003900000 */
[----:B------:R-:W4:Y:S02]  /*13c40*/  @!P0 SYNCS.PHASECHK.TRANS64 P0, [R5+URZ+0x29840], R4 ;  /* 0x02984004050085a7 */ /* 0x000f24000800007f */
[----:B----4-:R-:W-:Y:S05]  /*13c50*/  @!P0 BRA `(.L_x_233) ;  /* 0xfffffffc00f08947 */ /* 0x010fea000383ffff */
[----:B------:R-:W-:Y:S05]  /*13c60*/  BRA `(.L_x_297) ;  /* 0xffffffd000c07947 */ /* 0x000fea000383ffff */
.L_x_241:
[----:B--2---:R2:W3:Y:S02]  /*13c70*/  SYNCS.PHASECHK.TRANS64.TRYWAIT P0, [R19+URZ+0x29870], R4 ;  /* 0x02987004130075a7 */ /* 0x0044e4000800017f */
[----:B---3--:R-:W-:Y:S05]  /*13c80*/  @!P0 NANOSLEEP.SYNCS 0x989680 ;  /* 0x009896800000895d */ /* 0x008fea0003900000 */
[----:B------:R-:W3:Y:S02]  /*13c90*/  @!P0 SYNCS.PHASECHK.TRANS64 P0, [R19+URZ+0x29870], R4 ;  /* 0x02987004130085a7 */ /* 0x000ee4000800007f */
[----:B---3--:R-:W-:Y:S05]  /*13ca0*/  @!P0 BRA `(.L_x_241) ;  /* 0xfffffffc00f08947 */ /* 0x008fea000383ffff */
[----:B------:R-:W-:Y:S05]  /*13cb0*/  BRA `(.L_x_298) ;  /* 0xffffffd400d87947 */ /* 0x000fea000383ffff */
.L_x_243:
[----:B---3--:R3:W4:Y:S02]  /*13cc0*/  SYNCS.PHASECHK.TRANS64.TRYWAIT P0, [R19+URZ+0x29860], R0 ;  /* 0x02986000130075a7 */ /* 0x008724000800017f */
[----:B----4-:R-:W-:Y:S05]  /*13cd0*/  @!P0 NANOSLEEP.SYNCS 0x989680 ;  /* 0x009896800000895d */ /* 0x010fea0003900000 */
[----:B------:R-:W4:Y:S02]  /*13ce0*/  @!P0 SYNCS.PHASECHK.TRANS64 P0, [R19+URZ+0x29860], R0 ;  /* 0x02986000130085a7 */ /* 0x000f24000800007f */
[----:B----4-:R-:W-:Y:S05]  /*13cf0*/  @!P0 BRA `(.L_x_243) ;  /* 0xfffffffc00f08947 */ /* 0x010fea000383ffff */
[----:B------:R-:W-:Y:S05]  /*13d00*/  BRA `(.L_x_299) ;  /* 0xffffffd400e07947 */ /* 0x000fea000383ffff */
.L_x_250:
[----:B0-----:R0:W1:Y:S02]  /*13d10*/  SYNCS.PHASECHK.TRANS64.TRYWAIT P1, [R16+URZ+0x29870], R3 ;  /* 0x02987003100075a7 */ /* 0x001064000802017f */
[----:B-1----:R-:W-:Y:S05]  /*13d20*/  @!P1 NANOSLEEP.SYNCS 0x989680 ;  /* 0x009896800000995d */ /* 0x002fea0003900000 */
[----:B------:R-:W1:Y:S02]  /*13d30*/  @!P1 SYNCS.PHASECHK.TRANS64 P1, [R16+URZ+0x29870], R3 ;  /* 0x02987003100095a7 */ /* 0x000e64000802007f */
[----:B-1----:R-:W-:Y:S05]  /*13d40*/  @!P1 BRA `(.L_x_250) ;  /* 0xfffffffc00f09947 */ /* 0x002fea000383ffff */
[----:B------:R-:W-:Y:S05]  /*13d50*/  BRA `(.L_x_300) ;  /* 0xffffffdc00b87947 */ /* 0x000fea000383ffff */
.L_x_252:
[----:B0-----:R0:W1:Y:S02]  /*13d60*/  SYNCS.PHASECHK.TRANS64.TRYWAIT P1, [R16+URZ+0x29860], R3 ;  /* 0x02986003100075a7 */ /* 0x001064000802017f */
[----:B-1----:R-:W-:Y:S05]  /*13d70*/  @!P1 NANOSLEEP.SYNCS 0x989680 ;  /* 0x009896800000995d */ /* 0x002fea0003900000 */
[----:B------:R-:W1:Y:S02]  /*13d80*/  @!P1 SYNCS.PHASECHK.TRANS64 P1, [R16+URZ+0x29860], R3 ;  /* 0x02986003100095a7 */ /* 0x000e64000802007f */
[----:B-1----:R-:W-:Y:S05]  /*13d90*/  @!P1 BRA `(.L_x_252) ;  /* 0xfffffffc00f09947 */ /* 0x002fea000383ffff */
[----:B------:R-:W-:Y:S05]  /*13da0*/  BRA `(.L_x_301) ;  /* 0xffffffdc00c07947 */ /* 0x000fea000383ffff */
.L_x_263:
[----:B0-----:R0:W1:Y:S02]  /*13db0*/  SYNCS.PHASECHK.TRANS64.TRYWAIT P0, [R3+URZ+0x29820], R0 ;  /* 0x02982000030075a7 */ /* 0x001064000800017f */
[----:B-1----:R-:W-:Y:S05]  /*13dc0*/  @!P0 NANOSLEEP.SYNCS 0x989680 ;  /* 0x009896800000895d */ /* 0x002fea0003900000 */
[----:B------:R-:W1:Y:S02]  /*13dd0*/  @!P0 SYNCS.PHASECHK.TRANS64 P0, [R3+URZ+0x29820], R0 ;  /* 0x02982000030085a7 */ /* 0x000e64000800007f */
[----:B-1----:R-:W-:Y:S05]  /*13de0*/  @!P0 BRA `(.L_x_263) ;  /* 0xfffffffc00f08947 */ /* 0x002fea000383ffff */
[----:B------:R-:W-:Y:S05]  /*13df0*/  BRA `(.L_x_302) ;  /* 0xfffffff0005c7947 */ /* 0x000fea000383ffff */
.L_x_264:
[----:B------:R-:W1:Y:S01]  /*13e00*/  S2R R2, SR_TID.X ;  /* 0x0000000000027919 */ /* 0x000e620000002100 */
[----:B------:R-:W-:Y:S01]  /*13e10*/  BSSY B0, `(.L_x_303) ;  /* 0x000000a000007945 */ /* 0x000fe20003800000 */
[----:B------:R-:W-:Y:S02]  /*13e20*/  IMAD.MOV.U32 R12, RZ, RZ, RZ ;  /* 0x000000ffff0c7224 */ /* 0x000fe400078e00ff */
[----:B------:R-:W-:Y:S02]  /*13e30*/  IMAD.MOV.U32 R11, RZ, RZ, 0x1f ;  /* 0x0000001fff0b7424 */ /* 0x000fe400078e00ff */
[----:B------:R-:W-:Y:S01]  /*13e40*/  IMAD.MOV.U32 R15, RZ, RZ, -0x1 ;  /* 0xffffffffff0f7424 */ /* 0x000fe200078e00ff */
[----:B-1----:R-:W-:-:S04]  /*13e50*/  SHF.R.U32.HI R2, RZ, 0x5, R2 ;  /* 0x00000005ff027819 */ /* 0x002fc80000011602 */
[----:B------:R-:W-:-:S05]  /*13e60*/  LOP3.LUT R2, R2, 0x3, RZ, 0xc0, !PT ;  /* 0x0000000302027812 */ /* 0x000fca00078ec0ff */
[----:B------:R-:W-:-:S07]  /*13e70*/  IMAD.MOV.U32 R13, RZ, RZ, R2 ;  /* 0x000000ffff0d7224 */ /* 0x000fce00078e0002 */
[----:B0-----:R-:W-:Y:S05]  /*13e80*/  WARPSYNC.COLLECTIVE R15, `(.L_x_304) ;  /* 0x000000000f087348 */ /* 0x001fea0003c00000 */
[----:B------:R1:W2:Y:S02]  /*13e90*/  SHFL.IDX P6, R14, R13, R12, R11 ;  /* 0x0000000c0d0e7389 */ /* 0x0002a400000c000b */
[----:B012---:R-:W-:Y:S01]  /*13ea0*/  ENDCOLLECTIVE ;  /* 0x000000000000791b */ /* 0x007fe20003800000 */
.L_x_304:
[----:B------:R-:W-:Y:S05]  /*13eb0*/  BSYNC B0 ;  /* 0x0000000000007941 */ /* 0x000fea0003800000 */
.L_x_303:
[----:B------:R-:W-:Y:S05]  /*13ec0*/  BRA `(.L_x_305) ;  /* 0xfffffff000447947 */ /* 0x000fea000383ffff */
.L_x_267:
[----:B------:R-:W-:Y:S01]  /*13ed0*/  BSSY B1, `(.L_x_306) ;  /* 0x0000006000017945 */ /* 0x000fe20003800000 */
[----:B------:R-:W-:-:S07]  /*13ee0*/  IMAD.MOV.U32 R15, RZ, RZ, -0x1 ;  /* 0xffffffffff0f7424 */ /* 0x000fce00078e00ff */
[----:B0-----:R-:W-:Y:S05]  /*13ef0*/  WARPSYNC.COLLECTIVE R15, `(.L_x_307) ;  /* 0x000000000f0c7348 */ /* 0x001fea0003c00000 */
[----:B------:R-:W-:Y:S02]  /*13f00*/  ELECT P6, UR62, PT ;  /* 0x00000000003e782f */ /* 0x000fe400038c0000 */
[----:B------:R-:W-:Y:S01]  /*13f10*/  MOV R14, UR62 ;  /* 0x0000003e000e7c02 */ /* 0x000fe20008000f00 */
[----:B0-----:R-:W-:Y:S10]  /*13f20*/  ENDCOLLECTIVE ;  /* 0x000000000000791b */ /* 0x001ff40003800000 */
.L_x_307:
[----:B------:R-:W-:Y:S05]  /*13f30*/  BSYNC B1 ;  /* 0x0000000000017941 */ /* 0x000fea0003800000 */
.L_x_306:
[----:B------:R-:W-:Y:S05]  /*13f40*/  BRA `(.L_x_308) ;  /* 0xfffffff0003c7947 */ /* 0x000fea000383ffff */
.L_x_269:
[----:B0-----:R0:W1:Y:S02]  /*13f50*/  SYNCS.PHASECHK.TRANS64.TRYWAIT P1, [R7+URZ], R4 ;  /* 0x00000004070075a7 */ /* 0x001064000802017f */
[----:B-1----:R-:W-:Y:S05]  /*13f60*/  @!P1 NANOSLEEP.SYNCS 0x989680 ;  /* 0x009896800000995d */ /* 0x002fea0003900000 */
[----:B------:R-:W1:Y:S02]  /*13f70*/  @!P1 SYNCS.PHASECHK.TRANS64 P1, [R7+URZ], R4 ;  /* 0x00000004070095a7 */ /* 0x000e64000802007f */
[----:B-1----:R-:W-:Y:S05]  /*13f80*/  @!P1 BRA `(.L_x_269) ;  /* 0xfffffffc00f09947 */ /* 0x002fea000383ffff */
[----:B------:R-:W-:Y:S05]  /*13f90*/  BRA `(.L_x_309) ;  /* 0xfffffff000747947 */ /* 0x000fea000383ffff */
.L_x_270:
[----:B-1----:R1:W2:Y:S02]  /*13fa0*/  SYNCS.PHASECHK.TRANS64.TRYWAIT P1, [R5+URZ], R0 ;  /* 0x00000000050075a7 */ /* 0x0022a4000802017f */
[----:B--2---:R-:W-:Y:S05]  /*13fb0*/  @!P1 NANOSLEEP.SYNCS 0x989680 ;  /* 0x009896800000995d */ /* 0x004fea0003900000 */
[----:B------:R-:W2:Y:S02]  /*13fc0*/  @!P1 SYNCS.PHASECHK.TRANS64 P1, [R5+URZ], R0 ;  /* 0x00000000050095a7 */ /* 0x000ea4000802007f */
[----:B--2---:R-:W-:Y:S05]  /*13fd0*/  @!P1 BRA `(.L_x_270) ;  /* 0xfffffffc00f09947 */ /* 0x004fea000383ffff */
[----:B------:R-:W-:Y:S05]  /*13fe0*/  BRA `(.L_x_310) ;  /* 0xfffffff000687947 */ /* 0x000fea000383ffff */
.L_x_272:
[----:B-1----:R1:W2:Y:S02]  /*13ff0*/  SYNCS.PHASECHK.TRANS64.TRYWAIT P1, [R5+URZ+0x29860], R4 ;  /* 0x02986004050075a7 */ /* 0x0022a4000802017f */
[----:B--2---:R-:W-:Y:S05]  /*14000*/  @!P1 NANOSLEEP.SYNCS 0x989680 ;  /* 0x009896800000995d */ /* 0x004fea0003900000 */
[----:B------:R-:W2:Y:S02]  /*14010*/  @!P1 SYNCS.PHASECHK.TRANS64 P1, [R5+URZ+0x29860], R4 ;  /* 0x02986004050095a7 */ /* 0x000ea4000802007f */
[----:B--2---:R-:W-:Y:S05]  /*14020*/  @!P1 BRA `(.L_x_272) ;  /* 0xfffffffc00f09947 */ /* 0x004fea000383ffff */
[----:B------:R-:W-:Y:S05]  /*14030*/  BRA `(.L_x_311) ;  /* 0xfffffff000687947 */ /* 0x000fea000383ffff */
.L_x_274:
[----:B--2---:R2:W3:Y:S02]  /*14040*/  SYNCS.PHASECHK.TRANS64.TRYWAIT P1, [R3+URZ+0x29860], R0 ;  /* 0x02986000030075a7 */ /* 0x0044e4000802017f */
[----:B---3--:R-:W-:Y:S05]  /*14050*/  @!P1 NANOSLEEP.SYNCS 0x989680 ;  /* 0x009896800000995d */ /* 0x008fea0003900000 */
[----:B------:R-:W3:Y:S02]  /*14060*/  @!P1 SYNCS.PHASECHK.TRANS64 P1, [R3+URZ+0x29860], R0 ;  /* 0x02986000030095a7 */ /* 0x000ee4000802007f */
[----:B---3--:R-:W-:Y:S05]  /*14070*/  @!P1 BRA `(.L_x_274) ;  /* 0xfffffffc00f09947 */ /* 0x008fea000383ffff */
[----:B------:R-:W-:Y:S05]  /*14080*/  BRA `(.L_x_312) ;  /* 0xfffffff000687947 */ /* 0x000fea000383ffff */
.L_x_276:
[----:B---3--:R3:W4:Y:S02]  /*14090*/  SYNCS.PHASECHK.TRANS64.TRYWAIT P0, [R5+URZ+0x29880], R4 ;  /* 0x02988004050075a7 */ /* 0x008724000800017f */
[----:B----4-:R-:W-:Y:S05]  /*140a0*/  @!P0 NANOSLEEP.SYNCS 0x989680 ;  /* 0x009896800000895d */ /* 0x010fea0003900000 */
[----:B------:R-:W4:Y:S02]  /*140b0*/  @!P0 SYNCS.PHASECHK.TRANS64 P0, [R5+URZ+0x29880], R4 ;  /* 0x02988004050085a7 */ /* 0x000f24000800007f */
[----:B----4-:R-:W-:Y:S05]  /*140c0*/  @!P0 BRA `(.L_x_276) ;  /* 0xfffffffc00f08947 */ /* 0x010fea000383ffff */
[----:B------:R-:W-:Y:S05]  /*140d0*/  BRA `(.L_x_277) ;  /* 0xfffffff000647947 */ /* 0x000fea000383ffff */
.L_x_313:
        /* <DEDUP_REMOVED lines=10> */
.L_x_2801:


//--------------------- .text._ZN7cutlass13device_kernelIN5flash11enable_sm90INS1_16FlashAttnFwdSm90INS1_25CollectiveMainloopFwdSm90ILi2EN4cute5tupleIJNS5_1CILi1EEES8_S8_EEENS6_IJNS7_ILi128EEENS7_ILi160EEENS7_ILi192EEEEEELi128ENS_12float_e4m3_tEfNS_4arch4Sm90ELb0ELb0ELb1ELb1ELb0ELb1ELb0ELb1ELb1ELb1ELb1ELb0EEENS1_21CollectiveEpilogueFwdINS6_IJSA_SA_SB_EEES9_NS_10bfloat16_tESG_Li256ELb1ELb1ELb1ELb1EEENS1_36VarlenDynamicPersistentTileSchedulerILi128ELi160ELi256ELi128ELb1ELb1ELb1ELb0ELb1ELb1EEEEEEEEEvNT_6ParamsE --------------------------
	.section	.text._ZN7cutlass13device_kernelIN5flash11enable_sm90INS1_16FlashAttnFwdSm90INS1_25CollectiveMainloopFwdSm90ILi2EN4cute5tupleIJNS5_1CILi1EEES8_S8_EEENS6_IJNS7_ILi128EEENS7_ILi160EEENS7_ILi192EEEEEELi128ENS_12float_e4m3_tEfNS_4arch4Sm90ELb0ELb0ELb1ELb1ELb0ELb1ELb0ELb1ELb1ELb1ELb1ELb0EEENS1_21CollectiveEpilogueFwdINS6_IJSA_SA_SB_EEES9_NS_10bfloat16_tESG_Li256ELb1ELb1ELb1ELb1EEENS1_36VarlenDynamicPersistentTileSchedulerILi128ELi160ELi256ELi128ELb1ELb1ELb1ELb0ELb1ELb1EEEEEEEEEvNT_6ParamsE,"ax",@progbits
	.align	128
.text._ZN7cutlass13device_kernelIN5flash11enable_sm90INS1_16FlashAttnFwdSm90INS1_25CollectiveMainloopFwdSm90ILi2EN4cute5tupleIJNS5_1CILi1EEES8_S8_EEENS6_IJNS7_ILi128EEENS7_ILi160EEENS7_ILi192EEEEEELi128ENS_12float_e4m3_tEfNS_4arch4Sm90ELb0ELb0ELb1ELb1ELb0ELb1ELb0ELb1ELb1ELb1ELb1ELb0EEENS1_21CollectiveEpilogueFwdINS6_IJSA_SA_SB_EEES9_NS_10bfloat16_tESG_Li256ELb1ELb1ELb1ELb1EEENS1_36VarlenDynamicPersistentTileSchedulerILi128ELi160ELi256ELi128ELb1ELb1ELb1ELb0ELb1ELb1EEEEEEEEEvNT_6ParamsE:
        .type           _ZN7cutlass13device_kernelIN5flash11enable_sm90INS1_16FlashAttnFwdSm90INS1_25CollectiveMainloopFwdSm90ILi2EN4cute5tupleIJNS5_1CILi1EEES8_S8_EEENS6_IJNS7_ILi128EEENS7_ILi160EEENS7_ILi192EEEEEELi128ENS_12float_e4m3_tEfNS_4arch4Sm90ELb0ELb0ELb1ELb1ELb0ELb1ELb0ELb1ELb1ELb1ELb1ELb0EEENS1_21CollectiveEpilogueFwdINS6_IJSA_SA_SB_EEES9_NS_10bfloat16_tESG_Li256ELb1ELb1ELb1ELb1EEENS1_36VarlenDynamicPersistentTileSchedulerILi128ELi160ELi256ELi128ELb1ELb1ELb1ELb0ELb1ELb1EEEEEEEEEvNT_6ParamsE,@function
        .size           _ZN7cutlass13device_kernelIN5flash11enable_sm90INS1_16FlashAttnFwdSm90INS1_25CollectiveMainloopFwdSm90ILi2EN4cute5tupleIJNS5_1CILi1EEES8_S8_EEENS6_IJNS7_ILi128EEENS7_ILi160EEENS7_ILi192EEEEEELi128ENS_12float_e4m3_tEfNS_4arch4Sm90ELb0ELb0ELb1ELb1ELb0ELb1ELb0ELb1ELb1ELb1ELb1ELb0EEENS1_21CollectiveEpilogueFwdINS6_IJSA_SA_SB_EEES9_NS_10bfloat16_tESG_Li256ELb1ELb1ELb1ELb1EEENS1_36VarlenDynamicPersistentTileSchedulerILi128ELi160ELi256ELi128ELb1ELb1ELb1ELb0ELb1ELb1EEEEEEEEEvNT_6ParamsE,(.L_x_2802 - _ZN7cutlass13device_kernelIN5flash11enable_sm90INS1_16FlashAttnFwdSm90INS1_25CollectiveMainloopFwdSm90ILi2EN4cute5tupleIJNS5_1CILi1EEES8_S8_EEENS6_IJNS7_ILi128EEENS7_ILi160EEENS7_ILi192EEEEEELi128ENS_12float_e4m3_tEfNS_4arch4Sm90ELb0ELb0ELb1ELb1ELb0ELb1ELb0ELb1ELb1ELb1ELb1ELb0EEENS1_21CollectiveEpilogueFwdINS6_IJSA_SA_SB_EEES9_NS_10bfloat16_tESG_Li256ELb1ELb1ELb1ELb1EEENS1_36VarlenDynamicPersistentTileSchedulerILi128ELi160ELi256ELi128ELb1ELb1ELb1ELb0ELb1ELb1EEEEEEEEEvNT_6ParamsE)
        .other          _ZN7cutlass13device_kernelIN5flash11enable_sm90INS1_16FlashAttnFwdSm90INS1_25CollectiveMainloopFwdSm90ILi2EN4cute5tupleIJNS5_1CILi1EEES8_S8_EEENS6_IJNS7_ILi128EEENS7_ILi160EEENS7_ILi192EEEEEELi128ENS_12float_e4m3_tEfNS_4arch4Sm90ELb0ELb0ELb1ELb1ELb0ELb1ELb0ELb1ELb1ELb1ELb1ELb0EEENS1_21CollectiveEpilogueFwdINS6_IJSA_SA_SB_EEES9_NS_10bfloat16_tESG_Li256ELb1ELb1ELb1ELb1EEENS1_36VarlenDynamicPersistentTileSchedulerILi128ELi160ELi256ELi128ELb1ELb1ELb1ELb0ELb1ELb1EEEEEEEEEvNT_6ParamsE,@"STO_CUDA_ENTRY STV_DEFAULT"
_ZN7cutlass13device_kernelIN5flash11enable_sm90INS1_16FlashAttnFwdSm90INS1_25CollectiveMainloopFwdSm90ILi2EN4cute5tupleIJNS5_1CILi1EEES8_S8_EEENS6_IJNS7_ILi128EEENS7_ILi160EEENS7_ILi192EEEEEELi128ENS_12float_e4m3_tEfNS_4arch4Sm90ELb0ELb0ELb1ELb1ELb0ELb1ELb0ELb1ELb1ELb1ELb1ELb0EEENS1_21CollectiveEpilogueFwdINS6_IJSA_SA_SB_EEES9_NS_10bfloat16_tESG_Li256ELb1ELb1ELb1ELb1EEENS1_36VarlenDynamicPersistentTileSchedulerILi128ELi160ELi256ELi128ELb1ELb1ELb1ELb0ELb1ELb1EEEEEEEEEvNT_6ParamsE:
        /* <DEDUP_REMOVED lines=13> */
[----:B------:R-:W-:Y:S02]  /*00d0*/  UIADD3 UR10, UP2, UR4, 0x570, URZ ;  /* 0x00000570040a7890 */ /* 0x000fe4000ff5e03f */
[----:B------:R-:W-:Y:S02]  /*00e0*/  UIADD3 UR4, UP3, UR4, 0x670, URZ ;  /* 0x0000067004047890 */ /* 0x000fe4000ff7e03f */
[----:B------:R-:W-:-:S02]  /*00f0*/  UIADD3.X UR7, URZ, UR5, URZ, UP0, !UPT ;  /* 0x000000053f077290 */ /* 0x000fc400087fe43f */
[----:B------:R-:W-:Y:S02]  /*0100*/  UIADD3.X UR9, URZ, UR5, URZ, UP1, !UPT ;  /* 0x000000053f097290 */ /* 0x000fe40008ffe43f */
[----:B------:R-:W-:Y:S02]  /*0110*/  UIADD3.X UR11, URZ, UR5, URZ, UP2, !UPT ;  /* 0x000000053f0b7290 */ /* 0x000fe400097fe43f */
[----:B------:R-:W-:-:S03]  /*0120*/  UIADD3.X UR5, URZ, UR5, URZ, UP3, !UPT ;  /* 0x000000053f057290 */ /* 0x000fc60009ffe43f */
[----:B------:R0:W-:Y:S02]  /*0130*/  UTMACCTL.PF [UR6] ;  /* 0x00000000060079b9 */ /* 0x0001e40008040000 */
[----:B------:R0:W-:Y:S02]  /*0140*/  UTMACCTL.PF [UR8] ;  /* 0x00000000080079b9 */ /* 0x0001e40008040000 */
[----:B------:R0:W-:Y:S02]  /*0150*/  UTMACCTL.PF [UR10] ;  /* 0x000000000a0079b9 */ /* 0x0001e40008040000 */
[----:B------:R0:W-:Y:S02]  /*0160*/  UTMACCTL.PF [UR4] ;  /* 0x00000000040079b9 */ /* 0x0001e40008040000 */
[----:B0-----:R-:W-:Y:S01]  /*0170*/  NOP ;  /* 0x0000000000007918 */ /* 0x001fe20000000000 */
.L_x_315:
[----:B------:R-:W-:Y:S05]  /*0180*/  BSYNC B0 ;  /* 0x0000000000007941 */ /* 0x000fea0003800000 */
.L_x_314:
        /* <DEDUP_REMOVED lines=41> */
.L_x_316:
        /* <DEDUP_REMOVED lines=22> */
.L_x_317:
        /* <DEDUP_REMOVED lines=18> */
.L_x_318:
        /* <DEDUP_REMOVED lines=22> */
.L_x_319:
        /* <DEDUP_REMOVED lines=22> */
.L_x_320:
[----:B------:R-:W-:Y:S01]  /*0960*/  PLOP3.LUT P0, PT, PT, PT, UP0, 0x80, 0x0 ;  /* 0x000000000000781c */ /* 0x000fe20003f0f008 */
[----:B------:R-:W-:Y:S01]  /*0970*/  UMOV UR36, 0x1 ;  /* 0x0000000100247882 */ /* 0x000fe20000000000 */
[----:B------:R-:W-:Y:S01]  /*0980*/  NOP ;  /* 0x0000000000007918 */ /* 0x000fe20000000000 */
[----:B------:R-:W-:Y:S01]  /*0990*/  USEL UR36, UR36, 0x2, !UP0 ;  /* 0x0000000224247887 */ /* 0x000fe2000c000000 */
[----:B------:R-:W-:Y:S01]  /*09a0*/  BSSY B8, `(.L_x_321) ;  /* 0x0002a74000087945 */ /* 0x000fe20003800000 */
[----:B------:R-:W-:Y:S01]  /*09b0*/  ULDC.64 UR54, c[0x0][0x208] ;  /* 0x0000820000367ab9 */ /* 0x000fe20000000a00 */
[----:B012-4-:R-:W-:Y:S07]  /*09c0*/  BAR.SYNC.DEFER_BLOCKING 0x0 ;  /* 0x0000000000007b1d */ /* 0x017fee0000010000 */
[----:B------:R-:W-:Y:S05]  /*09d0*/  @!P0 BRA `(.L_x_322) ;  /* 0x00000234009c8947 */ /* 0x000fea0003800000 */
.L_x_323:
[----:B------:R-:W-:-:S08]  /*09e0*/  NOP ;  /* 0x0000000000007918 */ /* 0x000fd00000000000 */
[----:B------:R-:W0:Y:S02]  /*09f0*/  USETMAXREG.TRY_ALLOC.CTAPOOL UP0, 0xf0 ;  /* 0x000000f0000079c8 */ /* 0x000e240008000600 */
[----:B0-----:R-:W-:-:S13]  /*0a00*/  PLOP3.LUT P0, PT, PT, PT, UP0, 0x80, 0x0 ;  /* 0x000000000000781c */ /* 0x001fda0003f0f008 */
[----:B------:R-:W-:Y:S05]  /*0a10*/  @!P0 BRA `(.L_x_323) ;  /* 0xfffffffc00f08947 */ /* 0x000fea000383ffff */
[----:B------:R-:W2:Y:S01]  /*0a20*/  LDL.LU R0, [R1+0x10] ;  /* 0x0000100001007983 */ /* 0x000ea20000300800 */
[----:B------:R-:W0:Y:S01]  /*0a30*/  S2R R2, SR_TID.X ;  /* 0x0000000000027919 */ /* 0x000e220000002100 */
[----:B------:R-:W1:Y:S01]  /*0a40*/  S2UR UR37, SR_CgaCtaId ;  /* 0x00000000002579c3 */ /* 0x000e620000008800 */
[----:B------:R-:W-:Y:S01]  /*0a50*/  UMOV UR4, 0x400 ;  /* 0x0000040000047882 */ /* 0x000fe20000000000 */
[----:B0-----:R-:W-:-:S06]  /*0a60*/  SHF.R.U32.HI R2, RZ, 0x7, R2 ;  /* 0x00000007ff027819 */ /* 0x001fcc0000011602 */
[----:B------:R-:W-:Y:S06]  /*0a70*/  BAR.ARV 0x8, 0x180 ;  /* 0x0206000000007b1d */ /* 0x000fec0000002000 */
[----:B------:R-:W-:-:S13]  /*0a80*/  ISETP.NE.AND P0, PT, R2, 0x1, PT ;  /* 0x000000010200780c */ /* 0x000fda0003f05270 */
[----:B------:R-:W-:Y:S08]  /*0a90*/  @!P0 BAR.ARV 0x9, 0x100 ;  /* 0x0244000000008b1d */ /* 0x000ff00000002000 */
[----:B------:R-:W-:Y:S01]  /*0aa0*/  BAR.SYNC.DEFER_BLOCKING 0x5, 0x180 ;  /* 0x0146000000007b1d */ /* 0x000fe20000010000 */
[----:B-1----:R-:W-:-:S06]  /*0ab0*/  ULEA UR4, UR37, UR4, 0x18 ;  /* 0x0000000425047291 */ /* 0x002fcc000f8ec03f */
[----:B------:R-:W-:Y:S01]  /*0ac0*/  IMAD.U32 R16, RZ, RZ, UR4 ;  /* 0x00000004ff107e24 */ /* 0x000fe2000f8e00ff */
[----:B------:R-:W-:-:S04]  /*0ad0*/  ULDC UR4, c[0x0][0xc3c] ;  /* 0x00030f0000047ab9 */ /* 0x000fc80000000800 */
[----:B------:R-:W0:Y:S01]  /*0ae0*/  LDS.128 R144, [R16+0x298d0] ;  /* 0x0298d00010907984 */ /* 0x000e220000000c00 */
[----:B------:R-:W-:Y:S06]  /*0af0*/  BAR.ARV 0x4, 0x180 ;  /* 0x0106000000007b1d */ /* 0x000fec0000002000 */
[----:B--2---:R-:W-:-:S04]  /*0b00*/  LOP3.LUT R0, R0, 0xfffffffb, RZ, 0xc0, !PT ;  /* 0xfffffffb00007812 */ /* 0x004fc800078ec0ff */
[----:B------:R-:W-:-:S05]  /*0b10*/  @P0 LOP3.LUT R0, R0, 0x4, RZ, 0xfc, !PT ;  /* 0x0000000400000812 */ /* 0x000fca00078efcff */
[----:B------:R1:W-:Y:S01]  /*0b20*/  STL [R1+0x10], R0 ;  /* 0x0000100001007387 */ /* 0x0003e20000100800 */
[----:B0-----:R-:W-:-:S13]  /*0b30*/  ISETP.GE.AND P0, PT, R147, UR4, PT ;  /* 0x0000000493007c0c */ /* 0x001fda000bf06270 */
[----:B-1----:R-:W-:Y:S05]  /*0b40*/  @P0 BRA `(.L_x_324) ;  /* 0x000002a400640947 */ /* 0x002fea0003800000 */
[----:B------:R-:W0:Y:S01]  /*0b50*/  S2R R0, SR_TID.X ;  /* 0x0000000000007919 */ /* 0x000e220000002100 */
[----:B------:R-:W-:Y:S01]  /*0b60*/  R2UR UR52, R16 ;  /* 0x00000000103472ca */ /* 0x000fe200000e0000 */
[----:B------:R-:W-:Y:S01]  /*0b70*/  IMAD.MOV.U32 R234, RZ, RZ, 0x20 ;  /* 0x00000020ffea7424 */ /* 0x000fe200078e00ff */
[----:B------:R-:W-:Y:S01]  /*0b80*/  MOV R198, RZ ;  /* 0x000000ff00c67202 */ /* 0x000fe20000000f00 */
[----:B------:R-:W-:Y:S01]  /*0b90*/  IMAD.MOV.U32 R169, RZ, RZ, RZ ;  /* 0x000000ffffa97224 */ /* 0x000fe200078e00ff */
[----:B------:R-:W-:Y:S01]  /*0ba0*/  ULOP3.LUT UR53, UR36, 0x1, URZ, 0xfc, !UPT ;  /* 0x0000000124357892 */ /* 0x000fe2000f8efc3f */
[----:B------:R-:W-:Y:S01]  /*0bb0*/  IMAD.MOV.U32 R148, RZ, RZ, RZ ;  /* 0x000000ffff947224 */ /* 0x000fe200078e00ff */
[----:B------:R-:W-:-:S07]  /*0bc0*/  UMOV UR43, URZ ;  /* 0x0000003f002b7c82 */ /* 0x000fce0008000000 */
[----:B------:R-:W-:Y:S01]  /*0bd0*/  UIADD3 UR52, UR52, 0x14400, URZ ;  /* 0x0001440034347890 */ /* 0x000fe2000fffe03f */
[----:B0-----:R-:W-:-:S05]  /*0be0*/  VIADD R25, R0, 0xffffff80 ;  /* 0xffffff8000197836 */ /* 0x001fca0000000000 */
[----:B------:R-:W-:-:S04]  /*0bf0*/  SHF.R.S32.HI R0, RZ, 0x1f, R25 ;  /* 0x0000001fff007819 */ /* 0x000fc80000011419 */
[CC--:B------:R-:W-:Y:S02]  /*0c00*/  LEA.HI R6, R0.reuse, R25.reuse, RZ, 0x2 ;  /* 0x0000001900067211 */ /* 0x0c0fe400078f10ff */
[CC--:B------:R-:W-:Y:S02]  /*0c10*/  LEA.HI R2, R0.reuse, R25.reuse, RZ, 0x4 ;  /* 0x0000001900027211 */ /* 0x0c0fe400078f20ff */
[----:B------:R-:W-:Y:S02]  /*0c20*/  LEA.HI R3, R0, R25, RZ, 0x5 ;  /* 0x0000001900037211 */ /* 0x000fe400078f28ff */
[--C-:B------:R-:W-:Y:S02]  /*0c30*/  SHF.R.S32.HI R8, RZ, 0x2, R6.reuse ;  /* 0x00000002ff087819 */ /* 0x100fe40000011406 */
[----:B------:R-:W-:Y:S01]  /*0c40*/  SHF.R.S32.HI R7, RZ, 0x1f, R6 ;  /* 0x0000001fff077819 */ /* 0x000fe20000011406 */
[----:B------:R-:W-:Y:S01]  /*0c50*/  IMAD.SHL.U32 R4, R3, 0x20, RZ ;  /* 0x0000002003047824 */ /* 0x000fe200078e00ff */
[----:B------:R-:W-:-:S02]  /*0c60*/  SHF.R.S32.HI R5, RZ, 0x4, R2 ;  /* 0x00000004ff057819 */ /* 0x000fc40000011402 */
[----:B------:R-:W-:Y:S02]  /*0c70*/  LEA.HI R7, R7, R8, RZ, 0x2 ;  /* 0x0000000807077211 */ /* 0x000fe400078f10ff */
[C---:B------:R-:W-:Y:S02]  /*0c80*/  LOP3.LUT R3, R2.reuse, 0x3fffff0, RZ, 0xc0, !PT ;  /* 0x03fffff002037812 */ /* 0x040fe400078ec0ff */
[----:B------:R-:W-:Y:S02]  /*0c90*/  LEA.HI R2, R2, R5, RZ, 0x1 ;  /* 0x0000000502027211 */ /* 0x000fe400078f08ff */
[----:B------:R-:W-:Y:S02]  /*0ca0*/  LOP3.LUT R9, R7, 0xfffffffc, RZ, 0xc0, !PT ;  /* 0xfffffffc07097812 */ /* 0x000fe400078ec0ff */
[C---:B------:R-:W-:Y:S02]  /*0cb0*/  LEA.HI R7, R25.reuse, R25, RZ, 0x1 ;  /* 0x0000001919077211 */ /* 0x040fe400078f08ff */
[----:B------:R-:W-:Y:S01]  /*0cc0*/  LOP3.LUT R4, R4, 0xfffffc00, RZ, 0xc0, !PT ;  /* 0xfffffc0004047812 */ /* 0x000fe200078ec0ff */
[----:B------:R-:W-:Y:S01]  /*0cd0*/  IMAD.IADD R9, R8, 0x1, -R9 ;  /* 0x0000000108097824 */ /* 0x000fe200078e0a09 */
[----:B------:R-:W-:-:S02]  /*0ce0*/  IADD3 R3, R25, -R3, RZ ;  /* 0x8000000319037210 */ /* 0x000fc40007ffe0ff */
[----:B------:R-:W-:Y:S01]  /*0cf0*/  LOP3.LUT R2, R2, 0x1ffffffe, RZ, 0xc0, !PT ;  /* 0x1ffffffe02027812 */ /* 0x000fe200078ec0ff */
[----:B------:R-:W-:Y:S01]  /*0d00*/  IMAD.SHL.U32 R175, R9, 0x80, RZ ;  /* 0x0000008009af7824 */ /* 0x000fe200078e00ff */
[----:B------:R-:W-:Y:S01]  /*0d10*/  SHF.R.S32.HI R168, RZ, 0x1, R7 ;  /* 0x00000001ffa87819 */ /* 0x000fe20000011407 */
[----:B------:R-:W-:Y:S01]  /*0d20*/  IMAD R3, R3, 0x40, R4 ;  /* 0x0000004003037824 */ /* 0x000fe200078e0204 */
[----:B------:R-:W-:Y:S01]  /*0d30*/  LOP3.LUT R6, R6, 0xfffffffc, RZ, 0xc0, !PT ;  /* 0xfffffffc06067812 */ /* 0x000fe200078ec0ff */
[----:B------:R-:W-:Y:S01]  /*0d40*/  IMAD.IADD R2, R5, 0x1, -R2 ;  /* 0x0000000105027824 */ /* 0x000fe200078e0a02 */
[----:B------:R-:W-:Y:S02]  /*0d50*/  IADD3 R216, R168, 0x80, RZ ;  /* 0x00000080a8d87810 */ /* 0x000fe40007ffe0ff */
[----:B------:R-:W-:Y:S01]  /*0d60*/  LOP3.LUT R4, R7, 0xfffffffe, RZ, 0xc0, !PT ;  /* 0xfffffffe07047812 */ /* 0x000fe200078ec0ff */
[----:B------:R-:W-:Y:S01]  /*0d70*/  IMAD R2, R2, 0x8, R3 ;  /* 0x0000000802027824 */ /* 0x000fe200078e0203 */
[----:B------:R-:W-:Y:S01]  /*0d80*/  SHF.R.S32.HI R3, RZ, 0x1f, R216 ;  /* 0x0000001fff037819 */ /* 0x000fe200000114d8 */
[C---:B------:R-:W-:Y:S01]  /*0d90*/  IMAD.IADD R6, R25.reuse, 0x1, -R6 ;  /* 0x0000000119067824 */ /* 0x040fe200078e0a06 */
[----:B------:R-:W-:Y:S01]  /*0da0*/  LEA.HI R14, R216, R216, RZ, 0x1 ;  /* 0x000000d8d80e7211 */ /* 0x000fe200078f08ff */
[----:B------:R-:W-:Y:S01]  /*0db0*/  IMAD.IADD R12, R25, 0x1, -R4 ;  /* 0x00000001190c7824 */ /* 0x000fe200078e0a04 */
[----:B------:R0:W-:Y:S01]  /*0dc0*/  STL [R1+0x68], R2 ;  /* 0x0000680201007387 */ /* 0x0001e20000100800 */
[----:B------:R-:W-:-:S02]  /*0dd0*/  LOP3.LUT R175, R175, 0x180, RZ, 0xc0, !PT ;  /* 0x00000180afaf7812 */ /* 0x000fc400078ec0ff */
[----:B------:R-:W-:Y:S01]  /*0de0*/  LEA.HI R8, R6, R6, RZ, 0x1 ;  /* 0x0000000606087211 */ /* 0x000fe200078f08ff */
[C---:B------:R-:W-:Y:S01]  /*0df0*/  IMAD.SHL.U32 R22, R12.reuse, 0x8, RZ ;  /* 0x000000080c167824 */ /* 0x040fe200078e00ff */
[----:B------:R-:W-:Y:S02]  /*0e00*/  SHF.L.U32 R18, R12, 0x4, RZ ;  /* 0x000000040c127819 */ /* 0x000fe400000006ff */
[----:B------:R-:W-:Y:S01]  /*0e10*/  LOP3.LUT R11, R8, 0x1ffffffe, RZ, 0xc0, !PT ;  /* 0x1ffffffe080b7812 */ /* 0x000fe200078ec0ff */
[C---:B------:R-:W-:Y:S01]  /*0e20*/  VIADD R173, R22.reuse, 0x40 ;  /* 0x0000004016ad7836 */ /* 0x040fe20000000000 */
[C---:B------:R-:W-:Y:S01]  /*0e30*/  IADD3 R170, R22.reuse, 0x20, RZ ;  /* 0x0000002016aa7810 */ /* 0x040fe20007ffe0ff */
[----:B------:R-:W-:Y:S01]  /*0e40*/  VIADD R174, R22, 0x50 ;  /* 0x0000005016ae7836 */ /* 0x000fe20000000000 */
[----:B0-----:R-:W-:Y:S01]  /*0e50*/  LEA.HI R2, R3, R216, RZ, 0x3 ;  /* 0x000000d803027211 */ /* 0x001fe200078f18ff */
[----:B------:R-:W-:Y:S01]  /*0e60*/  IMAD.IADD R13, R6, 0x1, -R11 ;  /* 0x00000001060d7824 */ /* 0x000fe200078e0a0b */
[----:B------:R-:W-:Y:S01]  /*0e70*/  SHF.R.S32.HI R3, RZ, 0x1f, R7 ;  /* 0x0000001fff037819 */ /* 0x000fe20000011407 */
[----:B------:R-:W-:Y:S01]  /*0e80*/  IMAD.IADD R6, R22, 0x1, R170 ;  /* 0x0000000116067824 */ /* 0x000fe200078e02aa */
[----:B------:R-:W-:Y:S01]  /*0e90*/  LOP3.LUT R11, R14, 0x3fffffe, RZ, 0xc0, !PT ;  /* 0x03fffffe0e0b7812 */ /* 0x000fe200078ec0ff */
[----:B------:R-:W-:Y:S01]  /*0ea0*/  IMAD.SHL.U32 R4, R2, 0x40, RZ ;  /* 0x0000004002047824 */ /* 0x000fe200078e00ff */
[----:B------:R-:W-:Y:S01]  /*0eb0*/  LEA.HI R3, R3, R168, RZ, 0x3 ;  /* 0x000000a803037211 */ /* 0x000fe200078f18ff */
[----:B------:R-:W-:Y:S01]  /*0ec0*/  VIADD R172, R22, 0x10 ;  /* 0x0000001016ac7836 */ /* 0x000fe20000000000 */
[----:B------:R-:W-:Y:S01]  /*0ed0*/  LEA.HI R2, R0, R25, RZ, 0x7 ;  /* 0x0000001900027211 */ /* 0x000fe200078f38ff */
[----:B------:R-:W-:Y:S01]  /*0ee0*/  IMAD.IADD R11, R216, 0x1, -R11 ;  /* 0x00000001d80b7824 */ /* 0x000fe200078e0a0b */
[----:B------:R-:W-:-:S02]  /*0ef0*/  LOP3.LUT R200, R4, 0xfffffe00, RZ, 0xc0, !PT ;  /* 0xfffffe0004c87812 */ /* 0x000fc400078ec0ff */
[----:B------:R-:W-:Y:S02]  /*0f00*/  LOP3.LUT R3, R3, 0xfffffff8, RZ, 0xc0, !PT ;  /* 0xfffffff803037812 */ /* 0x000fe400078ec0ff */
[----:B------:R-:W-:Y:S01]  /*0f10*/  LOP3.LUT R4, R2, 0xffffff80, RZ, 0xc0, !PT ;  /* 0xffffff8002047812 */ /* 0x000fe200078ec0ff */
[----:B------:R-:W-:Y:S01]  /*0f20*/  IMAD R200, R11, 0x40, R200 ;  /* 0x000000400bc87824 */ /* 0x000fe200078e02c8 */
[----:B------:R-:W-:Y:S01]  /*0f30*/  SHF.R.S32.HI R15, RZ, 0x1f, R6 ;  /* 0x0000001fff0f7819 */ /* 0x000fe20000011406 */
[----:B------:R-:W-:Y:S01]  /*0f40*/  IMAD.IADD R10, R168, 0x1, -R3 ;  /* 0x00000001a80a7824 */ /* 0x000fe200078e0a03 */
[----:B------:R-:W-:Y:S01]  /*0f50*/  IADD3 R21, R25, -R4, RZ ;  /* 0x8000000419157210 */ /* 0x000fe20007ffe0ff */
[----:B------:R-:W-:Y:S01]  /*0f60*/  IMAD.IADD R4, R22, 0x1, R173 ;  /* 0x0000000116047824 */ /* 0x000fe200078e02ad */
[----:B------:R-:W-:Y:S01]  /*0f70*/  LEA.HI R7, R7, R168, RZ, 0x1 ;  /* 0x000000a807077211 */ /* 0x000fe200078f08ff */
[----:B------:R-:W-:Y:S01]  /*0f80*/  IMAD.SHL.U32 R3, R10, 0x80, RZ ;  /* 0x000000800a037824 */ /* 0x000fe200078e00ff */
[----:B------:R-:W-:Y:S01]  /*0f90*/  SHF.R.S32.HI R8, RZ, 0x1f, R21 ;  /* 0x0000001fff087819 */ /* 0x000fe20000011415 */
[----:B------:R0:W-:Y:S01]  /*0fa0*/  STL [R1+0x60], R10 ;  /* 0x0000600a01007387 */ /* 0x0001e20000100800 */
[----:B------:R-:W-:-:S02]  /*0fb0*/  LEA.HI R20, R15, R6, RZ, 0x4 ;  /* 0x000000060f147211 */ /* 0x000fc400078f20ff */
[----:B------:R-:W-:Y:S02]  /*0fc0*/  LOP3.LUT R3, R3, 0x380, RZ, 0xc0, !PT ;  /* 0x0000038003037812 */ /* 0x000fe400078ec0ff */
[----:B------:R-:W-:Y:S02]  /*0fd0*/  LEA.HI R17, R15, R6, RZ, 0x6 ;  /* 0x000000060f117211 */ /* 0x000fe400078f30ff */
[----:B------:R-:W-:Y:S02]  /*0fe0*/  SHF.R.S32.HI R15, RZ, 0x1f, R4 ;  /* 0x0000001fff0f7819 */ /* 0x000fe40000011404 */
[----:B------:R-:W-:Y:S01]  /*0ff0*/  SHF.R.U32.HI R6, RZ, 0x3, R3 ;  /* 0x00000003ff067819 */ /* 0x000fe20000011603 */
[----:B------:R-:W-:Y:S01]  /*1000*/  IMAD.SHL.U32 R17, R17, 0x80, RZ ;  /* 0x0000008011117824 */ /* 0x000fe200078e00ff */
[----:B0-----:R-:W-:Y:S02]  /*1010*/  LEA.HI R10, R8, R21, RZ, 0x2 ;  /* 0x00000015080a7211 */ /* 0x001fe400078f10ff */
[----:B------:R-:W-:-:S02]  /*1020*/  LOP3.LUT R7, R7, 0x3fffffe, RZ, 0xc0, !PT ;  /* 0x03fffffe07077812 */ /* 0x000fc400078ec0ff */
[--C-:B------:R-:W-:Y:S02]  /*1030*/  SHF.R.S32.HI R11, RZ, 0x2, R10.reuse ;  /* 0x00000002ff0b7819 */ /* 0x100fe4000001140a */
[----:B------:R-:W-:Y:S02]  /*1040*/  SHF.R.S32.HI R12, RZ, 0x1f, R10 ;  /* 0x0000001fff0c7819 */ /* 0x000fe4000001140a */
[----:B------:R-:W-:Y:S02]  /*1050*/  LOP3.LUT R3, R3, 0x10, R18, 0xf8, !PT ;  /* 0x0000001003037812 */ /* 0x000fe400078ef812 */
[----:B------:R-:W-:Y:S02]  /*1060*/  LEA.HI R12, R12, R11, RZ, 0x3 ;  /* 0x0000000b0c0c7211 */ /* 0x000fe400078f18ff */
[----:B------:R-:W-:Y:S02]  /*1070*/  SHF.R.S32.HI R26, RZ, 0x7, R2 ;  /* 0x00000007ff1a7819 */ /* 0x000fe40000011402 */
[----:B------:R-:W-:-:S02]  /*1080*/  LEA.HI R0, R0, R25, RZ, 0x3 ;  /* 0x0000001900007211 */ /* 0x000fc400078f18ff */
[CC--:B------:R-:W-:Y:S02]  /*1090*/  LEA.HI R24, R15.reuse, R4.reuse, RZ, 0x4 ;  /* 0x000000040f187211 */ /* 0x0c0fe400078f20ff */
[----:B------:R-:W-:Y:S01]  /*10a0*/  LEA.HI R15, R15, R4, RZ, 0x6 ;  /* 0x000000040f0f7211 */ /* 0x000fe200078f30ff */
[----:B------:R-:W-:Y:S01]  /*10b0*/  IMAD.IADD R4, R168, 0x1, -R7 ;  /* 0x00000001a8047824 */ /* 0x000fe200078e0a07 */
[----:B------:R-:W-:Y:S02]  /*10c0*/  LOP3.LUT R6, R3, R6, RZ, 0x3c, !PT ;  /* 0x0000000603067212 */ /* 0x000fe400078e3cff */
[----:B------:R-:W-:Y:S01]  /*10d0*/  LOP3.LUT R12, R12, 0xfffffff8, RZ, 0xc0, !PT ;  /* 0xfffffff80c0c7812 */ /* 0x000fe200078ec0ff */
[C---:B------:R-:W-:Y:S01]  /*10e0*/  IMAD R4, R5.reuse, 0x8, R4 ;  /* 0x0000000805047824 */ /* 0x040fe200078e0204 */
[----:B------:R-:W-:Y:S01]  /*10f0*/  LEA.HI R2, R2, R26, RZ, 0x1 ;  /* 0x0000001a02027211 */ /* 0x000fe200078f08ff */
[----:B------:R-:W-:Y:S01]  /*1100*/  IMAD R208, R5, 0x400, R6 ;  /* 0x0000040005d07824 */ /* 0x000fe200078e0206 */
[----:B------:R-:W-:Y:S01]  /*1110*/  LEA.HI R8, R8, R21, RZ, 0x5 ;  /* 0x0000001508087211 */ /* 0x000fe200078f28ff */
[----:B------:R-:W-:Y:S01]  /*1120*/  IMAD.SHL.U32 R15, R15, 0x80, RZ ;  /* 0x000000800f0f7824 */ /* 0x000fe200078e00ff */
[----:B------:R-:W-:Y:S01]  /*1130*/  LOP3.LUT R210, R0, 0xfffffff8, RZ, 0xc0, !PT ;  /* 0xfffffff800d27812 */ /* 0x000fe200078ec0ff */
[----:B------:R-:W-:Y:S01]  /*1140*/  IMAD.SHL.U32 R197, R4, 0x40, RZ ;  /* 0x0000004004c57824 */ /* 0x000fe200078e00ff */
[----:B------:R-:W-:-:S02]  /*1150*/  IADD3 R11, R11, -R12, RZ ;  /* 0x8000000c0b0b7210 */ /* 0x000fc40007ffe0ff */
[----:B------:R-:W-:Y:S01]  /*1160*/  LOP3.LUT R2, R2, 0x3fffffe, RZ, 0xc0, !PT ;  /* 0x03fffffe02027812 */ /* 0x000fe200078ec0ff */
[----:B------:R-:W-:Y:S01]  /*1170*/  IMAD.IADD R210, R25, 0x1, -R210 ;  /* 0x0000000119d27824 */ /* 0x000fe200078e0ad2 */
[----:B------:R-:W-:Y:S02]  /*1180*/  SHF.R.S32.HI R8, RZ, 0x5, R8 ;  /* 0x00000005ff087819 */ /* 0x000fe40000011408 */
[----:B------:R-:W-:Y:S01]  /*1190*/  SHF.R.U32.HI R196, RZ, 0x3, R175 ;  /* 0x00000003ffc47819 */ /* 0x000fe200000116af */
[----:B------:R-:W-:Y:S01]  /*11a0*/  IMAD.SHL.U32 R203, R210, 0x8, RZ ;  /* 0x00000008d2cb7824 */ /* 0x000fe200078e00ff */
[----:B------:R-:W-:Y:S01]  /*11b0*/  LOP3.LUT R5, R175, 0x30, R24, 0xf8, !PT ;  /* 0x00000030af057812 */ /* 0x000fe200078ef818 */
[----:B------:R-:W-:Y:S01]  /*11c0*/  IMAD R11, R8, 0x10, R11 ;  /* 0x00000010080b7824 */ /* 0x000fe200078e020b */
[----:B------:R-:W-:Y:S01]  /*11d0*/  LOP3.LUT R10, R10, 0x7ffffffc, RZ, 0xc0, !PT ;  /* 0x7ffffffc0a0a7812 */ /* 0x000fe200078ec0ff */
[----:B------:R-:W-:Y:S01]  /*11e0*/  VIADD R209, R203, 0x40 ;  /* 0x00000040cbd17836 */ /* 0x000fe20000000000 */
[----:B------:R-:W-:-:S02]  /*11f0*/  LOP3.LUT R6, R15, 0xffffe000, RZ, 0xc0, !PT ;  /* 0xffffe0000f067812 */ /* 0x000fc400078ec0ff */
[----:B------:R-:W-:Y:S01]  /*1200*/  LOP3.LUT R5, R5, R196, RZ, 0x3c, !PT ;  /* 0x000000c405057212 */ /* 0x000fe200078e3cff */
[----:B------:R-:W-:Y:S01]  /*1210*/  IMAD.IADD R10, R21, 0x1, -R10 ;  /* 0x00000001150a7824 */ /* 0x000fe200078e0a0a */
[----:B------:R-:W-:Y:S02]  /*1220*/  IADD3 R2, R26, -R2, RZ ;  /* 0x800000021a027210 */ /* 0x000fe40007ffe0ff */
[----:B------:R-:W-:Y:S02]  /*1230*/  LOP3.LUT R3, R175, 0x30, R20, 0xf8, !PT ;  /* 0x00000030af037812 */ /* 0x000fe400078ef814 */
[----:B------:R-:W-:Y:S01]  /*1240*/  LOP3.LUT P0, RZ, R9, 0x2, RZ, 0xc0, !PT ;  /* 0x0000000209ff7812 */ /* 0x000fe2000780c0ff */
[----:B------:R-:W-:Y:S01]  /*1250*/  IMAD R8, R2, 0x40, R11 ;  /* 0x0000004002087824 */ /* 0x000fe200078e020b */
[----:B------:R-:W-:Y:S02]  /*1260*/  IADD3 R9, R5, R197, R6 ;  /* 0x000000c505097210 */ /* 0x000fe40007ffe006 */
[----:B------:R-:W-:Y:S01]  /*1270*/  LOP3.LUT R4, R17, 0xffffe000, RZ, 0xc0, !PT ;  /* 0xffffe00011047812 */ /* 0x000fe200078ec0ff */
[----:B------:R-:W-:Y:S01]  /*1280*/  IMAD.MOV.U32 R17, RZ, RZ, RZ ;  /* 0x000000ffff117224 */ /* 0x000fe200078e00ff */
[----:B------:R-:W-:Y:S01]  /*1290*/  LOP3.LUT R3, R3, R196, RZ, 0x3c, !PT ;  /* 0x000000c403037212 */ /* 0x000fe200078e3cff */
[----:B------:R-:W-:Y:S01]  /*12a0*/  STL [R1+0x5c], R8 ;  /* 0x00005c0801007387 */ /* 0x000fe20000100800 */
[----:B------:R-:W-:-:S02]  /*12b0*/  SHF.R.S32.HI R236, RZ, 0x3, R0 ;  /* 0x00000003ffec7819 */ /* 0x000fc40000011400 */
[----:B------:R-:W-:Y:S02]  /*12c0*/  LOP3.LUT R5, R175, 0x30, R18, 0xf8, !PT ;  /* 0x00000030af057812 */ /* 0x000fe400078ef812 */
[----:B------:R-:W-:Y:S02]  /*12d0*/  SHF.R.S32.HI R2, RZ, 0x1f, R203 ;  /* 0x0000001fff027819 */ /* 0x000fe400000114cb */
[----:B------:R-:W-:Y:S02]  /*12e0*/  SHF.R.S32.HI R0, RZ, 0x1f, R174 ;  /* 0x0000001fff007819 */ /* 0x000fe400000114ae */
[----:B------:R-:W-:Y:S02]  /*12f0*/  SHF.R.S32.HI R2, RZ, 0x4, R24 ;  /* 0x00000004ff027819 */ /* 0x000fe40000011418 */
[----:B------:R-:W-:Y:S01]  /*1300*/  IADD3 R7, R3, R197, R4 ;  /* 0x000000c503077210 */ /* 0x000fe20007ffe004 */
[----:B------:R0:W-:Y:S01]  /*1310*/  STL [R1+0x44], R0 ;  /* 0x0000440001007387 */ /* 0x0001e20000100800 */
[----:B------:R-:W-:-:S02]  /*1320*/  SHF.L.U32 R218, R10, 0x1, RZ ;  /* 0x000000010ada7819 */ /* 0x000fc400000006ff */
[-C--:B------:R-:W-:Y:S01]  /*1330*/  LOP3.LUT R5, R5, R196.reuse, RZ, 0x3c, !PT ;  /* 0x000000c405057212 */ /* 0x080fe200078e3cff */
[----:B------:R1:W-:Y:S01]  /*1340*/  STL [R1+0x8], R2 ;  /* 0x0000080201007387 */ /* 0x0003e20000100800 */
[----:B------:R-:W-:Y:S01]  /*1350*/  LOP3.LUT R3, R175, 0x10, R18, 0xf8, !PT ;  /* 0x00000010af037812 */ /* 0x000fe200078ef812 */
[C---:B------:R-:W-:Y:S01]  /*1360*/  VIADD R233, R218.reuse, 0x10 ;  /* 0x00000010dae97836 */ /* 0x040fe20000000000 */
[C---:B------:R-:W-:Y:S01]  /*1370*/  IADD3 R224, R218.reuse, 0x58, RZ ;  /* 0x00000058dae07810 */ /* 0x040fe20007ffe0ff */
[C---:B------:R-:W-:Y:S01]  /*1380*/  VIADD R231, R218.reuse, 0x20 ;  /* 0x00000020dae77836 */ /* 0x040fe20000000000 */
[----:B------:R-:W-:Y:S01]  /*1390*/  SHF.R.S32.HI R14, RZ, 0x1, R14 ;  /* 0x00000001ff0e7819 */ /* 0x000fe2000001140e */
[C---:B------:R-:W-:Y:S01]  /*13a0*/  VIADD R230, R218.reuse, 0x28 ;  /* 0x00000028dae67836 */ /* 0x040fe20000000000 */
[----:B0-----:R-:W-:Y:S01]  /*13b0*/  SHF.R.S32.HI R0, RZ, 0x1f, R209 ;  /* 0x0000001fff007819 */ /* 0x001fe200000114d1 */
[C---:B------:R-:W-:Y:S01]  /*13c0*/  VIADD R228, R218.reuse, 0x38 ;  /* 0x00000038dae47836 */ /* 0x040fe20000000000 */
[----:B------:R-:W-:Y:S01]  /*13d0*/  LOP3.LUT R0, R3, R196, RZ, 0x3c, !PT ;  /* 0x000000c403007212 */ /* 0x000fe200078e3cff */
[----:B------:R-:W-:Y:S01]  /*13e0*/  VIADD R227, R218, 0x40 ;  /* 0x00000040dae37836 */ /* 0x000fe20000000000 */
[----:B-1----:R-:W-:Y:S01]  /*13f0*/  IADD3 R2, R16, R197, R5 ;  /* 0x000000c510027210 */ /* 0x002fe20007ffe005 */
[C---:B------:R-:W-:Y:S01]  /*1400*/  VIADD R225, R218.reuse, 0x50 ;  /* 0x00000050dae17836 */ /* 0x040fe20000000000 */
[----:B------:R-:W-:Y:S01]  /*1410*/  IADD3 R205, R197, R0, RZ ;  /* 0x00000000c5cd7210 */ /* 0x000fe20007ffe0ff */
[C---:B------:R-:W-:Y:S01]  /*1420*/  VIADD R222, R218.reuse, 0x68 ;  /* 0x00000068dade7836 */ /* 0x040fe20000000000 */
[----:B------:R-:W-:Y:S01]  /*1430*/  SHF.R.S32.HI R0, RZ, 0x1f, R233 ;  /* 0x0000001fff007819 */ /* 0x000fe200000114e9 */
[C---:B------:R-:W-:Y:S01]  /*1440*/  VIADD R221, R218.reuse, 0x70 ;  /* 0x00000070dadd7836 */ /* 0x040fe20000000000 */
[----:B------:R0:W-:Y:S01]  /*1450*/  STL [R1+0x58], R2 ;  /* 0x0000580201007387 */ /* 0x0001e20000100800 */
[----:B------:R-:W-:Y:S01]  /*1460*/  SHF.R.S32.HI R0, RZ, 0x1f, R230 ;  /* 0x0000001fff007819 */ /* 0x000fe200000114e6 */
[C---:B------:R-:W-:Y:S01]  /*1470*/  VIADD R232, R218.reuse, 0x18 ;  /* 0x00000018dae87836 */ /* 0x040fe20000000000 */
[----:B------:R-:W-:Y:S01]  /*1480*/  SHF.R.S32.HI R0, RZ, 0x1f, R227 ;  /* 0x0000001fff007819 */ /* 0x000fe200000114e3 */
[C---:B------:R-:W-:Y:S01]  /*1490*/  VIADD R226, R218.reuse, 0x48 ;  /* 0x00000048dae27836 */ /* 0x040fe20000000000 */
[----:B------:R-:W-:Y:S01]  /*14a0*/  SHF.R.S32.HI R0, RZ, 0x1f, R224 ;  /* 0x0000001fff007819 */ /* 0x000fe200000114e0 */
[----:B------:R-:W-:Y:S01]  /*14b0*/  VIADD R223, R218, 0x60 ;  /* 0x00000060dadf7836 */ /* 0x000fe20000000000 */
[----:B------:R-:W-:Y:S01]  /*14c0*/  SHF.R.S32.HI R0, RZ, 0x1f, R221 ;  /* 0x0000001fff007819 */ /* 0x000fe200000114dd */
[----:B------:R-:W-:Y:S01]  /*14d0*/  IMAD.IADD R0, R16, 0x1, R9 ;  /* 0x0000000110007824 */ /* 0x000fe200078e0209 */
[----:B------:R-:W-:Y:S01]  /*14e0*/  IADD3 R229, R218, 0x30, RZ ;  /* 0x00000030dae57810 */ /* 0x000fe20007ffe0ff */
[----:B------:R-:W-:Y:S01]  /*14f0*/  IMAD.SHL.U32 R14, R14, 0x80, RZ ;  /* 0x000000800e0e7824 */ /* 0x000fe200078e00ff */
[----:B0-----:R-:W-:Y:S01]  /*1500*/  SHF.R.S32.HI R2, RZ, 0x1f, R231 ;  /* 0x0000001fff027819 */ /* 0x001fe200000114e7 */
[----:B------:R-:W-:Y:S01]  /*1510*/  VIADD R220, R218, 0x78 ;  /* 0x00000078dadc7836 */ /* 0x000fe20000000000 */
[----:B------:R-:W-:-:S02]  /*1520*/  SHF.R.S32.HI R2, RZ, 0x1f, R228 ;  /* 0x0000001fff027819 */ /* 0x000fc400000114e4 */
[----:B------:R-:W-:Y:S02]  /*1530*/  SHF.R.S32.HI R2, RZ, 0x1f, R225 ;  /* 0x0000001fff027819 */ /* 0x000fe400000114e1 */
[----:B------:R-:W-:Y:S01]  /*1540*/  SHF.R.S32.HI R2, RZ, 0x1f, R222 ;  /* 0x0000001fff027819 */ /* 0x000fe200000114de */
[----:B------:R-:W-:Y:S01]  /*1550*/  IMAD.IADD R2, R16, 0x1, R7 ;  /* 0x0000000110027824 */ /* 0x000fe200078e0207 */
[----:B------:R-:W-:Y:S02]  /*1560*/  SEL R234, R234, 0xffffffe0, !P0 ;  /* 0xffffffe0eaea7807 */ /* 0x000fe40004000000 */
[----:B------:R-:W-:Y:S02]  /*1570*/  SHF.R.S32.HI R3, RZ, 0x1f, R232 ;  /* 0x0000001fff037819 */ /* 0x000fe400000114e8 */
[----:B------:R-:W-:Y:S01]  /*1580*/  STL [R1+0x54], R2 ;  /* 0x0000540201007387 */ /* 0x000fe20000100800 */
[----:B------:R-:W-:Y:S01]  /*1590*/  SHF.R.S32.HI R3, RZ, 0x1f, R229 ;  /* 0x0000001fff037819 */ /* 0x000fe200000114e5 */
[----:B------:R-:W-:Y:S01]  /*15a0*/  IMAD.IADD R207, R234, 0x1, R205 ;  /* 0x00000001eacf7824 */ /* 0x000fe200078e02cd */
[----:B------:R-:W-:Y:S01]  /*15b0*/  SHF.R.S32.HI R3, RZ, 0x1f, R226 ;  /* 0x0000001fff037819 */ /* 0x000fe200000114e2 */
[----:B------:R0:W-:Y:S01]  /*15c0*/  STL [R1+0x50], R0 ;  /* 0x0000500001007387 */ /* 0x0001e20000100800 */
[----:B------:R-:W-:-:S02]  /*15d0*/  SHF.R.S32.HI R3, RZ, 0x1f, R223 ;  /* 0x0000001fff037819 */ /* 0x000fc400000114df */
[----:B------:R-:W-:Y:S02]  /*15e0*/  SHF.R.S32.HI R219, RZ, 0x1f, R168 ;  /* 0x0000001fffdb7819 */ /* 0x000fe400000114a8 */
[----:B------:R-:W-:Y:S02]  /*15f0*/  IADD3 R171, R22, 0x30, RZ ;  /* 0x0000003016ab7810 */ /* 0x000fe40007ffe0ff */
[----:B------:R-:W-:Y:S02]  /*1600*/  LOP3.LUT R199, R14, 0x180, RZ, 0xc0, !PT ;  /* 0x000001800ec77812 */ /* 0x000fe400078ec0ff */
[----:B------:R-:W-:Y:S01]  /*1610*/  SHF.R.S32.HI R237, RZ, 0x4, R20 ;  /* 0x00000004ffed7819 */ /* 0x000fe20000011414 */
[----:B0-----:R-:W-:Y:S01]  /*1620*/  IMAD R0, R13, 0x8, R8 ;  /* 0x000000080d007824 */ /* 0x001fe200078e0208 */
[----:B------:R-:W-:Y:S02]  /*1630*/  SHF.R.S32.HI R3, RZ, 0x1f, R220 ;  /* 0x0000001fff037819 */ /* 0x000fe400000114dc */
[----:B------:R-:W-:-:S02]  /*1640*/  IADD3 R234, R234, UR52, R205 ;  /* 0x00000034eaea7c10 */ /* 0x000fc4000fffe0cd */
[----:B------:R0:W-:Y:S05]  /*1650*/  STL [R1+0x64], R0 ;  /* 0x0000640001007387 */ /* 0x0001ea0000100800 */
.L_x_528:
[----:B-1-34-:R-:W1:Y:S02]  /*1660*/  LDC.64 R2, c[0x0][0xc88] ;  /* 0x00032200ff027b82 */ /* 0x01ae640000000a00 */
[----:B-1----:R-:W-:-:S05]  /*1670*/  IMAD.WIDE R2, R147, 0x4, R2 ;  /* 0x0000000493027825 */ /* 0x002fca00078e0202 */
[----:B------:R-:W2:Y:S01]  /*1680*/  LDG.E R206, desc[UR54][R2.64] ;  /* 0x0000003602ce7981 */ /* 0x000ea2000c1e1900 */
[----:B------:R-:W-:Y:S05]  /*1690*/  YIELD ;  /* 0x0000000000007946 */ /* 0x000fea0003800000 */
[----:B------:R-:W-:Y:S01]  /*16a0*/  ULDC.64 UR4, c[0x0][0xa28] ;  /* 0x00028a0000047ab9 */ /* 0x000fe20000000a00 */
[----:B------:R-:W-:Y:S01]  /*16b0*/  ULDC.64 UR8, c[0x0][0xa18] ;  /* 0x0002860000087ab9 */ /* 0x000fe20000000a00 */
[----:B------:R-:W-:Y:S01]  /*16c0*/  ISETP.NE.U32.AND P1, PT, RZ, UR4, PT ;  /* 0x00000004ff007c0c */ /* 0x000fe2000bf25070 */
[----:B------:R-:W-:Y:S01]  /*16d0*/  ULDC.64 UR6, c[0x0][0xa08] ;  /* 0x0002820000067ab9 */ /* 0x000fe20000000a00 */
[----:B------:R-:W-:Y:S01]  /*16e0*/  IMAD.MOV.U32 R10, RZ, RZ, RZ ;  /* 0x000000ffff0a7224 */ /* 0x000fe200078e00ff */
[----:B------:R-:W-:Y:S01]  /*16f0*/  ISETP.NE.U32.AND P0, PT, RZ, UR6, PT ;  /* 0x00000006ff007c0c */ /* 0x000fe2000bf05070 */
[----:B0-----:R-:W-:Y:S01]  /*1700*/  IMAD.MOV.U32 R26, RZ, RZ, RZ ;  /* 0x000000ffff1a7224 */ /* 0x001fe200078e00ff */
[----:B------:R-:W-:-:S02]  /*1710*/  ISETP.NE.AND.EX P1, PT, RZ, UR5, PT, P1 ;  /* 0x00000005ff007c0c */ /* 0x000fc4000bf25310 */
[----:B------:R-:W-:Y:S02]  /*1720*/  ISETP.NE.AND.EX P0, PT, RZ, UR7, PT, P0 ;  /* 0x00000007ff007c0c */ /* 0x000fe4000bf05300 */
[----:B--2---:R-:W-:-:S09]  /*1730*/  SHF.R.S32.HI R214, RZ, 0x1f, R206 ;  /* 0x0000001fffd67819 */ /* 0x004fd200000114ce */
[C---:B------:R-:W-:Y:S02]  /*1740*/  @P1 LEA R4, P2, R206.reuse, UR4, 0x2 ;  /* 0x00000004ce041c11 */ /* 0x040fe4000f8410ff */
[C---:B------:R-:W-:Y:S02]  /*1750*/  SHF.L.U32 R212, R206.reuse, 0x2, RZ ;  /* 0x00000002ced47819 */ /* 0x040fe400000006ff */
[C-C-:B------:R-:W-:Y:S02]  /*1760*/  @P1 LEA.HI.X R5, R206.reuse, UR5, R214.reuse, 0x2, P2 ;  /* 0x00000005ce051c11 */ /* 0x140fe400090f14d6 */
[----:B------:R-:W-:Y:S01]  /*1770*/  ISETP.NE.U32.AND P2, PT, RZ, UR8, PT ;  /* 0x00000008ff007c0c */ /* 0x000fe2000bf45070 */
[----:B------:R-:W-:Y:S01]  /*1780*/  ULDC UR4, c[0x0][0x288] ;  /* 0x0000a20000047ab9 */ /* 0x000fe20000000800 */
[----:B------:R-:W-:Y:S01]  /*1790*/  SHF.L.U64.HI R213, R206, 0x2, R214 ;  /* 0x00000002ced57819 */ /* 0x000fe200000102d6 */
[----:B------:R1:W5:Y:S01]  /*17a0*/  @P1 LDG.E R10, desc[UR54][R4.64] ;  /* 0x00000036040a1981 */ /* 0x000362000c1e1900 */
[----:B------:R-:W-:-:S02]  /*17b0*/  ISETP.NE.AND.EX P2, PT, RZ, UR9, PT, P2 ;  /* 0x00000009ff007c0c */ /* 0x000fc4000bf45320 */
[----:B------:R-:W-:Y:S01]  /*17c0*/  IADD3 R8, P3, R212, UR6, RZ ;  /* 0x00000006d4087c10 */ /* 0x000fe2000ff7e0ff */
[----:B------:R-:W-:Y:S01]  /*17d0*/  IMAD.U32 R149, RZ, RZ, UR4 ;  /* 0x00000004ff957e24 */ /* 0x000fe2000f8e00ff */
[----:B------:R-:W-:Y:S02]  /*17e0*/  ULDC.64 UR4, c[0x0][0x418] ;  /* 0x0001060000047ab9 */ /* 0x000fe40000000a00 */
[----:B------:R-:W-:-:S05]  /*17f0*/  IADD3.X R9, R213, UR7, RZ, P3, !PT ;  /* 0x00000007d5097c10 */ /* 0x000fca0009ffe4ff */
[----:B------:R1:W5:Y:S02]  /*1800*/  @P0 LDG.E R26, desc[UR54][R8.64] ;  /* 0x00000036081a0981 */ /* 0x000364000c1e1900 */
[----:B------:R-:W-:-:S04]  /*1810*/  @P2 IADD3 R6, P1, R212, UR8, RZ ;  /* 0x00000008d4062c10 */ /* 0x000fc8000ff3e0ff */
[----:B------:R-:W-:-:S05]  /*1820*/  @P2 IADD3.X R7, R213, UR9, RZ, P1, !PT ;  /* 0x00000009d5072c10 */ /* 0x000fca0008ffe4ff */
[----:B------:R1:W5:Y:S01]  /*1830*/  @P2 LDG.E R149, desc[UR54][R6.64] ;  /* 0x0000003606952981 */ /* 0x000362000c1e1900 */
[----:B------:R-:W-:-:S03]  /*1840*/  UISETP.NE.U32.AND UP0, UPT, UR4, URZ, UPT ;  /* 0x0000003f0400728c */ /* 0x000fc6000bf05070 */
[----:B------:R-:W-:Y:S01]  /*1850*/  ULDC UR4, c[0x0][0x424] ;  /* 0x0001090000047ab9 */ /* 0x000fe20000000800 */
[----:B------:R-:W-:-:S03]  /*1860*/  UISETP.NE.AND.EX UP0, UPT, UR5, URZ, UPT, UP0 ;  /* 0x0000003f0500728c */ /* 0x000fc6000bf05300 */
[----:B------:R-:W-:Y:S01]  /*1870*/  ULDC UR5, c[0x0][0x2f0] ;  /* 0x0000bc0000057ab9 */ /* 0x000fe20000000800 */
[----:B------:R-:W-:-:S04]  /*1880*/  USEL UR4, UR4, 0x1, UP0 ;  /* 0x0000000104047887 */ /* 0x000fc80008000000 */
[----:B------:R-:W-:-:S03]  /*1890*/  UIMAD UR4, UR4, UR5, URZ ;  /* 0x00000005040472a4 */ /* 0x000fc6000f8e023f */
[----:B------:R-:W-:Y:S02]  /*18a0*/  ULDC UR5, c[0x0][0x348] ;  /* 0x0000d20000057ab9 */ /* 0x000fe40000000800 */
[----:B------:R-:W-:Y:S01]  /*18b0*/  IMAD.U32 R2, RZ, RZ, UR5 ;  /* 0x00000005ff027e24 */ /* 0x000fe2000f8e00ff */
[----:B------:R-:W-:Y:S01]  /*18c0*/  MOV R25, UR4 ;  /* 0x0000000400197c02 */ /* 0x000fe20008000f00 */
[----:B-1----:R-:W-:Y:S06]  /*18d0*/  @P2 BRA `(.L_x_325) ;  /* 0x0000000000242947 */ /* 0x002fec0003800000 */
[----:B------:R-:W-:Y:S02]  /*18e0*/  ULDC.64 UR4, c[0x0][0xa00] ;  /* 0x0002800000047ab9 */ /* 0x000fe40000000a00 */
[----:B------:R-:W-:-:S04]  /*18f0*/  ISETP.NE.U32.AND P1, PT, RZ, UR4, PT ;  /* 0x00000004ff007c0c */ /* 0x000fc8000bf25070 */
[----:B------:R-:W-:-:S13]  /*1900*/  ISETP.NE.AND.EX P1, PT, RZ, UR5, PT, P1 ;  /* 0x00000005ff007c0c */ /* 0x000fda000bf25310 */
[----:B------:R-:W-:Y:S05]  /*1910*/  @!P1 BRA `(.L_x_325) ;  /* 0x0000000000149947 */ /* 0x000fea0003800000 */
[----:B------:R-:W1:Y:S02]  /*1920*/  LDC.64 R4, c[0x0][0xa00] ;  /* 0x00028000ff047b82 */ /* 0x000e640000000a00 */
[----:B-1----:R-:W-:-:S05]  /*1930*/  IMAD.WIDE R4, R206, 0x4, R4 ;  /* 0x00000004ce047825 */ /* 0x002fca00078e0204 */
[----:B-----5:R-:W2:Y:S04]  /*1940*/  LDG.E R149, desc[UR54][R4.64] ;  /* 0x0000003604957981 */ /* 0x020ea8000c1e1900 */
[----:B0-----:R-:W2:Y:S02]  /*1950*/  LDG.E R0, desc[UR54][R4.64+0x4] ;  /* 0x0000043604007981 */ /* 0x001ea4000c1e1900 */
[----:B--2---:R-:W-:-:S07]  /*1960*/  IMAD.IADD R149, R0, 0x1, -R149 ;  /* 0x0000000100957824 */ /* 0x004fce00078e0a95 */
.L_x_325:
[----:B------:R-:W-:Y:S01]  /*1970*/  ULDC.64 UR4, c[0x0][0xa20] ;  /* 0x0002880000047ab9 */ /* 0x000fe20000000a00 */
[C---:B------:R-:W-:Y:S01]  /*1980*/  LOP3.LUT R3, R146.reuse, 0xff000000, RZ, 0xc0, !PT ;  /* 0xff00000092037812 */ /* 0x040fe200078ec0ff */
[----:B------:R-:W-:Y:S01]  /*1990*/  IMAD.MOV.U32 R215, RZ, RZ, R145 ;  /* 0x000000ffffd77224 */ /* 0x000fe200078e0091 */
[----:B------:R-:W-:Y:S02]  /*19a0*/  ISETP.NE.U32.AND P1, PT, RZ, UR4, PT ;  /* 0x00000004ff007c0c */ /* 0x000fe4000bf25070 */
[C---:B0-----:R-:W-:Y:S02]  /*19b0*/  LOP3.LUT R0, R146.reuse, 0xff0000, RZ, 0xc0, !PT ;  /* 0x00ff000092007812 */ /* 0x041fe400078ec0ff */
[----:B------:R-:W-:Y:S02]  /*19c0*/  ISETP.NE.AND.EX P1, PT, RZ, UR5, PT, P1 ;  /* 0x00000005ff007c0c */ /* 0x000fe4000bf25310 */
[----:B------:R-:W-:Y:S02]  /*19d0*/  SHF.R.U32.HI R3, RZ, 0x8, R3 ;  /* 0x00000008ff037819 */ /* 0x000fe40000011603 */
[----:B------:R-:W-:-:S02]  /*19e0*/  LOP3.LUT R204, R146, 0xffff, RZ, 0xc0, !PT ;  /* 0x0000ffff92cc7812 */ /* 0x000fc400078ec0ff */
[----:B------:R-:W-:-:S07]  /*19f0*/  LEA.HI R211, R0, R3, RZ, 0x10 ;  /* 0x0000000300d37211 */ /* 0x000fce00078f80ff */
[----:B------:R-:W-:Y:S05]  /*1a00*/  @!P1 BRA `(.L_x_326) ;  /* 0x0000000000109947 */ /* 0x000fea0003800000 */
[----:B------:R-:W-:-:S04]  /*1a10*/  IADD3 R4, P0, R212, UR4, RZ ;  /* 0x00000004d4047c10 */ /* 0x000fc8000ff1e0ff */
[----:B------:R-:W-:-:S05]  /*1a20*/  IADD3.X R5, R213, UR5, RZ, P0, !PT ;  /* 0x00000005d5057c10 */ /* 0x000fca00087fe4ff */
[----:B------:R0:W5:Y:S01]  /*1a30*/  LDG.E R25, desc[UR54][R4.64] ;  /* 0x0000003604197981 */ /* 0x000162000c1e1900 */
[----:B------:R-:W-:Y:S05]  /*1a40*/  BRA `(.L_x_327) ;  /* 0x0000000000107947 */ /* 0x000fea0003800000 */
.L_x_326:
[----:B------:R-:W-:Y:S05]  /*1a50*/  @!P0 BRA `(.L_x_327) ;  /* 0x00000000000c8947 */ /* 0x000fea0003800000 */
[----:B------:R-:W2:Y:S04]  /*1a60*/  LDG.E R0, desc[UR54][R8.64] ;  /* 0x0000003608007981 */ /* 0x000ea8000c1e1900 */
[----:B------:R-:W2:Y:S02]  /*1a70*/  LDG.E R25, desc[UR54][R8.64+0x4] ;  /* 0x0000043608197981 */ /* 0x000ea4000c1e1900 */
[----:B--2---:R-:W-:-:S07]  /*1a80*/  IMAD.IADD R25, R25, 0x1, -R0 ;  /* 0x0000000119197824 */ /* 0x004fce00078e0a00 */
.L_x_327:
[----:B------:R-:W-:Y:S01]  /*1a90*/  ULDC.64 UR4, c[0x0][0xa10] ;  /* 0x0002840000047ab9 */ /* 0x000fe20000000a00 */
[----:B------:R-:W2:Y:S01]  /*1aa0*/  LDL.LU R28, [R1+0x10] ;  /* 0x00001000011c7983 */ /* 0x000ea20000300800 */
[----:B------:R-:W-:-:S04]  /*1ab0*/  ISETP.NE.U32.AND P0, PT, RZ, UR4, PT ;  /* 0x00000004ff007c0c */ /* 0x000fc8000bf05070 */
[----:B------:R-:W-:Y:S01]  /*1ac0*/  ISETP.NE.AND.EX P0, PT, RZ, UR5, PT, P0 ;  /* 0x00000005ff007c0c */ /* 0x000fe2000bf05300 */
[----:B------:R-:W-:-:S12]  /*1ad0*/  ULDC.64 UR4, c[0x0][0xa30] ;  /* 0x00028c0000047ab9 */ /* 0x000fd80000000a00 */
[----:B0-----:R-:W0:Y:S02]  /*1ae0*/  @P0 LDC.64 R4, c[0x0][0xa10] ;  /* 0x00028400ff040b82 */ /* 0x001e240000000a00 */
[----:B0-----:R-:W-:-:S05]  /*1af0*/  @P0 IMAD.WIDE R4, R206, 0x4, R4 ;  /* 0x00000004ce040825 */ /* 0x001fca00078e0204 */
[----:B------:R-:W3:Y:S04]  /*1b00*/  @P0 LDG.E R0, desc[UR54][R4.64] ;  /* 0x0000003604000981 */ /* 0x000ee8000c1e1900 */
[----:B------:R-:W3:Y:S01]  /*1b10*/  @P0 LDG.E R3, desc[UR54][R4.64+0x4] ;  /* 0x0000043604030981 */ /* 0x000ee2000c1e1900 */
[----:B------:R-:W-:Y:S01]  /*1b20*/  ISETP.NE.U32.AND P1, PT, RZ, UR4, PT ;  /* 0x00000004ff007c0c */ /* 0x000fe2000bf25070 */
[----:B-----5:R-:W-:-:S03]  /*1b30*/  IMAD.MOV.U32 R144, RZ, RZ, R25 ;  /* 0x000000ffff907224 */ /* 0x020fc600078e0019 */
[----:B------:R-:W-:-:S13]  /*1b40*/  ISETP.NE.AND.EX P1, PT, RZ, UR5, PT, P1 ;  /* 0x00000005ff007c0c */ /* 0x000fda000bf25310 */
[----:B------:R-:W-:-:S04]  /*1b50*/  @P1 IADD3 R6, P2, R212, UR4, RZ ;  /* 0x00000004d4061c10 */ /* 0x000fc8000ff5e0ff */
[----:B------:R-:W-:-:S05]  /*1b60*/  @P1 IADD3.X R7, R213, UR5, RZ, P2, !PT ;  /* 0x00000005d5071c10 */ /* 0x000fca00097fe4ff */
[----:B------:R0:W5:Y:S01]  /*1b70*/  @P1 LDG.E R144, desc[UR54][R6.64] ;  /* 0x0000003606901981 */ /* 0x000162000c1e1900 */
[----:B------:R-:W-:Y:S01]  /*1b80*/  IADD3 R9, -R10, R25, RZ ;  /* 0x000000190a097210 */ /* 0x000fe20007ffe1ff */
[----:B------:R-:W-:Y:S01]  /*1b90*/  BSSY B0, `(.L_x_328) ;  /* 0x000002c000007945 */ /* 0x000fe20003800000 */
[----:B------:R-:W-:Y:S02]  /*1ba0*/  LOP3.LUT R217, R211, 0xff, RZ, 0xc0, !PT ;  /* 0x000000ffd3d97812 */ /* 0x000fe400078ec0ff */
[----:B------:R-:W-:Y:S02]  /*1bb0*/  SHF.R.U32.HI R211, RZ, 0x10, R211 ;  /* 0x00000010ffd37819 */ /* 0x000fe400000116d3 */
[----:B--2---:R-:W-:Y:S01]  /*1bc0*/  LOP3.LUT R28, R28, 0xfffffff7, RZ, 0xc0, !PT ;  /* 0xfffffff71c1c7812 */ /* 0x004fe200078ec0ff */
[----:B---3--:R-:W-:-:S04]  /*1bd0*/  @P0 IMAD.IADD R2, R3, 0x1, -R0 ;  /* 0x0000000103020824 */ /* 0x008fc800078e0a00 */
[----:B------:R-:W-:-:S04]  /*1be0*/  IMAD.IADD R235, R9, 0x1, R2 ;  /* 0x0000000109eb7824 */ /* 0x000fc800078e0202 */
[C---:B------:R-:W-:Y:S01]  /*1bf0*/  VIADD R0, R235.reuse, 0x9f ;  /* 0x0000009feb007836 */ /* 0x040fe20000000000 */
[----:B------:R-:W-:-:S03]  /*1c00*/  ISETP.GE.AND P3, PT, R235, 0x1, PT ;  /* 0x00000001eb00780c */ /* 0x000fc60003f66270 */
[----:B------:R-:W-:-:S05]  /*1c10*/  IMAD.HI R0, R0, 0x66666667, RZ ;  /* 0x6666666700007827 */ /* 0x000fca00078e02ff */
[----:B------:R-:W-:-:S04]  /*1c20*/  SHF.R.U32.HI R147, RZ, 0x1f, R0 ;  /* 0x0000001fff937819 */ /* 0x000fc80000011600 */
[----:B------:R-:W-:Y:S01]  /*1c30*/  LEA.HI.SX32 R147, R0, R147, 0x1a ;  /* 0x0000009300937211 */ /* 0x000fe200078fd2ff */
[----:B------:R-:W-:Y:S01]  /*1c40*/  IMAD.MOV.U32 R0, RZ, RZ, RZ ;  /* 0x000000ffff007224 */ /* 0x000fe200078e00ff */
[----:B------:R-:W-:-:S05]  /*1c50*/  @P3 LOP3.LUT R28, R28, 0x8, RZ, 0xfc, !PT ;  /* 0x000000081c1c3812 */ /* 0x000fca00078efcff */
[----:B------:R0:W-:Y:S01]  /*1c60*/  STL [R1+0x10], R28 ;  /* 0x0000101c01007387 */ /* 0x0001e20000100800 */
[----:B------:R-:W-:Y:S05]  /*1c70*/  @!P3 BRA `(.L_x_329) ;  /* 0x000000000074b947 */ /* 0x000fea0003800000 */
[----:B------:R-:W-:Y:S01]  /*1c80*/  ISETP.NE.AND P0, PT, R211, RZ, PT ;  /* 0x000000ffd300720c */ /* 0x000fe20003f05270 */
[----:B------:R-:W-:-:S03]  /*1c90*/  ULDC UR4, c[0x0][0x9f0] ;  /* 0x00027c0000047ab9 */ /* 0x000fc60000000800 */
[----:B------:R-:W-:-:S04]  /*1ca0*/  SEL R10, R211, UR4, P0 ;  /* 0x00000004d30a7c07 */ /* 0x000fc80008000000 */
[-C--:B0-----:R-:W-:Y:S02]  /*1cb0*/  IABS R6, R10.reuse ;  /* 0x0000000a00067213 */ /* 0x081fe40000000000 */
[----:B------:R-:W-:Y:S02]  /*1cc0*/  IADD3 R0, R147, -0x1, R10 ;  /* 0xffffffff93007810 */ /* 0x000fe40007ffe00a */
[----:B------:R-:W0:Y:S01]  /*1cd0*/  I2F.RP R3, R6 ;  /* 0x0000000600037306 */ /* 0x000e220000209400 */
[----:B------:R-:W-:Y:S02]  /*1ce0*/  IABS R11, R10 ;  /* 0x0000000a000b7213 */ /* 0x000fe40000000000 */
[----:B------:R-:W-:Y:S02]  /*1cf0*/  IABS R8, R0 ;  /* 0x0000000000087213 */ /* 0x000fe40000000000 */
[----:B------:R-:W-:-:S04]  /*1d00*/  LOP3.LUT R0, R0, R10, RZ, 0x3c, !PT ;  /* 0x0000000a00007212 */ /* 0x000fc800078e3cff */
[----:B------:R-:W-:Y:S01]  /*1d10*/  ISETP.GE.AND P2, PT, R0, RZ, PT ;  /* 0x000000ff0000720c */ /* 0x000fe20003f46270 */
[----:B0-----:R-:W0:Y:S02]  /*1d20*/  MUFU.RCP R3, R3 ;  /* 0x0000000300037308 */ /* 0x001e240000001000 */
[----:B0-----:R-:W-:Y:S01]  /*1d30*/  IADD3 R4, R3, 0xffffffe, RZ ;  /* 0x0ffffffe03047810 */ /* 0x001fe20007ffe0ff */
[----:B------:R-:W-:-:S05]  /*1d40*/  IMAD.MOV R3, RZ, RZ, -R11 ;  /* 0x000000ffff037224 */ /* 0x000fca00078e0a0b */
[----:B------:R0:W1:Y:S02]  /*1d50*/  F2I.FTZ.U32.TRUNC.NTZ R5, R4 ;  /* 0x0000000400057305 */ /* 0x000064000021f000 */
[----:B0-----:R-:W-:Y:S02]  /*1d60*/  IMAD.MOV.U32 R4, RZ, RZ, RZ ;  /* 0x000000ffff047224 */ /* 0x001fe400078e00ff */
[----:B-1----:R-:W-:-:S04]  /*1d70*/  IMAD.MOV R7, RZ, RZ, -R5 ;  /* 0x000000ffff077224 */ /* 0x002fc800078e0a05 */
[----:B------:R-:W-:-:S04]  /*1d80*/  IMAD R7, R7, R6, RZ ;  /* 0x0000000607077224 */ /* 0x000fc800078e02ff */
[----:B------:R-:W-:-:S06]  /*1d90*/  IMAD.HI.U32 R5, R5, R7, R4 ;  /* 0x0000000705057227 */ /* 0x000fcc00078e0004 */
[----:B------:R-:W-:-:S04]  /*1da0*/  IMAD.HI.U32 R5, R5, R8, RZ ;  /* 0x0000000805057227 */ /* 0x000fc800078e00ff */
[----:B------:R-:W-:-:S05]  /*1db0*/  IMAD R3, R5, R3, R8 ;  /* 0x0000000305037224 */ /* 0x000fca00078e0208 */
[----:B------:R-:W-:-:S13]  /*1dc0*/  ISETP.GT.U32.AND P1, PT, R6, R3, PT ;  /* 0x000000030600720c */ /* 0x000fda0003f24070 */
[----:B------:R-:W-:Y:S01]  /*1dd0*/  @!P1 IMAD.IADD R3, R3, 0x1, -R6 ;  /* 0x0000000103039824 */ /* 0x000fe200078e0a06 */
[----:B------:R-:W-:Y:S02]  /*1de0*/  @!P1 IADD3 R5, R5, 0x1, RZ ;  /* 0x0000000105059810 */ /* 0x000fe40007ffe0ff */
[----:B------:R-:W-:Y:S02]  /*1df0*/  ISETP.NE.AND P1, PT, R10, RZ, PT ;  /* 0x000000ff0a00720c */ /* 0x000fe40003f25270 */
[----:B------:R-:W-:-:S13]  /*1e00*/  ISETP.GE.U32.AND P0, PT, R3, R6, PT ;  /* 0x000000060300720c */ /* 0x000fda0003f06070 */
[----:B------:R-:W-:-:S04]  /*1e10*/  @P0 VIADD R5, R5, 0x1 ;  /* 0x0000000105050836 */ /* 0x000fc80000000000 */
[----:B------:R-:W-:-:S04]  /*1e20*/  IMAD.MOV.U32 R0, RZ, RZ, R5 ;  /* 0x000000ffff007224 */ /* 0x000fc800078e0005 */
[----:B------:R-:W-:Y:S01]  /*1e30*/  @!P2 IMAD.MOV R0, RZ, RZ, -R0 ;  /* 0x000000ffff00a224 */ /* 0x000fe200078e0a00 */
[----:B------:R-:W-:-:S07]  /*1e40*/  @!P1 LOP3.LUT R0, RZ, R10, RZ, 0x33, !PT ;  /* 0x0000000aff009212 */ /* 0x000fce00078e33ff */
.L_x_329:
[----:B------:R-:W-:Y:S05]  /*1e50*/  BSYNC B0 ;  /* 0x0000000000007941 */ /* 0x000fea0003800000 */
.L_x_328:
[----:B------:R-:W-:-:S05]  /*1e60*/  IMAD R3, R217, R0, RZ ;  /* 0x00000000d9037224 */ /* 0x000fca00078e02ff */
[C---:B------:R-:W-:Y:S01]  /*1e70*/  VIADDMNMX R0, R3.reuse, R0, R147, PT ;  /* 0x0000000003007246 */ /* 0x040fe20003800193 */
[----:B------:R-:W-:-:S04]  /*1e80*/  IMAD R3, R3, 0xa0, -R9 ;  /* 0x000000a003037824 */ /* 0x000fc800078e0a09 */
[----:B------:R-:W-:Y:S01]  /*1e90*/  IMAD R5, R0, 0xa0, -R9 ;  /* 0x000000a000057824 */ /* 0x000fe200078e0a09 */
[----:B------:R-:W-:-:S04]  /*1ea0*/  VIMNMX R3, RZ, R3, !PT ;  /* 0x00000003ff037248 */ /* 0x000fc80007fe0100 */
[----:B------:R-:W-:Y:S01]  /*1eb0*/  VIMNMX R0, R5, R2, PT ;  /* 0x0000000205007248 */ /* 0x000fe20003fe0100 */
[----:B------:R-:W-:-:S03]  /*1ec0*/  IMAD.WIDE.U32 R4, R3, -0x33333333, RZ ;  /* 0xcccccccd03047825 */ /* 0x000fc600078e00ff */
[----:B------:R-:W-:Y:S02]  /*1ed0*/  ISETP.GT.AND P0, PT, R0, R3, PT ;  /* 0x000000030000720c */ /* 0x000fe40003f04270 */
[----:B------:R-:W-:-:S04]  /*1ee0*/  SHF.R.U32.HI R121, RZ, 0x7, R5 ;  /* 0x00000007ff797819 */ /* 0x000fc80000011605 */
[----:B------:R-:W-:-:S07]  /*1ef0*/  MOV R24, R121 ;  /* 0x0000007900187202 */ /* 0x000fce0000000f00 */
[----:B------:R-:W-:-:S04]  /*1f00*/  @P0 VIADD R0, R0, 0x9f ;  /* 0x0000009f00000836 */ /* 0x000fc80000000000 */
[----:B------:R-:W-:-:S05]  /*1f10*/  @P0 IMAD.HI R0, R0, 0x66666667, RZ ;  /* 0x6666666700000827 */ /* 0x000fca00078e02ff */
[----:B------:R-:W-:-:S04]  /*1f20*/  @P0 SHF.R.U32.HI R3, RZ, 0x1f, R0 ;  /* 0x0000001fff030819 */ /* 0x000fc80000011600 */
[----:B------:R-:W-:Y:S02]  /*1f30*/  @P0 LEA.HI.SX32 R24, R0, R3, 0x1a ;  /* 0x0000000300180211 */ /* 0x000fe400078fd2ff */
[----:B------:R-:W-:Y:S02]  /*1f40*/  PLOP3.LUT P0, PT, PT, PT, PT, 0x80, 0x0 ;  /* 0x000000000000781c */ /* 0x000fe40003f0f070 */
[----:B------:R-:W-:-:S13]  /*1f50*/  ISETP.GT.AND P1, PT, R24, R121, PT ;  /* 0x000000791800720c */ /* 0x000fda0003f24270 */
[----:B------:R-:W-:Y:S05]  /*1f60*/  @!P1 BRA `(.L_x_330) ;  /* 0x000000e000049947 */ /* 0x000fea0003800000 */
[----:B------:R-:W-:Y:S01]  /*1f70*/  VIADD R0, R16, 0x1a400 ;  /* 0x0001a40010007836 */ /* 0x000fe20000000000 */
[----:B------:R-:W-:Y:S04]  /*1f80*/  BSSY B6, `(.L_x_331) ;  /* 0x0000013000067945 */ /* 0x000fe80003800000 */
[----:B------:R-:W-:-:S13]  /*1f90*/  LOP3.LUT P0, RZ, R0, 0x1bf, RZ, 0xc0, !PT ;  /* 0x000001bf00ff7812 */ /* 0x000fda000780c0ff */
[----:B------:R-:W-:Y:S05]  /*1fa0*/  @!P0 BRA `(.L_x_332) ;  /* 0x0000000000408947 */ /* 0x000fea0003800000 */
[----:B------:R-:W-:Y:S01]  /*1fb0*/  MOV R0, 0x0 ;  /* 0x0000000000007802 */ /* 0x000fe20000000f00 */
[----:B------:R-:W-:Y:S01]  /*1fc0*/  ULDC.64 UR4, c[0x4][0xc8] ;  /* 0x0100320000047ab9 */ /* 0x000fe20000000a00 */
[----:B------:R-:W-:Y:S01]  /*1fd0*/  ULDC.64 UR6, c[0x4][0x30] ;  /* 0x01000c0000067ab9 */ /* 0x000fe20000000a00 */
[----:B------:R-:W-:Y:S01]  /*1fe0*/  IMAD.U32 R4, RZ, RZ, UR4 ;  /* 0x00000004ff047e24 */ /* 0x000fe2000f8e00ff */
[----:B------:R1:W2:Y:S01]  /*1ff0*/  LDC.64 R14, c[0x4][R0] ;  /* 0x01000000000e7b82 */ /* 0x0002a20000000a00 */
[----:B------:R-:W-:Y:S01]  /*2000*/  IMAD.U32 R5, RZ, RZ, UR5 ;  /* 0x00000005ff057e24 */ /* 0x000fe2000f8e00ff */
[----:B------:R-:W-:Y:S01]  /*2010*/  ULDC.64 UR4, c[0x4][0xd0] ;  /* 0x0100340000047ab9 */ /* 0x000fe20000000a00 */
[----:B------:R-:W-:Y:S01]  /*2020*/  IMAD.U32 R10, RZ, RZ, UR6 ;  /* 0x00000006ff0a7e24 */ /* 0x000fe2000f8e00ff */
[----:B0-----:R-:W-:Y:S01]  /*2030*/  MOV R7, UR5 ;  /* 0x0000000500077c02 */ /* 0x001fe20008000f00 */
[----:B------:R-:W-:Y:S01]  /*2040*/  IMAD.U32 R6, RZ, RZ, UR4 ;  /* 0x00000004ff067e24 */ /* 0x000fe2000f8e00ff */
[----:B------:R-:W-:Y:S01]  /*2050*/  MOV R13, RZ ;  /* 0x000000ff000d7202 */ /* 0x000fe20000000f00 */
[----:B------:R-:W-:-:S02]  /*2060*/  IMAD.U32 R11, RZ, RZ, UR7 ;  /* 0x00000007ff0b7e24 */ /* 0x000fc4000f8e00ff */
[----:B------:R-:W-:Y:S02]  /*2070*/  IMAD.MOV.U32 R8, RZ, RZ, 0x70 ;  /* 0x00000070ff087424 */ /* 0x000fe400078e00ff */
[----:B-1----:R-:W-:-:S07]  /*2080*/  IMAD.MOV.U32 R12, RZ, RZ, 0x1 ;  /* 0x00000001ff0c7424 */ /* 0x002fce00078e00ff */
[----:B------:R-:W-:-:S07]  /*2090*/  LEPC R20, `(.L_x_332) ;  /* 0x000000001014794e */ /* 0x000fce0000000000 */
[----:B--2--5:R-:W-:Y:S05]  /*20a0*/  CALL.ABS.NOINC R14 ;  /* 0x000000000e007343 */ /* 0x024fea0003c00000 */
.L_x_332:
[----:B------:R-:W-:Y:S05]  /*20b0*/  BSYNC B6 ;  /* 0x0000000000067941 */ /* 0x000fea0003800000 */
.L_x_331:
        /* <DEDUP_REMOVED lines=11> */
[----:B0-----:R-:W-:Y:S01]  /*2170*/  IMAD.U32 R6, RZ, RZ, UR6 ;  /* 0x00000006ff067e24 */ /* 0x001fe2000f8e00ff */
[----:B------:R-:W-:Y:S01]  /*2180*/  MOV R7, UR7 ;  /* 0x0000000700077c02 */ /* 0x000fe20008000f00 */
[----:B------:R-:W-:Y:S01]  /*2190*/  IMAD.U32 R10, RZ, RZ, UR4 ;  /* 0x00000004ff0a7e24 */ /* 0x000fe2000f8e00ff */
[----:B------:R-:W-:Y:S01]  /*21a0*/  MOV R13, RZ ;  /* 0x000000ff000d7202 */ /* 0x000fe20000000f00 */
[----:B------:R-:W-:-:S02]  /*21b0*/  IMAD.U32 R11, RZ, RZ, UR5 ;  /* 0x00000005ff0b7e24 */ /* 0x000fc4000f8e00ff */
[----:B------:R-:W-:Y:S02]  /*21c0*/  IMAD.MOV.U32 R8, RZ, RZ, 0x70 ;  /* 0x00000070ff087424 */ /* 0x000fe400078e00ff */
[----:B-1----:R-:W-:-:S07]  /*21d0*/  IMAD.MOV.U32 R12, RZ, RZ, 0x1 ;  /* 0x00000001ff0c7424 */ /* 0x002fce00078e00ff */
[----:B------:R-:W-:-:S07]  /*21e0*/  LEPC R20, `(.L_x_334) ;  /* 0x000000001014794e */ /* 0x000fce0000000000 */
[----:B--2--5:R-:W-:Y:S05]  /*21f0*/  CALL.ABS.NOINC R14 ;  /* 0x000000000e007343 */ /* 0x024fea0003c00000 */
.L_x_334:
[----:B------:R-:W-:Y:S05]  /*2200*/  BSYNC B6 ;  /* 0x0000000000067941 */ /* 0x000fea0003800000 */
.L_x_333:
[----:B------:R-:W-:Y:S01]  /*2210*/  ULDC.64 UR4, c[0x0][0x9f8] ;  /* 0x00027e0000047ab9 */ /* 0x000fe20000000a00 */
[----:B------:R-:W-:Y:S01]  /*2220*/  IMAD.MOV.U32 R0, RZ, RZ, R206 ;  /* 0x000000ffff007224 */ /* 0x000fe200078e00ce */
[----:B------:R-:W-:Y:S01]  /*2230*/  ISETP.NE.U32.AND P0, PT, RZ, UR4, PT ;  /* 0x00000004ff007c0c */ /* 0x000fe2000bf05070 */
[----:B------:R-:W2:Y:S01]  /*2240*/  LDL R14, [R1+0x60] ;  /* 0x00006000010e7983 */ /* 0x000ea20000100800 */
[----:B------:R-:W0:Y:S01]  /*2250*/  LDC.64 R112, c[0x0][0x300] ;  /* 0x0000c000ff707b82 */ /* 0x000e220000000a00 */
[----:B------:R-:W-:Y:S01]  /*2260*/  IMAD.IADD R119, R26, 0x1, R25 ;  /* 0x000000011a777824 */ /* 0x000fe200078e0219 */
[----:B------:R-:W-:Y:S01]  /*2270*/  ISETP.NE.AND.EX P0, PT, RZ, UR5, PT, P0 ;  /* 0x00000005ff007c0c */ /* 0x000fe2000bf05300 */
[----:B------:R-:W1:Y:S01]  /*2280*/  S2R R20, SR_TID.X ;  /* 0x0000000000147919 */ /* 0x000e620000002100 */
[----:B------:R-:W-:Y:S01]  /*2290*/  ULDC.64 UR6, c[0x0][0xa08] ;  /* 0x0002820000067ab9 */ /* 0x000fe20000000a00 */
[----:B------:R-:W-:-:S03]  /*22a0*/  SHF.R.S32.HI R19, RZ, 0x1f, R18 ;  /* 0x0000001fff137819 */ /* 0x000fc60000011412 */
[----:B------:R-:W3:Y:S07]  /*22b0*/  LDC.64 R106, c[0x0][0x3f8] ;  /* 0x0000fe00ff6a7b82 */ /* 0x000eee0000000a00 */
[----:B------:R-:W-:Y:S01]  /*22c0*/  @P0 IADD3 R4, P1, R212, UR4, RZ ;  /* 0x00000004d4040c10 */ /* 0x000fe2000ff3e0ff */
[----:B------:R-:W4:Y:S03]  /*22d0*/  LDC R99, c[0x0][0x3f4] ;  /* 0x0000fd00ff637b82 */ /* 0x000f260000000800 */
[----:B------:R-:W-:Y:S01]  /*22e0*/  @P0 IADD3.X R5, R213, UR5, RZ, P1, !PT ;  /* 0x00000005d5050c10 */ /* 0x000fe20008ffe4ff */
[----:B------:R-:W-:-:S04]  /*22f0*/  ULDC.64 UR4, c[0x0][0x308] ;  /* 0x0000c20000047ab9 */ /* 0x000fc80000000a00 */
[----:B------:R1:W4:Y:S01]  /*2300*/  @P0 LDG.E R0, desc[UR54][R4.64] ;  /* 0x0000003604000981 */ /* 0x000322000c1e1900 */
[----:B------:R-:W-:Y:S01]  /*2310*/  SHF.R.S32.HI R12, RZ, 0x1f, R119 ;  /* 0x0000001fff0c7819 */ /* 0x000fe20000011477 */
[-C--:B0-----:R-:W-:Y:S01]  /*2320*/  IMAD.WIDE.U32 R6, R119, R112.reuse, RZ ;  /* 0x0000007077067225 */ /* 0x081fe200078e00ff */
[----:B------:R-:W-:Y:S01]  /*2330*/  ISETP.NE.U32.AND P0, PT, RZ, UR6, PT ;  /* 0x00000006ff007c0c */ /* 0x000fe2000bf05070 */
[----:B------:R-:W0:Y:S02]  /*2340*/  LDC.64 R100, c[0x0][0x408] ;  /* 0x00010200ff647b82 */ /* 0x000e240000000a00 */
[----:B------:R-:W-:Y:S01]  /*2350*/  IMAD R8, R12, R112, RZ ;  /* 0x000000700c087224 */ /* 0x000fe200078e02ff */
[----:B------:R-:W-:-:S03]  /*2360*/  ISETP.NE.AND.EX P0, PT, RZ, UR7, PT, P0 ;  /* 0x00000007ff007c0c */ /* 0x000fc6000bf05300 */
[----:B------:R-:W-:Y:S01]  /*2370*/  IMAD R3, R119, R113, R8 ;  /* 0x0000007177037224 */ /* 0x000fe200078e0208 */
[----:B-1----:R-:W-:Y:S01]  /*2380*/  SHF.R.U32.HI R27, RZ, 0x7, R20 ;  /* 0x00000007ff1b7819 */ /* 0x002fe20000011614 */
[----:B------:R-:W-:Y:S02]  /*2390*/  VIADD R8, R18, 0x80 ;  /* 0x0000008012087836 */ /* 0x000fe40000000000 */
[----:B------:R-:W-:Y:S01]  /*23a0*/  IMAD.IADD R7, R7, 0x1, R3 ;  /* 0x0000000107077824 */ /* 0x000fe200078e0203 */
[----:B------:R-:W-:Y:S01]  /*23b0*/  ISETP.NE.AND P6, PT, R27, 0x1, PT ;  /* 0x000000011b00780c */ /* 0x000fe20003fc5270 */
[----:B------:R-:W-:Y:S02]  /*23c0*/  IMAD.MOV.U32 R122, RZ, RZ, 0x20 ;  /* 0x00000020ff7a7424 */ /* 0x000fe400078e00ff */
[----:B------:R-:W-:-:S04]  /*23d0*/  IMAD.WIDE.U32 R4, R204, UR4, R6 ;  /* 0x00000004cc047c25 */ /* 0x000fc8000f8e0006 */
[----:B------:R-:W-:Y:S01]  /*23e0*/  IMAD R5, R204, UR5, R5 ;  /* 0x00000005cc057c24 */ /* 0x000fe2000f8e0205 */
[----:B------:R-:W-:Y:S01]  /*23f0*/  ULDC.64 UR4, c[0x0][0x310] ;  /* 0x0000c40000047ab9 */ /* 0x000fe20000000a00 */
[----:B------:R-:W-:Y:S01]  /*2400*/  IMAD.WIDE.U32 R6, R168, R112, R18 ;  /* 0x00000070a8067225 */ /* 0x000fe200078e0012 */
[----:B------:R-:W-:-:S03]  /*2410*/  SHF.R.S32.HI R23, RZ, 0x1f, R22 ;  /* 0x0000001fff177819 */ /* 0x000fc60000011416 */
[-C--:B---3--:R-:W-:Y:S02]  /*2420*/  IMAD R11, R219, R106.reuse, RZ ;  /* 0x0000006adb0b7224 */ /* 0x088fe400078e02ff */
[----:B------:R-:W-:-:S04]  /*2430*/  IMAD.WIDE.U32 R110, R168, R106, R22 ;  /* 0x0000006aa86e7225 */ /* 0x000fc800078e0016 */
[C---:B------:R-:W-:Y:S02]  /*2440*/  IMAD R11, R168.reuse, R107, R11 ;  /* 0x0000006ba80b7224 */ /* 0x040fe400078e020b */
[----:B------:R-:W-:-:S04]  /*2450*/  IMAD.WIDE.U32 R108, R168, R106, R18 ;  /* 0x0000006aa86c7225 */ /* 0x000fc800078e0012 */
[----:B------:R-:W-:Y:S02]  /*2460*/  IMAD.IADD R111, R111, 0x1, R11 ;  /* 0x000000016f6f7824 */ /* 0x000fe400078e020b */
[----:B------:R-:W-:Y:S02]  /*2470*/  IMAD.IADD R109, R11, 0x1, R109 ;  /* 0x000000010b6d7824 */ /* 0x000fe400078e026d */
[----:B------:R-:W-:Y:S02]  /*2480*/  IMAD.MOV.U32 R20, RZ, RZ, R28 ;  /* 0x000000ffff147224 */ /* 0x000fe400078e001c */
[----:B0-----:R-:W-:-:S04]  /*2490*/  IMAD.WIDE.U32 R104, R168, R100, R22 ;  /* 0x00000064a8687225 */ /* 0x001fc800078e0016 */
[----:B------:R-:W-:Y:S01]  /*24a0*/  IMAD.WIDE.U32 R102, R168, R100, R18 ;  /* 0x00000064a8667225 */ /* 0x000fe200078e0012 */
[----:B------:R-:W-:-:S03]  /*24b0*/  LOP3.LUT R20, R20, 0xfffffffe, RZ, 0xc0, !PT ;  /* 0xfffffffe14147812 */ /* 0x000fc600078ec0ff */
[----:B-----5:R-:W-:-:S04]  /*24c0*/  IMAD.WIDE.U32 R110, R144, R106, R110 ;  /* 0x0000006a906e7225 */ /* 0x020fc800078e006e */
[----:B------:R-:W-:-:S04]  /*24d0*/  IMAD.WIDE.U32 R108, R144, R106, R108 ;  /* 0x0000006a906c7225 */ /* 0x000fc800078e006c */
[----:B------:R-:W-:Y:S01]  /*24e0*/  IMAD.MOV.U32 R120, RZ, RZ, 0x40 ;  /* 0x00000040ff787424 */ /* 0x000fe200078e00ff */
[C---:B------:R-:W-:Y:S01]  /*24f0*/  SHF.L.U64.HI R128, R112.reuse, 0x7, R113 ;  /* 0x0000000770807819 */ /* 0x040fe20000010271 */
[----:B------:R-:W-:Y:S02]  /*2500*/  IMAD R123, R113, 0xa0, RZ ;  /* 0x000000a0717b7824 */ /* 0x000fe400078e02ff */
[----:B------:R-:W-:Y:S02]  /*2510*/  IMAD.SHL.U32 R129, R112, 0x80, RZ ;  /* 0x0000008070817824 */ /* 0x000fe400078e00ff */
[----:B------:R-:W-:Y:S02]  /*2520*/  IMAD R127, R101, 0xa0, RZ ;  /* 0x000000a0657f7824 */ /* 0x000fe400078e02ff */
[----:B------:R-:W-:Y:S01]  /*2530*/  VIADD R177, R27, 0x8 ;  /* 0x000000081bb17836 */ /* 0x000fe20000000000 */
[----:B------:R-:W-:Y:S02]  /*2540*/  SHF.R.S32.HI R146, RZ, 0x1f, R216 ;  /* 0x0000001fff927819 */ /* 0x000fe400000114d8 */
[----:B----4-:R-:W-:-:S02]  /*2550*/  SHF.R.S32.HI R3, RZ, 0x1f, R0 ;  /* 0x0000001fff037819 */ /* 0x010fc40000011400 */
[----:B------:R-:W-:Y:S02]  /*2560*/  SEL R13, R0, RZ, !P0 ;  /* 0x000000ff000d7207 */ /* 0x000fe40004000000 */
[----:B------:R-:W-:Y:S01]  /*2570*/  SEL R33, R3, RZ, !P0 ;  /* 0x000000ff03217207 */ /* 0x000fe20004000000 */
[----:B------:R-:W-:Y:S02]  /*2580*/  IMAD R3, R219, R112, RZ ;  /* 0x00000070db037224 */ /* 0x000fe400078e02ff */
[----:B------:R-:W-:-:S04]  /*2590*/  IMAD.WIDE.U32 R116, R13, UR4, R4 ;  /* 0x000000040d747c25 */ /* 0x000fc8000f8e0004 */
[----:B------:R-:W-:-:S04]  /*25a0*/  IMAD R0, R33, UR4, RZ ;  /* 0x0000000421007c24 */ /* 0x000fc8000f8e02ff */
[----:B------:R-:W-:Y:S01]  /*25b0*/  IMAD R5, R13, UR5, R0 ;  /* 0x000000050d057c24 */ /* 0x000fe2000f8e0200 */
[----:B------:R-:W-:Y:S01]  /*25c0*/  IADD3 R0, R18, 0x20, RZ ;  /* 0x0000002012007810 */ /* 0x000fe20007ffe0ff */
[----:B------:R-:W-:Y:S05]  /*25d0*/  @!P6 WARPSYNC.ALL ;  /* 0x000000000000e948 */ /* 0x000fea0003800000 */
[----:B------:R-:W-:Y:S01]  /*25e0*/  IMAD R9, R168, R113, R3 ;  /* 0x00000071a8097224 */ /* 0x000fe200078e0203 */
[----:B------:R-:W-:Y:S01]  /*25f0*/  ULDC UR4, c[0x0][0x2f4] ;  /* 0x0000bd0000047ab9 */ /* 0x000fe20000000800 */
[----:B------:R-:W-:Y:S01]  /*2600*/  IMAD.IADD R4, R117, 0x1, R5 ;  /* 0x0000000175047824 */ /* 0x000fe200078e0205 */
[----:B------:R-:W-:Y:S01]  /*2610*/  @!P6 BAR.SYNC.DEFER_BLOCKING 0x9, 0x100 ;  /* 0x024400000000eb1d */ /* 0x000fe20000010000 */
[----:B------:R-:W-:-:S02]  /*2620*/  IADD3 R3, P0, R116, R6, RZ ;  /* 0x0000000674037210 */ /* 0x000fc40007f1e0ff */
[----:B------:R-:W-:Y:S02]  /*2630*/  ISETP.GE.AND P1, PT, R0, UR4, PT ;  /* 0x0000000400007c0c */ /* 0x000fe4000bf26270 */
[----:B------:R-:W-:Y:S01]  /*2640*/  IADD3.X R5, R4, R7, R9, P0, !PT ;  /* 0x0000000704057210 */ /* 0x000fe200007fe409 */
[----:B------:R-:W-:Y:S01]  /*2650*/  ULDC.64 UR6, c[0x0][0x330] ;  /* 0x0000cc0000067ab9 */ /* 0x000fe20000000a00 */
[----:B------:R-:W-:Y:S02]  /*2660*/  SEL R7, RZ, 0xffffffff, P1 ;  /* 0xffffffffff077807 */ /* 0x000fe40000800000 */
[----:B------:R-:W-:-:S03]  /*2670*/  ISETP.GE.AND P0, PT, R18, UR4, PT ;  /* 0x0000000412007c0c */ /* 0x000fc6000bf06270 */
[----:B------:R-:W-:Y:S01]  /*2680*/  IMAD.SHL.U32 R7, R7, 0x2, RZ ;  /* 0x0000000207077824 */ /* 0x000fe200078e00ff */
[----:B------:R-:W-:Y:S02]  /*2690*/  SEL R6, RZ, 0x1, P0 ;  /* 0x00000001ff067807 */ /* 0x000fe40000000000 */
[----:B------:R-:W-:Y:S02]  /*26a0*/  ISETP.GE.AND P2, PT, R8, UR4, PT ;  /* 0x0000000408007c0c */ /* 0x000fe4000bf46270 */
[----:B------:R-:W-:Y:S01]  /*26b0*/  LOP3.LUT R8, R7, 0x2, R6, 0xe2, !PT ;  /* 0x0000000207087812 */ /* 0x000fe200078ee206 */
[C---:B------:R-:W-:Y:S01]  /*26c0*/  VIADD R7, R18.reuse, 0x60 ;  /* 0x0000006012077836 */ /* 0x040fe20000000000 */
[C---:B------:R-:W-:Y:S01]  /*26d0*/  IADD3 R6, R18.reuse, 0x40, RZ ;  /* 0x0000004012067810 */ /* 0x040fe20007ffe0ff */
[----:B------:R-:W-:-:S03]  /*26e0*/  VIADD R9, R18, 0xa0 ;  /* 0x000000a012097836 */ /* 0x000fc60000000000 */
[----:B------:R-:W-:Y:S02]  /*26f0*/  ISETP.GE.AND P0, PT, R6, UR4, PT ;  /* 0x0000000406007c0c */ /* 0x000fe4000bf06270 */
[----:B------:R-:W-:Y:S02]  /*2700*/  ISETP.GE.AND P1, PT, R7, UR4, PT ;  /* 0x0000000407007c0c */ /* 0x000fe4000bf26270 */
[----:B------:R-:W-:Y:S01]  /*2710*/  ISETP.GE.AND P3, PT, R9, UR4, PT ;  /* 0x0000000409007c0c */ /* 0x000fe2000bf66270 */
[----:B------:R-:W-:Y:S01]  /*2720*/  IMAD.WIDE.U32 R114, R204, UR6, R18 ;  /* 0x00000006cc727c25 */ /* 0x000fe2000f8e0012 */
[----:B------:R-:W-:Y:S01]  /*2730*/  SEL R9, RZ, 0x4, P0 ;  /* 0x00000004ff097807 */ /* 0x000fe20000000000 */
[----:B------:R-:W-:Y:S01]  /*2740*/  ULDC.64 UR4, c[0x0][0x338] ;  /* 0x0000ce0000047ab9 */ /* 0x000fe20000000a00 */
[----:B------:R-:W-:-:S04]  /*2750*/  SEL R10, RZ, 0x8, P1 ;  /* 0x00000008ff0a7807 */ /* 0x000fc80000800000 */
[----:B------:R-:W-:Y:S02]  /*2760*/  LOP3.LUT R8, R10, R8, R9, 0xfe, !PT ;  /* 0x000000080a087212 */ /* 0x000fe400078efe09 */
[----:B------:R-:W-:Y:S02]  /*2770*/  SEL R9, RZ, 0x10, P2 ;  /* 0x00000010ff097807 */ /* 0x000fe40001000000 */
[----:B--2---:R-:W-:-:S05]  /*2780*/  R2P PR, R14, 0x6 ;  /* 0x000000060e007804 */ /* 0x004fca0000000000 */
[----:B------:R-:W-:Y:S02]  /*2790*/  SEL R122, R122, 0xffffffe0, !P1 ;  /* 0xffffffe07a7a7807 */ /* 0x000fe40004800000 */
[----:B------:R-:W-:-:S04]  /*27a0*/  ISETP.GE.AND P1, PT, R0, R99, PT ;  /* 0x000000630000720c */ /* 0x000fc80003f26270 */
[----:B------:R-:W-:Y:S01]  /*27b0*/  SEL R11, R99, RZ, P1 ;  /* 0x000000ff630b7207 */ /* 0x000fe20000800000 */
[----:B------:R-:W-:Y:S01]  /*27c0*/  IMAD R115, R204, UR7, R115 ;  /* 0x00000007cc737c24 */ /* 0x000fe2000f8e0273 */
[-C--:B------:R-:W-:Y:S01]  /*27d0*/  ISETP.GE.AND P0, PT, R18, R99.reuse, PT ;  /* 0x000000631200720c */ /* 0x080fe20003f06270 */
[----:B------:R-:W-:Y:S01]  /*27e0*/  IMAD R33, R33, UR4, RZ ;  /* 0x0000000421217c24 */ /* 0x000fe2000f8e02ff */
[----:B------:R-:W-:Y:S01]  /*27f0*/  ISETP.GE.AND P5, PT, R6, R99, PT ;  /* 0x000000630600720c */ /* 0x000fe20003fa6270 */
[----:B------:R-:W-:Y:S01]  /*2800*/  IMAD.IADD R11, R0, 0x1, R11 ;  /* 0x00000001000b7824 */ /* 0x000fe200078e020b */
[----:B------:R-:W-:Y:S01]  /*2810*/  LOP3.LUT R35, R8, R9, RZ, 0xfc, !PT ;  /* 0x0000000908237212 */ /* 0x000fe200078efcff */
[----:B------:R-:W-:Y:S01]  /*2820*/  IMAD R8, R219, R100, RZ ;  /* 0x00000064db087224 */ /* 0x000fe200078e02ff */
[----:B------:R-:W-:Y:S01]  /*2830*/  SEL R9, R99, RZ, P0 ;  /* 0x000000ff63097207 */ /* 0x000fe20000000000 */
[C---:B------:R-:W-:Y:S01]  /*2840*/  IMAD R33, R13.reuse, UR5, R33 ;  /* 0x000000050d217c24 */ /* 0x040fe2000f8e0221 */
[----:B------:R-:W-:Y:S01]  /*2850*/  SHF.R.S32.HI R10, RZ, 0x1f, R11 ;  /* 0x0000001fff0a7819 */ /* 0x000fe2000001140b */
[----:B------:R-:W-:Y:S01]  /*2860*/  IMAD.WIDE.U32 R114, R13, UR4, R114 ;  /* 0x000000040d727c25 */ /* 0x000fe2000f8e0072 */
[----:B------:R-:W-:-:S03]  /*2870*/  IADD3 R118, P4, R168, R119, RZ ;  /* 0x00000077a8767210 */ /* 0x000fc60007f9e0ff */
[----:B------:R-:W-:Y:S01]  /*2880*/  IMAD R13, R168, R101, R8 ;  /* 0x00000065a80d7224 */ /* 0x000fe200078e0208 */
[-C--:B------:R-:W-:Y:S01]  /*2890*/  LEA.HI R28, R10, R11.reuse, RZ, 0x4 ;  /* 0x0000000b0a1c7211 */ /* 0x080fe200078f20ff */
[----:B------:R-:W-:Y:S01]  /*28a0*/  IMAD.IADD R9, R18, 0x1, R9 ;  /* 0x0000000112097824 */ /* 0x000fe200078e0209 */
[----:B------:R-:W-:Y:S01]  /*28b0*/  LEA.HI R11, R10, R11, RZ, 0x6 ;  /* 0x0000000b0a0b7211 */ /* 0x000fe200078f30ff */
[----:B------:R-:W-:Y:S02]  /*28c0*/  IMAD.IADD R105, R105, 0x1, R13 ;  /* 0x0000000169697824 */ /* 0x000fe400078e020d */
[----:B------:R-:W-:Y:S01]  /*28d0*/  IMAD.IADD R103, R13, 0x1, R103 ;  /* 0x000000010d677824 */ /* 0x000fe200078e0267 */
[----:B------:R-:W-:Y:S02]  /*28e0*/  SEL R13, R99, RZ, P5 ;  /* 0x000000ff630d7207 */ /* 0x000fe40002800000 */
[----:B------:R-:W-:Y:S02]  /*28f0*/  IADD3.X R119, R219, R12, RZ, P4, !PT ;  /* 0x0000000cdb777210 */ /* 0x000fe400027fe4ff */
[----:B------:R-:W-:-:S02]  /*2900*/  @P5 LOP3.LUT R20, R20, 0x1, RZ, 0xfc, !PT ;  /* 0x0000000114145812 */ /* 0x000fc400078efcff */
[----:B------:R-:W-:Y:S02]  /*2910*/  SHF.R.S32.HI R12, RZ, 0x6, R11 ;  /* 0x00000006ff0c7819 */ /* 0x000fe4000001140b */
[----:B------:R-:W-:Y:S02]  /*2920*/  SHF.R.S32.HI R8, RZ, 0x1f, R9 ;  /* 0x0000001fff087819 */ /* 0x000fe40000011409 */
[----:B------:R-:W-:Y:S02]  /*2930*/  LOP3.LUT R11, R175, 0x30, R28, 0xf8, !PT ;  /* 0x00000030af0b7812 */ /* 0x000fe400078ef81c */
[----:B------:R-:W-:Y:S01]  /*2940*/  IADD3 R15, R6, R13, RZ ;  /* 0x0000000d060f7210 */ /* 0x000fe20007ffe0ff */
[----:B------:R0:W-:Y:S01]  /*2950*/  STL [R1+0x10], R20 ;  /* 0x0000101401007387 */ /* 0x0001e20000100800 */
[----:B------:R-:W-:Y:S01]  /*2960*/  LEA.HI R26, R8, R9, RZ, 0x4 ;  /* 0x00000009081a7211 */ /* 0x000fe200078f20ff */
[----:B------:R-:W-:Y:S01]  /*2970*/  IMAD R142, R12, 0x2800, R197 ;  /* 0x000028000c8e7824 */ /* 0x000fe200078e02c5 */
[----:B------:R-:W-:-:S02]  /*2980*/  LOP3.LUT R11, R11, R196, RZ, 0x3c, !PT ;  /* 0x000000c40b0b7212 */ /* 0x000fc400078e3cff */
[----:B------:R-:W-:Y:S02]  /*2990*/  LEA.HI R9, R8, R9, RZ, 0x6 ;  /* 0x0000000908097211 */ /* 0x000fe400078f30ff */
[----:B0-----:R-:W-:Y:S01]  /*29a0*/  SHF.R.S32.HI R20, RZ, 0x1f, R15 ;  /* 0x0000001fff147819 */ /* 0x001fe2000001140f */
[----:B------:R-:W-:Y:S01]  /*29b0*/  IMAD.IADD R142, R142, 0x1, R11 ;  /* 0x000000018e8e7824 */ /* 0x000fe200078e020b */
[----:B------:R-:W-:Y:S02]  /*29c0*/  SHF.R.S32.HI R10, RZ, 0x6, R9 ;  /* 0x00000006ff0a7819 */ /* 0x000fe40000011409 */
[CC--:B------:R-:W-:Y:S02]  /*29d0*/  LEA.HI R30, R20.reuse, R15.reuse, RZ, 0x4 ;  /* 0x0000000f141e7211 */ /* 0x0c0fe400078f20ff */
[----:B------:R-:W-:Y:S02]  /*29e0*/  SHF.R.U32.HI R8, RZ, 0x3, R199 ;  /* 0x00000003ff087819 */ /* 0x000fe400000116c7 */
[----:B------:R-:W-:-:S02]  /*29f0*/  LEA.HI R15, R20, R15, RZ, 0x6 ;  /* 0x0000000f140f7211 */ /* 0x000fc400078f30ff */
[----:B------:R-:W-:Y:S02]  /*2a00*/  LOP3.LUT R11, R199, 0x30, R28, 0xf8, !PT ;  /* 0x00000030c70b7812 */ /* 0x000fe400078ef81c */
[----:B------:R-:W-:Y:S01]  /*2a10*/  LOP3.LUT R9, R175, 0x30, R26, 0xf8, !PT ;  /* 0x00000030af097812 */ /* 0x000fe200078ef81a */
[C---:B------:R-:W-:Y:S01]  /*2a20*/  IMAD R143, R10.reuse, 0x2800, R197 ;  /* 0x000028000a8f7824 */ /* 0x040fe200078e02c5 */
[----:B------:R-:W-:Y:S01]  /*2a30*/  SHF.R.S32.HI R15, RZ, 0x6, R15 ;  /* 0x00000006ff0f7819 */ /* 0x000fe2000001140f */
[--C-:B------:R-:W-:Y:S01]  /*2a40*/  IMAD R135, R10, 0x2800, R200.reuse ;  /* 0x000028000a877824 */ /* 0x100fe200078e02c8 */
[----:B------:R-:W-:Y:S01]  /*2a50*/  LOP3.LUT R11, R11, R8, RZ, 0x3c, !PT ;  /* 0x000000080b0b7212 */ /* 0x000fe200078e3cff */
[----:B------:R-:W-:Y:S01]  /*2a60*/  IMAD R132, R12, 0x2800, R200 ;  /* 0x000028000c847824 */ /* 0x000fe200078e02c8 */
[----:B------:R-:W-:Y:S02]  /*2a70*/  LOP3.LUT R13, R199, 0x30, R26, 0xf8, !PT ;  /* 0x00000030c70d7812 */ /* 0x000fe400078ef81a */
[----:B------:R-:W-:-:S02]  /*2a80*/  LOP3.LUT R10, R9, R196, RZ, 0x3c, !PT ;  /* 0x000000c4090a7212 */ /* 0x000fc400078e3cff */
[--C-:B------:R-:W-:Y:S01]  /*2a90*/  LOP3.LUT R9, R175, 0x30, R30.reuse, 0xf8, !PT ;  /* 0x00000030af097812 */ /* 0x100fe200078ef81e */
[----:B------:R-:W-:Y:S01]  /*2aa0*/  IMAD R134, R15, 0x2800, R197 ;  /* 0x000028000f867824 */ /* 0x000fe200078e02c5 */
[----:B------:R-:W-:Y:S01]  /*2ab0*/  LOP3.LUT R14, R13, R8, RZ, 0x3c, !PT ;  /* 0x000000080d0e7212 */ /* 0x000fe200078e3cff */
[----:B------:R-:W-:Y:S01]  /*2ac0*/  IMAD.IADD R132, R132, 0x1, R11 ;  /* 0x0000000184847824 */ /* 0x000fe200078e020b */
[----:B------:R-:W-:Y:S02]  /*2ad0*/  LOP3.LUT R13, R199, 0x30, R30, 0xf8, !PT ;  /* 0x00000030c70d7812 */ /* 0x000fe400078ef81e */
[----:B------:R-:W-:Y:S02]  /*2ae0*/  LOP3.LUT R9, R9, R196, RZ, 0x3c, !PT ;  /* 0x000000c409097212 */ /* 0x000fe400078e3cff */
[----:B------:R-:W-:Y:S01]  /*2af0*/  SHF.R.S32.HI R11, RZ, 0x1f, R144 ;  /* 0x0000001fff0b7819 */ /* 0x000fe20000011490 */
[----:B------:R-:W-:Y:S01]  /*2b00*/  IMAD.IADD R143, R143, 0x1, R10 ;  /* 0x000000018f8f7824 */ /* 0x000fe200078e020a */
[----:B------:R-:W-:Y:S01]  /*2b10*/  LOP3.LUT R10, R13, R8, RZ, 0x3c, !PT ;  /* 0x000000080d0a7212 */ /* 0x000fe200078e3cff */
[----:B------:R-:W-:Y:S01]  /*2b20*/  IMAD R131, R15, 0x2800, R200 ;  /* 0x000028000f837824 */ /* 0x000fe200078e02c8 */
[----:B------:R-:W-:Y:S01]  /*2b30*/  IADD3 R134, R134, R9, RZ ;  /* 0x0000000986867210 */ /* 0x000fe20007ffe0ff */
[----:B------:R-:W-:-:S02]  /*2b40*/  IMAD R9, R11, R106, RZ ;  /* 0x0000006a0b097224 */ /* 0x000fc400078e02ff */
[----:B------:R-:W-:Y:S02]  /*2b50*/  IMAD.IADD R131, R131, 0x1, R10 ;  /* 0x0000000183837824 */ /* 0x000fe400078e020a */
[----:B------:R-:W-:Y:S01]  /*2b60*/  IMAD R15, R144, R107, R9 ;  /* 0x0000006b900f7224 */ /* 0x000fe200078e0209 */
[C---:B------:R-:W-:Y:S01]  /*2b70*/  SHF.L.U64.HI R9, R106.reuse, 0x7, R107 ;  /* 0x000000076a097819 */ /* 0x040fe2000001026b */
[----:B------:R-:W-:Y:S02]  /*2b80*/  IMAD R11, R11, R100, RZ ;  /* 0x000000640b0b7224 */ /* 0x000fe400078e02ff */
[----:B------:R-:W-:Y:S02]  /*2b90*/  IMAD R13, R107, 0xa0, RZ ;  /* 0x000000a06b0d7824 */ /* 0x000fe400078e02ff */
[C---:B------:R-:W-:Y:S02]  /*2ba0*/  IMAD.SHL.U32 R10, R106.reuse, 0x80, RZ ;  /* 0x000000806a0a7824 */ /* 0x040fe400078e00ff */
[----:B------:R-:W-:Y:S01]  /*2bb0*/  IMAD.WIDE.U32 R106, R106, 0xa0, RZ ;  /* 0x000000a06a6a7825 */ /* 0x000fe200078e00ff */
[----:B------:R-:W-:-:S03]  /*2bc0*/  SEL R32, RZ, 0x20, P3 ;  /* 0x00000020ff207807 */ /* 0x000fc60001800000 */
[C---:B------:R-:W-:Y:S02]  /*2bd0*/  IMAD R21, R144.reuse, R101, R11 ;  /* 0x0000006590157224 */ /* 0x040fe400078e020b */
[----:B------:R-:W-:Y:S01]  /*2be0*/  IMAD.WIDE.U32 R102, R144, R100, R102 ;  /* 0x0000006490667225 */ /* 0x000fe200078e0066 */
[----:B------:R-:W-:-:S03]  /*2bf0*/  IADD3 R126, R107, R13, RZ ;  /* 0x0000000d6b7e7210 */ /* 0x000fc60007ffe0ff */
[----:B------:R-:W-:Y:S01]  /*2c00*/  IMAD.WIDE.U32 R104, R144, R100, R104 ;  /* 0x0000006490687225 */ /* 0x000fe200078e0068 */
[C---:B------:R-:W-:Y:S02]  /*2c10*/  SHF.L.U64.HI R11, R100.reuse, 0x7, R101 ;  /* 0x00000007640b7819 */ /* 0x040fe40000010265 */
[----:B------:R-:W-:Y:S01]  /*2c20*/  SHF.L.U32 R12, R100, 0x7, RZ ;  /* 0x00000007640c7819 */ /* 0x000fe200000006ff */
[----:B------:R-:W-:Y:S01]  /*2c30*/  IMAD.IADD R135, R135, 0x1, R14 ;  /* 0x0000000187877824 */ /* 0x000fe200078e020e */
[----:B------:R-:W-:Y:S01]  /*2c40*/  SEL R120, R120, 0xffffffc0, !P2 ;  /* 0xffffffc078787807 */ /* 0x000fe20005000000 */
[----:B------:R-:W-:Y:S01]  /*2c50*/  IMAD.IADD R13, R111, 0x1, R15 ;  /* 0x000000016f0d7824 */ /* 0x000fe200078e020f */
[----:B------:R-:W-:Y:S01]  /*2c60*/  LOP3.LUT R39, R35, R32, RZ, 0xfc, !PT ;  /* 0x0000002023277212 */ /* 0x000fe200078efcff */
[----:B------:R-:W-:Y:S01]  /*2c70*/  IMAD.IADD R14, R15, 0x1, R109 ;  /* 0x000000010f0e7824 */ /* 0x000fe200078e026d */
[----:B------:R-:W-:Y:S01]  /*2c80*/  IADD3 R20, R21, R103, RZ ;  /* 0x0000006715147210 */ /* 0x000fe20007ffe0ff */
[----:B------:R-:W-:Y:S01]  /*2c90*/  IMAD.WIDE.U32 R112, R112, 0xa0, RZ ;  /* 0x000000a070707825 */ /* 0x000fe200078e00ff */
[----:B------:R-:W-:-:S02]  /*2ca0*/  LOP3.LUT R25, R26, 0xfffffff0, RZ, 0xc0, !PT ;  /* 0xfffffff01a197812 */ /* 0x000fc400078ec0ff */
[----:B------:R-:W-:Y:S01]  /*2cb0*/  LOP3.LUT R27, R28, 0xfffffff0, RZ, 0xc0, !PT ;  /* 0xfffffff01c1b7812 */ /* 0x000fe200078ec0ff */
[----:B------:R-:W-:Y:S01]  /*2cc0*/  IMAD.WIDE.U32 R100, R100, 0xa0, RZ ;  /* 0x000000a064647825 */ /* 0x000fe200078e00ff */
[----:B------:R-:W-:-:S03]  /*2cd0*/  LOP3.LUT R29, R30, 0xfffffff0, RZ, 0xc0, !PT ;  /* 0xfffffff01e1d7812 */ /* 0x000fc600078ec0ff */
[----:B------:R-:W-:Y:S01]  /*2ce0*/  IMAD.IADD R15, R105, 0x1, R21 ;  /* 0x00000001690f7824 */ /* 0x000fe200078e0215 */
[----:B------:R-:W-:Y:S02]  /*2cf0*/  SHF.R.S32.HI R21, RZ, 0x4, R26 ;  /* 0x00000004ff157819 */ /* 0x000fe4000001141a */
[----:B------:R-:W-:Y:S02]  /*2d00*/  SHF.R.S32.HI R26, RZ, 0x4, R28 ;  /* 0x00000004ff1a7819 */ /* 0x000fe4000001141c */
[----:B------:R-:W-:Y:S01]  /*2d10*/  LOP3.LUT R34, R35, 0x1, RZ, 0xc0, !PT ;  /* 0x0000000123227812 */ /* 0x000fe200078ec0ff */
[----:B------:R-:W-:Y:S01]  /*2d20*/  IMAD.SHL.U32 R99, R99, 0x2, RZ ;  /* 0x0000000263637824 */ /* 0x000fe200078e00ff */
[----:B------:R-:W-:Y:S01]  /*2d30*/  SHF.R.S32.HI R28, RZ, 0x4, R30 ;  /* 0x00000004ff1c7819 */ /* 0x000fe2000001141e */
[----:B------:R-:W-:Y:S01]  /*2d40*/  IMAD.IADD R130, R122, 0x1, R120 ;  /* 0x000000017a827824 */ /* 0x000fe200078e0278 */
[----:B------:R-:W-:Y:S01]  /*2d50*/  LOP3.LUT R35, R39, 0x2, RZ, 0xc0, !PT ;  /* 0x0000000227237812 */ /* 0x000fe200078ec0ff */
[----:B------:R-:W-:Y:S01]  /*2d60*/  IMAD.IADD R123, R113, 0x1, R123 ;  /* 0x00000001717b7824 */ /* 0x000fe200078e027b */
[----:B------:R-:W-:Y:S01]  /*2d70*/  LOP3.LUT R36, R39, 0x4, RZ, 0xc0, !PT ;  /* 0x0000000427247812 */ /* 0x000fe200078ec0ff */
[----:B------:R-:W-:Y:S01]  /*2d80*/  IMAD.IADD R127, R101, 0x1, R127 ;  /* 0x00000001657f7824 */ /* 0x000fe200078e027f */
[----:B------:R-:W-:Y:S01]  /*2d90*/  LOP3.LUT R37, R39, 0x8, RZ, 0xc0, !PT ;  /* 0x0000000827257812 */ /* 0x000fe200078ec0ff */
[----:B------:R-:W-:Y:S01]  /*2da0*/  IMAD.IADD R33, R115, 0x1, R33 ;  /* 0x0000000173217824 */ /* 0x000fe200078e0221 */
[----:B------:R-:W-:-:S02]  /*2db0*/  LOP3.LUT R38, R39, 0x10, RZ, 0xc0, !PT ;  /* 0x0000001027267812 */ /* 0x000fc400078ec0ff */
[----:B------:R-:W-:Y:S02]  /*2dc0*/  SHF.R.S32.HI R30, RZ, 0x1f, R25 ;  /* 0x0000001fff1e7819 */ /* 0x000fe40000011419 */
[----:B------:R-:W-:Y:S02]  /*2dd0*/  SHF.R.S32.HI R31, RZ, 0x1f, R27 ;  /* 0x0000001fff1f7819 */ /* 0x000fe4000001141b */
[----:B------:R-:W-:Y:S02]  /*2de0*/  SHF.R.S32.HI R32, RZ, 0x1f, R29 ;  /* 0x0000001fff207819 */ /* 0x000fe4000001141d */
[----:B------:R-:W-:-:S07]  /*2df0*/  LOP3.LUT R39, R39, 0x20, RZ, 0xc0, !PT ;  /* 0x0000002027277812 */ /* 0x000fce00078ec0ff */
.L_x_434:
[----:B------:R-:W2:Y:S01]  /*2e00*/  LDL.LU R42, [R1+0x10] ;  /* 0x00001000012a7983 */ /* 0x000ea20000300800 */
[----:B------:R-:W0:Y:S01]  /*2e10*/  LDC.64 R124, c[0x0][0x2e8] ;  /* 0x0000ba00ff7c7b82 */ /* 0x000e220000000a00 */
[----:B------:R-:W-:Y:S01]  /*2e20*/  VIADD R51, R24, 0xffffffff ;  /* 0xffffffff18337836 */ /* 0x000fe20000000000 */
[----:B------:R-:W-:Y:S05]  /*2e30*/  YIELD ;  /* 0x0000000000007946 */ /* 0x000fea0003800000 */
[----:B------:R-:W-:Y:S01]  /*2e40*/  SHF.R.S32.HI R40, RZ, 0x1f, R51 ;  /* 0x0000001fff287819 */ /* 0x000fe20000011433 */
[-C--:B------:R-:W-:Y:S01]  /*2e50*/  IMAD R41, R123, R51.reuse, RZ ;  /* 0x000000337b297224 */ /* 0x080fe200078e02ff */
[----:B------:R-:W1:Y:S01]  /*2e60*/  LDC R133, c[0x0][0x3f4] ;  /* 0x0000fd00ff857b82 */ /* 0x000e620000000800 */
[----:B------:R-:W-:Y:S01]  /*2e70*/  IMAD.WIDE.U32 R136, R112, R51, RZ ;  /* 0x0000003370887225 */ /* 0x000fe200078e00ff */
[----:B------:R-:W-:Y:S03]  /*2e80*/  BSSY B0, `(.L_x_335) ;  /* 0x0000ca9000007945 */ /* 0x000fe60003800000 */
[----:B------:R-:W-:Y:S01]  /*2e90*/  IMAD R41, R40, R112, R41 ;  /* 0x0000007028297224 */ /* 0x000fe200078e0229 */
[----:B------:R-:W-:Y:S01]  /*2ea0*/  IADD3 R45, P2, P3, R3, R136, R129 ;  /* 0x00000088032d7210 */ /* 0x000fe20007b5e081 */
[----:B------:R-:W-:-:S02]  /*2eb0*/  IMAD R47, R17, 0x7800, R205 ;  /* 0x00007800112f7824 */ /* 0x000fc400078e02cd */
[----:B------:R-:W-:Y:S02]  /*2ec0*/  IMAD.IADD R92, R137, 0x1, R41 ;  /* 0x00000001895c7824 */ /* 0x000fe400078e0229 */
[----:B------:R-:W-:Y:S01]  /*2ed0*/  IMAD R41, R17, 0x7800, R207 ;  /* 0x0000780011297824 */ /* 0x000fe200078e02cf */
[C---:B------:R-:W-:Y:S02]  /*2ee0*/  IADD3 R47, R16.reuse, R47, RZ ;  /* 0x0000002f102f7210 */ /* 0x040fe40007ffe0ff */
[----:B------:R-:W-:Y:S01]  /*2ef0*/  IADD3.X R24, R5, R92, R128, P2, P3 ;  /* 0x0000005c05187210 */ /* 0x000fe200017e6480 */
[----:B------:R-:W-:Y:S01]  /*2f00*/  IMAD.IADD R46, R16, 0x1, R41 ;  /* 0x00000001102e7824 */ /* 0x000fe200078e0229 */
[----:B0-----:R-:W-:-:S04]  /*2f10*/  IADD3 R48, P2, P3, R136, R124, R3 ;  /* 0x0000007c88307210 */ /* 0x001fc80007b5e003 */
[----:B------:R-:W-:Y:S02]  /*2f20*/  IADD3.X R49, R92, R125, R5, P2, P3 ;  /* 0x0000007d5c317210 */ /* 0x000fe400017e6405 */
[----:B------:R-:W-:Y:S02]  /*2f30*/  ISETP.GT.AND P3, PT, R51, R121, PT ;  /* 0x000000793300720c */ /* 0x000fe40003f64270 */
[----:B------:R-:W-:-:S05]  /*2f40*/  IADD3 R44, P2, R45, R124, RZ ;  /* 0x0000007c2d2c7210 */ /* 0x000fca0007f5e0ff */
[----:B------:R-:W-:Y:S01]  /*2f50*/  IMAD.X R45, R24, 0x1, R125, P2 ;  /* 0x00000001182d7824 */ /* 0x000fe200010e067d */
[----:B-1----:R-:W-:Y:S01]  /*2f60*/  ISETP.GE.AND P2, PT, R133, 0x1, PT ;  /* 0x000000018500780c */ /* 0x002fe20003f46270 */
[----:B------:R-:W-:Y:S01]  /*2f70*/  IMAD.MOV.U32 R24, RZ, RZ, R51 ;  /* 0x000000ffff187224 */ /* 0x000fe200078e0033 */
[----:B--2---:R-:W-:-:S04]  /*2f80*/  LOP3.LUT R42, R42, 0xfffffffd, RZ, 0xc0, !PT ;  /* 0xfffffffd2a2a7812 */ /* 0x004fc800078ec0ff */
[----:B------:R-:W-:-:S05]  /*2f90*/  @P3 LOP3.LUT R42, R42, 0x2, RZ, 0xfc, !PT ;  /* 0x000000022a2a3812 */ /* 0x000fca00078efcff */
[----:B------:R0:W-:Y:S02]  /*2fa0*/  STL [R1+0x10], R42 ;  /* 0x0000102a01007387 */ /* 0x0001e40000100800 */
[----:B------:R-:W-:Y:S05]  /*2fb0*/  @!P2 BRA `(.L_x_336) ;  /* 0x000000c4007ca947 */ /* 0x000fea0003800000 */
[----:B------:R-:W-:Y:S01]  /*2fc0*/  ULDC.U8 UR4, c[0x0][0x410] ;  /* 0x0001040000047ab9 */ /* 0x000fe20000000000 */
[-C--:B------:R-:W-:Y:S01]  /*2fd0*/  IMAD R41, R126, R51.reuse, RZ ;  /* 0x000000337e297224 */ /* 0x080fe200078e02ff */
[----:B------:R-:W-:Y:S01]  /*2fe0*/  ISETP.NE.AND P2, PT, RZ, UR4, PT ;  /* 0x00000004ff007c0c */ /* 0x000fe2000bf45270 */
[-C--:B------:R-:W-:Y:S02]  /*2ff0*/  IMAD R43, R127, R51.reuse, RZ ;  /* 0x000000337f2b7224 */ /* 0x080fe400078e02ff */
[----:B------:R-:W-:Y:S02]  /*3000*/  IMAD R96, R24, -0xa0, R2 ;  /* 0xffffff6018607824 */ /* 0x000fe400078e0202 */
[C---:B------:R-:W-:Y:S02]  /*3010*/  IMAD R41, R40.reuse, R106, R41 ;  /* 0x0000006a28297224 */ /* 0x040fe400078e0229 */
[----:B------:R-:W-:Y:S01]  /*3020*/  IMAD R43, R40, R100, R43 ;  /* 0x00000064282b7224 */ /* 0x000fe200078e022b */
[----:B------:R-:W-:Y:S01]  /*3030*/  VIMNMX R96, R96, 0xa0, PT ;  /* 0x000000a060607848 */ /* 0x000fe20003fe0100 */
[----:B------:R-:W-:-:S04]  /*3040*/  IMAD.WIDE.U32 R90, R106, R51, RZ ;  /* 0x000000336a5a7225 */ /* 0x000fc800078e00ff */
[----:B------:R-:W-:-:S04]  /*3050*/  IMAD.WIDE.U32 R88, R100, R51, RZ ;  /* 0x0000003364587225 */ /* 0x000fc800078e00ff */
[----:B------:R-:W-:Y:S02]  /*3060*/  IMAD.IADD R97, R91, 0x1, R41 ;  /* 0x000000015b617824 */ /* 0x000fe400078e0229 */
[----:B------:R-:W-:Y:S01]  /*3070*/  IMAD.IADD R98, R89, 0x1, R43 ;  /* 0x0000000159627824 */ /* 0x000fe200078e022b */
[----:B------:R-:W-:Y:S06]  /*3080*/  @!P2 BRA `(.L_x_337) ;  /* 0x0000005c00aca947 */ /* 0x000fec0003800000 */
[----:B------:R-:W-:Y:S01]  /*3090*/  ISETP.GE.AND P3, PT, R168, R96, PT ;  /* 0x00000060a800720c */ /* 0x000fe20003f66270 */
[----:B------:R-:W-:Y:S01]  /*30a0*/  BSSY B1, `(.L_x_338) ;  /* 0x000003d000017945 */ /* 0x000fe20003800000 */
        /* <DEDUP_REMOVED lines=22> */
[----:B------:R-:W-:Y:S01]  /*3210*/  CS2R R138, SRZ ;  /* 0x00000000008a7805 */ /* 0x000fe2000001ff00 */
[----:B------:R-:W-:Y:S06]  /*3220*/  @P3 BRA `(.L_x_339) ;  /* 0x0000000000903947 */ /* 0x000fec0003800000 */
[----:B------:R-:W-:Y:S01]  /*3230*/  ULDC.64 UR4, c[0x0][0x3e8] ;  /* 0x0000fa0000047ab9 */ /* 0x000fe20000000a00 */
[----:B------:R-:W-:Y:S02]  /*3240*/  CS2R R136, SRZ ;  /* 0x0000000000887805 */ /* 0x000fe4000001ff00 */
[----:B0-----:R-:W-:Y:S02]  /*3250*/  IADD3 R42, P2, P4, R110, UR4, R90 ;  /* 0x000000046e2a7c10 */ /* 0x001fe4000fc5e05a */
[----:B------:R-:W-:Y:S02]  /*3260*/  CS2R R138, SRZ ;  /* 0x00000000008a7805 */ /* 0x000fe4000001ff00 */
[----:B------:R-:W-:Y:S01]  /*3270*/  IADD3.X R43, R13, UR5, R97, P2, P4 ;  /* 0x000000050d2b7c10 */ /* 0x000fe200097e8461 */
[----:B------:R-:W-:Y:S02]  /*3280*/  ULDC.64 UR4, c[0x0][0x400] ;  /* 0x0001000000047ab9 */ /* 0x000fe40000000a00 */
[----:B------:R-:W-:-:S04]  /*3290*/  IADD3 R40, P2, P4, R104, UR4, R88 ;  /* 0x0000000468287c10 */ /* 0x000fc8000fc5e058 */
[----:B------:R-:W-:Y:S02]  /*32a0*/  IADD3.X R41, R15, UR5, R98, P2, P4 ;  /* 0x000000050f297c10 */ /* 0x000fe400097e8462 */
[----:B------:R-:W-:Y:S02]  /*32b0*/  ISETP.GE.AND P2, PT, R22, R133, PT ;  /* 0x000000851600720c */ /* 0x000fe40003f46270 */
[----:B------:R-:W-:Y:S02]  /*32c0*/  CS2R R94, SRZ ;  /* 0x00000000005e7805 */ /* 0x000fe4000001ff00 */
[----:B------:R-:W-:-:S09]  /*32d0*/  CS2R R124, SRZ ;  /* 0x00000000007c7805 */ /* 0x000fd2000001ff00 */
[----:B------:R1:W5:Y:S04]  /*32e0*/  @!P2 LDG.E.64 R136, desc[UR54][R42.64] ;  /* 0x000000362a88a981 */ /* 0x000368000c1e1b00 */
[----:B------:R1:W5:Y:S01]  /*32f0*/  @!P2 LDG.E.64 R138, desc[UR54][R40.64] ;  /* 0x00000036288aa981 */ /* 0x000362000c1e1b00 */
        /* <DEDUP_REMOVED lines=20> */
[----:B------:R-:W-:-:S13]  /*3440*/  ISETP.GE.AND P2, PT, R174, R133, PT ;  /* 0x00000085ae00720c */ /* 0x000fda0003f46270 */
[----:B------:R1:W5:Y:S04]  /*3450*/  @!P2 LDG.E.64 R74, desc[UR54][R42.64+0x50] ;  /* 0x000050362a4aa981 */ /* 0x000368000c1e1b00 */
[----:B------:R1:W5:Y:S02]  /*3460*/  @!P2 LDG.E.64 R76, desc[UR54][R40.64+0x50] ;  /* 0x00005036284ca981 */ /* 0x000364000c1e1b00 */
.L_x_339:
[----:B------:R-:W-:Y:S05]  /*3470*/  BSYNC B1 ;  /* 0x0000000000017941 */ /* 0x000fea0003800000 */
.L_x_338:
[----:B------:R-:W-:Y:S01]  /*3480*/  ISETP.GE.AND P4, PT, R216, R96, PT ;  /* 0x00000060d800720c */ /* 0x000fe20003f86270 */
[----:B------:R-:W-:Y:S01]  /*3490*/  BSSY B1, `(.L_x_340) ;  /* 0x000002b000017945 */ /* 0x000fe20003800000 */
[----:B------:R-:W-:-:S11]  /*34a0*/  CS2R R72, SRZ ;  /* 0x0000000000487805 */ /* 0x000fd6000001ff00 */
[----:B------:R-:W-:Y:S05]  /*34b0*/  @P4 BRA `(.L_x_341) ;  /* 0x0000000000a04947 */ /* 0x000fea0003800000 */
[----:B-1----:R-:W-:Y:S01]  /*34c0*/  IADD3 R40, P2, P5, R110, R90, R10 ;  /* 0x0000005a6e287210 */ /* 0x002fe20007d5e00a */
[----:B------:R-:W-:Y:S01]  /*34d0*/  ULDC.64 UR4, c[0x0][0x3e8] ;  /* 0x0000fa0000047ab9 */ /* 0x000fe20000000a00 */
[----:B------:R-:W-:Y:S02]  /*34e0*/  CS2R R70, SRZ ;  /* 0x0000000000467805 */ /* 0x000fe4000001ff00 */
[----:B------:R-:W-:Y:S02]  /*34f0*/  CS2R R72, SRZ ;  /* 0x0000000000487805 */ /* 0x000fe4000001ff00 */
[----:B------:R-:W-:Y:S02]  /*3500*/  IADD3.X R97, R13, R97, R9, P2, P5 ;  /* 0x000000610d617210 */ /* 0x000fe400017ea409 */
[----:B0-----:R-:W-:-:S04]  /*3510*/  IADD3 R42, P2, P5, R104, R88, R12 ;  /* 0x00000058682a7210 */ /* 0x001fc80007d5e00c */
[----:B------:R-:W-:Y:S02]  /*3520*/  IADD3.X R98, R15, R98, R11, P2, P5 ;  /* 0x000000620f627210 */ /* 0x000fe400017ea40b */
[----:B------:R-:W-:-:S04]  /*3530*/  IADD3 R40, P2, R40, UR4, RZ ;  /* 0x0000000428287c10 */ /* 0x000fc8000ff5e0ff */
[----:B------:R-:W-:Y:S01]  /*3540*/  IADD3.X R41, R97, UR5, RZ, P2, !PT ;  /* 0x0000000561297c10 */ /* 0x000fe200097fe4ff */
[----:B------:R-:W-:Y:S02]  /*3550*/  ULDC.64 UR4, c[0x0][0x400] ;  /* 0x0001000000047ab9 */ /* 0x000fe40000000a00 */
[----:B------:R-:W-:-:S04]  /*3560*/  IADD3 R42, P2, R42, UR4, RZ ;  /* 0x000000042a2a7c10 */ /* 0x000fc8000ff5e0ff */
[----:B------:R-:W-:Y:S02]  /*3570*/  IADD3.X R43, R98, UR5, RZ, P2, !PT ;  /* 0x00000005622b7c10 */ /* 0x000fe400097fe4ff */
        /* <DEDUP_REMOVED lines=28> */
.L_x_341:
[----:B------:R-:W-:Y:S05]  /*3740*/  BSYNC B1 ;  /* 0x0000000000017941 */ /* 0x000fea0003800000 */
.L_x_340:
[----:B------:R-:W-:Y:S01]  /*3750*/  UISETP.NE.AND UP0, UPT, UR53, 0x3, UPT ;  /* 0x000000033500788c */ /* 0x000fe2000bf05270 */
[----:B-----5:R-:W-:Y:S01]  /*3760*/  MOV R156, R74 ;  /* 0x0000004a009c7202 */ /* 0x020fe20000000f00 */
[----:B------:R-:W-:Y:S01]  /*3770*/  IMAD.MOV.U32 R158, RZ, RZ, R78 ;  /* 0x000000ffff9e7224 */ /* 0x000fe200078e004e */
[----:B------:R-:W-:Y:S01]  /*3780*/  MOV R166, R136 ;  /* 0x0000008800a67202 */ /* 0x000fe20000000f00 */
[----:B------:R-:W-:Y:S01]  /*3790*/  IMAD.MOV.U32 R160, RZ, RZ, R82 ;  /* 0x000000ffffa07224 */ /* 0x000fe200078e0052 */
[----:B------:R-:W-:Y:S01]  /*37a0*/  MOV R165, R124 ;  /* 0x0000007c00a57202 */ /* 0x000fe20000000f00 */
[----:B------:R-:W-:Y:S01]  /*37b0*/  IMAD.MOV.U32 R162, RZ, RZ, R86 ;  /* 0x000000ffffa27224 */ /* 0x000fe200078e0056 */
[----:B------:R-:W-:Y:S01]  /*37c0*/  PLOP3.LUT P2, PT, PT, PT, UP0, 0x80, 0x0 ;  /* 0x000000000000781c */ /* 0x000fe20003f4f008 */
[----:B------:R-:W-:Y:S01]  /*37d0*/  IMAD.MOV.U32 R164, RZ, RZ, R94 ;  /* 0x000000ffffa47224 */ /* 0x000fe200078e005e */
[----:B------:R-:W-:Y:S01]  /*37e0*/  MOV R150, R62 ;  /* 0x0000003e00967202 */ /* 0x000fe20000000f00 */
[----:B------:R-:W-:Y:S01]  /*37f0*/  IMAD.MOV.U32 R157, RZ, RZ, R76 ;  /* 0x000000ffff9d7224 */ /* 0x000fe200078e004c */
[----:B------:R-:W-:Y:S01]  /*3800*/  MOV R141, R60 ;  /* 0x0000003c008d7202 */ /* 0x000fe20000000f00 */
[----:B------:R-:W-:-:S02]  /*3810*/  IMAD.MOV.U32 R159, RZ, RZ, R80 ;  /* 0x000000ffff9f7224 */ /* 0x000fc400078e0050 */
[----:B------:R-:W-:Y:S02]  /*3820*/  IMAD.MOV.U32 R161, RZ, RZ, R84 ;  /* 0x000000ffffa17224 */ /* 0x000fe400078e0054 */
[----:B------:R-:W-:Y:S02]  /*3830*/  IMAD.MOV.U32 R163, RZ, RZ, R92 ;  /* 0x000000ffffa37224 */ /* 0x000fe400078e005c */
[----:B------:R-:W-:Y:S02]  /*3840*/  IMAD.MOV.U32 R167, RZ, RZ, R138 ;  /* 0x000000ffffa77224 */ /* 0x000fe400078e008a */
[----:B------:R-:W-:Y:S02]  /*3850*/  IMAD.MOV.U32 R88, RZ, RZ, R50 ;  /* 0x000000ffff587224 */ /* 0x000fe400078e0032 */
[----:B------:R-:W-:Y:S02]  /*3860*/  IMAD.MOV.U32 R90, RZ, RZ, R54 ;  /* 0x000000ffff5a7224 */ /* 0x000fe400078e0036 */
[----:B------:R-:W-:-:S02]  /*3870*/  IMAD.MOV.U32 R140, RZ, RZ, R58 ;  /* 0x000000ffff8c7224 */ /* 0x000fc400078e003a */
[----:B------:R-:W-:Y:S02]  /*3880*/  IMAD.MOV.U32 R152, RZ, RZ, R66 ;  /* 0x000000ffff987224 */ /* 0x000fe400078e0042 */
[----:B------:R-:W-:Y:S02]  /*3890*/  IMAD.MOV.U32 R154, RZ, RZ, R70 ;  /* 0x000000ffff9a7224 */ /* 0x000fe400078e0046 */
[----:B------:R-:W-:Y:S02]  /*38a0*/  IMAD.MOV.U32 R89, RZ, RZ, R52 ;  /* 0x000000ffff597224 */ /* 0x000fe400078e0034 */
[----:B------:R-:W-:Y:S02]  /*38b0*/  IMAD.MOV.U32 R91, RZ, RZ, R56 ;  /* 0x000000ffff5b7224 */ /* 0x000fe400078e0038 */
[----:B------:R-:W-:Y:S02]  /*38c0*/  IMAD.MOV.U32 R151, RZ, RZ, R64 ;  /* 0x000000ffff977224 */ /* 0x000fe400078e0040 */
[----:B------:R-:W-:-:S02]  /*38d0*/  IMAD.MOV.U32 R153, RZ, RZ, R68 ;  /* 0x000000ffff997224 */ /* 0x000fc400078e0044 */
[----:B------:R-:W-:Y:S01]  /*38e0*/  IMAD.MOV.U32 R155, RZ, RZ, R72 ;  /* 0x000000ffff9b7224 */ /* 0x000fe200078e0048 */
[----:B------:R-:W-:Y:S06]  /*38f0*/  @!P2 BRA `(.L_x_342) ;  /* 0x000000000004a947 */ /* 0x000fec0003800000 */
[----:B------:R-:W-:Y:S01]  /*3900*/  BPT.TRAP 0x1 ;  /* 0x000000040000795c */ /* 0x000fe20000300000 */
.L_x_342:
[----:B------:R-:W-:Y:S01]  /*3910*/  IMAD R97, R17, 0x8, R16 ;  /* 0x0000000811617824 */ /* 0x000fe200078e0210 */
[----:B------:R-:W-:Y:S01]  /*3920*/  SHF.L.U32 R98, R169, 0x1f, RZ ;  /* 0x0000001fa9627819 */ /* 0x000fe200000006ff */
[----:B------:R-:W-:Y:S03]  /*3930*/  BSSY B1, `(.L_x_343) ;  /* 0x0000003000017945 */ /* 0x000fe60003800000 */
[----:B------:R-:W3:Y:S02]  /*3940*/  SYNCS.PHASECHK.TRANS64.TRYWAIT P5, [R97+URZ+0x29890], R98 ;  /* 0x02989062610075a7 */ /* 0x000ee400080a017f */
[----:B---3--:R-:W-:Y:S05]  /*3950*/  @!P5 BRA `(.L_x_344) ;  /* 0x0000027400e8d947 */ /* 0x008fea0003800000 */
.L_x_663:
[----:B------:R-:W-:Y:S05]  /*3960*/  BSYNC B1 ;  /* 0x0000000000017941 */ /* 0x000fea0003800000 */
.L_x_343:
[----:B------:R-:W-:Y:S04]  /*3970*/  BSSY B1, `(.L_x_345) ;  /* 0x00002b6000017945 */ /* 0x000fe80003800000 */
[----:B------:R-:W-:Y:S05]  /*3980*/  @P3 BRA `(.L_x_346) ;  /* 0x0000002800d03947 */ /* 0x000fea0003800000 */
[----:B------:R-:W-:Y:S01]  /*3990*/  ISETP.NE.AND P3, PT, R34, RZ, PT ;  /* 0x000000ff2200720c */ /* 0x000fe20003f65270 */
[----:B------:R-:W-:-:S12]  /*39a0*/  BSSY B2, `(.L_x_347) ;  /* 0x0000073000027945 */ /* 0x000fd80003800000 */
[----:B------:R-:W-:Y:S05]  /*39b0*/  @!P3 BRA `(.L_x_348) ;  /* 0x0000000400c4b947 */ /* 0x000fea0003800000 */
[----:B012---:R0:W1:Y:S01]  /*39c0*/  LDS.128 R40, [R47+0x1a400] ;  /* 0x01a400002f287984 */ /* 0x0070620000000c00 */
[----:B------:R-:W-:Y:S01]  /*39d0*/  ISETP.GE.AND P3, PT, R22, R133, PT ;  /* 0x000000851600720c */ /* 0x000fe20003f66270 */
[----:B------:R-:W-:-:S12]  /*39e0*/  BSSY B3, `(.L_x_349) ;  /* 0x000006d000037945 */ /* 0x000fd80003800000 */
[----:B0-----:R-:W-:Y:S05]  /*39f0*/  @P3 BRA `(.L_x_350) ;  /* 0x0000000400ac3947 */ /* 0x001fea0003800000 */
[--C-:B------:R-:W-:Y:S02]  /*3a00*/  SHF.R.U32.HI R136, RZ, 0x8, R137.reuse ;  /* 0x00000008ff887819 */ /* 0x100fe40000011689 */
[----:B------:R-:W-:Y:S02]  /*3a10*/  SHF.R.U32.HI R138, RZ, 0x10, R137 ;  /* 0x00000010ff8a7819 */ /* 0x000fe40000011689 */
[----:B------:R-:W-:Y:S02]  /*3a20*/  LOP3.LUT R137, R137, 0xff0000ff, RZ, 0xc0, !PT ;  /* 0xff0000ff89897812 */ /* 0x000fe400078ec0ff */
[----:B------:R-:W-:Y:S01]  /*3a30*/  SHF.L.U32 R176, R136, 0x8, RZ ;  /* 0x0000000888b07819 */ /* 0x000fe200000006ff */
[----:B------:R-:W-:Y:S01]  /*3a40*/  IMAD.U32 R138, R138, 0x10000, RZ ;  /* 0x000100008a8a7824 */ /* 0x000fe200078e00ff */
[----:B------:R-:W-:Y:S02]  /*3a50*/  SHF.R.U32.HI R178, RZ, 0x8, R139 ;  /* 0x00000008ffb27819 */ /* 0x000fe4000001168b */
[----:B------:R-:W-:-:S02]  /*3a60*/  LOP3.LUT R137, R137, 0xff00, R176, 0xf8, !PT ;  /* 0x0000ff0089897812 */ /* 0x000fc400078ef8b0 */
[----:B------:R-:W-:Y:S01]  /*3a70*/  LOP3.LUT R179, R139, 0xff0000ff, RZ, 0xc0, !PT ;  /* 0xff0000ff8bb37812 */ /* 0x000fe200078ec0ff */
[----:B------:R-:W-:Y:S01]  /*3a80*/  IMAD.SHL.U32 R178, R178, 0x100, RZ ;  /* 0x00000100b2b27824 */ /* 0x000fe200078e00ff */
[----:B------:R-:W-:Y:S02]  /*3a90*/  LOP3.LUT R137, R137, 0xff0000, R138, 0xf8, !PT ;  /* 0x00ff000089897812 */ /* 0x000fe400078ef88a */
[----:B------:R-:W-:Y:S02]  /*3aa0*/  F2FP.F16.E4M3.UNPACK_B R138, R167.H1 ;  /* 0x000000a7ff8a723e */ /* 0x000fe400030006ff */
[----:B-1----:R-:W-:Y:S02]  /*3ab0*/  F2FP.F16.E4M3.UNPACK_B R176, R41 ;  /* 0x00000029ffb0723e */ /* 0x002fe400020006ff */
[----:B------:R-:W-:Y:S01]  /*3ac0*/  SHF.R.U32.HI R136, RZ, 0x10, R139 ;  /* 0x00000010ff887819 */ /* 0x000fe2000001168b */
[----:B------:R-:W-:Y:S01]  /*3ad0*/  HADD2.F32 R181, -RZ, R138.H0_H0 ;  /* 0x2000008affb57230 */ /* 0x000fe20000004100 */
[----:B------:R-:W-:Y:S01]  /*3ae0*/  LOP3.LUT R179, R179, 0xff00, R178, 0xf8, !PT ;  /* 0x0000ff00b3b37812 */ /* 0x000fe200078ef8b2 */
[--C-:B------:R-:W-:Y:S01]  /*3af0*/  HADD2.F32 R139, -RZ, R176.reuse.H1_H1 ;  /* 0x300000b0ff8b7230 */ /* 0x100fe20000004100 */
[----:B------:R-:W-:Y:S01]  /*3b00*/  F2FP.F16.E4M3.UNPACK_B R178, R166.H1 ;  /* 0x000000a6ffb2723e */ /* 0x000fe200030006ff */
[----:B------:R-:W-:Y:S01]  /*3b10*/  HADD2.F32 R176, -RZ, R176.H0_H0 ;  /* 0x200000b0ffb07230 */ /* 0x000fe20000004100 */
[----:B------:R-:W-:-:S02]  /*3b20*/  F2FP.F16.E4M3.UNPACK_B R167, R167 ;  /* 0x000000a7ffa7723e */ /* 0x000fc400020006ff */
[CC--:B------:R-:W-:Y:S01]  /*3b30*/  FMUL.FTZ R182, R139.reuse, R181.reuse ;  /* 0x000000b58bb67220 */ /* 0x0c0fe20000410000 */
[--C-:B------:R-:W-:Y:S02]  /*3b40*/  HADD2.F32 R180, -RZ, R178.reuse.H0_H0 ;  /* 0x200000b2ffb47230 */ /* 0x100fe40000004100 */
[C---:B------:R-:W-:Y:S01]  /*3b50*/  FMUL.FTZ R181, R176.reuse, R181 ;  /* 0x000000b5b0b57220 */ /* 0x040fe20000410000 */
[----:B------:R-:W-:Y:S01]  /*3b60*/  HADD2.F32 R178, -RZ, R178.H1_H1 ;  /* 0x300000b2ffb27230 */ /* 0x000fe20000004100 */
[----:B------:R-:W-:Y:S02]  /*3b70*/  F2FP.F16.E4M3.UNPACK_B R166, R166 ;  /* 0x000000a6ffa6723e */ /* 0x000fe400020006ff */
[-C--:B------:R-:W-:Y:S01]  /*3b80*/  FFMA.FTZ R139, R139, R180.reuse, R181 ;  /* 0x000000b48b8b7223 */ /* 0x080fe200000100b5 */
[----:B------:R-:W-:Y:S01]  /*3b90*/  F2FP.F16.E4M3.UNPACK_B R181, R41.H1 ;  /* 0x00000029ffb5723e */ /* 0x000fe200030006ff */
[----:B------:R-:W-:Y:S01]  /*3ba0*/  FFMA.FTZ R176, R176, R180, -R182 ;  /* 0x000000b4b0b07223 */ /* 0x000fe200000108b6 */
[----:B------:R-:W-:-:S03]  /*3bb0*/  HADD2.F32 R180, -RZ, R138.H1_H1 ;  /* 0x3000008affb47230 */ /* 0x000fc60000004100 */
[--C-:B------:R-:W-:Y:S02]  /*3bc0*/  HADD2.F32 R41, -RZ, R181.reuse.H1_H1 ;  /* 0x300000b5ff297230 */ /* 0x100fe40000004100 */
[----:B------:R-:W-:-:S03]  /*3bd0*/  HADD2.F32 R138, -RZ, R181.H0_H0 ;  /* 0x200000b5ff8a7230 */ /* 0x000fc60000004100 */
[CC--:B------:R-:W-:Y:S02]  /*3be0*/  FMUL.FTZ R181, R41.reuse, R180.reuse ;  /* 0x000000b429b57220 */ /* 0x0c0fe40000410000 */
[C---:B------:R-:W-:Y:S02]  /*3bf0*/  FMUL.FTZ R180, R138.reuse, R180 ;  /* 0x000000b48ab47220 */ /* 0x040fe40000410000 */
[-C--:B------:R-:W-:Y:S02]  /*3c00*/  FFMA.FTZ R138, R138, R178.reuse, -R181 ;  /* 0x000000b28a8a7223 */ /* 0x080fe400000108b5 */
[----:B------:R-:W-:Y:S01]  /*3c10*/  FFMA.FTZ R178, R41, R178, R180 ;  /* 0x000000b229b27223 */ /* 0x000fe200000100b4 */
[----:B------:R-:W-:Y:S02]  /*3c20*/  IMAD.U32 R41, R136, 0x10000, RZ ;  /* 0x0001000088297824 */ /* 0x000fe400078e00ff */
[----:B------:R-:W-:Y:S01]  /*3c30*/  IMAD.MOV.U32 R136, RZ, RZ, R43 ;  /* 0x000000ffff887224 */ /* 0x000fe200078e002b */
[----:B------:R-:W-:-:S02]  /*3c40*/  F2FP.F16.E4M3.UNPACK_B R43, R137.H1 ;  /* 0x00000089ff2b723e */ /* 0x000fc400030006ff */
[----:B------:R-:W-:Y:S02]  /*3c50*/  LOP3.LUT R41, R179, 0xff0000, R41, 0xf8, !PT ;  /* 0x00ff0000b3297812 */ /* 0x000fe400078ef829 */
[-C--:B------:R-:W-:Y:S01]  /*3c60*/  F2FP.F16.E4M3.UNPACK_B R182, R136.reuse ;  /* 0x00000088ffb6723e */ /* 0x080fe200020006ff */
[--C-:B------:R-:W-:Y:S01]  /*3c70*/  HADD2.F32 R181, -RZ, R43.reuse.H0_H0 ;  /* 0x2000002bffb57230 */ /* 0x100fe20000004100 */
[-C--:B------:R-:W-:Y:S01]  /*3c80*/  F2FP.F16.E4M3.UNPACK_B R179, R41.reuse.H1 ;  /* 0x00000029ffb3723e */ /* 0x080fe200030006ff */
[----:B------:R-:W-:Y:S01]  /*3c90*/  HADD2.F32 R43, -RZ, R43.H1_H1 ;  /* 0x3000002bff2b7230 */ /* 0x000fe20000004100 */
[----:B------:R-:W-:Y:S01]  /*3ca0*/  F2FP.F16.E4M3.UNPACK_B R136, R136.H1 ;  /* 0x00000088ff88723e */ /* 0x000fe200030006ff */
[--C-:B------:R-:W-:Y:S01]  /*3cb0*/  HADD2.F32 R180, -RZ, R182.reuse.H1_H1 ;  /* 0x300000b6ffb47230 */ /* 0x100fe20000004100 */
[----:B------:R-:W-:Y:S01]  /*3cc0*/  F2FP.SATFINITE.E4M3.F32.PACK_AB_MERGE_C R138, R178, R138, RZ ;  /* 0x0000008ab28a723e */ /* 0x000fe200048070ff */
[--C-:B------:R-:W-:Y:S01]  /*3cd0*/  HADD2.F32 R183, -RZ, R179.reuse.H0_H0 ;  /* 0x200000b3ffb77230 */ /* 0x100fe20000004100 */
[----:B------:R-:W-:Y:S01]  /*3ce0*/  F2FP.F16.E4M3.UNPACK_B R41, R41 ;  /* 0x00000029ff29723e */ /* 0x000fe200020006ff */
[----:B------:R-:W-:Y:S01]  /*3cf0*/  HADD2.F32 R182, -RZ, R182.H0_H0 ;  /* 0x200000b6ffb67230 */ /* 0x000fe20000004100 */
[----:B------:R-:W-:Y:S01]  /*3d00*/  F2FP.SATFINITE.E4M3.F32.PACK_AB_MERGE_C R139, R139, R176, R138 ;  /* 0x000000b08b8b723e */ /* 0x000fe2000480708a */
[----:B------:R-:W-:-:S02]  /*3d10*/  HADD2.F32 R179, -RZ, R179.H1_H1 ;  /* 0x300000b3ffb37230 */ /* 0x000fc40000004100 */
[----:B------:R-:W-:Y:S01]  /*3d20*/  FMUL.FTZ R184, R180, R183 ;  /* 0x000000b7b4b87220 */ /* 0x000fe20000410000 */
[-C--:B------:R-:W-:Y:S02]  /*3d30*/  F2FP.F16.E4M3.UNPACK_B R138, R42.reuse ;  /* 0x0000002aff8a723e */ /* 0x080fe400020006ff */
[----:B------:R-:W-:Y:S01]  /*3d40*/  F2FP.F16.E4M3.UNPACK_B R137, R137 ;  /* 0x00000089ff89723e */ /* 0x000fe200020006ff */
[C---:B------:R-:W-:Y:S01]  /*3d50*/  FFMA.FTZ R184, R182.reuse, R181, -R184 ;  /* 0x000000b5b6b87223 */ /* 0x040fe200000108b8 */
[----:B------:R-:W-:Y:S01]  /*3d60*/  FMUL.FTZ R182, R182, R183 ;  /* 0x000000b7b6b67220 */ /* 0x000fe20000410000 */
[----:B------:R-:W-:Y:S02]  /*3d70*/  F2FP.F16.E4M3.UNPACK_B R42, R42.H1 ;  /* 0x0000002aff2a723e */ /* 0x000fe400030006ff */
[----:B------:R-:W-:Y:S02]  /*3d80*/  HADD2.F32 R176, -RZ, R137.H0_H0 ;  /* 0x20000089ffb07230 */ /* 0x000fe40000004100 */
[----:B------:R-:W-:Y:S01]  /*3d90*/  FFMA.FTZ R182, R180, R181, R182 ;  /* 0x000000b5b4b67223 */ /* 0x000fe200000100b6 */
[----:B------:R-:W-:-:S02]  /*3da0*/  HADD2.F32 R180, -RZ, R136.H1_H1 ;  /* 0x30000088ffb47230 */ /* 0x000fc40000004100 */
[----:B------:R-:W-:Y:S02]  /*3db0*/  HADD2.F32 R136, -RZ, R136.H0_H0 ;  /* 0x20000088ff887230 */ /* 0x000fe40000004100 */
[----:B------:R-:W-:Y:S02]  /*3dc0*/  HADD2.F32 R137, -RZ, R137.H1_H1 ;  /* 0x30000089ff897230 */ /* 0x000fe40000004100 */
[----:B------:R-:W-:-:S04]  /*3dd0*/  FMUL.FTZ R181, R180, R179 ;  /* 0x000000b3b4b57220 */ /* 0x000fc80000410000 */
[C---:B------:R-:W-:Y:S01]  /*3de0*/  FFMA.FTZ R181, R136.reuse, R43, -R181 ;  /* 0x0000002b88b57223 */ /* 0x040fe200000108b5 */
[----:B------:R-:W-:Y:S01]  /*3df0*/  FMUL.FTZ R136, R136, R179 ;  /* 0x000000b388887220 */ /* 0x000fe20000410000 */
[--C-:B------:R-:W-:Y:S02]  /*3e00*/  HADD2.F32 R179, -RZ, R41.reuse.H0_H0 ;  /* 0x20000029ffb37230 */ /* 0x100fe40000004100 */
[----:B------:R-:W-:Y:S02]  /*3e10*/  HADD2.F32 R41, -RZ, R41.H1_H1 ;  /* 0x30000029ff297230 */ /* 0x000fe40000004100 */
[----:B------:R-:W-:Y:S01]  /*3e20*/  FFMA.FTZ R136, R180, R43, R136 ;  /* 0x0000002bb4887223 */ /* 0x000fe20000010088 */
[--C-:B------:R-:W-:Y:S02]  /*3e30*/  HADD2.F32 R43, -RZ, R138.reuse.H1_H1 ;  /* 0x3000008aff2b7230 */ /* 0x100fe40000004100 */
[----:B------:R-:W-:Y:S02]  /*3e40*/  HADD2.F32 R138, -RZ, R138.H0_H0 ;  /* 0x2000008aff8a7230 */ /* 0x000fe40000004100 */
[----:B------:R-:W-:-:S02]  /*3e50*/  HADD2.F32 R180, -RZ, R167.H1_H1 ;  /* 0x300000a7ffb47230 */ /* 0x000fc40000004100 */
[CC--:B------:R-:W-:Y:S01]  /*3e60*/  FMUL.FTZ R178, R43.reuse, R179.reuse ;  /* 0x000000b32bb27220 */ /* 0x0c0fe20000410000 */
[----:B------:R-:W-:Y:S02]  /*3e70*/  HADD2.F32 R167, -RZ, R167.H0_H0 ;  /* 0x200000a7ffa77230 */ /* 0x000fe40000004100 */
[----:B------:R-:W-:Y:S01]  /*3e80*/  FMUL.FTZ R179, R138, R179 ;  /* 0x000000b38ab37220 */ /* 0x000fe20000410000 */
[----:B------:R-:W-:Y:S01]  /*3e90*/  F2FP.SATFINITE.E4M3.F32.PACK_AB_MERGE_C R136, R136, R181, RZ ;  /* 0x000000b58888723e */ /* 0x000fe200048070ff */
[-C--:B------:R-:W-:Y:S02]  /*3ea0*/  FFMA.FTZ R178, R138, R176.reuse, -R178 ;  /* 0x000000b08ab27223 */ /* 0x080fe400000108b2 */
[----:B------:R-:W-:Y:S01]  /*3eb0*/  FFMA.FTZ R179, R43, R176, R179 ;  /* 0x000000b02bb37223 */ /* 0x000fe200000100b3 */
[--C-:B------:R-:W-:Y:S01]  /*3ec0*/  HADD2.F32 R43, -RZ, R42.reuse.H1_H1 ;  /* 0x3000002aff2b7230 */ /* 0x100fe20000004100 */
[----:B------:R-:W-:Y:S01]  /*3ed0*/  F2FP.SATFINITE.E4M3.F32.PACK_AB_MERGE_C R136, R182, R184, R136 ;  /* 0x000000b8b688723e */ /* 0x000fe20004807088 */
[----:B------:R-:W-:-:S03]  /*3ee0*/  HADD2.F32 R42, -RZ, R42.H0_H0 ;  /* 0x2000002aff2a7230 */ /* 0x000fc60000004100 */
[CC--:B------:R-:W-:Y:S02]  /*3ef0*/  FMUL.FTZ R138, R43.reuse, R41.reuse ;  /* 0x000000292b8a7220 */ /* 0x0c0fe40000410000 */
[C---:B------:R-:W-:Y:S02]  /*3f00*/  FMUL.FTZ R176, R42.reuse, R41 ;  /* 0x000000292ab07220 */ /* 0x040fe40000410000 */
[-C--:B------:R-:W-:Y:S01]  /*3f10*/  FFMA.FTZ R41, R42, R137.reuse, -R138 ;  /* 0x000000892a297223 */ /* 0x080fe2000001088a */
[----:B------:R-:W-:Y:S01]  /*3f20*/  F2FP.F16.E4M3.UNPACK_B R138, R40.H1 ;  /* 0x00000028ff8a723e */ /* 0x000fe200030006ff */
[----:B------:R-:W-:Y:S01]  /*3f30*/  FFMA.FTZ R42, R43, R137, R176 ;  /* 0x000000892b2a7223 */ /* 0x000fe200000100b0 */
[--C-:B------:R-:W-:Y:S02]  /*3f40*/  HADD2.F32 R137, -RZ, R166.reuse.H1_H1 ;  /* 0x300000a6ff897230 */ /* 0x100fe40000004100 */
[----:B------:R-:W-:Y:S02]  /*3f50*/  HADD2.F32 R166, -RZ, R166.H0_H0 ;  /* 0x200000a6ffa67230 */ /* 0x000fe40000004100 */
[--C-:B------:R-:W-:Y:S01]  /*3f60*/  HADD2.F32 R43, -RZ, R138.reuse.H1_H1 ;  /* 0x3000008aff2b7230 */ /* 0x100fe20000004100 */
[----:B------:R-:W-:Y:S01]  /*3f70*/  F2FP.SATFINITE.E4M3.F32.PACK_AB_MERGE_C R41, R42, R41, RZ ;  /* 0x000000292a29723e */ /* 0x000fe200048070ff */
[----:B------:R-:W-:-:S03]  /*3f80*/  HADD2.F32 R138, -RZ, R138.H0_H0 ;  /* 0x2000008aff8a7230 */ /* 0x000fc60000004100 */
[----:B------:R-:W-:Y:S01]  /*3f90*/  FMUL.FTZ R176, R43, R180 ;  /* 0x000000b42bb07220 */ /* 0x000fe20000410000 */
[----:B------:R-:W-:Y:S01]  /*3fa0*/  F2FP.SATFINITE.E4M3.F32.PACK_AB_MERGE_C R178, R179, R178, R41 ;  /* 0x000000b2b3b2723e */ /* 0x000fe20004807029 */
[C---:B------:R-:W-:Y:S01]  /*3fb0*/  FMUL.FTZ R180, R138.reuse, R180 ;  /* 0x000000b48ab47220 */ /* 0x040fe20000410000 */
[----:B------:R-:W-:Y:S02]  /*3fc0*/  IMAD.MOV.U32 R41, RZ, RZ, R139 ;  /* 0x000000ffff297224 */ /* 0x000fe400078e008b */
[-C--:B------:R-:W-:Y:S01]  /*3fd0*/  FFMA.FTZ R176, R138, R137.reuse, -R176 ;  /* 0x000000898ab07223 */ /* 0x080fe200000108b0 */
[----:B------:R-:W-:Y:S01]  /*3fe0*/  FFMA.FTZ R180, R43, R137, R180 ;  /* 0x000000892bb47223 */ /* 0x000fe200000100b4 */
[----:B------:R-:W-:Y:S01]  /*3ff0*/  F2FP.F16.E4M3.UNPACK_B R43, R40 ;  /* 0x00000028ff2b723e */ /* 0x000fe200020006ff */
[----:B------:R-:W-:-:S03]  /*4000*/  IMAD.MOV.U32 R42, RZ, RZ, R178 ;  /* 0x000000ffff2a7224 */ /* 0x000fc600078e00b2 */
[----:B------:R-:W-:Y:S01]  /*4010*/  F2FP.SATFINITE.E4M3.F32.PACK_AB_MERGE_C R176, R180, R176, RZ ;  /* 0x000000b0b4b0723e */ /* 0x000fe200048070ff */
[--C-:B------:R-:W-:Y:S02]  /*4020*/  HADD2.F32 R40, -RZ, R43.reuse.H1_H1 ;  /* 0x3000002bff287230 */ /* 0x100fe40000004100 */
[----:B------:R-:W-:-:S03]  /*4030*/  HADD2.F32 R43, -RZ, R43.H0_H0 ;  /* 0x2000002bff2b7230 */ /* 0x000fc60000004100 */
[CC--:B------:R-:W-:Y:S02]  /*4040*/  FMUL.FTZ R137, R40.reuse, R167.reuse ;  /* 0x000000a728897220 */ /* 0x0c0fe40000410000 */
[C---:B------:R-:W-:Y:S02]  /*4050*/  FMUL.FTZ R167, R43.reuse, R167 ;  /* 0x000000a72ba77220 */ /* 0x040fe40000410000 */
[-C--:B------:R-:W-:Y:S01]  /*4060*/  FFMA.FTZ R137, R43, R166.reuse, -R137 ;  /* 0x000000a62b897223 */ /* 0x080fe20000010889 */
[----:B------:R-:W-:Y:S02]  /*4070*/  IMAD.MOV.U32 R43, RZ, RZ, R136 ;  /* 0x000000ffff2b7224 */ /* 0x000fe400078e0088 */
[----:B------:R-:W-:-:S05]  /*4080*/  FFMA.FTZ R167, R40, R166, R167 ;  /* 0x000000a628a77223 */ /* 0x000fca00000100a7 */
[----:B------:R-:W-:-:S04]  /*4090*/  F2FP.SATFINITE.E4M3.F32.PACK_AB_MERGE_C R137, R167, R137, R176 ;  /* 0x00000089a789723e */ /* 0x000fc800048070b0 */
[----:B------:R-:W-:-:S07]  /*40a0*/  MOV R40, R137 ;  /* 0x0000008900287202 */ /* 0x000fce0000000f00 */
.L_x_350:
[----:B------:R-:W-:Y:S05]  /*40b0*/  BSYNC B3 ;  /* 0x0000000000037941 */ /* 0x000fea0003800000 */
.L_x_349:
[----:B-1----:R4:W-:Y:S02]  /*40c0*/  STG.E.128 desc[UR54][R48.64], R40 ;  /* 0x0000002830007986 */ /* 0x0029e4000c101d36 */
.L_x_348:
[----:B------:R-:W-:Y:S05]  /*40d0*/  BSYNC B2 ;  /* 0x0000000000027941 */ /* 0x000fea0003800000 */
.L_x_347:
[----:B------:R-:W-:Y:S01]  /*40e0*/  ISETP.NE.AND P3, PT, R35, RZ, PT ;  /* 0x000000ff2300720c */ /* 0x000fe20003f65270 */
[----:B------:R-:W-:-:S12]  /*40f0*/  BSSY B2, `(.L_x_351) ;  /* 0x0000073000027945 */ /* 0x000fd80003800000 */
[----:B------:R-:W-:Y:S05]  /*4100*/  @!P3 BRA `(.L_x_352) ;  /* 0x0000000400c4b947 */ /* 0x000fea0003800000 */
[----:B012-4-:R0:W1:Y:S01]  /*4110*/  LDS.128 R40, [R46+0x1a400] ;  /* 0x01a400002e287984 */ /* 0x0170620000000c00 */
[----:B------:R-:W-:Y:S01]  /*4120*/  ISETP.GE.AND P3, PT, R172, R133, PT ;  /* 0x00000085ac00720c */ /* 0x000fe20003f66270 */
[----:B------:R-:W-:-:S12]  /*4130*/  BSSY B3, `(.L_x_353) ;  /* 0x000006d000037945 */ /* 0x000fd80003800000 */
[----:B0-----:R-:W-:Y:S05]  /*4140*/  @P3 BRA `(.L_x_354) ;  /* 0x0000000400ac3947 */ /* 0x001fea0003800000 */
[--C-:B------:R-:W-:Y:S02]  /*4150*/  SHF.R.U32.HI R136, RZ, 0x8, R95.reuse ;  /* 0x00000008ff887819 */ /* 0x100fe4000001165f */
[----:B------:R-:W-:Y:S02]  /*4160*/  LOP3.LUT R124, R95, 0xff0000ff, RZ, 0xc0, !PT ;  /* 0xff0000ff5f7c7812 */ /* 0x000fe400078ec0ff */
[----:B------:R-:W-:Y:S01]  /*4170*/  SHF.R.U32.HI R95, RZ, 0x10, R95 ;  /* 0x00000010ff5f7819 */ /* 0x000fe2000001165f */
[----:B------:R-:W-:Y:S01]  /*4180*/  IMAD.SHL.U32 R136, R136, 0x100, RZ ;  /* 0x0000010088887824 */ /* 0x000fe200078e00ff */
[----:B------:R-:W-:Y:S02]  /*4190*/  SHF.R.U32.HI R137, RZ, 0x8, R125 ;  /* 0x00000008ff897819 */ /* 0x000fe4000001167d */
[----:B------:R-:W-:Y:S01]  /*41a0*/  LOP3.LUT R138, R125, 0xff0000ff, RZ, 0xc0, !PT ;  /* 0xff0000ff7d8a7812 */ /* 0x000fe200078ec0ff */
[----:B------:R-:W-:Y:S01]  /*41b0*/  IMAD.U32 R95, R95, 0x10000, RZ ;  /* 0x000100005f5f7824 */ /* 0x000fe200078e00ff */
[----:B------:R-:W-:-:S02]  /*41c0*/  LOP3.LUT R124, R124, 0xff00, R136, 0xf8, !PT ;  /* 0x0000ff007c7c7812 */ /* 0x000fc400078ef888 */
[----:B------:R-:W-:Y:S02]  /*41d0*/  SHF.L.U32 R137, R137, 0x8, RZ ;  /* 0x0000000889897819 */ /* 0x000fe400000006ff */
        /* <DEDUP_REMOVED lines=15> */
[----:B------:R-:W-:Y:S01]  /*42d0*/  FFMA.FTZ R125, R125, R139, R166 ;  /* 0x0000008b7d7d7223 */ /* 0x000fe200000100a6 */
        /* <DEDUP_REMOVED lines=26> */
[----:B------:R-:W-:Y:S02]  /*4480*/  F2FP.F16.E4M3.UNPACK_B R124, R42 ;  /* 0x0000002aff7c723e */ /* 0x000fe400020006ff */
        /* <DEDUP_REMOVED lines=10> */
[CC--:B------:R-:W-:Y:S01]  /*4530*/  FFMA.FTZ R166, R94.reuse, R43.reuse, -R166 ;  /* 0x0000002b5ea67223 */ /* 0x0c0fe200000108a6 */
        /* <DEDUP_REMOVED lines=26> */
[C---:B------:R-:W-:Y:S01]  /*46e0*/  FMUL.FTZ R136, R43.reuse, R139 ;  /* 0x0000008b2b887220 */ /* 0x040fe20000410000 */
[----:B------:R-:W-:Y:S01]  /*46f0*/  F2FP.SATFINITE.E4M3.F32.PACK_AB_MERGE_C R137, R138, R137, R41 ;  /* 0x000000898a89723e */ /* 0x000fe20004807029 */
[C---:B------:R-:W-:Y:S01]  /*4700*/  FMUL.FTZ R139, R124.reuse, R139 ;  /* 0x0000008b7c8b7220 */ /* 0x040fe20000410000 */
[----:B------:R-:W-:Y:S01]  /*4710*/  MOV R41, R125 ;  /* 0x0000007d00297202 */ /* 0x000fe20000000f00 */
[-C--:B------:R-:W-:Y:S02]  /*4720*/  FFMA.FTZ R136, R124, R95.reuse, -R136 ;  /* 0x0000005f7c887223 */ /* 0x080fe40000010888 */
        /* <DEDUP_REMOVED lines=11> */
[----:B------:R-:W-:-:S05]  /*47e0*/  F2FP.SATFINITE.E4M3.F32.PACK_AB_MERGE_C R95, R165, R95, R136 ;  /* 0x0000005fa55f723e */ /* 0x000fca0004807088 */
[----:B------:R-:W-:-:S07]  /*47f0*/  IMAD.MOV.U32 R40, RZ, RZ, R95 ;  /* 0x000000ffff287224 */ /* 0x000fce00078e005f */
.L_x_354:
[----:B------:R-:W-:Y:S05]  /*4800*/  BSYNC B3 ;  /* 0x0000000000037941 */ /* 0x000fea0003800000 */
.L_x_353:
[----:B-1----:R0:W-:Y:S02]  /*4810*/  STG.E.128 desc[UR54][R48.64+0x20], R40 ;  /* 0x0000202830007986 */ /* 0x0021e4000c101d36 */
.L_x_352:
[----:B------:R-:W-:Y:S05]  /*4820*/  BSYNC B2 ;  /* 0x0000000000027941 */ /* 0x000fea0003800000 */
.L_x_351:
        /* <DEDUP_REMOVED lines=8> */
[----:B------:R-:W-:Y:S02]  /*48b0*/  SHF.R.U32.HI R92, RZ, 0x10, R87 ;  /* 0x00000010ff5c7819 */ /* 0x000fe40000011657 */
[----:B------:R-:W-:Y:S01]  /*48c0*/  LOP3.LUT R87, R87, 0xff0000ff, RZ, 0xc0, !PT ;  /* 0xff0000ff57577812 */ /* 0x000fe200078ec0ff */
[----:B------:R-:W-:Y:S01]  /*48d0*/  IMAD.SHL.U32 R94, R86, 0x100, RZ ;  /* 0x00000100565e7824 */ /* 0x000fe200078e00ff */
[----:B------:R-:W-:Y:S02]  /*48e0*/  SHF.R.U32.HI R95, RZ, 0x8, R93 ;  /* 0x00000008ff5f7819 */ /* 0x000fe4000001165d */
[----:B------:R-:W-:Y:S02]  /*48f0*/  SHF.L.U32 R92, R92, 0x10, RZ ;  /* 0x000000105c5c7819 */ /* 0x000fe400000006ff */
[----:B------:R-:W-:Y:S01]  /*4900*/  LOP3.LUT R87, R87, 0xff00, R94, 0xf8, !PT ;  /* 0x0000ff0057577812 */ /* 0x000fe200078ef85e */
[----:B------:R-:W-:Y:S01]  /*4910*/  IMAD.SHL.U32 R95, R95, 0x100, RZ ;  /* 0x000001005f5f7824 */ /* 0x000fe200078e00ff */
[----:B------:R-:W-:-:S02]  /*4920*/  LOP3.LUT R124, R93, 0xff0000ff, RZ, 0xc0, !PT ;  /* 0xff0000ff5d7c7812 */ /* 0x000fc400078ec0ff */
        /* <DEDUP_REMOVED lines=67> */
[--C-:B------:R-:W-:Y:S02]  /*4d60*/  HADD2.F32 R43, -RZ, R42.reuse.H1_H1 ;  /* 0x3000002aff2b7230 */ /* 0x100fe40000004100 */
        /* <DEDUP_REMOVED lines=14> */
[----:B------:R-:W-:Y:S02]  /*4e50*/  IMAD.MOV.U32 R41, RZ, RZ, R93 ;  /* 0x000000ffff297224 */ /* 0x000fe400078e005d */
[-C--:B------:R-:W-:Y:S01]  /*4e60*/  FFMA.FTZ R94, R92, R87.reuse, -R94 ;  /* 0x000000575c5e7223 */ /* 0x080fe2000001085e */
[----:B------:R-:W-:Y:S01]  /*4e70*/  FFMA.FTZ R125, R43, R87, R125 ;  /* 0x000000572b7d7223 */ /* 0x000fe2000001007d */
[----:B------:R-:W-:-:S04]  /*4e80*/  F2FP.F16.E4M3.UNPACK_B R43, R40 ;  /* 0x00000028ff2b723e */ /* 0x000fc800020006ff */
[----:B------:R-:W-:Y:S01]  /*4e90*/  F2FP.SATFINITE.E4M3.F32.PACK_AB_MERGE_C R94, R125, R94, RZ ;  /* 0x0000005e7d5e723e */ /* 0x000fe200048070ff */
[--C-:B------:R-:W-:Y:S02]  /*4ea0*/  HADD2.F32 R40, -RZ, R43.reuse.H1_H1 ;  /* 0x3000002bff287230 */ /* 0x100fe40000004100 */
[----:B------:R-:W-:-:S03]  /*4eb0*/  HADD2.F32 R43, -RZ, R43.H0_H0 ;  /* 0x2000002bff2b7230 */ /* 0x000fc60000004100 */
[CC--:B------:R-:W-:Y:S02]  /*4ec0*/  FMUL.FTZ R87, R40.reuse, R163.reuse ;  /* 0x000000a328577220 */ /* 0x0c0fe40000410000 */
[C---:B------:R-:W-:Y:S02]  /*4ed0*/  FMUL.FTZ R163, R43.reuse, R163 ;  /* 0x000000a32ba37220 */ /* 0x040fe40000410000 */
[-C--:B------:R-:W-:Y:S01]  /*4ee0*/  FFMA.FTZ R87, R43, R162.reuse, -R87 ;  /* 0x000000a22b577223 */ /* 0x080fe20000010857 */
[----:B------:R-:W-:Y:S01]  /*4ef0*/  F2FP.SATFINITE.E4M3.F32.PACK_AB_MERGE_C R43, R137, R139, R86 ;  /* 0x0000008b892b723e */ /* 0x000fe20004807056 */
[----:B------:R-:W-:-:S05]  /*4f00*/  FFMA.FTZ R163, R40, R162, R163 ;  /* 0x000000a228a37223 */ /* 0x000fca00000100a3 */
[----:B------:R-:W-:-:S07]  /*4f10*/  F2FP.SATFINITE.E4M3.F32.PACK_AB_MERGE_C R40, R163, R87, R94 ;  /* 0x00000057a328723e */ /* 0x000fce000480705e */
.L_x_358:
[----:B------:R-:W-:Y:S05]  /*4f20*/  BSYNC B3 ;  /* 0x0000000000037941 */ /* 0x000fea0003800000 */
.L_x_357:
[----:B-1----:R0:W-:Y:S02]  /*4f30*/  STG.E.128 desc[UR54][R48.64+0x40], R40 ;  /* 0x0000402830007986 */ /* 0x0021e4000c101d36 */
.L_x_356:
[----:B------:R-:W-:Y:S05]  /*4f40*/  BSYNC B2 ;  /* 0x0000000000027941 */ /* 0x000fea0003800000 */
.L_x_355:
        /* <DEDUP_REMOVED lines=15> */
[----:B------:R-:W-:Y:S02]  /*5040*/  SHF.R.U32.HI R82, RZ, 0x10, R85 ;  /* 0x00000010ff527819 */ /* 0x000fe40000011655 */
[----:B------:R-:W-:Y:S02]  /*5050*/  SHF.L.U32 R85, R86, 0x8, RZ ;  /* 0x0000000856557819 */ /* 0x000fe400000006ff */
[----:B------:R-:W-:Y:S02]  /*5060*/  LOP3.LUT R83, R84, 0xff0000, R83, 0xf8, !PT ;  /* 0x00ff000054537812 */ /* 0x000fe400078ef853 */
[----:B------:R-:W-:Y:S02]  /*5070*/  F2FP.F16.E4M3.UNPACK_B R84, R161.H1 ;  /* 0x000000a1ff54723e */ /* 0x000fe400030006ff */
[----:B-1----:R-:W-:Y:S02]  /*5080*/  F2FP.F16.E4M3.UNPACK_B R86, R41 ;  /* 0x00000029ff56723e */ /* 0x002fe400020006ff */
[----:B------:R-:W-:Y:S01]  /*5090*/  LOP3.LUT R92, R92, 0xff00, R85, 0xf8, !PT ;  /* 0x0000ff005c5c7812 */ /* 0x000fe200078ef855 */
[----:B------:R-:W-:Y:S01]  /*50a0*/  HADD2.F32 R94, -RZ, R84.H0_H0 ;  /* 0x20000054ff5e7230 */ /* 0x000fe20000004100 */
[-C--:B------:R-:W-:Y:S01]  /*50b0*/  F2FP.F16.E4M3.UNPACK_B R87, R160.reuse.H1 ;  /* 0x000000a0ff57723e */ /* 0x080fe200030006ff */
[--C-:B------:R-:W-:Y:S01]  /*50c0*/  HADD2.F32 R85, -RZ, R86.reuse.H1_H1 ;  /* 0x30000056ff557230 */ /* 0x100fe20000004100 */
[----:B------:R-:W-:Y:S01]  /*50d0*/  F2FP.F16.E4M3.UNPACK_B R161, R161 ;  /* 0x000000a1ffa1723e */ /* 0x000fe200020006ff */
[----:B------:R-:W-:Y:S01]  /*50e0*/  HADD2.F32 R86, -RZ, R86.H0_H0 ;  /* 0x20000056ff567230 */ /* 0x000fe20000004100 */
[----:B------:R-:W-:Y:S01]  /*50f0*/  F2FP.F16.E4M3.UNPACK_B R160, R160 ;  /* 0x000000a0ffa0723e */ /* 0x000fe200020006ff */
[----:B------:R-:W-:-:S02]  /*5100*/  HADD2.F32 R93, -RZ, R87.H0_H0 ;  /* 0x20000057ff5d7230 */ /* 0x000fc40000004100 */
[-C--:B------:R-:W-:Y:S01]  /*5110*/  FMUL.FTZ R95, R85, R94.reuse ;  /* 0x0000005e555f7220 */ /* 0x080fe20000410000 */
[----:B------:R-:W-:Y:S02]  /*5120*/  HADD2.F32 R87, -RZ, R87.H1_H1 ;  /* 0x30000057ff577230 */ /* 0x000fe40000004100 */
[C---:B------:R-:W-:Y:S01]  /*5130*/  FMUL.FTZ R94, R86.reuse, R94 ;  /* 0x0000005e565e7220 */ /* 0x040fe20000410000 */
[----:B------:R-:W-:-:S03]  /*5140*/  FFMA.FTZ R86, R86, R93, -R95 ;  /* 0x0000005d56567223 */ /* 0x000fc6000001085f */
[----:B------:R-:W-:Y:S01]  /*5150*/  FFMA.FTZ R85, R85, R93, R94 ;  /* 0x0000005d55557223 */ /* 0x000fe2000001005e */
[----:B------:R-:W-:Y:S01]  /*5160*/  F2FP.F16.E4M3.UNPACK_B R94, R41.H1 ;  /* 0x00000029ff5e723e */ /* 0x000fe200030006ff */
[----:B------:R-:W-:-:S04]  /*5170*/  HADD2.F32 R93, -RZ, R84.H1_H1 ;  /* 0x30000054ff5d7230 */ /* 0x000fc80000004100 */
        /* <DEDUP_REMOVED lines=31> */
[----:B------:R-:W-:-:S03]  /*5370*/  HADD2.F32 R82, -RZ, R82.H0_H0 ;  /* 0x20000052ff527230 */ /* 0x000fc60000004100 */
[----:B------:R-:W-:-:S04]  /*5380*/  FMUL.FTZ R94, R93, R92 ;  /* 0x0000005c5d5e7220 */ /* 0x000fc80000410000 */
[C---:B------:R-:W-:Y:S01]  /*5390*/  FFMA.FTZ R94, R82.reuse, R43, -R94 ;  /* 0x0000002b525e7223 */ /* 0x040fe2000001085e */
[----:B------:R-:W-:Y:S01]  /*53a0*/  FMUL.FTZ R82, R82, R92 ;  /* 0x0000005c52527220 */ /* 0x000fe20000410000 */
[----:B------:R-:W-:-:S03]  /*53b0*/  HADD2.F32 R92, -RZ, R41.H0_H0 ;  /* 0x20000029ff5c7230 */ /* 0x000fc60000004100 */
[----:B------:R-:W-:Y:S01]  /*53c0*/  FFMA.FTZ R82, R93, R43, R82 ;  /* 0x0000002b5d527223 */ /* 0x000fe20000010052 */
[--C-:B------:R-:W-:Y:S02]  /*53d0*/  HADD2.F32 R43, -RZ, R84.reuse.H1_H1 ;  /* 0x30000054ff2b7230 */ /* 0x100fe40000004100 */
[----:B------:R-:W-:Y:S02]  /*53e0*/  HADD2.F32 R84, -RZ, R84.H0_H0 ;  /* 0x20000054ff547230 */ /* 0x000fe40000004100 */
[--C-:B------:R-:W-:Y:S02]  /*53f0*/  HADD2.F32 R93, -RZ, R161.reuse.H1_H1 ;  /* 0x300000a1ff5d7230 */ /* 0x100fe40000004100 */
[-C--:B------:R-:W-:Y:S01]  /*5400*/  FMUL.FTZ R87, R43, R92.reuse ;  /* 0x0000005c2b577220 */ /* 0x080fe20000410000 */
[----:B------:R-:W-:Y:S02]  /*5410*/  HADD2.F32 R161, -RZ, R161.H0_H0 ;  /* 0x200000a1ffa17230 */ /* 0x000fe40000004100 */
[----:B------:R-:W-:Y:S01]  /*5420*/  FMUL.FTZ R92, R84, R92 ;  /* 0x0000005c545c7220 */ /* 0x000fe20000410000 */
[----:B------:R-:W-:Y:S01]  /*5430*/  F2FP.SATFINITE.E4M3.F32.PACK_AB_MERGE_C R82, R82, R94, RZ ;  /* 0x0000005e5252723e */ /* 0x000fe200048070ff */
[----:B------:R-:W-:Y:S01]  /*5440*/  FFMA.FTZ R87, R84, R86, -R87 ;  /* 0x0000005654577223 */ /* 0x000fe20000010857 */
[----:B------:R-:W-:-:S02]  /*5450*/  HADD2.F32 R84, -RZ, R41.H1_H1 ;  /* 0x30000029ff547230 */ /* 0x000fc40000004100 */
[----:B------:R-:W-:Y:S01]  /*5460*/  FFMA.FTZ R92, R43, R86, R92 ;  /* 0x000000562b5c7223 */ /* 0x000fe2000001005c */
[--C-:B------:R-:W-:Y:S02]  /*5470*/  HADD2.F32 R43, -RZ, R42.reuse.H1_H1 ;  /* 0x3000002aff2b7230 */ /* 0x100fe40000004100 */
[----:B------:R-:W-:Y:S02]  /*5480*/  HADD2.F32 R41, -RZ, R42.H0_H0 ;  /* 0x2000002aff297230 */ /* 0x000fe40000004100 */
[----:B------:R-:W-:Y:S02]  /*5490*/  HADD2.F32 R42, -RZ, R83.H1_H1 ;  /* 0x30000053ff2a7230 */ /* 0x000fe40000004100 */
[-C--:B------:R-:W-:Y:S01]  /*54a0*/  FMUL.FTZ R86, R43, R84.reuse ;  /* 0x000000542b567220 */ /* 0x080fe20000410000 */
[--C-:B------:R-:W-:Y:S02]  /*54b0*/  HADD2.F32 R83, -RZ, R160.reuse.H1_H1 ;  /* 0x300000a0ff537230 */ /* 0x100fe40000004100 */
[----:B------:R-:W-:Y:S01]  /*54c0*/  FMUL.FTZ R84, R41, R84 ;  /* 0x0000005429547220 */ /* 0x000fe20000410000 */
[----:B------:R-:W-:-:S02]  /*54d0*/  HADD2.F32 R160, -RZ, R160.H0_H0 ;  /* 0x200000a0ffa07230 */ /* 0x000fc40000004100 */
[-C--:B------:R-:W-:Y:S01]  /*54e0*/  FFMA.FTZ R41, R41, R42.reuse, -R86 ;  /* 0x0000002a29297223 */ /* 0x080fe20000010856 */
[----:B------:R-:W-:Y:S01]  /*54f0*/  FFMA.FTZ R42, R43, R42, R84 ;  /* 0x0000002a2b2a7223 */ /* 0x000fe20000010054 */
[----:B------:R-:W-:-:S04]  /*5500*/  F2FP.F16.E4M3.UNPACK_B R84, R40.H1 ;  /* 0x00000028ff54723e */ /* 0x000fc800030006ff */
[----:B------:R-:W-:Y:S01]  /*5510*/  F2FP.SATFINITE.E4M3.F32.PACK_AB_MERGE_C R41, R42, R41, RZ ;  /* 0x000000292a29723e */ /* 0x000fe200048070ff */
[--C-:B------:R-:W-:Y:S02]  /*5520*/  HADD2.F32 R43, -RZ, R84.reuse.H1_H1 ;  /* 0x30000054ff2b7230 */ /* 0x100fe40000004100 */
[----:B------:R-:W-:Y:S01]  /*5530*/  HADD2.F32 R84, -RZ, R84.H0_H0 ;  /* 0x20000054ff547230 */ /* 0x000fe20000004100 */
[----:B------:R-:W-:Y:S01]  /*5540*/  F2FP.SATFINITE.E4M3.F32.PACK_AB_MERGE_C R42, R92, R87, R41 ;  /* 0x000000575c2a723e */ /* 0x000fe20004807029 */
[----:B------:R-:W-:Y:S02]  /*5550*/  IMAD.MOV.U32 R41, RZ, RZ, R85 ;  /* 0x000000ffff297224 */ /* 0x000fe400078e0055 */
[-C--:B------:R-:W-:Y:S01]  /*5560*/  FMUL.FTZ R86, R43, R93.reuse ;  /* 0x0000005d2b567220 */ /* 0x080fe20000410000 */
[----:B------:R-:W-:-:S03]  /*5570*/  FMUL.FTZ R93, R84, R93 ;  /* 0x0000005d545d7220 */ /* 0x000fc60000410000 */
        /* <DEDUP_REMOVED lines=12> */
.L_x_362:
[----:B------:R-:W-:Y:S05]  /*5640*/  BSYNC B3 ;  /* 0x0000000000037941 */ /* 0x000fea0003800000 */
.L_x_361:
[----:B-1----:R0:W-:Y:S02]  /*5650*/  STG.E.128 desc[UR54][R48.64+0x60], R40 ;  /* 0x0000602830007986 */ /* 0x0021e4000c101d36 */
.L_x_360:
[----:B------:R-:W-:Y:S05]  /*5660*/  BSYNC B2 ;  /* 0x0000000000027941 */ /* 0x000fea0003800000 */
.L_x_359:
[----:B------:R-:W-:Y:S01]  /*5670*/  ISETP.NE.AND P3, PT, R38, RZ, PT ;  /* 0x000000ff2600720c */ /* 0x000fe20003f65270 */
[----:B------:R-:W-:-:S12]  /*5680*/  BSSY B2, `(.L_x_363) ;  /* 0x0000072000027945 */ /* 0x000fd80003800000 */
[----:B------:R-:W-:Y:S05]  /*5690*/  @!P3 BRA `(.L_x_364) ;  /* 0x0000000400c0b947 */ /* 0x000fea0003800000 */
[----:B012-4-:R0:W1:Y:S01]  /*56a0*/  LDS.128 R40, [R47+0x1f400] ;  /* 0x01f400002f287984 */ /* 0x0170620000000c00 */
[----:B------:R-:W-:Y:S01]  /*56b0*/  ISETP.GE.AND P3, PT, R173, R133, PT ;  /* 0x00000085ad00720c */ /* 0x000fe20003f66270 */
[----:B------:R-:W-:-:S12]  /*56c0*/  BSSY B3, `(.L_x_365) ;  /* 0x000006c000037945 */ /* 0x000fd80003800000 */
[----:B0-----:R-:W-:Y:S05]  /*56d0*/  @P3 BRA `(.L_x_366) ;  /* 0x0000000400a83947 */ /* 0x001fea0003800000 */
[----:B-1----:R-:W-:Y:S02]  /*56e0*/  MOV R80, R41 ;  /* 0x0000002900507202 */ /* 0x002fe40000000f00 */
[----:B------:R-:W-:Y:S02]  /*56f0*/  F2FP.F16.E4M3.UNPACK_B R82, R159.H1 ;  /* 0x0000009fff52723e */ /* 0x000fe400030006ff */
[----:B------:R-:W-:Y:S02]  /*5700*/  F2FP.F16.E4M3.UNPACK_B R78, R80 ;  /* 0x00000050ff4e723e */ /* 0x000fe400020006ff */
[----:B------:R-:W-:Y:S01]  /*5710*/  F2FP.F16.E4M3.UNPACK_B R41, R158.H1 ;  /* 0x0000009eff29723e */ /* 0x000fe200030006ff */
[----:B------:R-:W-:Y:S02]  /*5720*/  HADD2.F32 R85, -RZ, R82.H0_H0 ;  /* 0x20000052ff557230 */ /* 0x000fe40000004100 */
[--C-:B------:R-:W-:Y:S02]  /*5730*/  HADD2.F32 R83, -RZ, R78.reuse.H1_H1 ;  /* 0x3000004eff537230 */ /* 0x100fe40000004100 */
[----:B------:R-:W-:-:S02]  /*5740*/  HADD2.F32 R78, -RZ, R78.H0_H0 ;  /* 0x2000004eff4e7230 */ /* 0x000fc40000004100 */
[--C-:B------:R-:W-:Y:S02]  /*5750*/  HADD2.F32 R84, -RZ, R41.reuse.H0_H0 ;  /* 0x20000029ff547230 */ /* 0x100fe40000004100 */
[CC--:B------:R-:W-:Y:S01]  /*5760*/  FMUL.FTZ R87, R83.reuse, R85.reuse ;  /* 0x0000005553577220 */ /* 0x0c0fe20000410000 */
[----:B------:R-:W-:Y:S02]  /*5770*/  HADD2.F32 R82, -RZ, R82.H1_H1 ;  /* 0x30000052ff527230 */ /* 0x000fe40000004100 */
[C---:B------:R-:W-:Y:S01]  /*5780*/  FMUL.FTZ R86, R78.reuse, R85 ;  /* 0x000000554e567220 */ /* 0x040fe20000410000 */
[----:B------:R-:W-:Y:S02]  /*5790*/  HADD2.F32 R41, -RZ, R41.H1_H1 ;  /* 0x30000029ff297230 */ /* 0x000fe40000004100 */
[-C--:B------:R-:W-:Y:S01]  /*57a0*/  FFMA.FTZ R78, R78, R84.reuse, -R87 ;  /* 0x000000544e4e7223 */ /* 0x080fe20000010857 */
[----:B------:R-:W-:Y:S01]  /*57b0*/  FFMA.FTZ R83, R83, R84, R86 ;  /* 0x0000005453537223 */ /* 0x000fe20000010056 */
[----:B------:R-:W-:Y:S01]  /*57c0*/  F2FP.F16.E4M3.UNPACK_B R84, R80.H1 ;  /* 0x00000050ff54723e */ /* 0x000fe200030006ff */
[----:B------:R-:W-:Y:S01]  /*57d0*/  IMAD.MOV.U32 R80, RZ, RZ, R40 ;  /* 0x000000ffff507224 */ /* 0x000fe200078e0028 */
[----:B------:R-:W-:-:S03]  /*57e0*/  F2FP.F16.E4M3.UNPACK_B R86, R159 ;  /* 0x0000009fff56723e */ /* 0x000fc600020006ff */
[--C-:B------:R-:W-:Y:S02]  /*57f0*/  HADD2.F32 R85, -RZ, R84.reuse.H1_H1 ;  /* 0x30000054ff557230 */ /* 0x100fe40000004100 */
[----:B------:R-:W-:Y:S02]  /*5800*/  HADD2.F32 R84, -RZ, R84.H0_H0 ;  /* 0x20000054ff547230 */ /* 0x000fe40000004100 */
[----:B------:R-:W-:Y:S02]  /*5810*/  HADD2.F32 R92, -RZ, R86.H1_H1 ;  /* 0x30000056ff5c7230 */ /* 0x000fe40000004100 */
[-C--:B------:R-:W-:Y:S01]  /*5820*/  FMUL.FTZ R87, R85, R82.reuse ;  /* 0x0000005255577220 */ /* 0x080fe20000410000 */
[----:B------:R-:W-:-:S03]  /*5830*/  FMUL.FTZ R40, R84, R82 ;  /* 0x0000005254287220 */ /* 0x000fc60000410000 */
[-C--:B------:R-:W-:Y:S01]  /*5840*/  FFMA.FTZ R82, R84, R41.reuse, -R87 ;  /* 0x0000002954527223 */ /* 0x080fe20000010857 */
[----:B------:R-:W-:Y:S01]  /*5850*/  F2FP.F16.E4M3.UNPACK_B R84, R158 ;  /* 0x0000009eff54723e */ /* 0x000fe200020006ff */
[----:B------:R-:W-:Y:S01]  /*5860*/  FFMA.FTZ R85, R85, R41, R40 ;  /* 0x0000002955557223 */ /* 0x000fe20000010028 */
[-C--:B------:R-:W-:Y:S02]  /*5870*/  F2FP.F16.E4M3.UNPACK_B R40, R80.reuse.H1 ;  /* 0x00000050ff28723e */ /* 0x080fe400030006ff */
[----:B------:R-:W-:Y:S01]  /*5880*/  F2FP.F16.E4M3.UNPACK_B R80, R80 ;  /* 0x00000050ff50723e */ /* 0x000fe200020006ff */
[----:B------:R-:W-:Y:S02]  /*5890*/  HADD2.F32 R87, -RZ, R84.H1_H1 ;  /* 0x30000054ff577230 */ /* 0x000fe40000004100 */
[--C-:B------:R-:W-:Y:S02]  /*58a0*/  HADD2.F32 R41, -RZ, R40.reuse.H1_H1 ;  /* 0x30000028ff297230 */ /* 0x100fe40000004100 */
[----:B------:R-:W-:-:S03]  /*58b0*/  HADD2.F32 R40, -RZ, R40.H0_H0 ;  /* 0x20000028ff287230 */ /* 0x000fc60000004100 */
[CC--:B------:R-:W-:Y:S02]  /*58c0*/  FMUL.FTZ R93, R41.reuse, R92.reuse ;  /* 0x0000005c295d7220 */ /* 0x0c0fe40000410000 */
[C---:B------:R-:W-:Y:S02]  /*58d0*/  FMUL.FTZ R92, R40.reuse, R92 ;  /* 0x0000005c285c7220 */ /* 0x040fe40000410000 */
[-C--:B------:R-:W-:Y:S02]  /*58e0*/  FFMA.FTZ R40, R40, R87.reuse, -R93 ;  /* 0x0000005728287223 */ /* 0x080fe4000001085d */
[----:B------:R-:W-:Y:S01]  /*58f0*/  FFMA.FTZ R41, R41, R87, R92 ;  /* 0x0000005729297223 */ /* 0x000fe2000001005c */
[----:B------:R-:W-:Y:S01]  /*5900*/  F2FP.SATFINITE.E4M3.F32.PACK_AB_MERGE_C R92, R85, R82, RZ ;  /* 0x00000052555c723e */ /* 0x000fe200048070ff */
[----:B------:R-:W-:Y:S01]  /*5910*/  HADD2.F32 R85, -RZ, R86.H0_H0 ;  /* 0x20000056ff557230 */ /* 0x000fe20000004100 */
[--C-:B------:R-:W-:Y:S01]  /*5920*/  SHF.R.U32.HI R86, RZ, 0x10, R81.reuse ;  /* 0x00000010ff567819 */ /* 0x100fe20000011651 */
[--C-:B------:R-:W-:Y:S01]  /*5930*/  HADD2.F32 R82, -RZ, R80.reuse.H1_H1 ;  /* 0x30000050ff527230 */ /* 0x100fe20000004100 */
[----:B------:R-:W-:Y:S01]  /*5940*/  F2FP.SATFINITE.E4M3.F32.PACK_AB_MERGE_C R78, R83, R78, R92 ;  /* 0x0000004e534e723e */ /* 0x000fe2000480705c */
[----:B------:R-:W-:Y:S01]  /*5950*/  HADD2.F32 R80, -RZ, R80.H0_H0 ;  /* 0x20000050ff507230 */ /* 0x000fe20000004100 */
[----:B------:R-:W-:Y:S01]  /*5960*/  SHF.R.U32.HI R83, RZ, 0x8, R81 ;  /* 0x00000008ff537819 */ /* 0x000fe20000011651 */
[----:B------:R-:W-:-:S02]  /*5970*/  HADD2.F32 R87, -RZ, R84.H0_H0 ;  /* 0x20000054ff577230 */ /* 0x000fc40000004100 */
[-C--:B------:R-:W-:Y:S01]  /*5980*/  FMUL.FTZ R93, R82, R85.reuse ;  /* 0x00000055525d7220 */ /* 0x080fe20000410000 */
[----:B------:R-:W-:Y:S01]  /*5990*/  LOP3.LUT R84, R81, 0xff0000ff, RZ, 0xc0, !PT ;  /* 0xff0000ff51547812 */ /* 0x000fe200078ec0ff */
[C---:B------:R-:W-:Y:S01]  /*59a0*/  FMUL.FTZ R95, R80.reuse, R85 ;  /* 0x00000055505f7220 */ /* 0x040fe20000410000 */
[----:B------:R-:W-:Y:S02]  /*59b0*/  IMAD.SHL.U32 R81, R83, 0x100, RZ ;  /* 0x0000010053517824 */ /* 0x000fe400078e00ff */
[-C--:B------:R-:W-:Y:S01]  /*59c0*/  FFMA.FTZ R85, R80, R87.reuse, -R93 ;  /* 0x0000005750557223 */ /* 0x080fe2000001085d */
[----:B------:R-:W-:Y:S01]  /*59d0*/  SHF.R.U32.HI R92, RZ, 0x10, R79 ;  /* 0x00000010ff5c7819 */ /* 0x000fe2000001164f */
[----:B------:R-:W-:Y:S01]  /*59e0*/  FFMA.FTZ R80, R82, R87, R95 ;  /* 0x0000005752507223 */ /* 0x000fe2000001005f */
[----:B------:R-:W-:Y:S02]  /*59f0*/  SHF.R.U32.HI R87, RZ, 0x8, R79 ;  /* 0x00000008ff577819 */ /* 0x000fe4000001164f */
[----:B------:R-:W-:-:S02]  /*5a00*/  LOP3.LUT R82, R79, 0xff0000ff, RZ, 0xc0, !PT ;  /* 0xff0000ff4f527812 */ /* 0x000fc400078ec0ff */
[----:B------:R-:W-:Y:S01]  /*5a10*/  LOP3.LUT R84, R84, 0xff00, R81, 0xf8, !PT ;  /* 0x0000ff0054547812 */ /* 0x000fe200078ef851 */
[----:B------:R-:W-:Y:S01]  /*5a20*/  IMAD.SHL.U32 R79, R87, 0x100, RZ ;  /* 0x00000100574f7824 */ /* 0x000fe200078e00ff */
[----:B------:R-:W-:Y:S01]  /*5a30*/  SHF.L.U32 R81, R86, 0x10, RZ ;  /* 0x0000001056517819 */ /* 0x000fe200000006ff */
[----:B------:R-:W-:Y:S01]  /*5a40*/  IMAD.MOV.U32 R86, RZ, RZ, R43 ;  /* 0x000000ffff567224 */ /* 0x000fe200078e002b */
[----:B------:R-:W-:Y:S01]  /*5a50*/  F2FP.SATFINITE.E4M3.F32.PACK_AB_MERGE_C R40, R41, R40, RZ ;  /* 0x000000282928723e */ /* 0x000fe200048070ff */
[----:B------:R-:W-:Y:S01]  /*5a60*/  IMAD.MOV.U32 R41, RZ, RZ, R78 ;  /* 0x000000ffff297224 */ /* 0x000fe200078e004e */
[----:B------:R-:W-:Y:S01]  /*5a70*/  LOP3.LUT R82, R82, 0xff00, R79, 0xf8, !PT ;  /* 0x0000ff0052527812 */ /* 0x000fe200078ef84f */
[----:B------:R-:W-:Y:S01]  /*5a80*/  IMAD.U32 R79, R92, 0x10000, RZ ;  /* 0x000100005c4f7824 */ /* 0x000fe200078e00ff */
[----:B------:R-:W-:Y:S02]  /*5a90*/  LOP3.LUT R81, R84, 0xff0000, R81, 0xf8, !PT ;  /* 0x00ff000054517812 */ /* 0x000fe400078ef851 */
[----:B------:R-:W-:-:S02]  /*5aa0*/  F2FP.F16.E4M3.UNPACK_B R43, R86 ;  /* 0x00000056ff2b723e */ /* 0x000fc400020006ff */
[----:B------:R-:W-:Y:S02]  /*5ab0*/  LOP3.LUT R79, R82, 0xff0000, R79, 0xf8, !PT ;  /* 0x00ff0000524f7812 */ /* 0x000fe400078ef84f */
[----:B------:R-:W-:Y:S01]  /*5ac0*/  F2FP.F16.E4M3.UNPACK_B R84, R81.H1 ;  /* 0x00000051ff54723e */ /* 0x000fe200030006ff */
[--C-:B------:R-:W-:Y:S01]  /*5ad0*/  HADD2.F32 R87, -RZ, R43.reuse.H1_H1 ;  /* 0x3000002bff577230 */ /* 0x100fe20000004100 */
[-C--:B------:R-:W-:Y:S01]  /*5ae0*/  F2FP.F16.E4M3.UNPACK_B R83, R79.reuse.H1 ;  /* 0x0000004fff53723e */ /* 0x080fe200030006ff */
[----:B------:R-:W-:Y:S01]  /*5af0*/  HADD2.F32 R43, -RZ, R43.H0_H0 ;  /* 0x2000002bff2b7230 */ /* 0x000fe20000004100 */
[----:B------:R-:W-:Y:S01]  /*5b00*/  F2FP.F16.E4M3.UNPACK_B R86, R86.H1 ;  /* 0x00000056ff56723e */ /* 0x000fe200030006ff */
[--C-:B------:R-:W-:Y:S01]  /*5b10*/  HADD2.F32 R82, -RZ, R84.reuse.H0_H0 ;  /* 0x20000054ff527230 */ /* 0x100fe20000004100 */
[----:B------:R-:W-:Y:S01]  /*5b20*/  F2FP.F16.E4M3.UNPACK_B R79, R79 ;  /* 0x0000004fff4f723e */ /* 0x000fe200020006ff */
[----:B------:R-:W-:Y:S01]  /*5b30*/  HADD2.F32 R92, -RZ, R83.H0_H0 ;  /* 0x20000053ff5c7230 */ /* 0x000fe20000004100 */
[----:B------:R-:W-:Y:S01]  /*5b40*/  F2FP.SATFINITE.E4M3.F32.PACK_AB_MERGE_C R40, R80, R85, R40 ;  /* 0x000000555028723e */ /* 0x000fe20004807028 */
[----:B------:R-:W-:-:S02]  /*5b50*/  HADD2.F32 R93, -RZ, R84.H1_H1 ;  /* 0x30000054ff5d7230 */ /* 0x000fc40000004100 */
[-C--:B------:R-:W-:Y:S01]  /*5b60*/  FMUL.FTZ R94, R87, R82.reuse ;  /* 0x00000052575e7220 */ /* 0x080fe20000410000 */
[C---:B------:R-:W-:Y:S01]  /*5b70*/  FMUL.FTZ R124, R43.reuse, R82 ;  /* 0x000000522b7c7220 */ /* 0x040fe20000410000 */
[--C-:B------:R-:W-:Y:S02]  /*5b80*/  HADD2.F32 R84, -RZ, R86.reuse.H1_H1 ;  /* 0x30000056ff547230 */ /* 0x100fe40000004100 */
[----:B------:R-:W-:Y:S02]  /*5b90*/  HADD2.F32 R86, -RZ, R86.H0_H0 ;  /* 0x20000056ff567230 */ /* 0x000fe40000004100 */
[-C--:B------:R-:W-:Y:S01]  /*5ba0*/  FFMA.FTZ R82, R43, R92.reuse, -R94 ;  /* 0x0000005c2b527223 */ /* 0x080fe2000001085e */
[----:B------:R-:W-:Y:S01]  /*5bb0*/  FFMA.FTZ R43, R87, R92, R124 ;  /* 0x0000005c572b7223 */ /* 0x000fe2000001007c */
[----:B------:R-:W-:Y:S02]  /*5bc0*/  HADD2.F32 R87, -RZ, R83.H1_H1 ;  /* 0x30000053ff577230 */ /* 0x000fe40000004100 */
[-C--:B------:R-:W-:Y:S01]  /*5bd0*/  FMUL.FTZ R83, R84, R93.reuse ;  /* 0x0000005d54537220 */ /* 0x080fe20000410000 */
[----:B------:R-:W-:Y:S01]  /*5be0*/  FMUL.FTZ R93, R86, R93 ;  /* 0x0000005d565d7220 */ /* 0x000fe20000410000 */
[----:B------:R-:W-:-:S02]  /*5bf0*/  HADD2.F32 R92, -RZ, R79.H1_H1 ;  /* 0x3000004fff5c7230 */ /* 0x000fc40000004100 */
[-C--:B------:R-:W-:Y:S01]  /*5c00*/  FFMA.FTZ R83, R86, R87.reuse, -R83 ;  /* 0x0000005756537223 */ /* 0x080fe20000010853 */
[----:B------:R-:W-:Y:S01]  /*5c10*/  FFMA.FTZ R84, R84, R87, R93 ;  /* 0x0000005754547223 */ /* 0x000fe2000001005d */
[----:B------:R-:W-:Y:S01]  /*5c20*/  F2FP.F16.E4M3.UNPACK_B R87, R81 ;  /* 0x00000051ff57723e */ /* 0x000fe200020006ff */
[----:B------:R-:W-:Y:S01]  /*5c30*/  HADD2.F32 R79, -RZ, R79.H0_H0 ;  /* 0x2000004fff4f7230 */ /* 0x000fe20000004100 */
[-C--:B------:R-:W-:Y:S02]  /*5c40*/  F2FP.F16.E4M3.UNPACK_B R81, R42.reuse.H1 ;  /* 0x0000002aff51723e */ /* 0x080fe400030006ff */
[----:B------:R-:W-:Y:S01]  /*5c50*/  F2FP.F16.E4M3.UNPACK_B R42, R42 ;  /* 0x0000002aff2a723e */ /* 0x000fe200020006ff */
[----:B------:R-:W-:Y:S01]  /*5c60*/  HADD2.F32 R93, -RZ, R87.H1_H1 ;  /* 0x30000057ff5d7230 */ /* 0x000fe20000004100 */
[----:B------:R-:W-:Y:S01]  /*5c70*/  F2FP.SATFINITE.E4M3.F32.PACK_AB_MERGE_C R83, R84, R83, RZ ;  /* 0x000000535453723e */ /* 0x000fe200048070ff */
[--C-:B------:R-:W-:Y:S02]  /*5c80*/  HADD2.F32 R86, -RZ, R81.reuse.H1_H1 ;  /* 0x30000051ff567230 */ /* 0x100fe40000004100 */
[----:B------:R-:W-:Y:S01]  /*5c90*/  HADD2.F32 R81, -RZ, R81.H0_H0 ;  /* 0x20000051ff517230 */ /* 0x000fe20000004100 */
[----:B------:R-:W-:-:S02]  /*5ca0*/  F2FP.SATFINITE.E4M3.F32.PACK_AB_MERGE_C R43, R43, R82, R83 ;  /* 0x000000522b2b723e */ /* 0x000fc40004807053 */
[CC--:B------:R-:W-:Y:S02]  /*5cb0*/  FMUL.FTZ R94, R86.reuse, R93.reuse ;  /* 0x0000005d565e7220 */ /* 0x0c0fe40000410000 */
[C---:B------:R-:W-:Y:S02]  /*5cc0*/  FMUL.FTZ R93, R81.reuse, R93 ;  /* 0x0000005d515d7220 */ /* 0x040fe40000410000 */
[-C--:B------:R-:W-:Y:S02]  /*5cd0*/  FFMA.FTZ R81, R81, R92.reuse, -R94 ;  /* 0x0000005c51517223 */ /* 0x080fe4000001085e */
[----:B------:R-:W-:Y:S01]  /*5ce0*/  FFMA.FTZ R86, R86, R92, R93 ;  /* 0x0000005c56567223 */ /* 0x000fe2000001005d */
[----:B------:R-:W-:Y:S02]  /*5cf0*/  HADD2.F32 R92, -RZ, R87.H0_H0 ;  /* 0x20000057ff5c7230 */ /* 0x000fe40000004100 */
[--C-:B------:R-:W-:Y:S02]  /*5d00*/  HADD2.F32 R87, -RZ, R42.reuse.H1_H1 ;  /* 0x3000002aff577230 */ /* 0x100fe40000004100 */
[----:B------:R-:W-:Y:S01]  /*5d10*/  HADD2.F32 R42, -RZ, R42.H0_H0 ;  /* 0x2000002aff2a7230 */ /* 0x000fe20000004100 */
[----:B------:R-:W-:-:S02]  /*5d20*/  F2FP.SATFINITE.E4M3.F32.PACK_AB_MERGE_C R81, R86, R81, RZ ;  /* 0x000000515651723e */ /* 0x000fc400048070ff */
[CC--:B------:R-:W-:Y:S02]  /*5d30*/  FMUL.FTZ R93, R87.reuse, R92.reuse ;  /* 0x0000005c575d7220 */ /* 0x0c0fe40000410000 */
[C---:B------:R-:W-:Y:S02]  /*5d40*/  FMUL.FTZ R92, R42.reuse, R92 ;  /* 0x0000005c2a5c7220 */ /* 0x040fe40000410000 */
[-C--:B------:R-:W-:Y:S02]  /*5d50*/  FFMA.FTZ R93, R42, R79.reuse, -R93 ;  /* 0x0000004f2a5d7223 */ /* 0x080fe4000001085d */
[----:B------:R-:W-:-:S05]  /*5d60*/  FFMA.FTZ R92, R87, R79, R92 ;  /* 0x0000004f575c7223 */ /* 0x000fca000001005c */
[----:B------:R-:W-:-:S07]  /*5d70*/  F2FP.SATFINITE.E4M3.F32.PACK_AB_MERGE_C R42, R92, R93, R81 ;  /* 0x0000005d5c2a723e */ /* 0x000fce0004807051 */
.L_x_366:
[----:B------:R-:W-:Y:S05]  /*5d80*/  BSYNC B3 ;  /* 0x0000000000037941 */ /* 0x000fea0003800000 */
.L_x_365:
[----:B-1----:R0:W-:Y:S02]  /*5d90*/  STG.E.128 desc[UR54][R48.64+0x80], R40 ;  /* 0x0000802830007986 */ /* 0x0021e4000c101d36 */
.L_x_364:
[----:B------:R-:W-:Y:S05]  /*5da0*/  BSYNC B2 ;  /* 0x0000000000027941 */ /* 0x000fea0003800000 */
.L_x_363:
[----:B------:R-:W-:-:S13]  /*5db0*/  ISETP.NE.AND P3, PT, R39, RZ, PT ;  /* 0x000000ff2700720c */ /* 0x000fda0003f65270 */
[----:B------:R-:W-:Y:S05]  /*5dc0*/  @!P3 BRA `(.L_x_346) ;  /* 0x0000000400c0b947 */ /* 0x000fea0003800000 */
[----:B012-4-:R0:W1:Y:S01]  /*5dd0*/  LDS.128 R40, [R46+0x1f400] ;  /* 0x01f400002e287984 */ /* 0x0170620000000c00 */
[----:B------:R-:W-:Y:S01]  /*5de0*/  ISETP.GE.AND P3, PT, R174, R133, PT ;  /* 0x00000085ae00720c */ /* 0x000fe20003f66270 */
[----:B------:R-:W-:-:S12]  /*5df0*/  BSSY B2, `(.L_x_367) ;  /* 0x000006c000027945 */ /* 0x000fd80003800000 */
[----:B0-----:R-:W-:Y:S05]  /*5e00*/  @P3 BRA `(.L_x_368) ;  /* 0x0000000400a83947 */ /* 0x001fea0003800000 */
[----:B-1----:R-:W-:Y:S01]  /*5e10*/  IMAD.MOV.U32 R76, RZ, RZ, R41 ;  /* 0x000000ffff4c7224 */ /* 0x002fe200078e0029 */
[-C--:B------:R-:W-:Y:S02]  /*5e20*/  F2FP.F16.E4M3.UNPACK_B R79, R157.reuse.H1 ;  /* 0x0000009dff4f723e */ /* 0x080fe400030006ff */
[----:B------:R-:W-:Y:S02]  /*5e30*/  F2FP.F16.E4M3.UNPACK_B R80, R156.H1 ;  /* 0x0000009cff50723e */ /* 0x000fe400030006ff */
[-C--:B------:R-:W-:Y:S01]  /*5e40*/  F2FP.F16.E4M3.UNPACK_B R41, R76.reuse ;  /* 0x0000004cff29723e */ /* 0x080fe200020006ff */
[----:B------:R-:W-:Y:S01]  /*5e50*/  HADD2.F32 R81, -RZ, R79.H0_H0 ;  /* 0x2000004fff517230 */ /* 0x000fe20000004100 */
[----:B------:R-:W-:Y:S01]  /*5e60*/  F2FP.F16.E4M3.UNPACK_B R76, R76.H1 ;  /* 0x0000004cff4c723e */ /* 0x000fe200030006ff */
[----:B------:R-:W-:Y:S01]  /*5e70*/  HADD2.F32 R78, -RZ, R80.H0_H0 ;  /* 0x20000050ff4e7230 */ /* 0x000fe20000004100 */
[----:B------:R-:W-:Y:S01]  /*5e80*/  F2FP.F16.E4M3.UNPACK_B R83, R157 ;  /* 0x0000009dff53723e */ /* 0x000fe200020006ff */
[--C-:B------:R-:W-:Y:S01]  /*5e90*/  HADD2.F32 R74, -RZ, R41.reuse.H1_H1 ;  /* 0x30000029ff4a7230 */ /* 0x100fe20000004100 */
[----:B------:R-:W-:Y:S01]  /*5ea0*/  SHF.R.U32.HI R86, RZ, 0x8, R75 ;  /* 0x00000008ff567819 */ /* 0x000fe2000001164b */
[----:B------:R-:W-:-:S02]  /*5eb0*/  HADD2.F32 R41, -RZ, R41.H0_H0 ;  /* 0x20000029ff297230 */ /* 0x000fc40000004100 */
[----:B------:R-:W-:Y:S02]  /*5ec0*/  HADD2.F32 R80, -RZ, R80.H1_H1 ;  /* 0x30000050ff507230 */ /* 0x000fe40000004100 */
[-C--:B------:R-:W-:Y:S01]  /*5ed0*/  FMUL.FTZ R82, R74, R81.reuse ;  /* 0x000000514a527220 */ /* 0x080fe20000410000 */
[----:B------:R-:W-:Y:S02]  /*5ee0*/  HADD2.F32 R84, -RZ, R83.H1_H1 ;  /* 0x30000053ff547230 */ /* 0x000fe40000004100 */
[C---:B------:R-:W-:Y:S01]  /*5ef0*/  FMUL.FTZ R81, R41.reuse, R81 ;  /* 0x0000005129517220 */ /* 0x040fe20000410000 */
[----:B------:R-:W-:-:S03]  /*5f00*/  FFMA.FTZ R41, R41, R78, -R82 ;  /* 0x0000004e29297223 */ /* 0x000fc60000010852 */
[----:B------:R-:W-:Y:S01]  /*5f10*/  FFMA.FTZ R74, R74, R78, R81 ;  /* 0x0000004e4a4a7223 */ /* 0x000fe20000010051 */
[----:B------:R-:W-:Y:S02]  /*5f20*/  IMAD.MOV.U32 R78, RZ, RZ, R40 ;  /* 0x000000ffff4e7224 */ /* 0x000fe400078e0028 */
[----:B------:R-:W-:Y:S02]  /*5f30*/  HADD2.F32 R40, -RZ, R79.H1_H1 ;  /* 0x3000004fff287230 */ /* 0x000fe40000004100 */
[--C-:B------:R-:W-:Y:S02]  /*5f40*/  HADD2.F32 R79, -RZ, R76.reuse.H1_H1 ;  /* 0x3000004cff4f7230 */ /* 0x100fe40000004100 */
[----:B------:R-:W-:-:S03]  /*5f50*/  HADD2.F32 R76, -RZ, R76.H0_H0 ;  /* 0x2000004cff4c7230 */ /* 0x000fc60000004100 */
[CC--:B------:R-:W-:Y:S02]  /*5f60*/  FMUL.FTZ R81, R79.reuse, R40.reuse ;  /* 0x000000284f517220 */ /* 0x0c0fe40000410000 */
[C---:B------:R-:W-:Y:S02]  /*5f70*/  FMUL.FTZ R82, R76.reuse, R40 ;  /* 0x000000284c527220 */ /* 0x040fe40000410000 */
[----:B------:R-:W-:Y:S01]  /*5f80*/  FFMA.FTZ R40, R76, R80, -R81 ;  /* 0x000000504c287223 */ /* 0x000fe20000010851 */
[----:B------:R-:W-:Y:S01]  /*5f90*/  F2FP.F16.E4M3.UNPACK_B R76, R78.H1 ;  /* 0x0000004eff4c723e */ /* 0x000fe200030006ff */
[----:B------:R-:W-:Y:S01]  /*5fa0*/  FFMA.FTZ R79, R79, R80, R82 ;  /* 0x000000504f4f7223 */ /* 0x000fe20000010052 */
[----:B------:R-:W-:Y:S02]  /*5fb0*/  F2FP.F16.E4M3.UNPACK_B R80, R156 ;  /* 0x0000009cff50723e */ /* 0x000fe400020006ff */
[----:B------:R-:W-:Y:S01]  /*5fc0*/  F2FP.F16.E4M3.UNPACK_B R78, R78 ;  /* 0x0000004eff4e723e */ /* 0x000fe200020006ff */
[--C-:B------:R-:W-:Y:S01]  /*5fd0*/  HADD2.F32 R81, -RZ, R76.reuse.H1_H1 ;  /* 0x3000004cff517230 */ /* 0x100fe20000004100 */
[----:B------:R-:W-:Y:S01]  /*5fe0*/  F2FP.SATFINITE.E4M3.F32.PACK_AB_MERGE_C R40, R79, R40, RZ ;  /* 0x000000284f28723e */ /* 0x000fe200048070ff */
[----:B------:R-:W-:-:S02]  /*5ff0*/  HADD2.F32 R76, -RZ, R76.H0_H0 ;  /* 0x2000004cff4c7230 */ /* 0x000fc40000004100 */
[--C-:B------:R-:W-:Y:S02]  /*6000*/  HADD2.F32 R82, -RZ, R80.reuse.H1_H1 ;  /* 0x30000050ff527230 */ /* 0x100fe40000004100 */
[CC--:B------:R-:W-:Y:S01]  /*6010*/  FMUL.FTZ R85, R81.reuse, R84.reuse ;  /* 0x0000005451557220 */ /* 0x0c0fe20000410000 */
[----:B------:R-:W-:Y:S02]  /*6020*/  HADD2.F32 R80, -RZ, R80.H0_H0 ;  /* 0x20000050ff507230 */ /* 0x000fe40000004100 */
[----:B------:R-:W-:Y:S01]  /*6030*/  FMUL.FTZ R84, R76, R84 ;  /* 0x000000544c547220 */ /* 0x000fe20000410000 */
[----:B------:R-:W-:Y:S01]  /*6040*/  F2FP.SATFINITE.E4M3.F32.PACK_AB_MERGE_C R41, R74, R41, R40 ;  /* 0x000000294a29723e */ /* 0x000fe20004807028 */
[-C--:B------:R-:W-:Y:S02]  /*6050*/  FFMA.FTZ R76, R76, R82.reuse, -R85 ;  /* 0x000000524c4c7223 */ /* 0x080fe40000010855 */
[----:B------:R-:W-:Y:S01]  /*6060*/  FFMA.FTZ R81, R81, R82, R84 ;  /* 0x0000005251517223 */ /* 0x000fe20000010054 */
[----:B------:R-:W-:Y:S01]  /*6070*/  HADD2.F32 R82, -RZ, R83.H0_H0 ;  /* 0x20000053ff527230 */ /* 0x000fe20000004100 */
[----:B------:R-:W-:Y:S01]  /*6080*/  SHF.R.U32.HI R84, RZ, 0x10, R75 ;  /* 0x00000010ff547819 */ /* 0x000fe2000001164b */
[----:B------:R-:W-:-:S02]  /*6090*/  HADD2.F32 R83, -RZ, R78.H1_H1 ;  /* 0x3000004eff537230 */ /* 0x000fc40000004100 */
[----:B------:R-:W-:Y:S01]  /*60a0*/  HADD2.F32 R78, -RZ, R78.H0_H0 ;  /* 0x2000004eff4e7230 */ /* 0x000fe20000004100 */
[----:B------:R-:W-:Y:S02]  /*60b0*/  F2FP.SATFINITE.E4M3.F32.PACK_AB_MERGE_C R76, R81, R76, RZ ;  /* 0x0000004c514c723e */ /* 0x000fe400048070ff */
[CC--:B------:R-:W-:Y:S02]  /*60c0*/  FMUL.FTZ R85, R83.reuse, R82.reuse ;  /* 0x0000005253557220 */ /* 0x0c0fe40000410000 */
[C---:B------:R-:W-:Y:S02]  /*60d0*/  FMUL.FTZ R82, R78.reuse, R82 ;  /* 0x000000524e527220 */ /* 0x040fe40000410000 */
[-C--:B------:R-:W-:Y:S01]  /*60e0*/  FFMA.FTZ R78, R78, R80.reuse, -R85 ;  /* 0x000000504e4e7223 */ /* 0x080fe20000010855 */
[--C-:B------:R-:W-:Y:S01]  /*60f0*/  SHF.R.U32.HI R85, RZ, 0x8, R77.reuse ;  /* 0x00000008ff557819 */ /* 0x100fe2000001164d */
[----:B------:R-:W-:Y:S01]  /*6100*/  FFMA.FTZ R83, R83, R80, R82 ;  /* 0x0000005053537223 */ /* 0x000fe20000010052 */
[----:B------:R-:W-:-:S02]  /*6110*/  SHF.R.U32.HI R82, RZ, 0x10, R77 ;  /* 0x00000010ff527819 */ /* 0x000fc4000001164d */
[----:B------:R-:W-:Y:S02]  /*6120*/  LOP3.LUT R80, R77, 0xff0000ff, RZ, 0xc0, !PT ;  /* 0xff0000ff4d507812 */ /* 0x000fe400078ec0ff */
[----:B------:R-:W-:Y:S01]  /*6130*/  SHF.L.U32 R85, R85, 0x8, RZ ;  /* 0x0000000855557819 */ /* 0x000fe200000006ff */
[----:B------:R-:W-:Y:S01]  /*6140*/  IMAD.U32 R82, R82, 0x10000, RZ ;  /* 0x0001000052527824 */ /* 0x000fe200078e00ff */
[----:B------:R-:W-:Y:S02]  /*6150*/  LOP3.LUT R77, R75, 0xff0000ff, RZ, 0xc0, !PT ;  /* 0xff0000ff4b4d7812 */ /* 0x000fe400078ec0ff */
[----:B------:R-:W-:Y:S01]  /*6160*/  LOP3.LUT R75, R80, 0xff00, R85, 0xf8, !PT ;  /* 0x0000ff00504b7812 */ /* 0x000fe200078ef855 */
[----:B------:R-:W-:Y:S01]  /*6170*/  IMAD.SHL.U32 R80, R86, 0x100, RZ ;  /* 0x0000010056507824 */ /* 0x000fe200078e00ff */
[----:B------:R-:W-:Y:S02]  /*6180*/  F2FP.SATFINITE.E4M3.F32.PACK_AB_MERGE_C R40, R83, R78, R76 ;  /* 0x0000004e5328723e */ /* 0x000fe4000480704c */
[----:B------:R-:W-:Y:S01]  /*6190*/  LOP3.LUT R75, R75, 0xff0000, R82, 0xf8, !PT ;  /* 0x00ff00004b4b7812 */ /* 0x000fe200078ef852 */
[----:B------:R-:W-:Y:S01]  /*61a0*/  IMAD.MOV.U32 R82, RZ, RZ, R43 ;  /* 0x000000ffff527224 */ /* 0x000fe200078e002b */
[----:B------:R-:W-:Y:S01]  /*61b0*/  LOP3.LUT R77, R77, 0xff00, R80, 0xf8, !PT ;  /* 0x0000ff004d4d7812 */ /* 0x000fe200078ef850 */
[----:B------:R-:W-:Y:S01]  /*61c0*/  IMAD.U32 R80, R84, 0x10000, RZ ;  /* 0x0001000054507824 */ /* 0x000fe200078e00ff */
[----:B------:R-:W-:-:S02]  /*61d0*/  F2FP.F16.E4M3.UNPACK_B R86, R75.H1 ;  /* 0x0000004bff56723e */ /* 0x000fc400030006ff */
[----:B------:R-:W-:Y:S02]  /*61e0*/  F2FP.F16.E4M3.UNPACK_B R43, R82 ;  /* 0x00000052ff2b723e */ /* 0x000fe400020006ff */
[----:B------:R-:W-:Y:S01]  /*61f0*/  LOP3.LUT R77, R77, 0xff0000, R80, 0xf8, !PT ;  /* 0x00ff00004d4d7812 */ /* 0x000fe200078ef850 */
[----:B------:R-:W-:Y:S02]  /*6200*/  HADD2.F32 R87, -RZ, R86.H0_H0 ;  /* 0x20000056ff577230 */ /* 0x000fe40000004100 */
[--C-:B------:R-:W-:Y:S01]  /*6210*/  HADD2.F32 R80, -RZ, R43.reuse.H1_H1 ;  /* 0x3000002bff507230 */ /* 0x100fe20000004100 */
[----:B------:R-:W-:Y:S01]  /*6220*/  F2FP.F16.E4M3.UNPACK_B R84, R77.H1 ;  /* 0x0000004dff54723e */ /* 0x000fe200030006ff */
[----:B------:R-:W-:-:S03]  /*6230*/  HADD2.F32 R43, -RZ, R43.H0_H0 ;  /* 0x2000002bff2b7230 */ /* 0x000fc60000004100 */
[CC--:B------:R-:W-:Y:S01]  /*6240*/  FMUL.FTZ R92, R80.reuse, R87.reuse ;  /* 0x00000057505c7220 */ /* 0x0c0fe20000410000 */
[--C-:B------:R-:W-:Y:S02]  /*6250*/  HADD2.F32 R85, -RZ, R84.reuse.H0_H0 ;  /* 0x20000054ff557230 */ /* 0x100fe40000004100 */
[C---:B------:R-:W-:Y:S01]  /*6260*/  FMUL.FTZ R87, R43.reuse, R87 ;  /* 0x000000572b577220 */ /* 0x040fe20000410000 */
[----:B------:R-:W-:Y:S02]  /*6270*/  HADD2.F32 R84, -RZ, R84.H1_H1 ;  /* 0x30000054ff547230 */ /* 0x000fe40000004100 */
[-C--:B------:R-:W-:Y:S01]  /*6280*/  FFMA.FTZ R43, R43, R85.reuse, -R92 ;  /* 0x000000552b2b7223 */ /* 0x080fe2000001085c */
[----:B------:R-:W-:Y:S01]  /*6290*/  FFMA.FTZ R80, R80, R85, R87 ;  /* 0x0000005550507223 */ /* 0x000fe20000010057 */
[----:B------:R-:W-:Y:S02]  /*62a0*/  F2FP.F16.E4M3.UNPACK_B R85, R82.H1 ;  /* 0x00000052ff55723e */ /* 0x000fe400030006ff */
[----:B------:R-:W-:Y:S01]  /*62b0*/  MOV R82, R42 ;  /* 0x0000002a00527202 */ /* 0x000fe20000000f00 */
[----:B------:R-:W-:-:S02]  /*62c0*/  HADD2.F32 R42, -RZ, R86.H1_H1 ;  /* 0x30000056ff2a7230 */ /* 0x000fc40000004100 */
[--C-:B------:R-:W-:Y:S02]  /*62d0*/  HADD2.F32 R86, -RZ, R85.reuse.H1_H1 ;  /* 0x30000055ff567230 */ /* 0x100fe40000004100 */
[----:B------:R-:W-:-:S03]  /*62e0*/  HADD2.F32 R85, -RZ, R85.H0_H0 ;  /* 0x20000055ff557230 */ /* 0x000fc60000004100 */
[CC--:B------:R-:W-:Y:S02]  /*62f0*/  FMUL.FTZ R92, R86.reuse, R42.reuse ;  /* 0x0000002a565c7220 */ /* 0x0c0fe40000410000 */
[C---:B------:R-:W-:Y:S02]  /*6300*/  FMUL.FTZ R87, R85.reuse, R42 ;  /* 0x0000002a55577220 */ /* 0x040fe40000410000 */
[-C--:B------:R-:W-:Y:S02]  /*6310*/  FFMA.FTZ R42, R85, R84.reuse, -R92 ;  /* 0x00000054552a7223 */ /* 0x080fe4000001085c */
[----:B------:R-:W-:Y:S01]  /*6320*/  FFMA.FTZ R85, R86, R84, R87 ;  /* 0x0000005456557223 */ /* 0x000fe20000010057 */
[----:B------:R-:W-:Y:S02]  /*6330*/  F2FP.F16.E4M3.UNPACK_B R87, R75 ;  /* 0x0000004bff57723e */ /* 0x000fe400020006ff */
[-C--:B------:R-:W-:Y:S02]  /*6340*/  F2FP.F16.E4M3.UNPACK_B R75, R82.reuse.H1 ;  /* 0x00000052ff4b723e */ /* 0x080fe400030006ff */
[----:B------:R-:W-:Y:S01]  /*6350*/  F2FP.F16.E4M3.UNPACK_B R84, R77 ;  /* 0x0000004dff54723e */ /* 0x000fe200020006ff */
[----:B------:R-:W-:Y:S01]  /*6360*/  HADD2.F32 R92, -RZ, R87.H1_H1 ;  /* 0x30000057ff5c7230 */ /* 0x000fe20000004100 */
[----:B------:R-:W-:Y:S01]  /*6370*/  F2FP.F16.E4M3.UNPACK_B R82, R82 ;  /* 0x00000052ff52723e */ /* 0x000fe200020006ff */
[--C-:B------:R-:W-:Y:S01]  /*6380*/  HADD2.F32 R77, -RZ, R75.reuse.H1_H1 ;  /* 0x3000004bff4d7230 */ /* 0x100fe20000004100 */
[----:B------:R-:W-:Y:S01]  /*6390*/  F2FP.SATFINITE.E4M3.F32.PACK_AB_MERGE_C R85, R85, R42, RZ ;  /* 0x0000002a5555723e */ /* 0x000fe200048070ff */
[----:B------:R-:W-:-:S02]  /*63a0*/  HADD2.F32 R75, -RZ, R75.H0_H0 ;  /* 0x2000004bff4b7230 */ /* 0x000fc40000004100 */
[--C-:B------:R-:W-:Y:S02]  /*63b0*/  HADD2.F32 R86, -RZ, R84.reuse.H1_H1 ;  /* 0x30000054ff567230 */ /* 0x100fe40000004100 */
[-C--:B------:R-:W-:Y:S01]  /*63c0*/  FMUL.FTZ R94, R77, R92.reuse ;  /* 0x0000005c4d5e7220 */ /* 0x080fe20000410000 */
[----:B------:R-:W-:Y:S02]  /*63d0*/  HADD2.F32 R87, -RZ, R87.H0_H0 ;  /* 0x20000057ff577230 */ /* 0x000fe40000004100 */
[C---:B------:R-:W-:Y:S01]  /*63e0*/  FMUL.FTZ R92, R75.reuse, R92 ;  /* 0x0000005c4b5c7220 */ /* 0x040fe20000410000 */
[----:B------:R-:W-:Y:S02]  /*63f0*/  HADD2.F32 R84, -RZ, R84.H0_H0 ;  /* 0x20000054ff547230 */ /* 0x000fe40000004100 */
[-C--:B------:R-:W-:Y:S01]  /*6400*/  FFMA.FTZ R75, R75, R86.reuse, -R94 ;  /* 0x000000564b4b7223 */ /* 0x080fe2000001085e */
[----:B------:R-:W-:Y:S01]  /*6410*/  F2FP.SATFINITE.E4M3.F32.PACK_AB_MERGE_C R43, R80, R43, R85 ;  /* 0x0000002b502b723e */ /* 0x000fe20004807055 */
[----:B------:R-:W-:Y:S01]  /*6420*/  FFMA.FTZ R92, R77, R86, R92 ;  /* 0x000000564d5c7223 */ /* 0x000fe2000001005c */
[----:B------:R-:W-:-:S02]  /*6430*/  HADD2.F32 R77, -RZ, R82.H1_H1 ;  /* 0x30000052ff4d7230 */ /* 0x000fc40000004100 */
[----:B------:R-:W-:Y:S02]  /*6440*/  HADD2.F32 R82, -RZ, R82.H0_H0 ;  /* 0x20000052ff527230 */ /* 0x000fe40000004100 */
[----:B------:R-:W-:Y:S01]  /*6450*/  F2FP.SATFINITE.E4M3.F32.PACK_AB_MERGE_C R75, R92, R75, RZ ;  /* 0x0000004b5c4b723e */ /* 0x000fe200048070ff */
[CC--:B------:R-:W-:Y:S02]  /*6460*/  FMUL.FTZ R93, R77.reuse, R87.reuse ;  /* 0x000000574d5d7220 */ /* 0x0c0fe40000410000 */
[C---:B------:R-:W-:Y:S02]  /*6470*/  FMUL.FTZ R86, R82.reuse, R87 ;  /* 0x0000005752567220 */ /* 0x040fe40000410000 */
[-C--:B------:R-:W-:Y:S02]  /*6480*/  FFMA.FTZ R93, R82, R84.reuse, -R93 ;  /* 0x00000054525d7223 */ /* 0x080fe4000001085d */
[----:B------:R-:W-:-:S05]  /*6490*/  FFMA.FTZ R86, R77, R84, R86 ;  /* 0x000000544d567223 */ /* 0x000fca0000010056 */
[----:B------:R-:W-:-:S07]  /*64a0*/  F2FP.SATFINITE.E4M3.F32.PACK_AB_MERGE_C R42, R86, R93, R75 ;  /* 0x0000005d562a723e */ /* 0x000fce000480704b */
.L_x_368:
[----:B------:R-:W-:Y:S05]  /*64b0*/  BSYNC B2 ;  /* 0x0000000000027941 */ /* 0x000fea0003800000 */
.L_x_367:
[----:B-1----:R0:W-:Y:S02]  /*64c0*/  STG.E.128 desc[UR54][R48.64+0xa0], R40 ;  /* 0x0000a02830007986 */ /* 0x0021e4000c101d36 */
.L_x_346:
[----:B------:R-:W-:Y:S05]  /*64d0*/  BSYNC B1 ;  /* 0x0000000000017941 */ /* 0x000fea0003800000 */
.L_x_345:
[----:B------:R-:W-:Y:S05]  /*64e0*/  @P4 BRA `(.L_x_369) ;  /* 0x0000009400084947 */ /* 0x000fea0003800000 */
[----:B------:R-:W-:Y:S01]  /*64f0*/  ISETP.NE.AND P3, PT, R34, RZ, PT ;  /* 0x000000ff2200720c */ /* 0x000fe20003f65270 */
[----:B------:R-:W-:-:S12]  /*6500*/  BSSY B1, `(.L_x_370) ;  /* 0x000006f000017945 */ /* 0x000fd80003800000 */
[----:B------:R-:W-:Y:S05]  /*6510*/  @!P3 BRA `(.L_x_371) ;  /* 0x0000000400b4b947 */ /* 0x000fea0003800000 */
[----:B012-4-:R0:W1:Y:S01]  /*6520*/  LDS.128 R40, [R47+0x1c400] ;  /* 0x01c400002f287984 */ /* 0x0170620000000c00 */
[----:B------:R-:W-:Y:S01]  /*6530*/  ISETP.GE.AND P3, PT, R22, R133, PT ;  /* 0x000000851600720c */ /* 0x000fe20003f66270 */
[----:B------:R-:W-:-:S12]  /*6540*/  BSSY B2, `(.L_x_372) ;  /* 0x0000069000027945 */ /* 0x000fd80003800000 */
[----:B0-----:R-:W-:Y:S05]  /*6550*/  @P3 BRA `(.L_x_373) ;  /* 0x00000004009c3947 */ /* 0x001fea0003800000 */
[----:B------:R-:W-:Y:S01]  /*6560*/  SHF.R.U32.HI R49, RZ, 0x8, R71 ;  /* 0x00000008ff317819 */ /* 0x000fe20000011647 */
[----:B-1----:R-:W-:Y:S01]  /*6570*/  IMAD.MOV.U32 R70, RZ, RZ, R40 ;  /* 0x000000ffff467224 */ /* 0x002fe200078e0028 */
[----:B------:R-:W-:Y:S02]  /*6580*/  SHF.R.U32.HI R72, RZ, 0x8, R73 ;  /* 0x00000008ff487819 */ /* 0x000fe40000011649 */
[----:B------:R-:W-:Y:S01]  /*6590*/  LOP3.LUT R48, R71, 0xff0000ff, RZ, 0xc0, !PT ;  /* 0xff0000ff47307812 */ /* 0x000fe200078ec0ff */
[----:B------:R-:W-:Y:S01]  /*65a0*/  IMAD.SHL.U32 R49, R49, 0x100, RZ ;  /* 0x0000010031317824 */ /* 0x000fe200078e00ff */
[----:B------:R-:W-:Y:S01]  /*65b0*/  SHF.R.U32.HI R75, RZ, 0x10, R71 ;  /* 0x00000010ff4b7819 */ /* 0x000fe20000011647 */
[----:B------:R-:W-:Y:S01]  /*65c0*/  IMAD.SHL.U32 R72, R72, 0x100, RZ ;  /* 0x0000010048487824 */ /* 0x000fe200078e00ff */
[----:B------:R-:W-:Y:S02]  /*65d0*/  LOP3.LUT R71, R73, 0xff0000ff, RZ, 0xc0, !PT ;  /* 0xff0000ff49477812 */ /* 0x000fe400078ec0ff */
[----:B------:R-:W-:-:S02]  /*65e0*/  SHF.R.U32.HI R74, RZ, 0x10, R73 ;  /* 0x00000010ff4a7819 */ /* 0x000fc40000011649 */
[----:B------:R-:W-:Y:S01]  /*65f0*/  LOP3.LUT R48, R48, 0xff00, R49, 0xf8, !PT ;  /* 0x0000ff0030307812 */ /* 0x000fe200078ef831 */
[----:B------:R-:W-:Y:S01]  /*6600*/  IMAD.U32 R49, R75, 0x10000, RZ ;  /* 0x000100004b317824 */ /* 0x000fe200078e00ff */
[----:B------:R-:W-:Y:S02]  /*6610*/  LOP3.LUT R71, R71, 0xff00, R72, 0xf8, !PT ;  /* 0x0000ff0047477812 */ /* 0x000fe400078ef848 */
[----:B------:R-:W-:Y:S02]  /*6620*/  SHF.L.U32 R74, R74, 0x10, RZ ;  /* 0x000000104a4a7819 */ /* 0x000fe400000006ff */
[----:B------:R-:W-:Y:S02]  /*6630*/  F2FP.F16.E4M3.UNPACK_B R72, R155.H1 ;  /* 0x0000009bff48723e */ /* 0x000fe400030006ff */
[-C--:B------:R-:W-:Y:S02]  /*6640*/  F2FP.F16.E4M3.UNPACK_B R40, R41.reuse ;  /* 0x00000029ff28723e */ /* 0x080fe400020006ff */
[----:B------:R-:W-:Y:S01]  /*6650*/  LOP3.LUT R48, R48, 0xff0000, R49, 0xf8, !PT ;  /* 0x00ff000030307812 */ /* 0x000fe200078ef831 */
[----:B------:R-:W-:Y:S01]  /*6660*/  HADD2.F32 R76, -RZ, R72.H0_H0 ;  /* 0x20000048ff4c7230 */ /* 0x000fe20000004100 */
[----:B------:R-:W-:Y:S01]  /*6670*/  LOP3.LUT R49, R71, 0xff0000, R74, 0xf8, !PT ;  /* 0x00ff000047317812 */ /* 0x000fe200078ef84a */
[--C-:B------:R-:W-:Y:S01]  /*6680*/  HADD2.F32 R71, -RZ, R40.reuse.H1_H1 ;  /* 0x30000028ff477230 */ /* 0x100fe20000004100 */
[----:B------:R-:W-:Y:S01]  /*6690*/  F2FP.F16.E4M3.UNPACK_B R74, R154.H1 ;  /* 0x0000009aff4a723e */ /* 0x000fe200030006ff */
[----:B------:R-:W-:Y:S01]  /*66a0*/  HADD2.F32 R40, -RZ, R40.H0_H0 ;  /* 0x20000028ff287230 */ /* 0x000fe20000004100 */
[----:B------:R-:W-:Y:S01]  /*66b0*/  F2FP.F16.E4M3.UNPACK_B R41, R41.H1 ;  /* 0x00000029ff29723e */ /* 0x000fe200030006ff */
[----:B------:R-:W-:-:S02]  /*66c0*/  HADD2.F32 R77, -RZ, R72.H1_H1 ;  /* 0x30000048ff4d7230 */ /* 0x000fc40000004100 */
[CC--:B------:R-:W-:Y:S01]  /*66d0*/  FMUL.FTZ R79, R71.reuse, R76.reuse ;  /* 0x0000004c474f7220 */ /* 0x0c0fe20000410000 */
[--C-:B------:R-:W-:Y:S02]  /*66e0*/  HADD2.F32 R75, -RZ, R74.reuse.H0_H0 ;  /* 0x2000004aff4b7230 */ /* 0x100fe40000004100 */
[C---:B------:R-:W-:Y:S01]  /*66f0*/  FMUL.FTZ R76, R40.reuse, R76 ;  /* 0x0000004c284c7220 */ /* 0x040fe20000410000 */
[--C-:B------:R-:W-:Y:S01]  /*6700*/  HADD2.F32 R73, -RZ, R41.reuse.H1_H1 ;  /* 0x30000029ff497230 */ /* 0x100fe20000004100 */
[----:B------:R-:W-:Y:S01]  /*6710*/  F2FP.F16.E4M3.UNPACK_B R155, R155 ;  /* 0x0000009bff9b723e */ /* 0x000fe200020006ff */
[----:B------:R-:W-:Y:S02]  /*6720*/  HADD2.F32 R72, -RZ, R41.H0_H0 ;  /* 0x20000029ff487230 */ /* 0x000fe40000004100 */
[-C--:B------:R-:W-:Y:S01]  /*6730*/  FFMA.FTZ R40, R40, R75.reuse, -R79 ;  /* 0x0000004b28287223 */ /* 0x080fe2000001084f */
[----:B------:R-:W-:Y:S02]  /*6740*/  HADD2.F32 R74, -RZ, R74.H1_H1 ;  /* 0x3000004aff4a7230 */ /* 0x000fe40000004100 */
[----:B------:R-:W-:Y:S01]  /*6750*/  FFMA.FTZ R41, R71, R75, R76 ;  /* 0x0000004b47297223 */ /* 0x000fe2000001004c */
[CC--:B------:R-:W-:Y:S01]  /*6760*/  FMUL.FTZ R79, R73.reuse, R77.reuse ;  /* 0x0000004d494f7220 */ /* 0x0c0fe20000410000 */
[C---:B------:R-:W-:Y:S01]  /*6770*/  FMUL.FTZ R78, R72.reuse, R77 ;  /* 0x0000004d484e7220 */ /* 0x040fe20000410000 */
[-C--:B------:R-:W-:Y:S01]  /*6780*/  F2FP.F16.E4M3.UNPACK_B R71, R70.reuse.H1 ;  /* 0x00000046ff47723e */ /* 0x080fe200030006ff */
[----:B------:R-:W-:Y:S01]  /*6790*/  HADD2.F32 R75, -RZ, R155.H1_H1 ;  /* 0x3000009bff4b7230 */ /* 0x000fe20000004100 */
[----:B------:R-:W-:Y:S01]  /*67a0*/  F2FP.F16.E4M3.UNPACK_B R70, R70 ;  /* 0x00000046ff46723e */ /* 0x000fe200020006ff */
[-C--:B------:R-:W-:Y:S01]  /*67b0*/  FFMA.FTZ R79, R72, R74.reuse, -R79 ;  /* 0x0000004a484f7223 */ /* 0x080fe2000001084f */
[----:B------:R-:W-:Y:S01]  /*67c0*/  FFMA.FTZ R80, R73, R74, R78 ;  /* 0x0000004a49507223 */ /* 0x000fe2000001004e */
[----:B------:R-:W-:Y:S01]  /*67d0*/  F2FP.F16.E4M3.UNPACK_B R154, R154 ;  /* 0x0000009aff9a723e */ /* 0x000fe200020006ff */
[--C-:B------:R-:W-:Y:S01]  /*67e0*/  HADD2.F32 R74, -RZ, R71.reuse.H1_H1 ;  /* 0x30000047ff4a7230 */ /* 0x100fe20000004100 */
[----:B------:R-:W-:Y:S01]  /*67f0*/  F2FP.F16.E4M3.UNPACK_B R82, R49.H1 ;  /* 0x00000031ff52723e */ /* 0x000fe200030006ff */
[----:B------:R-:W-:-:S02]  /*6800*/  HADD2.F32 R73, -RZ, R71.H0_H0 ;  /* 0x20000047ff497230 */ /* 0x000fc40000004100 */
[--C-:B------:R-:W-:Y:S02]  /*6810*/  HADD2.F32 R71, -RZ, R70.reuse.H0_H0 ;  /* 0x20000046ff477230 */ /* 0x100fe40000004100 */
[-C--:B------:R-:W-:Y:S01]  /*6820*/  FMUL.FTZ R78, R74, R75.reuse ;  /* 0x0000004b4a4e7220 */ /* 0x080fe20000410000 */
[----:B------:R-:W-:Y:S02]  /*6830*/  HADD2.F32 R72, -RZ, R70.H1_H1 ;  /* 0x30000046ff487230 */ /* 0x000fe40000004100 */
[----:B------:R-:W-:Y:S01]  /*6840*/  FMUL.FTZ R75, R73, R75 ;  /* 0x0000004b494b7220 */ /* 0x000fe20000410000 */
[----:B------:R-:W-:Y:S02]  /*6850*/  HADD2.F32 R155, -RZ, R155.H0_H0 ;  /* 0x2000009bff9b7230 */ /* 0x000fe40000004100 */
[--C-:B------:R-:W-:Y:S02]  /*6860*/  HADD2.F32 R70, -RZ, R154.reuse.H1_H1 ;  /* 0x3000009aff467230 */ /* 0x100fe40000004100 */
[----:B------:R-:W-:-:S02]  /*6870*/  HADD2.F32 R154, -RZ, R154.H0_H0 ;  /* 0x2000009aff9a7230 */ /* 0x000fc40000004100 */
[-C--:B------:R-:W-:Y:S01]  /*6880*/  FMUL.FTZ R76, R72, R155.reuse ;  /* 0x0000009b484c7220 */ /* 0x080fe20000410000 */
[----:B------:R-:W-:Y:S01]  /*6890*/  FMUL.FTZ R155, R71, R155 ;  /* 0x0000009b479b7220 */ /* 0x000fe20000410000 */
[-C--:B------:R-:W-:Y:S01]  /*68a0*/  FFMA.FTZ R73, R73, R70.reuse, -R78 ;  /* 0x0000004649497223 */ /* 0x080fe2000001084e */
[----:B------:R-:W-:Y:S01]  /*68b0*/  FFMA.FTZ R78, R74, R70, R75 ;  /* 0x000000464a4e7223 */ /* 0x000fe2000001004b */
[----:B------:R-:W-:Y:S01]  /*68c0*/  F2FP.F16.E4M3.UNPACK_B R74, R43.H1 ;  /* 0x0000002bff4a723e */ /* 0x000fe200030006ff */
[-C--:B------:R-:W-:Y:S01]  /*68d0*/  FFMA.FTZ R70, R71, R154.reuse, -R76 ;  /* 0x0000009a47467223 */ /* 0x080fe2000001084c */
[----:B------:R-:W-:Y:S01]  /*68e0*/  FFMA.FTZ R71, R72, R154, R155 ;  /* 0x0000009a48477223 */ /* 0x000fe2000001009b */
[----:B------:R-:W-:Y:S01]  /*68f0*/  F2FP.SATFINITE.E4M3.F32.PACK_AB_MERGE_C R72, R80, R79, RZ ;  /* 0x0000004f5048723e */ /* 0x000fe200048070ff */
[----:B------:R-:W-:Y:S01]  /*6900*/  HADD2.F32 R80, -RZ, R82.H1_H1 ;  /* 0x30000052ff507230 */ /* 0x000fe20000004100 */
[----:B------:R-:W-:Y:S01]  /*6910*/  F2FP.SATFINITE.E4M3.F32.PACK_AB_MERGE_C R73, R78, R73, RZ ;  /* 0x000000494e49723e */ /* 0x000fe200048070ff */
[--C-:B------:R-:W-:Y:S01]  /*6920*/  HADD2.F32 R78, -RZ, R74.reuse.H0_H0 ;  /* 0x2000004aff4e7230 */ /* 0x100fe20000004100 */
[----:B------:R-:W-:Y:S01]  /*6930*/  F2FP.F16.E4M3.UNPACK_B R76, R42.H1 ;  /* 0x0000002aff4c723e */ /* 0x000fe200030006ff */
[----:B------:R-:W-:Y:S01]  /*6940*/  HADD2.F32 R79, -RZ, R74.H1_H1 ;  /* 0x3000004aff4f7230 */ /* 0x000fe20000004100 */
[-C--:B------:R-:W-:Y:S01]  /*6950*/  F2FP.F16.E4M3.UNPACK_B R74, R48.reuse.H1 ;  /* 0x00000030ff4a723e */ /* 0x080fe200030006ff */
[----:B------:R-:W-:Y:S01]  /*6960*/  HADD2.F32 R82, -RZ, R82.H0_H0 ;  /* 0x20000052ff527230 */ /* 0x000fe20000004100 */
[----:B------:R-:W-:Y:S01]  /*6970*/  F2FP.F16.E4M3.UNPACK_B R75, R49 ;  /* 0x00000031ff4b723e */ /* 0x000fe200020006ff */
[----:B------:R-:W-:Y:S01]  /*6980*/  HADD2.F32 R77, -RZ, R76.H1_H1 ;  /* 0x3000004cff4d7230 */ /* 0x000fe20000004100 */
[----:B------:R-:W-:Y:S01]  /*6990*/  F2FP.F16.E4M3.UNPACK_B R49, R48 ;  /* 0x00000030ff31723e */ /* 0x000fe200020006ff */
[----:B------:R-:W-:-:S02]  /*69a0*/  HADD2.F32 R81, -RZ, R74.H1_H1 ;  /* 0x3000004aff517230 */ /* 0x000fc40000004100 */
[-C--:B------:R-:W-:Y:S01]  /*69b0*/  FMUL.FTZ R85, R79, R80.reuse ;  /* 0x000000504f557220 */ /* 0x080fe20000410000 */
[----:B------:R-:W-:Y:S02]  /*69c0*/  HADD2.F32 R83, -RZ, R75.H1_H1 ;  /* 0x3000004bff537230 */ /* 0x000fe40000004100 */
[C---:B------:R-:W-:Y:S01]  /*69d0*/  FMUL.FTZ R86, R78.reuse, R80 ;  /* 0x000000504e567220 */ /* 0x040fe20000410000 */
[----:B------:R-:W-:Y:S02]  /*69e0*/  HADD2.F32 R76, -RZ, R76.H0_H0 ;  /* 0x2000004cff4c7230 */ /* 0x000fe40000004100 */
[----:B------:R-:W-:Y:S01]  /*69f0*/  FFMA.FTZ R48, R78, R81, -R85 ;  /* 0x000000514e307223 */ /* 0x000fe20000010855 */
[----:B------:R-:W-:Y:S02]  /*6a00*/  HADD2.F32 R80, -RZ, R49.H1_H1 ;  /* 0x30000031ff507230 */ /* 0x000fe40000004100 */
[-C--:B------:R-:W-:Y:S01]  /*6a10*/  FMUL.FTZ R85, R77, R83.reuse ;  /* 0x000000534d557220 */ /* 0x080fe20000410000 */
[----:B------:R-:W-:Y:S01]  /*6a20*/  F2FP.F16.E4M3.UNPACK_B R42, R42 ;  /* 0x0000002aff2a723e */ /* 0x000fe200020006ff */
[C---:B------:R-:W-:Y:S01]  /*6a30*/  FMUL.FTZ R84, R76.reuse, R83 ;  /* 0x000000534c547220 */ /* 0x040fe20000410000 */
[----:B------:R-:W-:Y:S01]  /*6a40*/  F2FP.F16.E4M3.UNPACK_B R78, R43 ;  /* 0x0000002bff4e723e */ /* 0x000fe200020006ff */
[----:B------:R-:W-:Y:S01]  /*6a50*/  FFMA.FTZ R85, R76, R80, -R85 ;  /* 0x000000504c557223 */ /* 0x000fe20000010855 */
[----:B------:R-:W-:-:S02]  /*6a60*/  HADD2.F32 R75, -RZ, R75.H0_H0 ;  /* 0x2000004bff4b7230 */ /* 0x000fc40000004100 */
[----:B------:R-:W-:Y:S01]  /*6a70*/  FFMA.FTZ R84, R77, R80, R84 ;  /* 0x000000504d547223 */ /* 0x000fe20000010054 */
[----:B------:R-:W-:Y:S02]  /*6a80*/  HADD2.F32 R76, -RZ, R42.H0_H0 ;  /* 0x2000002aff4c7230 */ /* 0x000fe40000004100 */
[----:B------:R-:W-:Y:S01]  /*6a90*/  FFMA.FTZ R43, R79, R81, R86 ;  /* 0x000000514f2b7223 */ /* 0x000fe20000010056 */
[----:B------:R-:W-:Y:S01]  /*6aa0*/  HADD2.F32 R77, -RZ, R78.H0_H0 ;  /* 0x2000004eff4d7230 */ /* 0x000fe20000004100 */
[----:B------:R-:W-:Y:S01]  /*6ab0*/  F2FP.SATFINITE.E4M3.F32.PACK_AB_MERGE_C R41, R41, R40, R72 ;  /* 0x000000282929723e */ /* 0x000fe20004807048 */
[----:B------:R-:W-:Y:S01]  /*6ac0*/  HADD2.F32 R42, -RZ, R42.H1_H1 ;  /* 0x3000002aff2a7230 */ /* 0x000fe20000004100 */
[----:B------:R-:W-:Y:S01]  /*6ad0*/  F2FP.SATFINITE.E4M3.F32.PACK_AB_MERGE_C R84, R84, R85, RZ ;  /* 0x000000555454723e */ /* 0x000fe200048070ff */
[----:B------:R-:W-:Y:S02]  /*6ae0*/  HADD2.F32 R78, -RZ, R78.H1_H1 ;  /* 0x3000004eff4e7230 */ /* 0x000fe40000004100 */
[----:B------:R-:W-:Y:S01]  /*6af0*/  FMUL.FTZ R81, R77, R82 ;  /* 0x000000524d517220 */ /* 0x000fe20000410000 */
[----:B------:R-:W-:-:S02]  /*6b00*/  HADD2.F32 R74, -RZ, R74.H0_H0 ;  /* 0x2000004aff4a7230 */ /* 0x000fc40000004100 */
[-C--:B------:R-:W-:Y:S01]  /*6b10*/  FMUL.FTZ R79, R42, R75.reuse ;  /* 0x0000004b2a4f7220 */ /* 0x080fe20000410000 */
[----:B------:R-:W-:Y:S02]  /*6b20*/  HADD2.F32 R49, -RZ, R49.H0_H0 ;  /* 0x20000031ff317230 */ /* 0x000fe40000004100 */
[----:B------:R-:W-:Y:S01]  /*6b30*/  FMUL.FTZ R80, R78, R82 ;  /* 0x000000524e507220 */ /* 0x000fe20000410000 */
[----:B------:R-:W-:Y:S01]  /*6b40*/  FMUL.FTZ R75, R76, R75 ;  /* 0x0000004b4c4b7220 */ /* 0x000fe20000410000 */
[----:B------:R-:W-:Y:S01]  /*6b50*/  FFMA.FTZ R81, R78, R74, R81 ;  /* 0x0000004a4e517223 */ /* 0x000fe20000010051 */
[----:B------:R-:W-:Y:S01]  /*6b60*/  F2FP.SATFINITE.E4M3.F32.PACK_AB_MERGE_C R43, R43, R48, RZ ;  /* 0x000000302b2b723e */ /* 0x000fe200048070ff */
[----:B------:R-:W-:Y:S01]  /*6b70*/  FFMA.FTZ R80, R77, R74, -R80 ;  /* 0x0000004a4d507223 */ /* 0x000fe20000010850 */
[-C--:B------:R-:W-:Y:S01]  /*6b80*/  FFMA.FTZ R79, R76, R49.reuse, -R79 ;  /* 0x000000314c4f7223 */ /* 0x080fe2000001084f */
[----:B------:R-:W-:Y:S01]  /*6b90*/  FFMA.FTZ R42, R42, R49, R75 ;  /* 0x000000312a2a7223 */ /* 0x000fe2000001004b */
[----:B------:R-:W-:-:S02]  /*6ba0*/  F2FP.SATFINITE.E4M3.F32.PACK_AB_MERGE_C R40, R71, R70, R73 ;  /* 0x000000464728723e */ /* 0x000fc40004807049 */
[----:B------:R-:W-:Y:S02]  /*6bb0*/  F2FP.SATFINITE.E4M3.F32.PACK_AB_MERGE_C R43, R81, R80, R43 ;  /* 0x00000050512b723e */ /* 0x000fe4000480702b */
[----:B------:R-:W-:-:S07]  /*6bc0*/  F2FP.SATFINITE.E4M3.F32.PACK_AB_MERGE_C R42, R42, R79, R84 ;  /* 0x0000004f2a2a723e */ /* 0x000fce0004807054 */
.L_x_373:
[----:B------:R-:W-:Y:S05]  /*6bd0*/  BSYNC B2 ;  /* 0x0000000000027941 */ /* 0x000fea0003800000 */
.L_x_372:
[----:B-1----:R0:W-:Y:S02]  /*6be0*/  STG.E.128 desc[UR54][R44.64], R40 ;  /* 0x000000282c007986 */ /* 0x0021e4000c101d36 */
.L_x_371:
[----:B------:R-:W-:Y:S05]  /*6bf0*/  BSYNC B1 ;  /* 0x0000000000017941 */ /* 0x000fea0003800000 */
.L_x_370:
[----:B------:R-:W-:Y:S01]  /*6c00*/  ISETP.NE.AND P3, PT, R35, RZ, PT ;  /* 0x000000ff2300720c */ /* 0x000fe20003f65270 */
[----:B------:R-:W-:-:S12]  /*6c10*/  BSSY B1, `(.L_x_374) ;  /* 0x000006f000017945 */ /* 0x000fd80003800000 */
[----:B------:R-:W-:Y:S05]  /*6c20*/  @!P3 BRA `(.L_x_375) ;  /* 0x0000000400b4b947 */ /* 0x000fea0003800000 */
[----:B012-4-:R0:W1:Y:S01]  /*6c30*/  LDS.128 R40, [R46+0x1c400] ;  /* 0x01c400002e287984 */ /* 0x0170620000000c00 */
[----:B------:R-:W-:Y:S01]  /*6c40*/  ISETP.GE.AND P3, PT, R172, R133, PT ;  /* 0x00000085ac00720c */ /* 0x000fe20003f66270 */
[----:B------:R-:W-:-:S12]  /*6c50*/  BSSY B2, `(.L_x_376) ;  /* 0x0000069000027945 */ /* 0x000fd80003800000 */
[----:B0-----:R-:W-:Y:S05]  /*6c60*/  @P3 BRA `(.L_x_377) ;  /* 0x00000004009c3947 */ /* 0x001fea0003800000 */
[--C-:B------:R-:W-:Y:S01]  /*6c70*/  SHF.R.U32.HI R48, RZ, 0x8, R67.reuse ;  /* 0x00000008ff307819 */ /* 0x100fe20000011643 */
[----:B-1----:R-:W-:Y:S01]  /*6c80*/  IMAD.MOV.U32 R66, RZ, RZ, R40 ;  /* 0x000000ffff427224 */ /* 0x002fe200078e0028 */
[----:B------:R-:W-:Y:S02]  /*6c90*/  SHF.R.U32.HI R72, RZ, 0x10, R67 ;  /* 0x00000010ff487819 */ /* 0x000fe40000011643 */
[----:B------:R-:W-:Y:S01]  /*6ca0*/  LOP3.LUT R49, R67, 0xff0000ff, RZ, 0xc0, !PT ;  /* 0xff0000ff43317812 */ /* 0x000fe200078ec0ff */
[----:B------:R-:W-:Y:S01]  /*6cb0*/  IMAD.SHL.U32 R48, R48, 0x100, RZ ;  /* 0x0000010030307824 */ /* 0x000fe200078e00ff */
[--C-:B------:R-:W-:Y:S02]  /*6cc0*/  SHF.R.U32.HI R67, RZ, 0x8, R69.reuse ;  /* 0x00000008ff437819 */ /* 0x100fe40000011645 */
[----:B------:R-:W-:Y:S02]  /*6cd0*/  LOP3.LUT R68, R69, 0xff0000ff, RZ, 0xc0, !PT ;  /* 0xff0000ff45447812 */ /* 0x000fe400078ec0ff */
[----:B------:R-:W-:Y:S01]  /*6ce0*/  SHF.R.U32.HI R71, RZ, 0x10, R69 ;  /* 0x00000010ff477819 */ /* 0x000fe20000011645 */
[----:B------:R-:W-:Y:S01]  /*6cf0*/  IMAD.SHL.U32 R67, R67, 0x100, RZ ;  /* 0x0000010043437824 */ /* 0x000fe200078e00ff */
[----:B------:R-:W-:Y:S01]  /*6d00*/  LOP3.LUT R49, R49, 0xff00, R48, 0xf8, !PT ;  /* 0x0000ff0031317812 */ /* 0x000fe200078ef830 */
[----:B------:R-:W-:Y:S01]  /*6d10*/  IMAD.U32 R48, R72, 0x10000, RZ ;  /* 0x0001000048307824 */ /* 0x000fe200078e00ff */
[----:B------:R-:W-:-:S02]  /*6d20*/  F2FP.F16.E4M3.UNPACK_B R40, R41 ;  /* 0x00000029ff28723e */ /* 0x000fc400020006ff */
[----:B------:R-:W-:Y:S02]  /*6d30*/  LOP3.LUT R70, R68, 0xff00, R67, 0xf8, !PT ;  /* 0x0000ff0044467812 */ /* 0x000fe400078ef843 */
[----:B------:R-:W-:Y:S02]  /*6d40*/  SHF.L.U32 R67, R71, 0x10, RZ ;  /* 0x0000001047437819 */ /* 0x000fe400000006ff */
[----:B------:R-:W-:Y:S02]  /*6d50*/  F2FP.F16.E4M3.UNPACK_B R68, R153.H1 ;  /* 0x00000099ff44723e */ /* 0x000fe400030006ff */
[----:B------:R-:W-:Y:S02]  /*6d60*/  LOP3.LUT R48, R49, 0xff0000, R48, 0xf8, !PT ;  /* 0x00ff000031307812 */ /* 0x000fe400078ef830 */
[----:B------:R-:W-:Y:S01]  /*6d70*/  LOP3.LUT R49, R70, 0xff0000, R67, 0xf8, !PT ;  /* 0x00ff000046317812 */ /* 0x000fe200078ef843 */
[----:B------:R-:W-:Y:S01]  /*6d80*/  HADD2.F32 R72, -RZ, R68.H0_H0 ;  /* 0x20000044ff487230 */ /* 0x000fe20000004100 */
[----:B------:R-:W-:Y:S01]  /*6d90*/  F2FP.F16.E4M3.UNPACK_B R70, R152.H1 ;  /* 0x00000098ff46723e */ /* 0x000fe200030006ff */
[--C-:B------:R-:W-:Y:S01]  /*6da0*/  HADD2.F32 R67, -RZ, R40.reuse.H1_H1 ;  /* 0x30000028ff437230 */ /* 0x100fe20000004100 */
[----:B------:R-:W-:Y:S01]  /*6db0*/  F2FP.F16.E4M3.UNPACK_B R41, R41.H1 ;  /* 0x00000029ff29723e */ /* 0x000fe200030006ff */
[----:B------:R-:W-:Y:S01]  /*6dc0*/  HADD2.F32 R40, -RZ, R40.H0_H0 ;  /* 0x20000028ff287230 */ /* 0x000fe20000004100 */
[----:B------:R-:W-:Y:S01]  /*6dd0*/  F2FP.F16.E4M3.UNPACK_B R153, R153 ;  /* 0x00000099ff99723e */ /* 0x000fe200020006ff */
        /* <DEDUP_REMOVED lines=10> */
[-C--:B------:R-:W-:Y:S01]  /*6e80*/  FMUL.FTZ R75, R69, R73.reuse ;  /* 0x00000049454b7220 */ /* 0x080fe20000410000 */
[----:B------:R-:W-:Y:S01]  /*6e90*/  FMUL.FTZ R74, R68, R73 ;  /* 0x00000049444a7220 */ /* 0x000fe20000410000 */
[----:B------:R-:W-:Y:S01]  /*6ea0*/  F2FP.F16.E4M3.UNPACK_B R67, R66.H1 ;  /* 0x00000042ff43723e */ /* 0x000fe200030006ff */
[----:B------:R-:W-:-:S02]  /*6eb0*/  HADD2.F32 R71, -RZ, R153.H1_H1 ;  /* 0x30000099ff477230 */ /* 0x000fc40000004100 */
[-C--:B------:R-:W-:Y:S01]  /*6ec0*/  FFMA.FTZ R75, R68, R70.reuse, -R75 ;  /* 0x00000046444b7223 */ /* 0x080fe2000001084b */
[----:B------:R-:W-:Y:S01]  /*6ed0*/  FFMA.FTZ R76, R69, R70, R74 ;  /* 0x00000046454c7223 */ /* 0x000fe2000001004a */
[----:B------:R-:W-:Y:S01]  /*6ee0*/  F2FP.F16.E4M3.UNPACK_B R66, R66 ;  /* 0x00000042ff42723e */ /* 0x000fe200020006ff */
[--C-:B------:R-:W-:Y:S01]  /*6ef0*/  HADD2.F32 R70, -RZ, R67.reuse.H1_H1 ;  /* 0x30000043ff467230 */ /* 0x100fe20000004100 */
[----:B------:R-:W-:Y:S01]  /*6f00*/  F2FP.F16.E4M3.UNPACK_B R77, R49.H1 ;  /* 0x00000031ff4d723e */ /* 0x000fe200030006ff */
[----:B------:R-:W-:Y:S01]  /*6f10*/  HADD2.F32 R69, -RZ, R67.H0_H0 ;  /* 0x20000043ff457230 */ /* 0x000fe20000004100 */
[----:B------:R-:W-:Y:S01]  /*6f20*/  F2FP.F16.E4M3.UNPACK_B R73, R48 ;  /* 0x00000030ff49723e */ /* 0x000fe200020006ff */
[--C-:B------:R-:W-:Y:S02]  /*6f30*/  HADD2.F32 R67, -RZ, R66.reuse.H0_H0 ;  /* 0x20000042ff437230 */ /* 0x100fe40000004100 */
[----:B------:R-:W-:Y:S01]  /*6f40*/  FMUL.FTZ R74, R70, R71 ;  /* 0x00000047464a7220 */ /* 0x000fe20000410000 */
[----:B------:R-:W-:-:S02]  /*6f50*/  HADD2.F32 R68, -RZ, R66.H1_H1 ;  /* 0x30000042ff447230 */ /* 0x000fc40000004100 */
[----:B------:R-:W-:Y:S01]  /*6f60*/  FMUL.FTZ R71, R69, R71 ;  /* 0x0000004745477220 */ /* 0x000fe20000410000 */
[----:B------:R-:W-:Y:S02]  /*6f70*/  HADD2.F32 R153, -RZ, R153.H0_H0 ;  /* 0x20000099ff997230 */ /* 0x000fe40000004100 */
[--C-:B------:R-:W-:Y:S02]  /*6f80*/  HADD2.F32 R66, -RZ, R152.reuse.H1_H1 ;  /* 0x30000098ff427230 */ /* 0x100fe40000004100 */
[----:B------:R-:W-:Y:S02]  /*6f90*/  HADD2.F32 R152, -RZ, R152.H0_H0 ;  /* 0x20000098ff987230 */ /* 0x000fe40000004100 */
[-C--:B------:R-:W-:Y:S01]  /*6fa0*/  FMUL.FTZ R72, R68, R153.reuse ;  /* 0x0000009944487220 */ /* 0x080fe20000410000 */
[----:B------:R-:W-:Y:S01]  /*6fb0*/  FMUL.FTZ R153, R67, R153 ;  /* 0x0000009943997220 */ /* 0x000fe20000410000 */
[-C--:B------:R-:W-:Y:S01]  /*6fc0*/  FFMA.FTZ R70, R70, R66.reuse, R71 ;  /* 0x0000004246467223 */ /* 0x080fe20000010047 */
[----:B------:R-:W-:Y:S01]  /*6fd0*/  FFMA.FTZ R69, R69, R66, -R74 ;  /* 0x0000004245457223 */ /* 0x000fe2000001084a */
        /* <DEDUP_REMOVED lines=9> */
[----:B------:R-:W-:Y:S01]  /*7070*/  F2FP.F16.E4M3.UNPACK_B R70, R42.H1 ;  /* 0x0000002aff46723e */ /* 0x000fe200030006ff */
[----:B------:R-:W-:Y:S01]  /*7080*/  HADD2.F32 R77, -RZ, R77.H0_H0 ;  /* 0x2000004dff4d7230 */ /* 0x000fe20000004100 */
[----:B------:R-:W-:Y:S01]  /*7090*/  F2FP.F16.E4M3.UNPACK_B R76, R49 ;  /* 0x00000031ff4c723e */ /* 0x000fe200020006ff */
[----:B------:R-:W-:-:S02]  /*70a0*/  HADD2.F32 R75, -RZ, R74.H1_H1 ;  /* 0x3000004aff4b7230 */ /* 0x000fc40000004100 */
[-C--:B------:R-:W-:Y:S01]  /*70b0*/  FMUL.FTZ R81, R71, R79.reuse ;  /* 0x0000004f47517220 */ /* 0x080fe20000410000 */
[----:B------:R-:W-:Y:S02]  /*70c0*/  HADD2.F32 R49, -RZ, R70.H1_H1 ;  /* 0x30000046ff317230 */ /* 0x000fe40000004100 */
[C---:B------:R-:W-:Y:S01]  /*70d0*/  FMUL.FTZ R80, R72.reuse, R79 ;  /* 0x0000004f48507220 */ /* 0x040fe20000410000 */
[----:B------:R-:W-:Y:S02]  /*70e0*/  HADD2.F32 R78, -RZ, R76.H1_H1 ;  /* 0x3000004cff4e7230 */ /* 0x000fe40000004100 */
[----:B------:R-:W-:Y:S01]  /*70f0*/  FFMA.FTZ R48, R72, R75, -R81 ;  /* 0x0000004b48307223 */ /* 0x000fe20000010851 */
[----:B------:R-:W-:Y:S01]  /*7100*/  HADD2.F32 R70, -RZ, R70.H0_H0 ;  /* 0x20000046ff467230 */ /* 0x000fe20000004100 */
[----:B------:R-:W-:Y:S01]  /*7110*/  F2FP.F16.E4M3.UNPACK_B R43, R43 ;  /* 0x0000002bff2b723e */ /* 0x000fe200020006ff */
[----:B------:R-:W-:Y:S02]  /*7120*/  HADD2.F32 R72, -RZ, R73.H1_H1 ;  /* 0x30000049ff487230 */ /* 0x000fe40000004100 */
[----:B------:R-:W-:Y:S01]  /*7130*/  FMUL.FTZ R79, R49, R78 ;  /* 0x0000004e314f7220 */ /* 0x000fe20000410000 */
[----:B------:R-:W-:Y:S01]  /*7140*/  F2FP.F16.E4M3.UNPACK_B R42, R42 ;  /* 0x0000002aff2a723e */ /* 0x000fe200020006ff */
[----:B------:R-:W-:Y:S01]  /*7150*/  FMUL.FTZ R78, R70, R78 ;  /* 0x0000004e464e7220 */ /* 0x000fe20000410000 */
[----:B------:R-:W-:-:S02]  /*7160*/  HADD2.F32 R76, -RZ, R76.H0_H0 ;  /* 0x2000004cff4c7230 */ /* 0x000fc40000004100 */
[-C--:B------:R-:W-:Y:S01]  /*7170*/  FFMA.FTZ R79, R70, R72.reuse, -R79 ;  /* 0x00000048464f7223 */ /* 0x080fe2000001084f */
[--C-:B------:R-:W-:Y:S02]  /*7180*/  HADD2.F32 R70, -RZ, R43.reuse.H1_H1 ;  /* 0x3000002bff467230 */ /* 0x100fe40000004100 */
[----:B------:R-:W-:Y:S01]  /*7190*/  FFMA.FTZ R78, R49, R72, R78 ;  /* 0x00000048314e7223 */ /* 0x000fe2000001004e */
[----:B------:R-:W-:Y:S02]  /*71a0*/  HADD2.F32 R49, -RZ, R43.H0_H0 ;  /* 0x2000002bff317230 */ /* 0x000fe40000004100 */
[----:B------:R-:W-:Y:S01]  /*71b0*/  FFMA.FTZ R75, R71, R75, R80 ;  /* 0x0000004b474b7223 */ /* 0x000fe20000010050 */
[--C-:B------:R-:W-:Y:S02]  /*71c0*/  HADD2.F32 R43, -RZ, R42.reuse.H0_H0 ;  /* 0x2000002aff2b7230 */ /* 0x100fe40000004100 */
[----:B------:R-:W-:Y:S01]  /*71d0*/  FMUL.FTZ R80, R70, R77 ;  /* 0x0000004d46507220 */ /* 0x000fe20000410000 */
[----:B------:R-:W-:-:S02]  /*71e0*/  HADD2.F32 R42, -RZ, R42.H1_H1 ;  /* 0x3000002aff2a7230 */ /* 0x000fc40000004100 */
[----:B------:R-:W-:Y:S01]  /*71f0*/  FMUL.FTZ R77, R49, R77 ;  /* 0x0000004d314d7220 */ /* 0x000fe20000410000 */
[----:B------:R-:W-:Y:S02]  /*7200*/  HADD2.F32 R74, -RZ, R74.H0_H0 ;  /* 0x2000004aff4a7230 */ /* 0x000fe40000004100 */
[-C--:B------:R-:W-:Y:S01]  /*7210*/  FMUL.FTZ R71, R43, R76.reuse ;  /* 0x0000004c2b477220 */ /* 0x080fe20000410000 */
[----:B------:R-:W-:Y:S02]  /*7220*/  HADD2.F32 R73, -RZ, R73.H0_H0 ;  /* 0x20000049ff497230 */ /* 0x000fe40000004100 */
[----:B------:R-:W-:Y:S01]  /*7230*/  FMUL.FTZ R72, R42, R76 ;  /* 0x0000004c2a487220 */ /* 0x000fe20000410000 */
[----:B------:R-:W-:Y:S01]  /*7240*/  F2FP.SATFINITE.E4M3.F32.PACK_AB_MERGE_C R78, R78, R79, RZ ;  /* 0x0000004f4e4e723e */ /* 0x000fe200048070ff */
[-C--:B------:R-:W-:Y:S01]  /*7250*/  FFMA.FTZ R80, R49, R74.reuse, -R80 ;  /* 0x0000004a31507223 */ /* 0x080fe20000010850 */
[----:B------:R-:W-:Y:S01]  /*7260*/  FFMA.FTZ R77, R70, R74, R77 ;  /* 0x0000004a464d7223 */ /* 0x000fe2000001004d */
[-C--:B------:R-:W-:Y:S01]  /*7270*/  FFMA.FTZ R72, R43, R73.reuse, -R72 ;  /* 0x000000492b487223 */ /* 0x080fe20000010848 */
[----:B------:R-:W-:Y:S01]  /*7280*/  FFMA.FTZ R71, R42, R73, R71 ;  /* 0x000000492a477223 */ /* 0x000fe20000010047 */
[----:B------:R-:W-:-:S02]  /*7290*/  F2FP.SATFINITE.E4M3.F32.PACK_AB_MERGE_C R48, R75, R48, RZ ;  /* 0x000000304b30723e */ /* 0x000fc400048070ff */
[----:B------:R-:W-:Y:S02]  /*72a0*/  F2FP.SATFINITE.E4M3.F32.PACK_AB_MERGE_C R41, R41, R40, R68 ;  /* 0x000000282929723e */ /* 0x000fe40004807044 */
[----:B------:R-:W-:Y:S02]  /*72b0*/  F2FP.SATFINITE.E4M3.F32.PACK_AB_MERGE_C R40, R67, R66, R69 ;  /* 0x000000424328723e */ /* 0x000fe40004807045 */
[----:B------:R-:W-:Y:S02]  /*72c0*/  F2FP.SATFINITE.E4M3.F32.PACK_AB_MERGE_C R42, R71, R72, R78 ;  /* 0x00000048472a723e */ /* 0x000fe4000480704e */
[----:B------:R-:W-:-:S07]  /*72d0*/  F2FP.SATFINITE.E4M3.F32.PACK_AB_MERGE_C R43, R77, R80, R48 ;  /* 0x000000504d2b723e */ /* 0x000fce0004807030 */
.L_x_377:
[----:B------:R-:W-:Y:S05]  /*72e0*/  BSYNC B2 ;  /* 0x0000000000027941 */ /* 0x000fea0003800000 */
.L_x_376:
[----:B-1----:R0:W-:Y:S02]  /*72f0*/  STG.E.128 desc[UR54][R44.64+0x20], R40 ;  /* 0x000020282c007986 */ /* 0x0021e4000c101d36 */
.L_x_375:
[----:B------:R-:W-:Y:S05]  /*7300*/  BSYNC B1 ;  /* 0x0000000000017941 */ /* 0x000fea0003800000 */
.L_x_374:
        /* <DEDUP_REMOVED lines=47> */
[----:B------:R-:W-:Y:S01]  /*7600*/  F2FP.F16.E4M3.UNPACK_B R150, R150 ;  /* 0x00000096ff96723e */ /* 0x000fe200020006ff */
[----:B------:R-:W-:Y:S01]  /*7610*/  HADD2.F32 R65, -RZ, R63.H0_H0 ;  /* 0x2000003fff417230 */ /* 0x000fe20000004100 */
[----:B------:R-:W-:Y:S01]  /*7620*/  F2FP.F16.E4M3.UNPACK_B R73, R49.H1 ;  /* 0x00000031ff49723e */ /* 0x000fe200030006ff */
[----:B------:R-:W-:Y:S02]  /*7630*/  HADD2.F32 R151, -RZ, R151.H0_H0 ;  /* 0x20000097ff977230 */ /* 0x000fe40000004100 */
[----:B------:R-:W-:Y:S01]  /*7640*/  FMUL.FTZ R70, R66, R67 ;  /* 0x0000004342467220 */ /* 0x000fe20000410000 */
[----:B------:R-:W-:-:S02]  /*7650*/  HADD2.F32 R63, -RZ, R62.H0_H0 ;  /* 0x2000003eff3f7230 */ /* 0x000fc40000004100 */
[----:B------:R-:W-:Y:S01]  /*7660*/  FMUL.FTZ R67, R65, R67 ;  /* 0x0000004341437220 */ /* 0x000fe20000410000 */
[----:B------:R-:W-:Y:S01]  /*7670*/  HADD2.F32 R64, -RZ, R62.H1_H1 ;  /* 0x3000003eff407230 */ /* 0x000fe20000004100 */
[----:B------:R-:W-:Y:S01]  /*7680*/  F2FP.F16.E4M3.UNPACK_B R69, R48 ;  /* 0x00000030ff45723e */ /* 0x000fe200020006ff */
[--C-:B------:R-:W-:Y:S02]  /*7690*/  HADD2.F32 R62, -RZ, R150.reuse.H1_H1 ;  /* 0x30000096ff3e7230 */ /* 0x100fe40000004100 */
[----:B------:R-:W-:Y:S02]  /*76a0*/  HADD2.F32 R150, -RZ, R150.H0_H0 ;  /* 0x20000096ff967230 */ /* 0x000fe40000004100 */
[-C--:B------:R-:W-:Y:S01]  /*76b0*/  FMUL.FTZ R68, R64, R151.reuse ;  /* 0x0000009740447220 */ /* 0x080fe20000410000 */
[----:B------:R-:W-:Y:S01]  /*76c0*/  FMUL.FTZ R151, R63, R151 ;  /* 0x000000973f977220 */ /* 0x000fe20000410000 */
[-C--:B------:R-:W-:Y:S01]  /*76d0*/  FFMA.FTZ R65, R65, R62.reuse, -R70 ;  /* 0x0000003e41417223 */ /* 0x080fe20000010846 */
[----:B------:R-:W-:Y:S01]  /*76e0*/  FFMA.FTZ R66, R66, R62, R67 ;  /* 0x0000003e42427223 */ /* 0x000fe20000010043 */
[-C--:B------:R-:W-:Y:S01]  /*76f0*/  FFMA.FTZ R62, R63, R150.reuse, -R68 ;  /* 0x000000963f3e7223 */ /* 0x080fe20000010844 */
[----:B------:R-:W-:Y:S01]  /*7700*/  FFMA.FTZ R63, R64, R150, R151 ;  /* 0x00000096403f7223 */ /* 0x000fe20000010097 */
[----:B------:R-:W-:Y:S01]  /*7710*/  F2FP.F16.E4M3.UNPACK_B R67, R43.H1 ;  /* 0x0000002bff43723e */ /* 0x000fe200030006ff */
[--C-:B------:R-:W-:Y:S01]  /*7720*/  HADD2.F32 R75, -RZ, R73.reuse.H1_H1 ;  /* 0x30000049ff4b7230 */ /* 0x100fe20000004100 */
[----:B------:R-:W-:Y:S01]  /*7730*/  F2FP.SATFINITE.E4M3.F32.PACK_AB_MERGE_C R64, R72, R71, RZ ;  /* 0x000000474840723e */ /* 0x000fe200048070ff */
[----:B------:R-:W-:Y:S01]  /*7740*/  HADD2.F32 R73, -RZ, R73.H0_H0 ;  /* 0x20000049ff497230 */ /* 0x000fe20000004100 */
[----:B------:R-:W-:Y:S01]  /*7750*/  F2FP.SATFINITE.E4M3.F32.PACK_AB_MERGE_C R65, R66, R65, RZ ;  /* 0x000000414241723e */ /* 0x000fe200048070ff */
[--C-:B------:R-:W-:Y:S01]  /*7760*/  HADD2.F32 R68, -RZ, R67.reuse.H0_H0 ;  /* 0x20000043ff447230 */ /* 0x100fe20000004100 */
[----:B------:R-:W-:Y:S01]  /*7770*/  F2FP.F16.E4M3.UNPACK_B R66, R42.H1 ;  /* 0x0000002aff42723e */ /* 0x000fe200030006ff */
[----:B------:R-:W-:Y:S01]  /*7780*/  HADD2.F32 R67, -RZ, R67.H1_H1 ;  /* 0x30000043ff437230 */ /* 0x000fe20000004100 */
[----:B------:R-:W-:-:S02]  /*7790*/  F2FP.F16.E4M3.UNPACK_B R72, R49 ;  /* 0x00000031ff48723e */ /* 0x000fc400020006ff */
[----:B------:R-:W-:Y:S01]  /*77a0*/  F2FP.F16.E4M3.UNPACK_B R70, R48.H1 ;  /* 0x00000030ff46723e */ /* 0x000fe200030006ff */
[----:B------:R-:W-:Y:S02]  /*77b0*/  HADD2.F32 R49, -RZ, R66.H1_H1 ;  /* 0x30000042ff317230 */ /* 0x000fe40000004100 */
[-C--:B------:R-:W-:Y:S01]  /*77c0*/  FMUL.FTZ R77, R67, R75.reuse ;  /* 0x0000004b434d7220 */ /* 0x080fe20000410000 */
[----:B------:R-:W-:Y:S02]  /*77d0*/  HADD2.F32 R74, -RZ, R72.H1_H1 ;  /* 0x30000048ff4a7230 */ /* 0x000fe40000004100 */
[----:B------:R-:W-:Y:S01]  /*77e0*/  FMUL.FTZ R76, R68, R75 ;  /* 0x0000004b444c7220 */ /* 0x000fe20000410000 */
[----:B------:R-:W-:Y:S01]  /*77f0*/  HADD2.F32 R66, -RZ, R66.H0_H0 ;  /* 0x20000042ff427230 */ /* 0x000fe20000004100 */
[----:B------:R-:W-:Y:S01]  /*7800*/  F2FP.F16.E4M3.UNPACK_B R43, R43 ;  /* 0x0000002bff2b723e */ /* 0x000fe200020006ff */
[----:B------:R-:W-:Y:S02]  /*7810*/  HADD2.F32 R48, -RZ, R69.H1_H1 ;  /* 0x30000045ff307230 */ /* 0x000fe40000004100 */
[----:B------:R-:W-:Y:S01]  /*7820*/  FMUL.FTZ R75, R49, R74 ;  /* 0x0000004a314b7220 */ /* 0x000fe20000410000 */
[----:B------:R-:W-:Y:S01]  /*7830*/  F2FP.F16.E4M3.UNPACK_B R42, R42 ;  /* 0x0000002aff2a723e */ /* 0x000fe200020006ff */
[----:B------:R-:W-:Y:S01]  /*7840*/  FMUL.FTZ R74, R66, R74 ;  /* 0x0000004a424a7220 */ /* 0x000fe20000410000 */
[----:B------:R-:W-:-:S02]  /*7850*/  HADD2.F32 R71, -RZ, R70.H1_H1 ;  /* 0x30000046ff477230 */ /* 0x000fc40000004100 */
[-C--:B------:R-:W-:Y:S01]  /*7860*/  FFMA.FTZ R75, R66, R48.reuse, -R75 ;  /* 0x00000030424b7223 */ /* 0x080fe2000001084b */
[----:B------:R-:W-:Y:S02]  /*7870*/  HADD2.F32 R72, -RZ, R72.H0_H0 ;  /* 0x20000048ff487230 */ /* 0x000fe40000004100 */
[----:B------:R-:W-:Y:S01]  /*7880*/  FFMA.FTZ R74, R49, R48, R74 ;  /* 0x00000030314a7223 */ /* 0x000fe2000001004a */
[--C-:B------:R-:W-:Y:S02]  /*7890*/  HADD2.F32 R48, -RZ, R43.reuse.H0_H0 ;  /* 0x2000002bff307230 */ /* 0x100fe40000004100 */
[-C--:B------:R-:W-:Y:S01]  /*78a0*/  FFMA.FTZ R77, R68, R71.reuse, -R77 ;  /* 0x00000047444d7223 */ /* 0x080fe2000001084d */
[----:B------:R-:W-:Y:S02]  /*78b0*/  HADD2.F32 R49, -RZ, R43.H1_H1 ;  /* 0x3000002bff317230 */ /* 0x000fe40000004100 */
[----:B------:R-:W-:Y:S01]  /*78c0*/  FFMA.FTZ R76, R67, R71, R76 ;  /* 0x00000047434c7223 */ /* 0x000fe2000001004c */
[----:B------:R-:W-:-:S02]  /*78d0*/  HADD2.F32 R43, -RZ, R42.H0_H0 ;  /* 0x2000002aff2b7230 */ /* 0x000fc40000004100 */
[-C--:B------:R-:W-:Y:S01]  /*78e0*/  FMUL.FTZ R68, R48, R73.reuse ;  /* 0x0000004930447220 */ /* 0x080fe20000410000 */
[----:B------:R-:W-:Y:S02]  /*78f0*/  HADD2.F32 R42, -RZ, R42.H1_H1 ;  /* 0x3000002aff2a7230 */ /* 0x000fe40000004100 */
        /* <DEDUP_REMOVED lines=15> */
.L_x_381:
[----:B------:R-:W-:Y:S05]  /*79f0*/  BSYNC B2 ;  /* 0x0000000000027941 */ /* 0x000fea0003800000 */
.L_x_380:
[----:B-1----:R0:W-:Y:S02]  /*7a00*/  STG.E.128 desc[UR54][R44.64+0x40], R40 ;  /* 0x000040282c007986 */ /* 0x0021e4000c101d36 */
.L_x_379:
[----:B------:R-:W-:Y:S05]  /*7a10*/  BSYNC B1 ;  /* 0x0000000000017941 */ /* 0x000fea0003800000 */
.L_x_378:
        /* <DEDUP_REMOVED lines=47> */
[--C-:B------:R-:W-:Y:S02]  /*7d10*/  HADD2.F32 R62, -RZ, R59.reuse.H1_H1 ;  /* 0x3000003bff3e7230 */ /* 0x100fe40000004100 */
[----:B------:R-:W-:Y:S01]  /*7d20*/  HADD2.F32 R61, -RZ, R59.H0_H0 ;  /* 0x2000003bff3d7230 */ /* 0x000fe20000004100 */
[----:B------:R-:W-:Y:S01]  /*7d30*/  F2FP.SATFINITE.E4M3.F32.PACK_AB_MERGE_C R73, R68, R67, RZ ;  /* 0x000000434449723e */ /* 0x000fe200048070ff */
[--C-:B------:R-:W-:Y:S02]  /*7d40*/  HADD2.F32 R59, -RZ, R58.reuse.H0_H0 ;  /* 0x2000003aff3b7230 */ /* 0x100fe40000004100 */
[----:B------:R-:W-:Y:S01]  /*7d50*/  FMUL.FTZ R66, R62, R63 ;  /* 0x0000003f3e427220 */ /* 0x000fe20000410000 */
[----:B------:R-:W-:-:S02]  /*7d60*/  HADD2.F32 R60, -RZ, R58.H1_H1 ;  /* 0x3000003aff3c7230 */ /* 0x000fc40000004100 */
[----:B------:R-:W-:Y:S01]  /*7d70*/  FMUL.FTZ R63, R61, R63 ;  /* 0x0000003f3d3f7220 */ /* 0x000fe20000410000 */
[----:B------:R-:W-:Y:S01]  /*7d80*/  HADD2.F32 R141, -RZ, R141.H0_H0 ;  /* 0x2000008dff8d7230 */ /* 0x000fe20000004100 */
[----:B------:R-:W-:Y:S01]  /*7d90*/  F2FP.F16.E4M3.UNPACK_B R67, R49.H1 ;  /* 0x00000031ff43723e */ /* 0x000fe200030006ff */
[--C-:B------:R-:W-:Y:S01]  /*7da0*/  HADD2.F32 R58, -RZ, R140.reuse.H1_H1 ;  /* 0x3000008cff3a7230 */ /* 0x100fe20000004100 */
[----:B------:R-:W-:Y:S01]  /*7db0*/  F2FP.SATFINITE.E4M3.F32.PACK_AB_MERGE_C R41, R41, R40, R73 ;  /* 0x000000282929723e */ /* 0x000fe20004807049 */
[----:B------:R-:W-:Y:S02]  /*7dc0*/  HADD2.F32 R140, -RZ, R140.H0_H0 ;  /* 0x2000008cff8c7230 */ /* 0x000fe40000004100 */
[-C--:B------:R-:W-:Y:S01]  /*7dd0*/  FMUL.FTZ R64, R60, R141.reuse ;  /* 0x0000008d3c407220 */ /* 0x080fe20000410000 */
[----:B------:R-:W-:Y:S01]  /*7de0*/  FMUL.FTZ R141, R59, R141 ;  /* 0x0000008d3b8d7220 */ /* 0x000fe20000410000 */
[-C--:B------:R-:W-:Y:S01]  /*7df0*/  FFMA.FTZ R66, R61, R58.reuse, -R66 ;  /* 0x0000003a3d427223 */ /* 0x080fe20000010842 */
[----:B------:R-:W-:Y:S01]  /*7e00*/  FFMA.FTZ R63, R62, R58, R63 ;  /* 0x0000003a3e3f7223 */ /* 0x000fe2000001003f */
[-C--:B------:R-:W-:Y:S01]  /*7e10*/  FFMA.FTZ R58, R59, R140.reuse, -R64 ;  /* 0x0000008c3b3a7223 */ /* 0x080fe20000010840 */
[----:B------:R-:W-:Y:S01]  /*7e20*/  F2FP.F16.E4M3.UNPACK_B R61, R43.H1 ;  /* 0x0000002bff3d723e */ /* 0x000fe200030006ff */
[----:B------:R-:W-:Y:S01]  /*7e30*/  FFMA.FTZ R59, R60, R140, R141 ;  /* 0x0000008c3c3b7223 */ /* 0x000fe2000001008d */
[----:B------:R-:W-:Y:S01]  /*7e40*/  F2FP.F16.E4M3.UNPACK_B R60, R42.H1 ;  /* 0x0000002aff3c723e */ /* 0x000fe200030006ff */
[----:B------:R-:W-:Y:S01]  /*7e50*/  HADD2.F32 R69, -RZ, R67.H1_H1 ;  /* 0x30000043ff457230 */ /* 0x000fe20000004100 */
[----:B------:R-:W-:Y:S01]  /*7e60*/  F2FP.SATFINITE.E4M3.F32.PACK_AB_MERGE_C R72, R63, R66, RZ ;  /* 0x000000423f48723e */ /* 0x000fe200048070ff */
[--C-:B------:R-:W-:Y:S01]  /*7e70*/  HADD2.F32 R62, -RZ, R61.reuse.H0_H0 ;  /* 0x2000003dff3e7230 */ /* 0x100fe20000004100 */
[----:B------:R-:W-:Y:S01]  /*7e80*/  F2FP.F16.E4M3.UNPACK_B R66, R49 ;  /* 0x00000031ff42723e */ /* 0x000fe200020006ff */
[----:B------:R-:W-:Y:S01]  /*7e90*/  HADD2.F32 R61, -RZ, R61.H1_H1 ;  /* 0x3000003dff3d7230 */ /* 0x000fe20000004100 */
[-C--:B------:R-:W-:Y:S01]  /*7ea0*/  F2FP.F16.E4M3.UNPACK_B R63, R48.reuse ;  /* 0x00000030ff3f723e */ /* 0x080fe200020006ff */
[----:B------:R-:W-:Y:S01]  /*7eb0*/  HADD2.F32 R49, -RZ, R60.H1_H1 ;  /* 0x3000003cff317230 */ /* 0x000fe20000004100 */
[----:B------:R-:W-:Y:S01]  /*7ec0*/  F2FP.F16.E4M3.UNPACK_B R64, R48.H1 ;  /* 0x00000030ff40723e */ /* 0x000fe200030006ff */
[----:B------:R-:W-:-:S02]  /*7ed0*/  HADD2.F32 R68, -RZ, R66.H1_H1 ;  /* 0x30000042ff447230 */ /* 0x000fc40000004100 */
[-C--:B------:R-:W-:Y:S01]  /*7ee0*/  FMUL.FTZ R71, R61, R69.reuse ;  /* 0x000000453d477220 */ /* 0x080fe20000410000 */
[----:B------:R-:W-:Y:S02]  /*7ef0*/  HADD2.F32 R60, -RZ, R60.H0_H0 ;  /* 0x2000003cff3c7230 */ /* 0x000fe40000004100 */
[----:B------:R-:W-:Y:S01]  /*7f00*/  FMUL.FTZ R70, R62, R69 ;  /* 0x000000453e467220 */ /* 0x000fe20000410000 */
[----:B------:R-:W-:Y:S02]  /*7f10*/  HADD2.F32 R48, -RZ, R63.H1_H1 ;  /* 0x3000003fff307230 */ /* 0x000fe40000004100 */
[-C--:B------:R-:W-:Y:S01]  /*7f20*/  FMUL.FTZ R69, R49, R68.reuse ;  /* 0x0000004431457220 */ /* 0x080fe20000410000 */
[----:B------:R-:W-:Y:S01]  /*7f30*/  F2FP.F16.E4M3.UNPACK_B R43, R43 ;  /* 0x0000002bff2b723e */ /* 0x000fe200020006ff */
[C---:B------:R-:W-:Y:S01]  /*7f40*/  FMUL.FTZ R68, R60.reuse, R68 ;  /* 0x000000443c447220 */ /* 0x040fe20000410000 */
[----:B------:R-:W-:Y:S01]  /*7f50*/  F2FP.F16.E4M3.UNPACK_B R42, R42 ;  /* 0x0000002aff2a723e */ /* 0x000fe200020006ff */
[----:B------:R-:W-:Y:S01]  /*7f60*/  FFMA.FTZ R69, R60, R48, -R69 ;  /* 0x000000303c457223 */ /* 0x000fe20000010845 */
[----:B------:R-:W-:-:S02]  /*7f70*/  HADD2.F32 R65, -RZ, R64.H1_H1 ;  /* 0x30000040ff417230 */ /* 0x000fc40000004100 */
[----:B------:R-:W-:Y:S01]  /*7f80*/  FFMA.FTZ R68, R49, R48, R68 ;  /* 0x0000003031447223 */ /* 0x000fe20000010044 */
[--C-:B------:R-:W-:Y:S01]  /*7f90*/  HADD2.F32 R48, -RZ, R43.reuse.H0_H0 ;  /* 0x2000002bff307230 */ /* 0x100fe20000004100 */
[----:B------:R-:W-:Y:S01]  /*7fa0*/  F2FP.SATFINITE.E4M3.F32.PACK_AB_MERGE_C R40, R59, R58, R72 ;  /* 0x0000003a3b28723e */ /* 0x000fe20004807048 */
[----:B------:R-:W-:Y:S02]  /*7fb0*/  HADD2.F32 R49, -RZ, R43.H1_H1 ;  /* 0x3000002bff317230 */ /* 0x000fe40000004100 */
[-C--:B------:R-:W-:Y:S01]  /*7fc0*/  FFMA.FTZ R71, R62, R65.reuse, -R71 ;  /* 0x000000413e477223 */ /* 0x080fe20000010847 */
[--C-:B------:R-:W-:Y:S02]  /*7fd0*/  HADD2.F32 R43, -RZ, R42.reuse.H0_H0 ;  /* 0x2000002aff2b7230 */ /* 0x100fe40000004100 */
[----:B------:R-:W-:Y:S01]  /*7fe0*/  FFMA.FTZ R70, R61, R65, R70 ;  /* 0x000000413d467223 */ /* 0x000fe20000010046 */
[----:B------:R-:W-:Y:S01]  /*7ff0*/  HADD2.F32 R67, -RZ, R67.H0_H0 ;  /* 0x20000043ff437230 */ /* 0x000fe20000004100 */
[----:B------:R-:W-:Y:S01]  /*8000*/  F2FP.SATFINITE.E4M3.F32.PACK_AB_MERGE_C R68, R68, R69, RZ ;  /* 0x000000454444723e */ /* 0x000fe200048070ff */
[----:B------:R-:W-:-:S02]  /*8010*/  HADD2.F32 R42, -RZ, R42.H1_H1 ;  /* 0x3000002aff2a7230 */ /* 0x000fc40000004100 */
[----:B------:R-:W-:Y:S02]  /*8020*/  HADD2.F32 R66, -RZ, R66.H0_H0 ;  /* 0x20000042ff427230 */ /* 0x000fe40000004100 */
[-C--:B------:R-:W-:Y:S01]  /*8030*/  FMUL.FTZ R65, R49, R67.reuse ;  /* 0x0000004331417220 */ /* 0x080fe20000410000 */
[----:B------:R-:W-:Y:S02]  /*8040*/  HADD2.F32 R64, -RZ, R64.H0_H0 ;  /* 0x20000040ff407230 */ /* 0x000fe40000004100 */
[----:B------:R-:W-:Y:S01]  /*8050*/  FMUL.FTZ R62, R48, R67 ;  /* 0x00000043303e7220 */ /* 0x000fe20000410000 */
[----:B------:R-:W-:Y:S02]  /*8060*/  HADD2.F32 R63, -RZ, R63.H0_H0 ;  /* 0x2000003fff3f7230 */ /* 0x000fe40000004100 */
[-C--:B------:R-:W-:Y:S01]  /*8070*/  FMUL.FTZ R60, R42, R66.reuse ;  /* 0x000000422a3c7220 */ /* 0x080fe20000410000 */
[----:B------:R-:W-:Y:S01]  /*8080*/  FMUL.FTZ R61, R43, R66 ;  /* 0x000000422b3d7220 */ /* 0x000fe20000410000 */
[-C--:B------:R-:W-:Y:S01]  /*8090*/  FFMA.FTZ R65, R48, R64.reuse, -R65 ;  /* 0x0000004030417223 */ /* 0x080fe20000010841 */
[----:B------:R-:W-:Y:S01]  /*80a0*/  FFMA.FTZ R62, R49, R64, R62 ;  /* 0x00000040313e7223 */ /* 0x000fe2000001003e */
[-C--:B------:R-:W-:Y:S01]  /*80b0*/  FFMA.FTZ R60, R43, R63.reuse, -R60 ;  /* 0x0000003f2b3c7223 */ /* 0x080fe2000001083c */
[----:B------:R-:W-:Y:S01]  /*80c0*/  FFMA.FTZ R61, R42, R63, R61 ;  /* 0x0000003f2a3d7223 */ /* 0x000fe2000001003d */
[----:B------:R-:W-:-:S04]  /*80d0*/  F2FP.SATFINITE.E4M3.F32.PACK_AB_MERGE_C R70, R70, R71, RZ ;  /* 0x000000474646723e */ /* 0x000fc800048070ff */
[----:B------:R-:W-:Y:S02]  /*80e0*/  F2FP.SATFINITE.E4M3.F32.PACK_AB_MERGE_C R42, R61, R60, R68 ;  /* 0x0000003c3d2a723e */ /* 0x000fe40004807044 */
[----:B------:R-:W-:-:S07]  /*80f0*/  F2FP.SATFINITE.E4M3.F32.PACK_AB_MERGE_C R43, R62, R65, R70 ;  /* 0x000000413e2b723e */ /* 0x000fce0004807046 */
.L_x_385:
[----:B------:R-:W-:Y:S05]  /*8100*/  BSYNC B2 ;  /* 0x0000000000027941 */ /* 0x000fea0003800000 */
.L_x_384:
[----:B-1----:R0:W-:Y:S02]  /*8110*/  STG.E.128 desc[UR54][R44.64+0x60], R40 ;  /* 0x000060282c007986 */ /* 0x0021e4000c101d36 */
.L_x_383:
[----:B------:R-:W-:Y:S05]  /*8120*/  BSYNC B1 ;  /* 0x0000000000017941 */ /* 0x000fea0003800000 */
.L_x_382:
        /* <DEDUP_REMOVED lines=9> */
[----:B------:R-:W-:Y:S02]  /*81c0*/  LOP3.LUT R48, R55, 0xff0000ff, RZ, 0xc0, !PT ;  /* 0xff0000ff37307812 */ /* 0x000fe400078ec0ff */
[----:B------:R-:W-:Y:S01]  /*81d0*/  SHF.R.U32.HI R56, RZ, 0x10, R55 ;  /* 0x00000010ff387819 */ /* 0x000fe20000011637 */
[----:B------:R-:W-:Y:S01]  /*81e0*/  IMAD.SHL.U32 R49, R49, 0x100, RZ ;  /* 0x0000010031317824 */ /* 0x000fe200078e00ff */
[--C-:B------:R-:W-:Y:S02]  /*81f0*/  SHF.R.U32.HI R55, RZ, 0x8, R57.reuse ;  /* 0x00000008ff377819 */ /* 0x100fe40000011639 */
[----:B------:R-:W-:Y:S02]  /*8200*/  LOP3.LUT R54, R57, 0xff0000ff, RZ, 0xc0, !PT ;  /* 0xff0000ff39367812 */ /* 0x000fe400078ec0ff */
[----:B------:R-:W-:Y:S01]  /*8210*/  SHF.R.U32.HI R58, RZ, 0x10, R57 ;  /* 0x00000010ff3a7819 */ /* 0x000fe20000011639 */
[----:B------:R-:W-:Y:S01]  /*8220*/  IMAD.SHL.U32 R55, R55, 0x100, RZ ;  /* 0x0000010037377824 */ /* 0x000fe200078e00ff */
[----:B------:R-:W-:Y:S01]  /*8230*/  LOP3.LUT R48, R48, 0xff00, R49, 0xf8, !PT ;  /* 0x0000ff0030307812 */ /* 0x000fe200078ef831 */
[----:B------:R-:W-:Y:S01]  /*8240*/  IMAD.U32 R49, R56, 0x10000, RZ ;  /* 0x0001000038317824 */ /* 0x000fe200078e00ff */
[----:B------:R-:W-:-:S02]  /*8250*/  SHF.L.U32 R58, R58, 0x10, RZ ;  /* 0x000000103a3a7819 */ /* 0x000fc400000006ff */
[----:B------:R-:W-:Y:S02]  /*8260*/  LOP3.LUT R55, R54, 0xff00, R55, 0xf8, !PT ;  /* 0x0000ff0036377812 */ /* 0x000fe400078ef837 */
[----:B------:R-:W-:Y:S02]  /*8270*/  F2FP.F16.E4M3.UNPACK_B R40, R41 ;  /* 0x00000029ff28723e */ /* 0x000fe400020006ff */
[----:B------:R-:W-:Y:S02]  /*8280*/  F2FP.F16.E4M3.UNPACK_B R54, R91.H1 ;  /* 0x0000005bff36723e */ /* 0x000fe400030006ff */
[----:B------:R-:W-:Y:S01]  /*8290*/  LOP3.LUT R56, R48, 0xff0000, R49, 0xf8, !PT ;  /* 0x00ff000030387812 */ /* 0x000fe200078ef831 */
[----:B------:R-:W-:Y:S01]  /*82a0*/  HADD2.F32 R48, -RZ, R40.H1_H1 ;  /* 0x30000028ff307230 */ /* 0x000fe20000004100 */
[----:B------:R-:W-:Y:S01]  /*82b0*/  LOP3.LUT R60, R55, 0xff0000, R58, 0xf8, !PT ;  /* 0x00ff0000373c7812 */ /* 0x000fe200078ef83a */
[----:B------:R-:W-:Y:S01]  /*82c0*/  HADD2.F32 R59, -RZ, R54.H0_H0 ;  /* 0x20000036ff3b7230 */ /* 0x000fe20000004100 */
[----:B------:R-:W-:Y:S01]  /*82d0*/  F2FP.F16.E4M3.UNPACK_B R55, R90.H1 ;  /* 0x0000005aff37723e */ /* 0x000fe200030006ff */
[----:B------:R-:W-:Y:S01]  /*82e0*/  HADD2.F32 R40, -RZ, R40.H0_H0 ;  /* 0x20000028ff287230 */ /* 0x000fe20000004100 */
[----:B------:R-:W-:Y:S01]  /*82f0*/  F2FP.F16.E4M3.UNPACK_B R41, R41.H1 ;  /* 0x00000029ff29723e */ /* 0x000fe200030006ff */
[----:B------:R-:W-:-:S02]  /*8300*/  HADD2.F32 R58, -RZ, R54.H1_H1 ;  /* 0x30000036ff3a7230 */ /* 0x000fc40000004100 */
[----:B------:R-:W-:Y:S01]  /*8310*/  FMUL.FTZ R61, R48, R59 ;  /* 0x0000003b303d7220 */ /* 0x000fe20000410000 */
[----:B------:R-:W-:Y:S01]  /*8320*/  HADD2.F32 R57, -RZ, R55.H0_H0 ;  /* 0x20000037ff397230 */ /* 0x000fe20000004100 */
[----:B------:R-:W-:Y:S01]  /*8330*/  F2FP.F16.E4M3.UNPACK_B R91, R91 ;  /* 0x0000005bff5b723e */ /* 0x000fe200020006ff */
[--C-:B------:R-:W-:Y:S01]  /*8340*/  HADD2.F32 R54, -RZ, R41.reuse.H1_H1 ;  /* 0x30000029ff367230 */ /* 0x100fe20000004100 */
[----:B------:R-:W-:Y:S01]  /*8350*/  F2FP.F16.E4M3.UNPACK_B R90, R90 ;  /* 0x0000005aff5a723e */ /* 0x000fe200020006ff */
[----:B------:R-:W-:Y:S02]  /*8360*/  HADD2.F32 R49, -RZ, R41.H0_H0 ;  /* 0x20000029ff317230 */ /* 0x000fe40000004100 */
[----:B------:R-:W-:Y:S01]  /*8370*/  FMUL.FTZ R41, R40, R59 ;  /* 0x0000003b28297220 */ /* 0x000fe20000410000 */
[----:B------:R-:W-:Y:S02]  /*8380*/  HADD2.F32 R55, -RZ, R55.H1_H1 ;  /* 0x30000037ff377230 */ /* 0x000fe40000004100 */
[-C--:B------:R-:W-:Y:S01]  /*8390*/  FMUL.FTZ R62, R54, R58.reuse ;  /* 0x0000003a363e7220 */ /* 0x080fe20000410000 */
[-C--:B------:R-:W-:Y:S01]  /*83a0*/  FFMA.FTZ R40, R40, R57.reuse, -R61 ;  /* 0x0000003928287223 */ /* 0x080fe2000001083d */
[----:B------:R-:W-:Y:S01]  /*83b0*/  FFMA.FTZ R41, R48, R57, R41 ;  /* 0x0000003930297223 */ /* 0x000fe20000010029 */
[C---:B------:R-:W-:Y:S01]  /*83c0*/  FMUL.FTZ R59, R49.reuse, R58 ;  /* 0x0000003a313b7220 */ /* 0x040fe20000410000 */
[----:B------:R-:W-:Y:S01]  /*83d0*/  F2FP.F16.E4M3.UNPACK_B R48, R47.H1 ;  /* 0x0000002fff30723e */ /* 0x000fe200030006ff */
[----:B------:R-:W-:Y:S01]  /*83e0*/  FFMA.FTZ R61, R49, R55, -R62 ;  /* 0x00000037313d7223 */ /* 0x000fe2000001083e */
[----:B------:R-:W-:Y:S01]  /*83f0*/  F2FP.F16.E4M3.UNPACK_B R47, R47 ;  /* 0x0000002fff2f723e */ /* 0x000fe200020006ff */
[----:B------:R-:W-:Y:S01]  /*8400*/  FFMA.FTZ R64, R54, R55, R59 ;  /* 0x0000003736407223 */ /* 0x000fe2000001003b */
[----:B------:R-:W-:-:S02]  /*8410*/  HADD2.F32 R57, -RZ, R91.H1_H1 ;  /* 0x3000005bff397230 */ /* 0x000fc40000004100 */
[--C-:B------:R-:W-:Y:S02]  /*8420*/  HADD2.F32 R49, -RZ, R48.reuse.H0_H0 ;  /* 0x20000030ff317230 */ /* 0x100fe40000004100 */
[----:B------:R-:W-:Y:S01]  /*8430*/  HADD2.F32 R54, -RZ, R48.H1_H1 ;  /* 0x30000030ff367230 */ /* 0x000fe20000004100 */
[----:B------:R-:W-:Y:S01]  /*8440*/  F2FP.SATFINITE.E4M3.F32.PACK_AB_MERGE_C R69, R64, R61, RZ ;  /* 0x0000003d4045723e */ /* 0x000fe200048070ff */
[----:B------:R-:W-:Y:S02]  /*8450*/  HADD2.F32 R48, -RZ, R47.H0_H0 ;  /* 0x2000002fff307230 */ /* 0x000fe40000004100 */
[-C--:B------:R-:W-:Y:S01]  /*8460*/  FMUL.FTZ R59, R49, R57.reuse ;  /* 0x00000039313b7220 */ /* 0x080fe20000410000 */
[----:B------:R-:W-:Y:S02]  /*8470*/  HADD2.F32 R91, -RZ, R91.H0_H0 ;  /* 0x2000005bff5b7230 */ /* 0x000fe40000004100 */
[----:B------:R-:W-:Y:S01]  /*8480*/  FMUL.FTZ R62, R54, R57 ;  /* 0x00000039363e7220 */ /* 0x000fe20000410000 */
[----:B------:R-:W-:Y:S01]  /*8490*/  HADD2.F32 R47, -RZ, R47.H1_H1 ;  /* 0x3000002fff2f7230 */ /* 0x000fe20000004100 */
[----:B------:R-:W-:Y:S01]  /*84a0*/  F2FP.SATFINITE.E4M3.F32.PACK_AB_MERGE_C R41, R41, R40, R69 ;  /* 0x000000282929723e */ /* 0x000fe20004807045 */
[----:B------:R-:W-:-:S02]  /*84b0*/  HADD2.F32 R55, -RZ, R90.H1_H1 ;  /* 0x3000005aff377230 */ /* 0x000fc40000004100 */
[-C--:B------:R-:W-:Y:S01]  /*84c0*/  FMUL.FTZ R58, R48, R91.reuse ;  /* 0x0000005b303a7220 */ /* 0x080fe20000410000 */
[----:B------:R-:W-:Y:S02]  /*84d0*/  HADD2.F32 R90, -RZ, R90.H0_H0 ;  /* 0x2000005aff5a7230 */ /* 0x000fe40000004100 */
[----:B------:R-:W-:Y:S01]  /*84e0*/  FMUL.FTZ R57, R47, R91 ;  /* 0x0000005b2f397220 */ /* 0x000fe20000410000 */
[-C--:B------:R-:W-:Y:S01]  /*84f0*/  FFMA.FTZ R49, R49, R55.reuse, -R62 ;  /* 0x0000003731317223 */ /* 0x080fe2000001083e */
[----:B------:R-:W-:Y:S02]  /*8500*/  FFMA.FTZ R54, R54, R55, R59 ;  /* 0x0000003736367223 */ /* 0x000fe4000001003b */
[-C--:B------:R-:W-:Y:S01]  /*8510*/  FFMA.FTZ R62, R48, R90.reuse, -R57 ;  /* 0x0000005a303e7223 */ /* 0x080fe20000010839 */
[----:B------:R-:W-:Y:S01]  /*8520*/  FFMA.FTZ R63, R47, R90, R58 ;  /* 0x0000005a2f3f7223 */ /* 0x000fe2000001003a */
[----:B------:R-:W-:Y:S02]  /*8530*/  F2FP.F16.E4M3.UNPACK_B R48, R43.H1 ;  /* 0x0000002bff30723e */ /* 0x000fe400030006ff */
[----:B------:R-:W-:-:S02]  /*8540*/  F2FP.F16.E4M3.UNPACK_B R58, R60.H1 ;  /* 0x0000003cff3a723e */ /* 0x000fc400030006ff */
[----:B------:R-:W-:Y:S01]  /*8550*/  F2FP.SATFINITE.E4M3.F32.PACK_AB_MERGE_C R67, R54, R49, RZ ;  /* 0x000000313643723e */ /* 0x000fe200048070ff */
[----:B------:R-:W-:Y:S01]  /*8560*/  HADD2.F32 R54, -RZ, R48.H1_H1 ;  /* 0x30000030ff367230 */ /* 0x000fe20000004100 */
[----:B------:R-:W-:Y:S01]  /*8570*/  F2FP.F16.E4M3.UNPACK_B R55, R56.H1 ;  /* 0x00000038ff37723e */ /* 0x000fe200030006ff */
[----:B------:R-:W-:Y:S01]  /*8580*/  HADD2.F32 R61, -RZ, R58.H1_H1 ;  /* 0x3000003aff3d7230 */ /* 0x000fe20000004100 */
[----:B------:R-:W-:Y:S01]  /*8590*/  F2FP.F16.E4M3.UNPACK_B R47, R42.H1 ;  /* 0x0000002aff2f723e */ /* 0x000fe200030006ff */
[----:B------:R-:W-:Y:S01]  /*85a0*/  HADD2.F32 R49, -RZ, R48.H0_H0 ;  /* 0x20000030ff317230 */ /* 0x000fe20000004100 */
[----:B------:R-:W-:Y:S01]  /*85b0*/  F2FP.F16.E4M3.UNPACK_B R60, R60 ;  /* 0x0000003cff3c723e */ /* 0x000fe200020006ff */
[----:B------:R-:W-:Y:S01]  /*85c0*/  HADD2.F32 R57, -RZ, R55.H1_H1 ;  /* 0x30000037ff397230 */ /* 0x000fe20000004100 */
[----:B------:R-:W-:Y:S01]  /*85d0*/  F2FP.F16.E4M3.UNPACK_B R56, R56 ;  /* 0x00000038ff38723e */ /* 0x000fe200020006ff */
[----:B------:R-:W-:Y:S02]  /*85e0*/  HADD2.F32 R48, -RZ, R47.H1_H1 ;  /* 0x3000002fff307230 */ /* 0x000fe40000004100 */
[----:B------:R-:W-:Y:S01]  /*85f0*/  FMUL.FTZ R64, R54, R61 ;  /* 0x0000003d36407220 */ /* 0x000fe20000410000 */
[----:B------:R-:W-:-:S02]  /*8600*/  HADD2.F32 R59, -RZ, R60.H1_H1 ;  /* 0x3000003cff3b7230 */ /* 0x000fc40000004100 */
[C---:B------:R-:W-:Y:S01]  /*8610*/  FMUL.FTZ R65, R49.reuse, R61 ;  /* 0x0000003d31417220 */ /* 0x040fe20000410000 */
[----:B------:R-:W-:Y:S02]  /*8620*/  HADD2.F32 R47, -RZ, R47.H0_H0 ;  /* 0x2000002fff2f7230 */ /* 0x000fe40000004100 */
[----:B------:R-:W-:Y:S01]  /*8630*/  FFMA.FTZ R61, R49, R57, -R64 ;  /* 0x00000039313d7223 */ /* 0x000fe20000010840 */
[----:B------:R-:W-:Y:S02]  /*8640*/  HADD2.F32 R49, -RZ, R56.H1_H1 ;  /* 0x30000038ff317230 */ /* 0x000fe40000004100 */
[----:B------:R-:W-:Y:S01]  /*8650*/  FMUL.FTZ R64, R48, R59 ;  /* 0x0000003b30407220 */ /* 0x000fe20000410000 */
[----:B------:R-:W-:Y:S01]  /*8660*/  F2FP.F16.E4M3.UNPACK_B R43, R43 ;  /* 0x0000002bff2b723e */ /* 0x000fe200020006ff */
[C---:B------:R-:W-:Y:S01]  /*8670*/  FMUL.FTZ R59, R47.reuse, R59 ;  /* 0x0000003b2f3b7220 */ /* 0x040fe20000410000 */
[----:B------:R-:W-:Y:S01]  /*8680*/  F2FP.F16.E4M3.UNPACK_B R42, R42 ;  /* 0x0000002aff2a723e */ /* 0x000fe200020006ff */
[----:B------:R-:W-:Y:S01]  /*8690*/  FFMA.FTZ R64, R47, R49, -R64 ;  /* 0x000000312f407223 */ /* 0x000fe20000010840 */
[----:B------:R-:W-:-:S02]  /*86a0*/  HADD2.F32 R58, -RZ, R58.H0_H0 ;  /* 0x2000003aff3a7230 */ /* 0x000fc40000004100 */
[----:B------:R-:W-:Y:S01]  /*86b0*/  FFMA.FTZ R59, R48, R49, R59 ;  /* 0x00000031303b7223 */ /* 0x000fe2000001003b */
[--C-:B------:R-:W-:Y:S02]  /*86c0*/  HADD2.F32 R47, -RZ, R43.reuse.H0_H0 ;  /* 0x2000002bff2f7230 */ /* 0x100fe40000004100 */
[----:B------:R-:W-:Y:S01]  /*86d0*/  FFMA.FTZ R68, R54, R57, R65 ;  /* 0x0000003936447223 */ /* 0x000fe20000010041 */
[----:B------:R-:W-:Y:S01]  /*86e0*/  HADD2.F32 R48, -RZ, R43.H1_H1 ;  /* 0x3000002bff307230 */ /* 0x000fe20000004100 */
[----:B------:R-:W-:Y:S01]  /*86f0*/  F2FP.SATFINITE.E4M3.F32.PACK_AB_MERGE_C R40, R63, R62, R67 ;  /* 0x0000003e3f28723e */ /* 0x000fe20004807043 */
[--C-:B------:R-:W-:Y:S02]  /*8700*/  HADD2.F32 R43, -RZ, R42.reuse.H0_H0 ;  /* 0x2000002aff2b7230 */ /* 0x100fe40000004100 */
[-C--:B------:R-:W-:Y:S01]  /*8710*/  FMUL.FTZ R57, R47, R58.reuse ;  /* 0x0000003a2f397220 */ /* 0x080fe20000410000 */
[----:B------:R-:W-:Y:S02]  /*8720*/  HADD2.F32 R42, -RZ, R42.H1_H1 ;  /* 0x3000002aff2a7230 */ /* 0x000fe40000004100 */
[----:B------:R-:W-:Y:S01]  /*8730*/  FMUL.FTZ R66, R48, R58 ;  /* 0x0000003a30427220 */ /* 0x000fe20000410000 */
[----:B------:R-:W-:Y:S01]  /*8740*/  HADD2.F32 R60, -RZ, R60.H0_H0 ;  /* 0x2000003cff3c7230 */ /* 0x000fe20000004100 */
[----:B------:R-:W-:Y:S01]  /*8750*/  F2FP.SATFINITE.E4M3.F32.PACK_AB_MERGE_C R59, R59, R64, RZ ;  /* 0x000000403b3b723e */ /* 0x000fe200048070ff */
[----:B------:R-:W-:Y:S01]  /*8760*/  HADD2.F32 R55, -RZ, R55.H0_H0 ;  /* 0x20000037ff377230 */ /* 0x000fe20000004100 */
[----:B------:R-:W-:Y:S01]  /*8770*/  F2FP.SATFINITE.E4M3.F32.PACK_AB_MERGE_C R61, R68, R61, RZ ;  /* 0x0000003d443d723e */ /* 0x000fe200048070ff */
[----:B------:R-:W-:-:S02]  /*8780*/  HADD2.F32 R56, -RZ, R56.H0_H0 ;  /* 0x20000038ff387230 */ /* 0x000fc40000004100 */
[-C--:B------:R-:W-:Y:S01]  /*8790*/  FMUL.FTZ R54, R42, R60.reuse ;  /* 0x0000003c2a367220 */ /* 0x080fe20000410000 */
[----:B------:R-:W-:Y:S01]  /*87a0*/  FMUL.FTZ R49, R43, R60 ;  /* 0x0000003c2b317220 */ /* 0x000fe20000410000 */
[-C--:B------:R-:W-:Y:S01]  /*87b0*/  FFMA.FTZ R66, R47, R55.reuse, -R66 ;  /* 0x000000372f427223 */ /* 0x080fe20000010842 */
[----:B------:R-:W-:Y:S01]  /*87c0*/  FFMA.FTZ R57, R48, R55, R57 ;  /* 0x0000003730397223 */ /* 0x000fe20000010039 */
[-C--:B------:R-:W-:Y:S01]  /*87d0*/  FFMA.FTZ R54, R43, R56.reuse, -R54 ;  /* 0x000000382b367223 */ /* 0x080fe20000010836 */
[----:B------:R-:W-:-:S03]  /*87e0*/  FFMA.FTZ R49, R42, R56, R49 ;  /* 0x000000382a317223 */ /* 0x000fc60000010031 */
[----:B------:R-:W-:Y:S02]  /*87f0*/  F2FP.SATFINITE.E4M3.F32.PACK_AB_MERGE_C R43, R57, R66, R61 ;  /* 0x00000042392b723e */ /* 0x000fe4000480703d */
[----:B------:R-:W-:-:S07]  /*8800*/  F2FP.SATFINITE.E4M3.F32.PACK_AB_MERGE_C R42, R49, R54, R59 ;  /* 0x00000036312a723e */ /* 0x000fce000480703b */
.L_x_389:
[----:B------:R-:W-:Y:S05]  /*8810*/  BSYNC B2 ;  /* 0x0000000000027941 */ /* 0x000fea0003800000 */
.L_x_388:
[----:B-1----:R0:W-:Y:S02]  /*8820*/  STG.E.128 desc[UR54][R44.64+0x80], R40 ;  /* 0x000080282c007986 */ /* 0x0021e4000c101d36 */
.L_x_387:
[----:B------:R-:W-:Y:S05]  /*8830*/  BSYNC B1 ;  /* 0x0000000000017941 */ /* 0x000fea0003800000 */
.L_x_386:
[----:B------:R-:W-:-:S13]  /*8840*/  ISETP.NE.AND P3, PT, R39, RZ, PT ;  /* 0x000000ff2700720c */ /* 0x000fda0003f65270 */
        /* <DEDUP_REMOVED lines=8> */
[----:B------:R-:W-:Y:S01]  /*88d0*/  SHF.R.U32.HI R54, RZ, 0x10, R51 ;  /* 0x00000010ff367819 */ /* 0x000fe20000011633 */
[----:B------:R-:W-:Y:S01]  /*88e0*/  IMAD.SHL.U32 R47, R47, 0x100, RZ ;  /* 0x000001002f2f7824 */ /* 0x000fe200078e00ff */
[----:B------:R-:W-:Y:S01]  /*88f0*/  LOP3.LUT R48, R51, 0xff0000ff, RZ, 0xc0, !PT ;  /* 0xff0000ff33307812 */ /* 0x000fe200078ec0ff */
[----:B------:R-:W-:Y:S01]  /*8900*/  IMAD.SHL.U32 R49, R49, 0x100, RZ ;  /* 0x0000010031317824 */ /* 0x000fe200078e00ff */
[----:B------:R-:W-:Y:S02]  /*8910*/  LOP3.LUT R50, R53, 0xff0000ff, RZ, 0xc0, !PT ;  /* 0xff0000ff35327812 */ /* 0x000fe400078ec0ff */
[----:B------:R-:W-:-:S02]  /*8920*/  SHF.R.U32.HI R52, RZ, 0x10, R53 ;  /* 0x00000010ff347819 */ /* 0x000fc40000011635 */
[----:B------:R-:W-:Y:S01]  /*8930*/  LOP3.LUT R48, R48, 0xff00, R47, 0xf8, !PT ;  /* 0x0000ff0030307812 */ /* 0x000fe200078ef82f */
[----:B------:R-:W-:Y:S01]  /*8940*/  IMAD.U32 R47, R54, 0x10000, RZ ;  /* 0x00010000362f7824 */ /* 0x000fe200078e00ff */
[----:B------:R-:W-:Y:S02]  /*8950*/  LOP3.LUT R51, R50, 0xff00, R49, 0xf8, !PT ;  /* 0x0000ff0032337812 */ /* 0x000fe400078ef831 */
[----:B------:R-:W-:Y:S02]  /*8960*/  SHF.L.U32 R50, R52, 0x10, RZ ;  /* 0x0000001034327819 */ /* 0x000fe400000006ff */
[----:B------:R-:W-:Y:S02]  /*8970*/  F2FP.F16.E4M3.UNPACK_B R40, R41 ;  /* 0x00000029ff28723e */ /* 0x000fe400020006ff */
[----:B------:R-:W-:Y:S02]  /*8980*/  F2FP.F16.E4M3.UNPACK_B R49, R89.H1 ;  /* 0x00000059ff31723e */ /* 0x000fe400030006ff */
[----:B------:R-:W-:Y:S01]  /*8990*/  LOP3.LUT R52, R48, 0xff0000, R47, 0xf8, !PT ;  /* 0x00ff000030347812 */ /* 0x000fe200078ef82f */
[--C-:B------:R-:W-:Y:S01]  /*89a0*/  HADD2.F32 R47, -RZ, R40.reuse.H1_H1 ;  /* 0x30000028ff2f7230 */ /* 0x100fe20000004100 */
[----:B------:R-:W-:Y:S01]  /*89b0*/  LOP3.LUT R55, R51, 0xff0000, R50, 0xf8, !PT ;  /* 0x00ff000033377812 */ /* 0x000fe200078ef832 */
[--C-:B------:R-:W-:Y:S01]  /*89c0*/  HADD2.F32 R53, -RZ, R49.reuse.H0_H0 ;  /* 0x20000031ff357230 */ /* 0x100fe20000004100 */
[----:B------:R-:W-:Y:S01]  /*89d0*/  F2FP.F16.E4M3.UNPACK_B R50, R88.H1 ;  /* 0x00000058ff32723e */ /* 0x000fe200030006ff */
[----:B------:R-:W-:Y:S01]  /*89e0*/  HADD2.F32 R40, -RZ, R40.H0_H0 ;  /* 0x20000028ff287230 */ /* 0x000fe20000004100 */
[----:B------:R-:W-:Y:S01]  /*89f0*/  F2FP.F16.E4M3.UNPACK_B R41, R41.H1 ;  /* 0x00000029ff29723e */ /* 0x000fe200030006ff */
[----:B------:R-:W-:-:S02]  /*8a00*/  HADD2.F32 R54, -RZ, R49.H1_H1 ;  /* 0x30000031ff367230 */ /* 0x000fc40000004100 */
[CC--:B------:R-:W-:Y:S01]  /*8a10*/  FMUL.FTZ R57, R47.reuse, R53.reuse ;  /* 0x000000352f397220 */ /* 0x0c0fe20000410000 */
[--C-:B------:R-:W-:Y:S02]  /*8a20*/  HADD2.F32 R51, -RZ, R50.reuse.H0_H0 ;  /* 0x20000032ff337230 */ /* 0x100fe40000004100 */
[----:B------:R-:W-:Y:S01]  /*8a30*/  FMUL.FTZ R56, R40, R53 ;  /* 0x0000003528387220 */ /* 0x000fe20000410000 */
[--C-:B------:R-:W-:Y:S01]  /*8a40*/  HADD2.F32 R49, -RZ, R41.reuse.H1_H1 ;  /* 0x30000029ff317230 */ /* 0x100fe20000004100 */
[----:B------:R-:W-:Y:S01]  /*8a50*/  F2FP.F16.E4M3.UNPACK_B R89, R89 ;  /* 0x00000059ff59723e */ /* 0x000fe200020006ff */
[----:B------:R-:W-:Y:S02]  /*8a60*/  HADD2.F32 R48, -RZ, R41.H0_H0 ;  /* 0x20000029ff307230 */ /* 0x000fe40000004100 */
[-C--:B------:R-:W-:Y:S01]  /*8a70*/  FFMA.FTZ R41, R47, R51.reuse, R56 ;  /* 0x000000332f297223 */ /* 0x080fe20000010038 */
[----:B------:R-:W-:Y:S02]  /*8a80*/  HADD2.F32 R50, -RZ, R50.H1_H1 ;  /* 0x30000032ff327230 */ /* 0x000fe40000004100 */
[C---:B------:R-:W-:Y:S01]  /*8a90*/  FMUL.FTZ R53, R49.reuse, R54 ;  /* 0x0000003631357220 */ /* 0x040fe20000410000 */
[----:B------:R-:W-:Y:S01]  /*8aa0*/  F2FP.F16.E4M3.UNPACK_B R47, R46.H1 ;  /* 0x0000002eff2f723e */ /* 0x000fe200030006ff */
[----:B------:R-:W-:Y:S01]  /*8ab0*/  FMUL.FTZ R54, R48, R54 ;  /* 0x0000003630367220 */ /* 0x000fe20000410000 */
[----:B------:R-:W-:Y:S01]  /*8ac0*/  FFMA.FTZ R40, R40, R51, -R57 ;  /* 0x0000003328287223 */ /* 0x000fe20000010839 */
[----:B------:R-:W-:Y:S01]  /*8ad0*/  FFMA.FTZ R58, R48, R50, -R53 ;  /* 0x00000032303a7223 */ /* 0x000fe20000010835 */
[----:B------:R-:W-:Y:S01]  /*8ae0*/  F2FP.F16.E4M3.UNPACK_B R46, R46 ;  /* 0x0000002eff2e723e */ /* 0x000fe200020006ff */
[----:B------:R-:W-:Y:S01]  /*8af0*/  FFMA.FTZ R59, R49, R50, R54 ;  /* 0x00000032313b7223 */ /* 0x000fe20000010036 */
[----:B------:R-:W-:Y:S01]  /*8b00*/  F2FP.F16.E4M3.UNPACK_B R88, R88 ;  /* 0x00000058ff58723e */ /* 0x000fe200020006ff */
[----:B------:R-:W-:-:S02]  /*8b10*/  HADD2.F32 R51, -RZ, R89.H1_H1 ;  /* 0x30000059ff337230 */ /* 0x000fc40000004100 */
[--C-:B------:R-:W-:Y:S01]  /*8b20*/  HADD2.F32 R48, -RZ, R47.reuse.H0_H0 ;  /* 0x2000002fff307230 */ /* 0x100fe20000004100 */
[----:B------:R-:W-:Y:S01]  /*8b30*/  F2FP.SATFINITE.E4M3.F32.PACK_AB_MERGE_C R61, R59, R58, RZ ;  /* 0x0000003a3b3d723e */ /* 0x000fe200048070ff */
[----:B------:R-:W-:Y:S02]  /*8b40*/  HADD2.F32 R49, -RZ, R47.H1_H1 ;  /* 0x3000002fff317230 */ /* 0x000fe40000004100 */
[----:B------:R-:W-:Y:S02]  /*8b50*/  HADD2.F32 R47, -RZ, R46.H0_H0 ;  /* 0x2000002eff2f7230 */ /* 0x000fe40000004100 */
[-C--:B------:R-:W-:Y:S01]  /*8b60*/  FMUL.FTZ R56, R48, R51.reuse ;  /* 0x0000003330387220 */ /* 0x080fe20000410000 */
[----:B------:R-:W-:Y:S02]  /*8b70*/  HADD2.F32 R50, -RZ, R88.H1_H1 ;  /* 0x30000058ff327230 */ /* 0x000fe40000004100 */
[----:B------:R-:W-:Y:S01]  /*8b80*/  FMUL.FTZ R53, R49, R51 ;  /* 0x0000003331357220 */ /* 0x000fe20000410000 */
[----:B------:R-:W-:Y:S01]  /*8b90*/  HADD2.F32 R89, -RZ, R89.H0_H0 ;  /* 0x20000059ff597230 */ /* 0x000fe20000004100 */
[----:B------:R-:W-:Y:S01]  /*8ba0*/  F2FP.SATFINITE.E4M3.F32.PACK_AB_MERGE_C R41, R41, R40, R61 ;  /* 0x000000282929723e */ /* 0x000fe2000480703d */
[----:B------:R-:W-:-:S02]  /*8bb0*/  HADD2.F32 R46, -RZ, R46.H1_H1 ;  /* 0x3000002eff2e7230 */ /* 0x000fc40000004100 */
[-C--:B------:R-:W-:Y:S01]  /*8bc0*/  FFMA.FTZ R53, R48, R50.reuse, -R53 ;  /* 0x0000003230357223 */ /* 0x080fe20000010835 */
[----:B------:R-:W-:Y:S02]  /*8bd0*/  HADD2.F32 R88, -RZ, R88.H0_H0 ;  /* 0x20000058ff587230 */ /* 0x000fe40000004100 */
[----:B------:R-:W-:Y:S01]  /*8be0*/  FFMA.FTZ R56, R49, R50, R56 ;  /* 0x0000003231387223 */ /* 0x000fe20000010038 */
[-C--:B------:R-:W-:Y:S01]  /*8bf0*/  F2FP.F16.E4M3.UNPACK_B R50, R52.reuse.H1 ;  /* 0x00000034ff32723e */ /* 0x080fe200030006ff */
[-C--:B------:R-:W-:Y:S01]  /*8c00*/  FMUL.FTZ R54, R46, R89.reuse ;  /* 0x000000592e367220 */ /* 0x080fe20000410000 */
[C---:B------:R-:W-:Y:S01]  /*8c10*/  FMUL.FTZ R89, R47.reuse, R89 ;  /* 0x000000592f597220 */ /* 0x040fe20000410000 */
[----:B------:R-:W-:Y:S02]  /*8c20*/  F2FP.F16.E4M3.UNPACK_B R52, R52 ;  /* 0x00000034ff34723e */ /* 0x000fe400020006ff */
[-C--:B------:R-:W-:Y:S01]  /*8c30*/  FFMA.FTZ R57, R47, R88.reuse, -R54 ;  /* 0x000000582f397223 */ /* 0x080fe20000010836 */
[----:B------:R-:W-:Y:S01]  /*8c40*/  F2FP.SATFINITE.E4M3.F32.PACK_AB_MERGE_C R60, R56, R53, RZ ;  /* 0x00000035383c723e */ /* 0x000fe200048070ff */
[----:B------:R-:W-:Y:S01]  /*8c50*/  FFMA.FTZ R88, R46, R88, R89 ;  /* 0x000000582e587223 */ /* 0x000fe20000010059 */
[----:B------:R-:W-:Y:S01]  /*8c60*/  F2FP.F16.E4M3.UNPACK_B R47, R43.H1 ;  /* 0x0000002bff2f723e */ /* 0x000fe200030006ff */
[--C-:B------:R-:W-:Y:S01]  /*8c70*/  HADD2.F32 R51, -RZ, R50.reuse.H1_H1 ;  /* 0x30000032ff337230 */ /* 0x100fe20000004100 */
[-C--:B------:R-:W-:Y:S01]  /*8c80*/  F2FP.F16.E4M3.UNPACK_B R53, R55.reuse.H1 ;  /* 0x00000037ff35723e */ /* 0x080fe200030006ff */
[----:B------:R-:W-:Y:S01]  /*8c90*/  HADD2.F32 R50, -RZ, R50.H0_H0 ;  /* 0x20000032ff327230 */ /* 0x000fe20000004100 */
[-C--:B------:R-:W-:Y:S01]  /*8ca0*/  F2FP.F16.E4M3.UNPACK_B R46, R42.reuse.H1 ;  /* 0x0000002aff2e723e */ /* 0x080fe200030006ff */
[----:B------:R-:W-:Y:S01]  /*8cb0*/  HADD2.F32 R49, -RZ, R47.H1_H1 ;  /* 0x3000002fff317230 */ /* 0x000fe20000004100 */
[----:B------:R-:W-:Y:S01]  /*8cc0*/  F2FP.F16.E4M3.UNPACK_B R55, R55 ;  /* 0x00000037ff37723e */ /* 0x000fe200020006ff */
[----:B------:R-:W-:Y:S01]  /*8cd0*/  HADD2.F32 R56, -RZ, R53.H1_H1 ;  /* 0x30000035ff387230 */ /* 0x000fe20000004100 */
[----:B------:R-:W-:Y:S01]  /*8ce0*/  F2FP.F16.E4M3.UNPACK_B R43, R43 ;  /* 0x0000002bff2b723e */ /* 0x000fe200020006ff */
[----:B------:R-:W-:Y:S01]  /*8cf0*/  HADD2.F32 R48, -RZ, R47.H0_H0 ;  /* 0x2000002fff307230 */ /* 0x000fe20000004100 */
[----:B------:R-:W-:Y:S01]  /*8d00*/  F2FP.F16.E4M3.UNPACK_B R42, R42 ;  /* 0x0000002aff2a723e */ /* 0x000fe200020006ff */
[----:B------:R-:W-:-:S02]  /*8d10*/  HADD2.F32 R47, -RZ, R46.H1_H1 ;  /* 0x3000002eff2f7230 */ /* 0x000fc40000004100 */
[-C--:B------:R-:W-:Y:S01]  /*8d20*/  FMUL.FTZ R59, R49, R56.reuse ;  /* 0x00000038313b7220 */ /* 0x080fe20000410000 */
[--C-:B------:R-:W-:Y:S02]  /*8d30*/  HADD2.F32 R54, -RZ, R55.reuse.H1_H1 ;  /* 0x30000037ff367230 */ /* 0x100fe40000004100 */
[C---:B------:R-:W-:Y:S01]  /*8d40*/  FMUL.FTZ R56, R48.reuse, R56 ;  /* 0x0000003830387220 */ /* 0x040fe20000410000 */
[----:B------:R-:W-:Y:S02]  /*8d50*/  HADD2.F32 R46, -RZ, R46.H0_H0 ;  /* 0x2000002eff2e7230 */ /* 0x000fe40000004100 */
[----:B------:R-:W-:Y:S01]  /*8d60*/  FFMA.FTZ R58, R48, R51, -R59 ;  /* 0x00000033303a7223 */ /* 0x000fe2000001083b */
[----:B------:R-:W-:Y:S02]  /*8d70*/  HADD2.F32 R48, -RZ, R52.H1_H1 ;  /* 0x30000034ff307230 */ /* 0x000fe40000004100 */
[----:B------:R-:W-:Y:S01]  /*8d80*/  FMUL.FTZ R59, R47, R54 ;  /* 0x000000362f3b7220 */ /* 0x000fe20000410000 */
[----:B------:R-:W-:-:S02]  /*8d90*/  HADD2.F32 R55, -RZ, R55.H0_H0 ;  /* 0x20000037ff377230 */ /* 0x000fc40000004100 */
[C---:B------:R-:W-:Y:S01]  /*8da0*/  FMUL.FTZ R54, R46.reuse, R54 ;  /* 0x000000362e367220 */ /* 0x040fe20000410000 */
[----:B------:R-:W-:Y:S02]  /*8db0*/  HADD2.F32 R53, -RZ, R53.H0_H0 ;  /* 0x20000035ff357230 */ /* 0x000fe40000004100 */
[-C--:B------:R-:W-:Y:S01]  /*8dc0*/  FFMA.FTZ R59, R46, R48.reuse, -R59 ;  /* 0x000000302e3b7223 */ /* 0x080fe2000001083b */
[--C-:B------:R-:W-:Y:S02]  /*8dd0*/  HADD2.F32 R46, -RZ, R43.reuse.H0_H0 ;  /* 0x2000002bff2e7230 */ /* 0x100fe40000004100 */
[----:B------:R-:W-:Y:S01]  /*8de0*/  FFMA.FTZ R54, R47, R48, R54 ;  /* 0x000000302f367223 */ /* 0x000fe20000010036 */
[----:B------:R-:W-:Y:S02]  /*8df0*/  HADD2.F32 R47, -RZ, R43.H1_H1 ;  /* 0x3000002bff2f7230 */ /* 0x000fe40000004100 */
[----:B------:R-:W-:Y:S01]  /*8e00*/  FFMA.FTZ R51, R49, R51, R56 ;  /* 0x0000003331337223 */ /* 0x000fe20000010038 */
[----:B------:R-:W-:-:S02]  /*8e10*/  HADD2.F32 R43, -RZ, R42.H0_H0 ;  /* 0x2000002aff2b7230 */ /* 0x000fc40000004100 */
[-C--:B------:R-:W-:Y:S01]  /*8e20*/  FMUL.FTZ R56, R46, R53.reuse ;  /* 0x000000352e387220 */ /* 0x080fe20000410000 */
[----:B------:R-:W-:Y:S02]  /*8e30*/  HADD2.F32 R42, -RZ, R42.H1_H1 ;  /* 0x3000002aff2a7230 */ /* 0x000fe40000004100 */
[C---:B------:R-:W-:Y:S01]  /*8e40*/  FMUL.FTZ R49, R47.reuse, R53 ;  /* 0x000000352f317220 */ /* 0x040fe20000410000 */
[----:B------:R-:W-:Y:S02]  /*8e50*/  HADD2.F32 R52, -RZ, R52.H0_H0 ;  /* 0x20000034ff347230 */ /* 0x000fe40000004100 */
[-C--:B------:R-:W-:Y:S01]  /*8e60*/  FFMA.FTZ R56, R47, R50.reuse, R56 ;  /* 0x000000322f387223 */ /* 0x080fe20000010038 */
[----:B------:R-:W-:Y:S01]  /*8e70*/  F2FP.SATFINITE.E4M3.F32.PACK_AB_MERGE_C R54, R54, R59, RZ ;  /* 0x0000003b3636723e */ /* 0x000fe200048070ff */
[-C--:B------:R-:W-:Y:S01]  /*8e80*/  FMUL.FTZ R48, R42, R55.reuse ;  /* 0x000000372a307220 */ /* 0x080fe20000410000 */
[----:B------:R-:W-:Y:S01]  /*8e90*/  FMUL.FTZ R55, R43, R55 ;  /* 0x000000372b377220 */ /* 0x000fe20000410000 */
[----:B------:R-:W-:Y:S01]  /*8ea0*/  FFMA.FTZ R49, R46, R50, -R49 ;  /* 0x000000322e317223 */ /* 0x000fe20000010831 */
[----:B------:R-:W-:Y:S01]  /*8eb0*/  F2FP.SATFINITE.E4M3.F32.PACK_AB_MERGE_C R51, R51, R58, RZ ;  /* 0x0000003a3333723e */ /* 0x000fe200048070ff */
[-C--:B------:R-:W-:Y:S01]  /*8ec0*/  FFMA.FTZ R48, R43, R52.reuse, -R48 ;  /* 0x000000342b307223 */ /* 0x080fe20000010830 */
[----:B------:R-:W-:Y:S01]  /*8ed0*/  FFMA.FTZ R55, R42, R52, R55 ;  /* 0x000000342a377223 */ /* 0x000fe20000010037 */
[----:B------:R-:W-:-:S02]  /*8ee0*/  F2FP.SATFINITE.E4M3.F32.PACK_AB_MERGE_C R40, R88, R57, R60 ;  /* 0x000000395828723e */ /* 0x000fc4000480703c */
[----:B------:R-:W-:Y:S02]  /*8ef0*/  F2FP.SATFINITE.E4M3.F32.PACK_AB_MERGE_C R43, R56, R49, R51 ;  /* 0x00000031382b723e */ /* 0x000fe40004807033 */
[----:B------:R-:W-:-:S07]  /*8f00*/  F2FP.SATFINITE.E4M3.F32.PACK_AB_MERGE_C R42, R55, R48, R54 ;  /* 0x00000030372a723e */ /* 0x000fce0004807036 */
.L_x_391:
[----:B------:R-:W-:Y:S05]  /*8f10*/  BSYNC B1 ;  /* 0x0000000000017941 */ /* 0x000fea0003800000 */
.L_x_390:
[----:B-1----:R0:W-:Y:S01]  /*8f20*/  STG.E.128 desc[UR54][R44.64+0xa0], R40 ;  /* 0x0000a0282c007986 */ /* 0x0021e2000c101d36 */
[----:B------:R-:W-:Y:S05]  /*8f30*/  BRA `(.L_x_369) ;  /* 0x0000006800747947 */ /* 0x000fea0003800000 */
.L_x_337:
[----:B------:R-:W-:Y:S01]  /*8f40*/  ISETP.GE.AND P4, PT, R168, R96, PT ;  /* 0x00000060a800720c */ /* 0x000fe20003f86270 */
[----:B------:R-:W-:Y:S01]  /*8f50*/  BSSY B1, `(.L_x_392) ;  /* 0x000002f000017945 */ /* 0x000fe20003800000 */
[----:B------:R-:W-:Y:S02]  /*8f60*/  CS2R R60, SRZ ;  /* 0x00000000003c7805 */ /* 0x000fe4000001ff00 */
[----:B------:R-:W-:Y:S02]  /*8f70*/  CS2R R40, SRZ ;  /* 0x0000000000287805 */ /* 0x000fe4000001ff00 */
[----:B0-----:R-:W-:Y:S02]  /*8f80*/  CS2R R42, SRZ ;  /* 0x00000000002a7805 */ /* 0x001fe4000001ff00 */
        /* <DEDUP_REMOVED lines=14> */
[----:B------:R-:W-:Y:S01]  /*9070*/  CS2R R74, SRZ ;  /* 0x00000000004a7805 */ /* 0x000fe2000001ff00 */
[----:B------:R-:W-:Y:S06]  /*9080*/  @P4 BRA `(.L_x_393) ;  /* 0x00000000006c4947 */ /* 0x000fec0003800000 */
[----:B------:R-:W-:Y:S01]  /*9090*/  ULDC.64 UR4, c[0x0][0x3e8] ;  /* 0x0000fa0000047ab9 */ /* 0x000fe20000000a00 */
[----:B------:R-:W-:Y:S02]  /*90a0*/  CS2R R52, SRZ ;  /* 0x0000000000347805 */ /* 0x000fe4000001ff00 */
[----:B------:R-:W-:Y:S02]  /*90b0*/  IADD3 R76, P2, P3, R108, UR4, R90 ;  /* 0x000000046c4c7c10 */ /* 0x000fe4000fb5e05a */
[----:B------:R-:W-:Y:S02]  /*90c0*/  CS2R R54, SRZ ;  /* 0x0000000000367805 */ /* 0x000fe4000001ff00 */
[----:B------:R-:W-:Y:S02]  /*90d0*/  CS2R R40, SRZ ;  /* 0x0000000000287805 */ /* 0x000fe4000001ff00 */
[----:B------:R-:W-:Y:S02]  /*90e0*/  CS2R R42, SRZ ;  /* 0x00000000002a7805 */ /* 0x000fe4000001ff00 */
[----:B------:R-:W-:Y:S01]  /*90f0*/  IADD3.X R77, R14, UR5, R97, P2, P3 ;  /* 0x000000050e4d7c10 */ /* 0x000fe200097e6461 */
[----:B------:R-:W-:-:S02]  /*9100*/  ULDC.64 UR4, c[0x0][0x400] ;  /* 0x0001000000047ab9 */ /* 0x000fc40000000a00 */
[----:B------:R-:W-:-:S04]  /*9110*/  IADD3 R78, P2, P3, R102, UR4, R88 ;  /* 0x00000004664e7c10 */ /* 0x000fc8000fb5e058 */
[----:B------:R-:W-:Y:S02]  /*9120*/  IADD3.X R79, R20, UR5, R98, P2, P3 ;  /* 0x00000005144f7c10 */ /* 0x000fe400097e6462 */
[----:B------:R-:W-:Y:S02]  /*9130*/  ISETP.GE.AND P2, PT, R18, R133, PT ;  /* 0x000000851200720c */ /* 0x000fe40003f46270 */
[----:B------:R-:W-:Y:S02]  /*9140*/  CS2R R56, SRZ ;  /* 0x0000000000387805 */ /* 0x000fe4000001ff00 */
[----:B------:R-:W-:Y:S02]  /*9150*/  CS2R R58, SRZ ;  /* 0x00000000003a7805 */ /* 0x000fe4000001ff00 */
[----:B------:R-:W-:Y:S02]  /*9160*/  CS2R R44, SRZ ;  /* 0x00000000002c7805 */ /* 0x000fe4000001ff00 */
[----:B------:R-:W-:-:S05]  /*9170*/  CS2R R46, SRZ ;  /* 0x00000000002e7805 */ /* 0x000fca000001ff00 */
[----:B------:R0:W5:Y:S04]  /*9180*/  @!P2 LDG.E.128 R52, desc[UR54][R76.64] ;  /* 0x000000364c34a981 */ /* 0x000168000c1e1d00 */
[----:B------:R0:W5:Y:S01]  /*9190*/  @!P2 LDG.E.128 R40, desc[UR54][R78.64] ;  /* 0x000000364e28a981 */ /* 0x000162000c1e1d00 */
[----:B------:R-:W-:Y:S02]  /*91a0*/  ISETP.GE.AND P2, PT, R0, R133, PT ;  /* 0x000000850000720c */ /* 0x000fe40003f46270 */
[----:B------:R-:W-:Y:S02]  /*91b0*/  CS2R R72, SRZ ;  /* 0x0000000000487805 */ /* 0x000fe4000001ff00 */
[----:B------:R-:W-:Y:S02]  /*91c0*/  CS2R R74, SRZ ;  /* 0x00000000004a7805 */ /* 0x000fe4000001ff00 */
[----:B------:R-:W-:-:S02]  /*91d0*/  CS2R R48, SRZ ;  /* 0x0000000000307805 */ /* 0x000fc4000001ff00 */
[----:B------:R-:W-:-:S05]  /*91e0*/  CS2R R50, SRZ ;  /* 0x0000000000327805 */ /* 0x000fca000001ff00 */
[----:B------:R0:W5:Y:S04]  /*91f0*/  @!P2 LDG.E.128 R56, desc[UR54][R76.64+0x20] ;  /* 0x000020364c38a981 */ /* 0x000168000c1e1d00 */
[----:B------:R0:W5:Y:S01]  /*9200*/  @!P2 LDG.E.128 R44, desc[UR54][R78.64+0x20] ;  /* 0x000020364e2ca981 */ /* 0x000162000c1e1d00 */
[----:B------:R-:W-:-:S13]  /*9210*/  ISETP.GE.AND P2, PT, R6, R133, PT ;  /* 0x000000850600720c */ /* 0x000fda0003f46270 */
[----:B------:R0:W5:Y:S04]  /*9220*/  @!P2 LDG.E.128 R72, desc[UR54][R76.64+0x40] ;  /* 0x000040364c48a981 */ /* 0x000168000c1e1d00 */
[----:B------:R0:W5:Y:S02]  /*9230*/  @!P2 LDG.E.128 R48, desc[UR54][R78.64+0x40] ;  /* 0x000040364e30a981 */ /* 0x000164000c1e1d00 */
.L_x_393:
[----:B------:R-:W-:Y:S05]  /*9240*/  BSYNC B1 ;  /* 0x0000000000017941 */ /* 0x000fea0003800000 */
.L_x_392:
[----:B------:R-:W-:Y:S01]  /*9250*/  ISETP.GE.AND P3, PT, R216, R96, PT ;  /* 0x00000060d800720c */ /* 0x000fe20003f66270 */
[----:B------:R-:W-:Y:S01]  /*9260*/  BSSY B1, `(.L_x_394) ;  /* 0x0000027000017945 */ /* 0x000fe20003800000 */
[----:B0-----:R-:W-:Y:S02]  /*9270*/  CS2R R76, SRZ ;  /* 0x00000000004c7805 */ /* 0x001fe4000001ff00 */
[----:B------:R-:W-:Y:S02]  /*9280*/  CS2R R78, SRZ ;  /* 0x00000000004e7805 */ /* 0x000fe4000001ff00 */
[----:B------:R-:W-:Y:S02]  /*9290*/  CS2R R80, SRZ ;  /* 0x0000000000507805 */ /* 0x000fe4000001ff00 */
[----:B------:R-:W-:Y:S02]  /*92a0*/  CS2R R82, SRZ ;  /* 0x0000000000527805 */ /* 0x000fe4000001ff00 */
[----:B------:R-:W-:-:S02]  /*92b0*/  CS2R R84, SRZ ;  /* 0x0000000000547805 */ /* 0x000fc4000001ff00 */
[----:B------:R-:W-:Y:S01]  /*92c0*/  CS2R R86, SRZ ;  /* 0x0000000000567805 */ /* 0x000fe2000001ff00 */
[----:B------:R-:W-:Y:S06]  /*92d0*/  @P3 BRA `(.L_x_395) ;  /* 0x00000000007c3947 */ /* 0x000fec0003800000 */
[----:B------:R-:W-:Y:S01]  /*92e0*/  IADD3 R89, P2, P5, R108, R90, R10 ;  /* 0x0000005a6c597210 */ /* 0x000fe20007d5e00a */
[----:B------:R-:W-:Y:S01]  /*92f0*/  ULDC.64 UR4, c[0x0][0x3e8] ;  /* 0x0000fa0000047ab9 */ /* 0x000fe20000000a00 */
[----:B------:R-:W-:Y:S02]  /*9300*/  CS2R R76, SRZ ;  /* 0x00000000004c7805 */ /* 0x000fe4000001ff00 */
[----:B------:R-:W-:Y:S02]  /*9310*/  CS2R R78, SRZ ;  /* 0x00000000004e7805 */ /* 0x000fe4000001ff00 */
[----:B------:R-:W-:Y:S02]  /*9320*/  IADD3.X R97, R14, R97, R9, P2, P5 ;  /* 0x000000610e617210 */ /* 0x000fe400017ea409 */
[----:B------:R-:W-:Y:S02]  /*9330*/  CS2R R60, SRZ ;  /* 0x00000000003c7805 */ /* 0x000fe4000001ff00 */
[----:B------:R-:W-:-:S02]  /*9340*/  IADD3 R90, P2, P5, R102, R88, R12 ;  /* 0x00000058665a7210 */ /* 0x000fc40007d5e00c */
[----:B------:R-:W-:Y:S02]  /*9350*/  CS2R R62, SRZ ;  /* 0x00000000003e7805 */ /* 0x000fe4000001ff00 */
        /* <DEDUP_REMOVED lines=23> */
.L_x_395:
[----:B------:R-:W-:Y:S05]  /*94d0*/  BSYNC B1 ;  /* 0x0000000000017941 */ /* 0x000fea0003800000 */
.L_x_394:
[----:B------:R-:W-:Y:S01]  /*94e0*/  UISETP.NE.AND UP0, UPT, UR53, 0x3, UPT ;  /* 0x000000033500788c */ /* 0x000fe2000bf05270 */
[----:B-----5:R-:W-:Y:S01]  /*94f0*/  IMAD.MOV.U32 R183, RZ, RZ, R40 ;  /* 0x000000ffffb77224 */ /* 0x020fe200078e0028 */
        /* <DEDUP_REMOVED lines=23> */
[----:B------:R-:W-:Y:S01]  /*9670*/  IMAD.MOV.U32 R153, RZ, RZ, R86 ;  /* 0x000000ffff997224 */ /* 0x000fe200078e0056 */
[----:B------:R-:W-:Y:S06]  /*9680*/  @!P2 BRA `(.L_x_396) ;  /* 0x000000000004a947 */ /* 0x000fec0003800000 */
[----:B------:R-:W-:Y:S01]  /*9690*/  BPT.TRAP 0x1 ;  /* 0x000000040000795c */ /* 0x000fe20000300000 */
.L_x_396:
[----:B------:R-:W-:Y:S01]  /*96a0*/  IMAD R97, R17, 0x8, R16 ;  /* 0x0000000811617824 */ /* 0x000fe200078e0210 */
[----:B------:R-:W-:Y:S01]  /*96b0*/  SHF.L.U32 R98, R169, 0x1f, RZ ;  /* 0x0000001fa9627819 */ /* 0x000fe200000006ff */
[----:B------:R-:W1:Y:S01]  /*96c0*/  LDC R154, c[0x0][0x2f4] ;  /* 0x0000bd00ff9a7b82 */ /* 0x000e620000000800 */
[----:B------:R-:W-:Y:S01]  /*96d0*/  BSSY B1, `(.L_x_397) ;  /* 0x0000004000017945 */ /* 0x000fe20003800000 */
[----:B------:R-:W-:Y:S01]  /*96e0*/  MOV R137, R92 ;  /* 0x0000005c00897202 */ /* 0x000fe20000000f00 */
[----:B------:R-:W2:Y:S02]  /*96f0*/  SYNCS.PHASECHK.TRANS64.TRYWAIT P5, [R97+URZ+0x29890], R98 ;  /* 0x02989062610075a7 */ /* 0x000ea400080a017f */
[----:B--2---:R-:W-:Y:S05]  /*9700*/  @!P5 BRA `(.L_x_398) ;  /* 0x000002180090d947 */ /* 0x004fea0003800000 */
.L_x_664:
[----:B------:R-:W-:Y:S05]  /*9710*/  BSYNC B1 ;  /* 0x0000000000017941 */ /* 0x000fea0003800000 */
.L_x_397:
[----:B------:R-:W3:Y:S01]  /*9720*/  LDC.64 R138, c[0x0][0x300] ;  /* 0x0000c000ff8a7b82 */ /* 0x000ee20000000a00 */
[----:B------:R-:W-:Y:S01]  /*9730*/  BSSY B1, `(.L_x_399) ;  /* 0x00002f7000017945 */ /* 0x000fe20003800000 */
[----:B-1----:R-:W-:-:S03]  /*9740*/  IMAD.IADD R159, R154, 0x1, -R99 ;  /* 0x000000019a9f7824 */ /* 0x002fc600078e0a63 */
[----:B------:R-:W-:Y:S05]  /*9750*/  @P4 BRA `(.L_x_400) ;  /* 0x0000002c00d04947 */ /* 0x000fea0003800000 */
[----:B------:R-:W-:Y:S01]  /*9760*/  ISETP.NE.AND P4, PT, R34, RZ, PT ;  /* 0x000000ff2200720c */ /* 0x000fe20003f85270 */
[-C--:B---3--:R-:W-:Y:S01]  /*9770*/  IMAD R176, R219, R138.reuse, RZ ;  /* 0x0000008adbb07224 */ /* 0x088fe200078e02ff */
[----:B------:R-:W-:Y:S01]  /*9780*/  BSSY B2, `(.L_x_401) ;  /* 0x00000fc000027945 */ /* 0x000fe20003800000 */
[----:B------:R-:W-:-:S04]  /*9790*/  IMAD.WIDE.U32 R140, R168, R138, R136 ;  /* 0x0000008aa88c7225 */ /* 0x000fc800078e0088 */
[----:B------:R-:W-:-:S04]  /*97a0*/  IMAD R176, R168, R139, R176 ;  /* 0x0000008ba8b07224 */ /* 0x000fc800078e02b0 */
[----:B------:R-:W-:Y:S02]  /*97b0*/  IMAD.IADD R176, R176, 0x1, R141 ;  /* 0x00000001b0b07824 */ /* 0x000fe400078e028d */
[----:B------:R-:W-:Y:S05]  /*97c0*/  @!P4 BRA `(.L_x_402) ;  /* 0x0000000c00dcc947 */ /* 0x000fea0003800000 */
[----:B0-----:R-:W-:Y:S01]  /*97d0*/  SEL R88, R99, R159, !P0 ;  /* 0x0000009f63587207 */ /* 0x001fe20004000000 */
[----:B------:R-:W-:Y:S01]  /*97e0*/  BSSY B3, `(.L_x_403) ;  /* 0x00000e9000037945 */ /* 0x000fe20003800000 */
[----:B------:R-:W-:Y:S02]  /*97f0*/  ISETP.GE.AND P4, PT, R18, R133, PT ;  /* 0x000000851200720c */ /* 0x000fe40003f86270 */
[----:B------:R-:W-:-:S04]  /*9800*/  SHF.R.S32.HI R89, RZ, 0x1f, R88 ;  /* 0x0000001fff597819 */ /* 0x000fc80000011458 */
[----:B------:R-:W-:-:S04]  /*9810*/  LEA.HI R89, R89, R88, RZ, 0x5 ;  /* 0x0000005859597211 */ /* 0x000fc800078f28ff */
[----:B------:R-:W-:-:S04]  /*9820*/  LEA.HI.SX32 R186, R89, R21, 0x1b ;  /* 0x0000001559ba7211 */ /* 0x000fc800078fdaff */
[----:B------:R-:W-:-:S04]  /*9830*/  SHF.R.S32.HI R89, RZ, 0x1f, R186 ;  /* 0x0000001fff597819 */ /* 0x000fc800000114ba */
[----:B------:R-:W-:Y:S01]  /*9840*/  LEA.HI R89, R89, R186, RZ, 0x2 ;  /* 0x000000ba59597211 */ /* 0x000fe200078f10ff */
[----:B------:R-:W-:-:S03]  /*9850*/  IMAD.SHL.U32 R186, R186, 0x10, RZ ;  /* 0x00000010baba7824 */ /* 0x000fc600078e00ff */
[----:B------:R-:W-:Y:S02]  /*9860*/  SHF.R.S32.HI R89, RZ, 0x2, R89 ;  /* 0x00000002ff597819 */ /* 0x000fe40000011459 */
[----:B------:R-:W-:-:S03]  /*9870*/  LOP3.LUT R88, R175, 0x30, R186, 0xf8, !PT ;  /* 0x00000030af587812 */ /* 0x000fc600078ef8ba */
[----:B------:R-:W-:Y:S01]  /*9880*/  IMAD R89, R89, 0x2800, R197 ;  /* 0x0000280059597824 */ /* 0x000fe200078e02c5 */
[----:B------:R-:W-:-:S04]  /*9890*/  LOP3.LUT R88, R88, R196, RZ, 0x3c, !PT ;  /* 0x000000c458587212 */ /* 0x000fc800078e3cff */
[----:B------:R-:W-:-:S05]  /*98a0*/  IADD3 R88, R89, R88, RZ ;  /* 0x0000005859587210 */ /* 0x000fca0007ffe0ff */
[C---:B------:R-:W-:Y:S02]  /*98b0*/  IMAD R92, R17.reuse, 0x7800, R88 ;  /* 0x00007800115c7824 */ /* 0x040fe400078e0258 */
[----:B------:R-:W-:Y:S02]  /*98c0*/  IMAD R88, R17, 0x7800, R143 ;  /* 0x0000780011587824 */ /* 0x000fe400078e028f */
[C---:B------:R-:W-:Y:S02]  /*98d0*/  IMAD.IADD R92, R16.reuse, 0x1, R92 ;  /* 0x00000001105c7824 */ /* 0x040fe400078e025c */
[----:B------:R-:W-:-:S04]  /*98e0*/  IMAD.IADD R88, R16, 0x1, R88 ;  /* 0x0000000110587824 */ /* 0x000fc800078e0258 */
[----:B------:R-:W0:Y:S04]  /*98f0*/  LDS.128 R92, [R92+0x1a400] ;  /* 0x01a400005c5c7984 */ /* 0x000e280000000c00 */
[----:B------:R-:W1:Y:S01]  /*9900*/  LDS.128 R88, [R88+0x1a400] ;  /* 0x01a4000058587984 */ /* 0x000e620000000c00 */
[----:B------:R-:W-:Y:S05]  /*9910*/  @P4 BRA `(.L_x_404) ;  /* 0x0000000c00544947 */ /* 0x000fea0003800000 */
[--C-:B------:R-:W-:Y:S02]  /*9920*/  SHF.R.U32.HI R54, RZ, 0x8, R53.reuse ;  /* 0x00000008ff367819 */ /* 0x100fe40000011635 */
[----:B------:R-:W-:Y:S02]  /*9930*/  SHF.R.U32.HI R40, RZ, 0x10, R53 ;  /* 0x00000010ff287819 */ /* 0x000fe40000011635 */
[----:B------:R-:W-:Y:S01]  /*9940*/  LOP3.LUT R52, R53, 0xff0000ff, RZ, 0xc0, !PT ;  /* 0xff0000ff35347812 */ /* 0x000fe200078ec0ff */
[----:B------:R-:W-:Y:S01]  /*9950*/  IMAD.SHL.U32 R190, R54, 0x100, RZ ;  /* 0x0000010036be7824 */ /* 0x000fe200078e00ff */
[--C-:B------:R-:W-:Y:S01]  /*9960*/  SHF.R.U32.HI R53, RZ, 0x8, R55.reuse ;  /* 0x00000008ff357819 */ /* 0x100fe20000011637 */
[----:B------:R-:W-:Y:S01]  /*9970*/  IMAD.U32 R40, R40, 0x10000, RZ ;  /* 0x0001000028287824 */ /* 0x000fe200078e00ff */
[----:B------:R-:W-:Y:S02]  /*9980*/  SHF.R.U32.HI R42, RZ, 0x10, R55 ;  /* 0x00000010ff2a7819 */ /* 0x000fe40000011637 */
[----:B------:R-:W-:Y:S01]  /*9990*/  LOP3.LUT R188, R55, 0xff0000ff, RZ, 0xc0, !PT ;  /* 0xff0000ff37bc7812 */ /* 0x000fe200078ec0ff */
[----:B------:R-:W-:Y:S01]  /*99a0*/  IMAD.SHL.U32 R53, R53, 0x100, RZ ;  /* 0x0000010035357824 */ /* 0x000fe200078e00ff */
[--C-:B------:R-:W-:Y:S01]  /*99b0*/  SHF.R.U32.HI R55, RZ, 0x8, R41.reuse ;  /* 0x00000008ff377819 */ /* 0x100fe20000011629 */
[----:B------:R-:W-:Y:S01]  /*99c0*/  IMAD.U32 R42, R42, 0x10000, RZ ;  /* 0x000100002a2a7824 */ /* 0x000fe200078e00ff */
[----:B------:R-:W-:-:S02]  /*99d0*/  SHF.R.U32.HI R187, RZ, 0x10, R41 ;  /* 0x00000010ffbb7819 */ /* 0x000fc40000011629 */
[----:B------:R-:W-:Y:S02]  /*99e0*/  LOP3.LUT R52, R52, 0xff00, R190, 0xf8, !PT ;  /* 0x0000ff0034347812 */ /* 0x000fe400078ef8be */
[----:B------:R-:W-:Y:S02]  /*99f0*/  LOP3.LUT R189, R41, 0xff0000ff, RZ, 0xc0, !PT ;  /* 0xff0000ff29bd7812 */ /* 0x000fe400078ec0ff */
[----:B------:R-:W-:Y:S02]  /*9a00*/  SHF.L.U32 R190, R55, 0x8, RZ ;  /* 0x0000000837be7819 */ /* 0x000fe400000006ff */
[----:B------:R-:W-:Y:S01]  /*9a10*/  LOP3.LUT R55, R188, 0xff00, R53, 0xf8, !PT ;  /* 0x0000ff00bc377812 */ /* 0x000fe200078ef835 */
[----:B------:R-:W-:Y:S01]  /*9a20*/  IMAD.U32 R53, R187, 0x10000, RZ ;  /* 0x00010000bb357824 */ /* 0x000fe200078e00ff */
[----:B------:R-:W-:Y:S02]  /*9a30*/  LOP3.LUT R189, R189, 0xff00, R190, 0xf8, !PT ;  /* 0x0000ff00bdbd7812 */ /* 0x000fe400078ef8be */
[----:B------:R-:W-:-:S02]  /*9a40*/  LOP3.LUT R187, R52, 0xff0000, R40, 0xf8, !PT ;  /* 0x00ff000034bb7812 */ /* 0x000fc400078ef828 */
[----:B------:R-:W-:Y:S02]  /*9a50*/  LOP3.LUT R40, R189, 0xff0000, R53, 0xf8, !PT ;  /* 0x00ff0000bd287812 */ /* 0x000fe400078ef835 */
[----:B0-----:R-:W-:Y:S02]  /*9a60*/  F2FP.F16.E4M3.UNPACK_B R188, R93 ;  /* 0x0000005dffbc723e */ /* 0x001fe400020006ff */
[----:B------:R-:W-:Y:S02]  /*9a70*/  F2FP.F16.E4M3.UNPACK_B R190, R40 ;  /* 0x00000028ffbe723e */ /* 0x000fe400020006ff */
[----:B-1----:R-:W-:Y:S01]  /*9a80*/  F2FP.F16.E4M3.UNPACK_B R52, R89 ;  /* 0x00000059ff34723e */ /* 0x002fe200020006ff */
[----:B------:R-:W-:Y:S01]  /*9a90*/  HADD2.F32 R53, -RZ, R188.H0_H0 ;  /* 0x200000bcff357230 */ /* 0x000fe20000004100 */
[----:B------:R-:W-:Y:S01]  /*9aa0*/  F2FP.F16.E4M3.UNPACK_B R191, R187 ;  /* 0x000000bbffbf723e */ /* 0x000fe200020006ff */
[----:B------:R-:W-:Y:S01]  /*9ab0*/  HADD2.F32 R193, -RZ, R190.H0_H0 ;  /* 0x200000beffc17230 */ /* 0x000fe20000004100 */
[----:B------:R-:W-:Y:S01]  /*9ac0*/  F2FP.F16.E4M3.UNPACK_B R93, R93.H1 ;  /* 0x0000005dff5d723e */ /* 0x000fe200030006ff */
[----:B------:R-:W-:Y:S01]  /*9ad0*/  HADD2.F32 R189, -RZ, R52.H0_H0 ;  /* 0x20000034ffbd7230 */ /* 0x000fe20000004100 */
[----:B------:R-:W-:Y:S01]  /*9ae0*/  F2FP.F16.E4M3.UNPACK_B R187, R187.H1 ;  /* 0x000000bbffbb723e */ /* 0x000fe200030006ff */
[----:B------:R-:W-:-:S02]  /*9af0*/  HADD2.F32 R192, -RZ, R191.H0_H0 ;  /* 0x200000bfffc07230 */ /* 0x000fc40000004100 */
[-C--:B------:R-:W-:Y:S01]  /*9b00*/  FMUL.FTZ R194, R53, R193.reuse ;  /* 0x000000c135c27220 */ /* 0x080fe20000410000 */
[----:B------:R-:W-:Y:S02]  /*9b10*/  HADD2.F32 R190, -RZ, R190.H1_H1 ;  /* 0x300000beffbe7230 */ /* 0x000fe40000004100 */
[C---:B------:R-:W-:Y:S01]  /*9b20*/  FMUL.FTZ R193, R189.reuse, R193 ;  /* 0x000000c1bdc17220 */ /* 0x040fe20000410000 */
[----:B------:R-:W-:Y:S02]  /*9b30*/  HADD2.F32 R52, -RZ, R52.H1_H1 ;  /* 0x30000034ff347230 */ /* 0x000fe40000004100 */
[-C--:B------:R-:W-:Y:S01]  /*9b40*/  FFMA.FTZ R189, R189, R192.reuse, -R194 ;  /* 0x000000c0bdbd7223 */ /* 0x080fe200000108c2 */
[----:B------:R-:W-:Y:S02]  /*9b50*/  HADD2.F32 R191, -RZ, R191.H1_H1 ;  /* 0x300000bfffbf7230 */ /* 0x000fe40000004100 */
[----:B------:R-:W-:Y:S01]  /*9b60*/  FFMA.FTZ R53, R53, R192, R193 ;  /* 0x000000c035357223 */ /* 0x000fe200000100c1 */
[----:B------:R-:W-:Y:S01]  /*9b70*/  HADD2.F32 R192, -RZ, R188.H1_H1 ;  /* 0x300000bcffc07230 */ /* 0x000fe20000004100 */
[----:B------:R-:W-:-:S02]  /*9b80*/  SHF.R.U32.HI R54, RZ, 0x8, R43 ;  /* 0x00000008ff367819 */ /* 0x000fc4000001162b */
[----:B------:R-:W-:Y:S02]  /*9b90*/  SHF.R.U32.HI R41, RZ, 0x10, R43 ;  /* 0x00000010ff297819 */ /* 0x000fe4000001162b */
[-C--:B------:R-:W-:Y:S01]  /*9ba0*/  FMUL.FTZ R188, R192, R190.reuse ;  /* 0x000000bec0bc7220 */ /* 0x080fe20000410000 */
[----:B------:R-:W-:Y:S01]  /*9bb0*/  FMUL.FTZ R190, R52, R190 ;  /* 0x000000be34be7220 */ /* 0x000fe20000410000 */
[----:B------:R-:W-:Y:S01]  /*9bc0*/  IMAD.SHL.U32 R54, R54, 0x100, RZ ;  /* 0x0000010036367824 */ /* 0x000fe200078e00ff */
[----:B------:R-:W-:Y:S01]  /*9bd0*/  LOP3.LUT R43, R43, 0xff0000ff, RZ, 0xc0, !PT ;  /* 0xff0000ff2b2b7812 */ /* 0x000fe200078ec0ff */
[-C--:B------:R-:W-:Y:S01]  /*9be0*/  FFMA.FTZ R188, R52, R191.reuse, -R188 ;  /* 0x000000bf34bc7223 */ /* 0x080fe200000108bc */
[----:B------:R-:W-:Y:S01]  /*9bf0*/  FFMA.FTZ R52, R192, R191, R190 ;  /* 0x000000bfc0347223 */ /* 0x000fe200000100be */
[----:B------:R-:W-:Y:S01]  /*9c00*/  F2FP.F16.E4M3.UNPACK_B R190, R40.H1 ;  /* 0x00000028ffbe723e */ /* 0x000fe200030006ff */
[----:B------:R-:W-:Y:S01]  /*9c10*/  HADD2.F32 R40, -RZ, R93.H0_H0 ;  /* 0x2000005dff287230 */ /* 0x000fe20000004100 */
[----:B------:R-:W-:Y:S01]  /*9c20*/  F2FP.F16.E4M3.UNPACK_B R191, R89.H1 ;  /* 0x00000059ffbf723e */ /* 0x000fe200030006ff */
[----:B------:R-:W-:Y:S01]  /*9c30*/  HADD2.F32 R192, -RZ, R187.H0_H0 ;  /* 0x200000bbffc07230 */ /* 0x000fe20000004100 */
[----:B------:R-:W-:Y:S01]  /*9c40*/  LOP3.LUT R43, R43, 0xff00, R54, 0xf8, !PT ;  /* 0x0000ff002b2b7812 */ /* 0x000fe200078ef836 */
[----:B------:R-:W-:Y:S01]  /*9c50*/  HADD2.F32 R193, -RZ, R190.H0_H0 ;  /* 0x200000beffc17230 */ /* 0x000fe20000004100 */
[----:B------:R-:W-:Y:S01]  /*9c60*/  SHF.L.U32 R41, R41, 0x10, RZ ;  /* 0x0000001029297819 */ /* 0x000fe200000006ff */
[----:B------:R-:W-:Y:S01]  /*9c70*/  HADD2.F32 R89, -RZ, R191.H0_H0 ;  /* 0x200000bfff597230 */ /* 0x000fe20000004100 */
[----:B------:R-:W-:Y:S01]  /*9c80*/  F2FP.F16.E4M3.UNPACK_B R54, R91 ;  /* 0x0000005bff36723e */ /* 0x000fe200020006ff */
[----:B------:R-:W-:-:S02]  /*9c90*/  HADD2.F32 R93, -RZ, R93.H1_H1 ;  /* 0x3000005dff5d7230 */ /* 0x000fc40000004100 */
[CC--:B------:R-:W-:Y:S01]  /*9ca0*/  FMUL.FTZ R194, R40.reuse, R193.reuse ;  /* 0x000000c128c27220 */ /* 0x0c0fe20000410000 */
[----:B------:R-:W-:Y:S02]  /*9cb0*/  HADD2.F32 R190, -RZ, R190.H1_H1 ;  /* 0x300000beffbe7230 */ /* 0x000fe40000004100 */
[C---:B------:R-:W-:Y:S01]  /*9cc0*/  FMUL.FTZ R193, R89.reuse, R193 ;  /* 0x000000c159c17220 */ /* 0x040fe20000410000 */
[----:B------:R-:W-:Y:S02]  /*9cd0*/  HADD2.F32 R191, -RZ, R191.H1_H1 ;  /* 0x300000bfffbf7230 */ /* 0x000fe40000004100 */
[-C--:B------:R-:W-:Y:S01]  /*9ce0*/  FFMA.FTZ R89, R89, R192.reuse, -R194 ;  /* 0x000000c059597223 */ /* 0x080fe200000108c2 */
[----:B------:R-:W-:Y:S02]  /*9cf0*/  HADD2.F32 R187, -RZ, R187.H1_H1 ;  /* 0x300000bbffbb7230 */ /* 0x000fe40000004100 */
[----:B------:R-:W-:Y:S01]  /*9d00*/  FFMA.FTZ R40, R40, R192, R193 ;  /* 0x000000c028287223 */ /* 0x000fe200000100c1 */
[-C--:B------:R-:W-:Y:S01]  /*9d10*/  FMUL.FTZ R192, R93, R190.reuse ;  /* 0x000000be5dc07220 */ /* 0x080fe20000410000 */
[----:B------:R-:W-:Y:S01]  /*9d20*/  FMUL.FTZ R193, R191, R190 ;  /* 0x000000bebfc17220 */ /* 0x000fe20000410000 */
[----:B------:R-:W-:Y:S01]  /*9d30*/  LOP3.LUT R41, R43, 0xff0000, R41, 0xf8, !PT ;  /* 0x00ff00002b297812 */ /* 0x000fe200078ef829 */
[----:B------:R-:W-:-:S02]  /*9d40*/  HADD2.F32 R194, -RZ, R54.H0_H0 ;  /* 0x20000036ffc27230 */ /* 0x000fc40000004100 */
[-C--:B------:R-:W-:Y:S01]  /*9d50*/  FFMA.FTZ R190, R191, R187.reuse, -R192 ;  /* 0x000000bbbfbe7223 */ /* 0x080fe200000108c0 */
[----:B------:R-:W-:Y:S01]  /*9d60*/  FFMA.FTZ R187, R93, R187, R193 ;  /* 0x000000bb5dbb7223 */ /* 0x000fe200000100c1 */
[----:B------:R-:W-:Y:S01]  /*9d70*/  LOP3.LUT R93, R55, 0xff0000, R42, 0xf8, !PT ;  /* 0x00ff0000375d7812 */ /* 0x000fe200078ef82a */
[----:B------:R-:W-:Y:S01]  /*9d80*/  IMAD.MOV.U32 R42, RZ, RZ, R95 ;  /* 0x000000ffff2a7224 */ /* 0x000fe200078e005f */
[----:B------:R-:W-:Y:S02]  /*9d90*/  F2FP.F16.E4M3.UNPACK_B R95, R41 ;  /* 0x00000029ff5f723e */ /* 0x000fe400020006ff */
[----:B------:R-:W-:Y:S02]  /*9da0*/  F2FP.F16.E4M3.UNPACK_B R191, R93 ;  /* 0x0000005dffbf723e */ /* 0x000fe400020006ff */
[-C--:B------:R-:W-:Y:S01]  /*9db0*/  F2FP.F16.E4M3.UNPACK_B R43, R42.reuse ;  /* 0x0000002aff2b723e */ /* 0x080fe200020006ff */
[----:B------:R-:W-:Y:S01]  /*9dc0*/  HADD2.F32 R55, -RZ, R95.H0_H0 ;  /* 0x2000005fff377230 */ /* 0x000fe20000004100 */
[----:B------:R-:W-:Y:S01]  /*9dd0*/  F2FP.F16.E4M3.UNPACK_B R42, R42.H1 ;  /* 0x0000002aff2a723e */ /* 0x000fe200030006ff */
[----:B------:R-:W-:Y:S01]  /*9de0*/  HADD2.F32 R193, -RZ, R191.H0_H0 ;  /* 0x200000bfffc17230 */ /* 0x000fe20000004100 */
[----:B------:R-:W-:Y:S01]  /*9df0*/  F2FP.F16.E4M3.UNPACK_B R41, R41.H1 ;  /* 0x00000029ff29723e */ /* 0x000fe200030006ff */
[--C-:B------:R-:W-:Y:S01]  /*9e00*/  HADD2.F32 R192, -RZ, R43.reuse.H0_H0 ;  /* 0x2000002bffc07230 */ /* 0x100fe20000004100 */
[----:B------:R-:W-:Y:S01]  /*9e10*/  F2FP.F16.E4M3.UNPACK_B R93, R93.H1 ;  /* 0x0000005dff5d723e */ /* 0x000fe200030006ff */
[----:B------:R-:W-:Y:S01]  /*9e20*/  HADD2.F32 R43, -RZ, R43.H1_H1 ;  /* 0x3000002bff2b7230 */ /* 0x000fe20000004100 */
[----:B------:R-:W-:Y:S01]  /*9e30*/  F2FP.SATFINITE.E4M3.F32.PACK_AB_MERGE_C R89, R190, R89, RZ ;  /* 0x00000059be59723e */ /* 0x000fe200048070ff */
[----:B------:R-:W-:-:S02]  /*9e40*/  HADD2.F32 R95, -RZ, R95.H1_H1 ;  /* 0x3000005fff5f7230 */ /* 0x000fc40000004100 */
[-C--:B------:R-:W-:Y:S01]  /*9e50*/  FMUL.FTZ R195, R192, R55.reuse ;  /* 0x00000037c0c37220 */ /* 0x080fe20000410000 */
[----:B------:R-:W-:Y:S01]  /*9e60*/  FMUL.FTZ R55, R194, R55 ;  /* 0x00000037c2377220 */ /* 0x000fe20000410000 */
[----:B------:R-:W-:Y:S01]  /*9e70*/  HADD2.F32 R191, -RZ, R191.H1_H1 ;  /* 0x300000bfffbf7230 */ /* 0x000fe20000004100 */
[----:B------:R-:W-:Y:S01]  /*9e80*/  F2FP.SATFINITE.E4M3.F32.PACK_AB_MERGE_C R188, R188, R189, R89 ;  /* 0x000000bdbcbc723e */ /* 0x000fe20004807059 */
[-C--:B------:R-:W-:Y:S01]  /*9e90*/  FFMA.FTZ R195, R194, R193.reuse, -R195 ;  /* 0x000000c1c2c37223 */ /* 0x080fe200000108c3 */
[----:B------:R-:W-:Y:S01]  /*9ea0*/  FFMA.FTZ R192, R192, R193, R55 ;  /* 0x000000c1c0c07223 */ /* 0x000fe20000010037 */
[----:B------:R-:W-:Y:S02]  /*9eb0*/  HADD2.F32 R55, -RZ, R54.H1_H1 ;  /* 0x30000036ff377230 */ /* 0x000fe40000004100 */
[----:B------:R-:W-:Y:S01]  /*9ec0*/  FMUL.FTZ R54, R43, R95 ;  /* 0x0000005f2b367220 */ /* 0x000fe20000410000 */
[--C-:B------:R-:W-:Y:S01]  /*9ed0*/  HADD2.F32 R193, -RZ, R41.reuse.H0_H0 ;  /* 0x20000029ffc17230 */ /* 0x100fe20000004100 */
[----:B------:R-:W-:Y:S01]  /*9ee0*/  F2FP.F16.E4M3.UNPACK_B R89, R92.H1 ;  /* 0x0000005cff59723e */ /* 0x000fe200030006ff */
[----:B------:R-:W-:-:S02]  /*9ef0*/  HADD2.F32 R41, -RZ, R41.H1_H1 ;  /* 0x30000029ff297230 */ /* 0x000fc40000004100 */
[C---:B------:R-:W-:Y:S01]  /*9f00*/  FFMA.FTZ R54, R55.reuse, R191, -R54 ;  /* 0x000000bf37367223 */ /* 0x040fe20000010836 */
[----:B------:R-:W-:Y:S01]  /*9f10*/  FMUL.FTZ R55, R55, R95 ;  /* 0x0000005f37377220 */ /* 0x000fe20000410000 */
[--C-:B------:R-:W-:Y:S01]  /*9f20*/  HADD2.F32 R95, -RZ, R93.reuse.H0_H0 ;  /* 0x2000005dff5f7230 */ /* 0x100fe20000004100 */
[----:B------:R-:W-:Y:S01]  /*9f30*/  F2FP.SATFINITE.E4M3.F32.PACK_AB_MERGE_C R40, R187, R40, RZ ;  /* 0x00000028bb28723e */ /* 0x000fe200048070ff */
[----:B------:R-:W-:Y:S02]  /*9f40*/  HADD2.F32 R93, -RZ, R93.H1_H1 ;  /* 0x3000005dff5d7230 */ /* 0x000fe40000004100 */
[----:B------:R-:W-:Y:S01]  /*9f50*/  FFMA.FTZ R43, R43, R191, R55 ;  /* 0x000000bf2b2b7223 */ /* 0x000fe20000010037 */
[----:B------:R-:W-:Y:S01]  /*9f60*/  F2FP.F16.E4M3.UNPACK_B R55, R91.H1 ;  /* 0x0000005bff37723e */ /* 0x000fe200030006ff */
[--C-:B------:R-:W-:Y:S01]  /*9f70*/  HADD2.F32 R91, -RZ, R42.reuse.H0_H0 ;  /* 0x2000002aff5b7230 */ /* 0x100fe20000004100 */
[----:B------:R-:W-:Y:S01]  /*9f80*/  F2FP.F16.E4M3.UNPACK_B R92, R92 ;  /* 0x0000005cff5c723e */ /* 0x000fe200020006ff */
[----:B------:R-:W-:Y:S01]  /*9f90*/  HADD2.F32 R42, -RZ, R42.H1_H1 ;  /* 0x3000002aff2a7230 */ /* 0x000fe20000004100 */
[----:B------:R-:W-:Y:S01]  /*9fa0*/  F2FP.SATFINITE.E4M3.F32.PACK_AB_MERGE_C R40, R52, R53, R40 ;  /* 0x000000353428723e */ /* 0x000fe20004807028 */
[----:B------:R-:W-:-:S02]  /*9fb0*/  HADD2.F32 R191, -RZ, R55.H0_H0 ;  /* 0x20000037ffbf7230 */ /* 0x000fc40000004100 */
[----:B------:R-:W-:Y:S01]  /*9fc0*/  FMUL.FTZ R194, R91, R193 ;  /* 0x000000c15bc27220 */ /* 0x000fe20000410000 */
[----:B------:R-:W-:-:S03]  /*9fd0*/  HADD2.F32 R55, -RZ, R55.H1_H1 ;  /* 0x30000037ff377230 */ /* 0x000fc60000004100 */
[C---:B------:R-:W-:Y:S01]  /*9fe0*/  FFMA.FTZ R194, R191.reuse, R95, -R194 ;  /* 0x0000005fbfc27223 */ /* 0x040fe200000108c2 */
[----:B------:R-:W-:-:S04]  /*9ff0*/  FMUL.FTZ R191, R191, R193 ;  /* 0x000000c1bfbf7220 */ /* 0x000fc80000410000 */
[----:B------:R-:W-:Y:S01]  /*a000*/  FFMA.FTZ R191, R91, R95, R191 ;  /* 0x0000005f5bbf7223 */ /* 0x000fe200000100bf */
[CC--:B------:R-:W-:Y:S01]  /*a010*/  FMUL.FTZ R91, R42.reuse, R41.reuse ;  /* 0x000000292a5b7220 */ /* 0x0c0fe20000410000 */
[C---:B------:R-:W-:Y:S01]  /*a020*/  FMUL.FTZ R41, R55.reuse, R41 ;  /* 0x0000002937297220 */ /* 0x040fe20000410000 */
[-C--:B------:R-:W-:Y:S02]  /*a030*/  F2FP.F16.E4M3.UNPACK_B R95, R182.reuse.H1 ;  /* 0x000000b6ff5f723e */ /* 0x080fe400030006ff */
[-C--:B------:R-:W-:Y:S01]  /*a040*/  FFMA.FTZ R91, R55, R93.reuse, -R91 ;  /* 0x0000005d375b7223 */ /* 0x080fe2000001085b */
[----:B------:R-:W-:Y:S01]  /*a050*/  FFMA.FTZ R42, R42, R93, R41 ;  /* 0x0000005d2a2a7223 */ /* 0x000fe20000010029 */
[----:B------:R-:W-:Y:S01]  /*a060*/  IMAD.MOV.U32 R41, RZ, RZ, R88 ;  /* 0x000000ffff297224 */ /* 0x000fe200078e0058 */
[-C--:B------:R-:W-:Y:S01]  /*a070*/  F2FP.F16.E4M3.UNPACK_B R55, R183.reuse.H1 ;  /* 0x000000b7ff37723e */ /* 0x080fe200030006ff */
[----:B------:R-:W-:Y:S01]  /*a080*/  HADD2.F32 R93, -RZ, R89.H0_H0 ;  /* 0x20000059ff5d7230 */ /* 0x000fe20000004100 */
[----:B------:R-:W-:Y:S01]  /*a090*/  F2FP.F16.E4M3.UNPACK_B R183, R183 ;  /* 0x000000b7ffb7723e */ /* 0x000fe200020006ff */
[----:B------:R-:W-:Y:S01]  /*a0a0*/  HADD2.F32 R189, -RZ, R95.H0_H0 ;  /* 0x2000005fffbd7230 */ /* 0x000fe20000004100 */
[-C--:B------:R-:W-:Y:S01]  /*a0b0*/  F2FP.F16.E4M3.UNPACK_B R88, R41.reuse.H1 ;  /* 0x00000029ff58723e */ /* 0x080fe200030006ff */
[--C-:B------:R-:W-:Y:S01]  /*a0c0*/  HADD2.F32 R193, -RZ, R55.reuse.H0_H0 ;  /* 0x20000037ffc17230 */ /* 0x100fe20000004100 */
[----:B------:R-:W-:Y:S01]  /*a0d0*/  F2FP.F16.E4M3.UNPACK_B R41, R41 ;  /* 0x00000029ff29723e */ /* 0x000fe200020006ff */
[----:B------:R-:W-:Y:S01]  /*a0e0*/  HADD2.F32 R55, -RZ, R55.H1_H1 ;  /* 0x30000037ff377230 */ /* 0x000fe20000004100 */
[----:B------:R-:W-:Y:S01]  /*a0f0*/  F2FP.F16.E4M3.UNPACK_B R182, R182 ;  /* 0x000000b6ffb6723e */ /* 0x000fe200020006ff */
[----:B------:R-:W-:-:S02]  /*a100*/  HADD2.F32 R187, -RZ, R88.H0_H0 ;  /* 0x20000058ffbb7230 */ /* 0x000fc40000004100 */
[-C--:B------:R-:W-:Y:S01]  /*a110*/  FMUL.FTZ R190, R93, R193.reuse ;  /* 0x000000c15dbe7220 */ /* 0x080fe20000410000 */
[----:B------:R-:W-:Y:S01]  /*a120*/  HADD2.F32 R89, -RZ, R89.H1_H1 ;  /* 0x30000059ff597230 */ /* 0x000fe20000004100 */
[----:B------:R-:W-:Y:S01]  /*a130*/  F2FP.SATFINITE.E4M3.F32.PACK_AB_MERGE_C R91, R91, R194, RZ ;  /* 0x000000c25b5b723e */ /* 0x000fe200048070ff */
[----:B------:R-:W-:Y:S02]  /*a140*/  HADD2.F32 R88, -RZ, R88.H1_H1 ;  /* 0x30000058ff587230 */ /* 0x000fe40000004100 */
[C---:B------:R-:W-:Y:S01]  /*a150*/  FMUL.FTZ R193, R187.reuse, R193 ;  /* 0x000000c1bbc17220 */ /* 0x040fe20000410000 */
[----:B------:R-:W-:Y:S02]  /*a160*/  HADD2.F32 R95, -RZ, R95.H1_H1 ;  /* 0x3000005fff5f7230 */ /* 0x000fe40000004100 */
[----:B------:R-:W-:Y:S01]  /*a170*/  FFMA.FTZ R190, R187, R189, -R190 ;  /* 0x000000bdbbbe7223 */ /* 0x000fe200000108be */
[----:B------:R-:W-:Y:S01]  /*a180*/  F2FP.SATFINITE.E4M3.F32.PACK_AB_MERGE_C R42, R42, R191, RZ ;  /* 0x000000bf2a2a723e */ /* 0x000fe200048070ff */
[----:B------:R-:W-:Y:S01]  /*a190*/  FFMA.FTZ R193, R93, R189, R193 ;  /* 0x000000bd5dc17223 */ /* 0x000fe200000100c1 */
[-C--:B------:R-:W-:Y:S01]  /*a1a0*/  FMUL.FTZ R93, R89, R55.reuse ;  /* 0x00000037595d7220 */ /* 0x080fe20000410000 */
[C---:B------:R-:W-:Y:S01]  /*a1b0*/  FMUL.FTZ R55, R88.reuse, R55 ;  /* 0x0000003758377220 */ /* 0x040fe20000410000 */
[----:B------:R-:W-:Y:S01]  /*a1c0*/  HADD2.F32 R189, -RZ, R183.H0_H0 ;  /* 0x200000b7ffbd7230 */ /* 0x000fe20000004100 */
[----:B------:R-:W-:Y:S01]  /*a1d0*/  F2FP.SATFINITE.E4M3.F32.PACK_AB_MERGE_C R42, R43, R192, R42 ;  /* 0x000000c02b2a723e */ /* 0x000fe2000480702a */
[-C--:B------:R-:W-:Y:S01]  /*a1e0*/  FFMA.FTZ R88, R88, R95.reuse, -R93 ;  /* 0x0000005f58587223 */ /* 0x080fe2000001085d */
[----:B------:R-:W-:Y:S01]  /*a1f0*/  FFMA.FTZ R55, R89, R95, R55 ;  /* 0x0000005f59377223 */ /* 0x000fe20000010037 */
[----:B------:R-:W-:Y:S01]  /*a200*/  HADD2.F32 R89, -RZ, R92.H0_H0 ;  /* 0x2000005cff597230 */ /* 0x000fe20000004100 */
[----:B------:R-:W-:Y:S01]  /*a210*/  F2FP.SATFINITE.E4M3.F32.PACK_AB_MERGE_C R91, R54, R195, R91 ;  /* 0x000000c3365b723e */ /* 0x000fe2000480705b */
[----:B------:R-:W-:Y:S01]  /*a220*/  HADD2.F32 R95, -RZ, R41.H0_H0 ;  /* 0x20000029ff5f7230 */ /* 0x000fe20000004100 */
[----:B------:R-:W-:Y:S01]  /*a230*/  F2FP.SATFINITE.E4M3.F32.PACK_AB_MERGE_C R88, R88, R190, RZ ;  /* 0x000000be5858723e */ /* 0x000fe200048070ff */
        /* <DEDUP_REMOVED lines=8> */
[----:B------:R-:W-:-:S02]  /*a2c0*/  HADD2.F32 R182, -RZ, R182.H1_H1 ;  /* 0x300000b6ffb67230 */ /* 0x000fc40000004100 */
[C---:B------:R-:W-:Y:S01]  /*a2d0*/  FMUL.FTZ R89, R92.reuse, R183 ;  /* 0x000000b75c597220 */ /* 0x040fe20000410000 */
[----:B------:R-:W-:Y:S01]  /*a2e0*/  F2FP.F16.E4M3.UNPACK_B R95, R185.H1 ;  /* 0x000000b9ff5f723e */ /* 0x000fe200030006ff */
[C---:B------:R-:W-:Y:S01]  /*a2f0*/  FMUL.FTZ R183, R41.reuse, R183 ;  /* 0x000000b729b77220 */ /* 0x040fe20000410000 */
[----:B------:R-:W-:Y:S01]  /*a300*/  F2FP.F16.E4M3.UNPACK_B R185, R185 ;  /* 0x000000b9ffb9723e */ /* 0x000fe200020006ff */
[-C--:B------:R-:W-:Y:S01]  /*a310*/  FFMA.FTZ R89, R41, R182.reuse, -R89 ;  /* 0x000000b629597223 */ /* 0x080fe20000010859 */
[----:B------:R-:W-:Y:S01]  /*a320*/  F2FP.SATFINITE.E4M3.F32.PACK_AB_MERGE_C R55, R55, R193, RZ ;  /* 0x000000c13737723e */ /* 0x000fe200048070ff */
[----:B------:R-:W-:Y:S01]  /*a330*/  FFMA.FTZ R41, R92, R182, R183 ;  /* 0x000000b65c297223 */ /* 0x000fe200000100b7 */
[----:B------:R-:W-:Y:S01]  /*a340*/  F2FP.F16.E4M3.UNPACK_B R92, R94.H1 ;  /* 0x0000005eff5c723e */ /* 0x000fe200030006ff */
[--C-:B------:R-:W-:Y:S01]  /*a350*/  HADD2.F32 R183, -RZ, R95.reuse.H0_H0 ;  /* 0x2000005fffb77230 */ /* 0x100fe20000004100 */
[----:B------:R-:W-:Y:S01]  /*a360*/  F2FP.SATFINITE.E4M3.F32.PACK_AB_MERGE_C R187, R89, R187, R88 ;  /* 0x000000bb59bb723e */ /* 0x000fe20004807058 */
[----:B------:R-:W-:Y:S01]  /*a370*/  HADD2.F32 R95, -RZ, R95.H1_H1 ;  /* 0x3000005fff5f7230 */ /* 0x000fe20000004100 */
[----:B------:R-:W-:Y:S01]  /*a380*/  F2FP.F16.E4M3.UNPACK_B R88, R184.H1 ;  /* 0x000000b8ff58723e */ /* 0x000fe200030006ff */
[--C-:B------:R-:W-:Y:S01]  /*a390*/  HADD2.F32 R93, -RZ, R92.reuse.H0_H0 ;  /* 0x2000005cff5d7230 */ /* 0x100fe20000004100 */
[----:B------:R-:W-:Y:S01]  /*a3a0*/  F2FP.F16.E4M3.UNPACK_B R89, R90.H1 ;  /* 0x0000005aff59723e */ /* 0x000fe200030006ff */
[----:B------:R-:W-:Y:S01]  /*a3b0*/  HADD2.F32 R92, -RZ, R92.H1_H1 ;  /* 0x3000005cff5c7230 */ /* 0x000fe20000004100 */
[----:B------:R-:W-:Y:S01]  /*a3c0*/  F2FP.F16.E4M3.UNPACK_B R184, R184 ;  /* 0x000000b8ffb8723e */ /* 0x000fe200020006ff */
[--C-:B------:R-:W-:Y:S01]  /*a3d0*/  HADD2.F32 R194, -RZ, R88.reuse.H0_H0 ;  /* 0x20000058ffc27230 */ /* 0x100fe20000004100 */
[----:B------:R-:W-:Y:S01]  /*a3e0*/  F2FP.F16.E4M3.UNPACK_B R94, R94 ;  /* 0x0000005eff5e723e */ /* 0x000fe200020006ff */
[----:B------:R-:W-:Y:S01]  /*a3f0*/  HADD2.F32 R182, -RZ, R89.H0_H0 ;  /* 0x20000059ffb67230 */ /* 0x000fe20000004100 */
[----:B------:R-:W-:Y:S01]  /*a400*/  F2FP.F16.E4M3.UNPACK_B R90, R90 ;  /* 0x0000005aff5a723e */ /* 0x000fe200020006ff */
[----:B------:R-:W-:-:S02]  /*a410*/  HADD2.F32 R88, -RZ, R88.H1_H1 ;  /* 0x30000058ff587230 */ /* 0x000fc40000004100 */
[-C--:B------:R-:W-:Y:S01]  /*a420*/  FMUL.FTZ R190, R93, R194.reuse ;  /* 0x000000c25dbe7220 */ /* 0x080fe20000410000 */
[----:B------:R-:W-:Y:S02]  /*a430*/  HADD2.F32 R89, -RZ, R89.H1_H1 ;  /* 0x30000059ff597230 */ /* 0x000fe40000004100 */
[C---:B------:R-:W-:Y:S01]  /*a440*/  FMUL.FTZ R194, R182.reuse, R194 ;  /* 0x000000c2b6c27220 */ /* 0x040fe20000410000 */
[----:B------:R-:W-:Y:S01]  /*a450*/  F2FP.SATFINITE.E4M3.F32.PACK_AB_MERGE_C R41, R41, R189, R55 ;  /* 0x000000bd2929723e */ /* 0x000fe20004807037 */
[-C--:B------:R-:W-:Y:S02]  /*a460*/  FFMA.FTZ R190, R182, R183.reuse, -R190 ;  /* 0x000000b7b6be7223 */ /* 0x080fe400000108be */
[----:B------:R-:W-:Y:S01]  /*a470*/  FFMA.FTZ R194, R93, R183, R194 ;  /* 0x000000b75dc27223 */ /* 0x000fe200000100c2 */
[-C--:B------:R-:W-:Y:S01]  /*a480*/  FMUL.FTZ R93, R92, R88.reuse ;  /* 0x000000585c5d7220 */ /* 0x080fe20000410000 */
[----:B------:R-:W-:Y:S01]  /*a490*/  FMUL.FTZ R88, R89, R88 ;  /* 0x0000005859587220 */ /* 0x000fe20000410000 */
[----:B------:R-:W-:-:S02]  /*a4a0*/  HADD2.F32 R183, -RZ, R184.H0_H0 ;  /* 0x200000b8ffb77230 */ /* 0x000fc40000004100 */
[-C--:B------:R-:W-:Y:S01]  /*a4b0*/  FFMA.FTZ R89, R89, R95.reuse, -R93 ;  /* 0x0000005f59597223 */ /* 0x080fe2000001085d */
[----:B------:R-:W-:Y:S01]  /*a4c0*/  FFMA.FTZ R88, R92, R95, R88 ;  /* 0x0000005f5c587223 */ /* 0x000fe20000010058 */
[----:B------:R-:W-:Y:S02]  /*a4d0*/  HADD2.F32 R92, -RZ, R94.H0_H0 ;  /* 0x2000005eff5c7230 */ /* 0x000fe40000004100 */
[----:B------:R-:W-:Y:S01]  /*a4e0*/  HADD2.F32 R95, -RZ, R90.H0_H0 ;  /* 0x2000005aff5f7230 */ /* 0x000fe20000004100 */
[----:B------:R-:W-:Y:S01]  /*a4f0*/  F2FP.SATFINITE.E4M3.F32.PACK_AB_MERGE_C R89, R89, R190, RZ ;  /* 0x000000be5959723e */ /* 0x000fe200048070ff */
[----:B------:R-:W-:Y:S02]  /*a500*/  HADD2.F32 R93, -RZ, R185.H0_H0 ;  /* 0x200000b9ff5d7230 */ /* 0x000fe40000004100 */
[-C--:B------:R-:W-:Y:S01]  /*a510*/  FMUL.FTZ R182, R92, R183.reuse ;  /* 0x000000b75cb67220 */ /* 0x080fe20000410000 */
[----:B------:R-:W-:Y:S02]  /*a520*/  HADD2.F32 R184, -RZ, R184.H1_H1 ;  /* 0x300000b8ffb87230 */ /* 0x000fe40000004100 */
[----:B------:R-:W-:Y:S01]  /*a530*/  FMUL.FTZ R183, R95, R183 ;  /* 0x000000b75fb77220 */ /* 0x000fe20000410000 */
[----:B------:R-:W-:-:S02]  /*a540*/  HADD2.F32 R94, -RZ, R94.H1_H1 ;  /* 0x3000005eff5e7230 */ /* 0x000fc40000004100 */
[-C--:B------:R-:W-:Y:S01]  /*a550*/  FFMA.FTZ R182, R95, R93.reuse, -R182 ;  /* 0x0000005d5fb67223 */ /* 0x080fe200000108b6 */
[----:B------:R-:W-:Y:S02]  /*a560*/  HADD2.F32 R90, -RZ, R90.H1_H1 ;  /* 0x3000005aff5a7230 */ /* 0x000fe40000004100 */
[----:B------:R-:W-:Y:S01]  /*a570*/  FFMA.FTZ R183, R92, R93, R183 ;  /* 0x0000005d5cb77223 */ /* 0x000fe200000100b7 */
[----:B------:R-:W-:Y:S02]  /*a580*/  HADD2.F32 R185, -RZ, R185.H1_H1 ;  /* 0x300000b9ffb97230 */ /* 0x000fe40000004100 */
[----:B------:R-:W-:Y:S01]  /*a590*/  FMUL.FTZ R92, R94, R184 ;  /* 0x000000b85e5c7220 */ /* 0x000fe20000410000 */
[----:B------:R-:W-:Y:S01]  /*a5a0*/  F2FP.SATFINITE.E4M3.F32.PACK_AB_MERGE_C R88, R88, R194, RZ ;  /* 0x000000c25858723e */ /* 0x000fe200048070ff */
[C---:B------:R-:W-:Y:S01]  /*a5b0*/  FMUL.FTZ R184, R90.reuse, R184 ;  /* 0x000000b85ab87220 */ /* 0x040fe20000410000 */
[----:B------:R-:W-:Y:S02]  /*a5c0*/  IMAD.MOV.U32 R93, RZ, RZ, R40 ;  /* 0x000000ffff5d7224 */ /* 0x000fe400078e0028 */
[----:B------:R-:W-:Y:S01]  /*a5d0*/  FFMA.FTZ R92, R90, R185, -R92 ;  /* 0x000000b95a5c7223 */ /* 0x000fe2000001085c */
[----:B------:R-:W-:-:S02]  /*a5e0*/  IMAD.MOV.U32 R95, RZ, RZ, R42 ;  /* 0x000000ffff5f7224 */ /* 0x000fc400078e002a */
[----:B------:R-:W-:Y:S02]  /*a5f0*/  FFMA.FTZ R184, R94, R185, R184 ;  /* 0x000000b95eb87223 */ /* 0x000fe400000100b8 */
[----:B------:R-:W-:Y:S01]  /*a600*/  F2FP.SATFINITE.E4M3.F32.PACK_AB_MERGE_C R182, R92, R182, R89 ;  /* 0x000000b65cb6723e */ /* 0x000fe20004807059 */
[----:B------:R-:W-:Y:S02]  /*a610*/  IMAD.MOV.U32 R89, RZ, RZ, R188 ;  /* 0x000000ffff597224 */ /* 0x000fe400078e00bc */
[----:B------:R-:W-:Y:S01]  /*a620*/  F2FP.SATFINITE.E4M3.F32.PACK_AB_MERGE_C R183, R184, R183, R88 ;  /* 0x000000b7b8b7723e */ /* 0x000fe20004807058 */
[----:B------:R-:W-:Y:S01]  /*a630*/  IMAD.MOV.U32 R88, RZ, RZ, R187 ;  /* 0x000000ffff587224 */ /* 0x000fe200078e00bb */
[----:B------:R-:W-:Y:S01]  /*a640*/  MOV R92, R41 ;  /* 0x00000029005c7202 */ /* 0x000fe20000000f00 */
[----:B------:R-:W-:Y:S02]  /*a650*/  IMAD.MOV.U32 R90, RZ, RZ, R182 ;  /* 0x000000ffff5a7224 */ /* 0x000fe400078e00b6 */
[----:B------:R-:W-:-:S07]  /*a660*/  IMAD.MOV.U32 R94, RZ, RZ, R183 ;  /* 0x000000ffff5e7224 */ /* 0x000fce00078e00b7 */
.L_x_404:
[----:B------:R-:W-:Y:S05]  /*a670*/  BSYNC B3 ;  /* 0x0000000000037941 */ /* 0x000fea0003800000 */
.L_x_403:
[----:B------:R-:W-:-:S13]  /*a680*/  ISETP.GE.AND P4, PT, R186, R154, PT ;  /* 0x0000009aba00720c */ /* 0x000fda0003f86270 */
[--C-:B------:R-:W-:Y:S02]  /*a690*/  @!P4 SHF.R.S32.HI R43, RZ, 0x1f, R186.reuse ;  /* 0x0000001fff2bc819 */ /* 0x100fe400000114ba */
[----:B------:R-:W-:-:S04]  /*a6a0*/  @!P4 IADD3 R42, P5, P6, R116, R140, R186 ;  /* 0x0000008c742ac210 */ /* 0x000fc80007ebe0ba */
[----:B------:R-:W-:Y:S02]  /*a6b0*/  @!P4 IADD3.X R43, R4, R176, R43, P5, P6 ;  /* 0x000000b0042bc210 */ /* 0x000fe40002fec42b */
[----:B------:R-:W-:-:S04]  /*a6c0*/  IADD3 R40, P5, P6, R116, R140, R25 ;  /* 0x0000008c74287210 */ /* 0x000fc80007ebe019 */
[----:B------:R-:W-:Y:S02]  /*a6d0*/  IADD3.X R41, R4, R176, R30, P5, P6 ;  /* 0x000000b004297210 */ /* 0x000fe40002fec41e */
[----:B------:R-:W-:-:S04]  /*a6e0*/  IADD3 R40, P5, R40, R124, RZ ;  /* 0x0000007c28287210 */ /* 0x000fc80007fbe0ff */
[----:B------:R-:W-:Y:S02]  /*a6f0*/  IADD3.X R41, R41, R125, RZ, P5, !PT ;  /* 0x0000007d29297210 */ /* 0x000fe40002ffe4ff */
[----:B------:R-:W-:-:S03]  /*a700*/  @!P4 IADD3 R42, P5, R42, R124, RZ ;  /* 0x0000007c2a2ac210 */ /* 0x000fc60007fbe0ff */
[----:B-1----:R1:W-:Y:S02]  /*a710*/  STG.E.128 desc[UR54][R40.64], R88 ;  /* 0x0000005828007986 */ /* 0x0023e4000c101d36 */
[----:B------:R-:W-:-:S05]  /*a720*/  @!P4 IMAD.X R43, R43, 0x1, R125, P5 ;  /* 0x000000012b2bc824 */ /* 0x000fca00028e067d */
[----:B0-----:R1:W-:Y:S03]  /*a730*/  @!P4 STG.E.128 desc[UR54][R42.64], R92 ;  /* 0x0000005c2a00c986 */ /* 0x0013e6000c101d36 */
.L_x_402:
[----:B------:R-:W-:Y:S05]  /*a740*/  BSYNC B2 ;  /* 0x0000000000027941 */ /* 0x000fea0003800000 */
.L_x_401:
[----:B------:R-:W-:Y:S01]  /*a750*/  ISETP.NE.AND P4, PT, R35, RZ, PT ;  /* 0x000000ff2300720c */ /* 0x000fe20003f85270 */
[----:B------:R-:W-:-:S12]  /*a760*/  BSSY B2, `(.L_x_405) ;  /* 0x00000fb000027945 */ /* 0x000fd80003800000 */
[----:B------:R-:W-:Y:S05]  /*a770*/  @!P4 BRA `(.L_x_406) ;  /* 0x0000000c00e4c947 */ /* 0x000fea0003800000 */
[----:B-1----:R-:W-:Y:S01]  /*a780*/  SEL R40, R99, R159, !P1 ;  /* 0x0000009f63287207 */ /* 0x002fe20004800000 */
[----:B------:R-:W-:Y:S01]  /*a790*/  BSSY B3, `(.L_x_407) ;  /* 0x00000eb000037945 */ /* 0x000fe20003800000 */
[----:B------:R-:W-:Y:S02]  /*a7a0*/  ISETP.GE.AND P4, PT, R0, R133, PT ;  /* 0x000000850000720c */ /* 0x000fe40003f86270 */
[----:B------:R-:W-:-:S04]  /*a7b0*/  SHF.R.S32.HI R41, RZ, 0x1f, R40 ;  /* 0x0000001fff297819 */ /* 0x000fc80000011428 */
[----:B------:R-:W-:-:S04]  /*a7c0*/  LEA.HI R41, R41, R40, RZ, 0x5 ;  /* 0x0000002829297211 */ /* 0x000fc800078f28ff */
[----:B0-----:R-:W-:-:S04]  /*a7d0*/  LEA.HI.SX32 R88, R41, R26, 0x1b ;  /* 0x0000001a29587211 */ /* 0x001fc800078fdaff */
[----:B------:R-:W-:-:S04]  /*a7e0*/  SHF.R.S32.HI R41, RZ, 0x1f, R88 ;  /* 0x0000001fff297819 */ /* 0x000fc80000011458 */
[----:B------:R-:W-:Y:S01]  /*a7f0*/  LEA.HI R41, R41, R88, RZ, 0x2 ;  /* 0x0000005829297211 */ /* 0x000fe200078f10ff */
[----:B------:R-:W-:-:S03]  /*a800*/  IMAD.SHL.U32 R88, R88, 0x10, RZ ;  /* 0x0000001058587824 */ /* 0x000fc600078e00ff */
[----:B------:R-:W-:Y:S02]  /*a810*/  SHF.R.S32.HI R41, RZ, 0x2, R41 ;  /* 0x00000002ff297819 */ /* 0x000fe40000011429 */
[----:B------:R-:W-:-:S03]  /*a820*/  LOP3.LUT R40, R175, 0x30, R88, 0xf8, !PT ;  /* 0x00000030af287812 */ /* 0x000fc600078ef858 */
[----:B------:R-:W-:Y:S01]  /*a830*/  IMAD R41, R41, 0x2800, R197 ;  /* 0x0000280029297824 */ /* 0x000fe200078e02c5 */
[----:B------:R-:W-:-:S05]  /*a840*/  LOP3.LUT R40, R40, R196, RZ, 0x3c, !PT ;  /* 0x000000c428287212 */ /* 0x000fca00078e3cff */
[----:B------:R-:W-:-:S04]  /*a850*/  IMAD.IADD R40, R41, 0x1, R40 ;  /* 0x0000000129287824 */ /* 0x000fc800078e0228 */
[C---:B------:R-:W-:Y:S02]  /*a860*/  IMAD R52, R17.reuse, 0x7800, R40 ;  /* 0x0000780011347824 */ /* 0x040fe400078e0228 */
[----:B------:R-:W-:-:S03]  /*a870*/  IMAD R40, R17, 0x7800, R142 ;  /* 0x0000780011287824 */ /* 0x000fc600078e028e */
[C---:B------:R-:W-:Y:S01]  /*a880*/  IADD3 R52, R16.reuse, R52, RZ ;  /* 0x0000003410347210 */ /* 0x040fe20007ffe0ff */
[----:B------:R-:W-:-:S05]  /*a890*/  IMAD.IADD R40, R16, 0x1, R40 ;  /* 0x0000000110287824 */ /* 0x000fca00078e0228 */
[----:B------:R-:W0:Y:S04]  /*a8a0*/  LDS.128 R52, [R52+0x1a400] ;  /* 0x01a4000034347984 */ /* 0x000e280000000c00 */
[----:B------:R-:W1:Y:S01]  /*a8b0*/  LDS.128 R40, [R40+0x1a400] ;  /* 0x01a4000028287984 */ /* 0x000e620000000c00 */
[----:B------:R-:W-:Y:S05]  /*a8c0*/  @P4 BRA `(.L_x_408) ;  /* 0x0000000c005c4947 */ /* 0x000fea0003800000 */
[----:B------:R-:W-:Y:S02]  /*a8d0*/  SHF.R.U32.HI R46, RZ, 0x8, R57 ;  /* 0x00000008ff2e7819 */ /* 0x000fe40000011639 */
[--C-:B------:R-:W-:Y:S02]  /*a8e0*/  SHF.R.U32.HI R90, RZ, 0x8, R59.reuse ;  /* 0x00000008ff5a7819 */ /* 0x100fe4000001163b */
[----:B------:R-:W-:Y:S01]  /*a8f0*/  LOP3.LUT R89, R59, 0xff0000ff, RZ, 0xc0, !PT ;  /* 0xff0000ff3b597812 */ /* 0x000fe200078ec0ff */
[----:B------:R-:W-:Y:S01]  /*a900*/  IMAD.SHL.U32 R93, R46, 0x100, RZ ;  /* 0x000001002e5d7824 */ /* 0x000fe200078e00ff */
[----:B------:R-:W-:Y:S01]  /*a910*/  SHF.R.U32.HI R44, RZ, 0x10, R59 ;  /* 0x00000010ff2c7819 */ /* 0x000fe2000001163b */
[----:B------:R-:W-:Y:S01]  /*a920*/  IMAD.SHL.U32 R90, R90, 0x100, RZ ;  /* 0x000001005a5a7824 */ /* 0x000fe200078e00ff */
[----:B------:R-:W-:Y:S02]  /*a930*/  SHF.R.U32.HI R59, RZ, 0x8, R45 ;  /* 0x00000008ff3b7819 */ /* 0x000fe4000001162d */
[----:B------:R-:W-:Y:S01]  /*a940*/  SHF.R.U32.HI R58, RZ, 0x10, R57 ;  /* 0x00000010ff3a7819 */ /* 0x000fe20000011639 */
[----:B------:R-:W-:Y:S01]  /*a950*/  IMAD.U32 R44, R44, 0x10000, RZ ;  /* 0x000100002c2c7824 */ /* 0x000fe200078e00ff */
[----:B------:R-:W-:-:S02]  /*a960*/  LOP3.LUT R56, R57, 0xff0000ff, RZ, 0xc0, !PT ;  /* 0xff0000ff39387812 */ /* 0x000fc400078ec0ff */
[----:B------:R-:W-:Y:S01]  /*a970*/  LOP3.LUT R91, R45, 0xff0000ff, RZ, 0xc0, !PT ;  /* 0xff0000ff2d5b7812 */ /* 0x000fe200078ec0ff */
[----:B------:R-:W-:Y:S01]  /*a980*/  IMAD.U32 R58, R58, 0x10000, RZ ;  /* 0x000100003a3a7824 */ /* 0x000fe200078e00ff */
[----:B------:R-:W-:Y:S02]  /*a990*/  SHF.R.U32.HI R92, RZ, 0x10, R45 ;  /* 0x00000010ff5c7819 */ /* 0x000fe4000001162d */
[--C-:B------:R-:W-:Y:S02]  /*a9a0*/  SHF.R.U32.HI R45, RZ, 0x8, R47.reuse ;  /* 0x00000008ff2d7819 */ /* 0x100fe4000001162f */
[----:B------:R-:W-:Y:S02]  /*a9b0*/  LOP3.LUT R46, R47, 0xff0000ff, RZ, 0xc0, !PT ;  /* 0xff0000ff2f2e7812 */ /* 0x000fe400078ec0ff */
[----:B------:R-:W-:Y:S01]  /*a9c0*/  SHF.R.U32.HI R57, RZ, 0x10, R47 ;  /* 0x00000010ff397819 */ /* 0x000fe2000001162f */
[----:B------:R-:W-:Y:S01]  /*a9d0*/  IMAD.SHL.U32 R47, R59, 0x100, RZ ;  /* 0x000001003b2f7824 */ /* 0x000fe200078e00ff */
[----:B------:R-:W-:Y:S01]  /*a9e0*/  LOP3.LUT R56, R56, 0xff00, R93, 0xf8, !PT ;  /* 0x0000ff0038387812 */ /* 0x000fe200078ef85d */
[----:B------:R-:W-:Y:S01]  /*a9f0*/  IMAD.SHL.U32 R45, R45, 0x100, RZ ;  /* 0x000001002d2d7824 */ /* 0x000fe200078e00ff */
[----:B------:R-:W-:-:S02]  /*aa00*/  SHF.L.U32 R92, R92, 0x10, RZ ;  /* 0x000000105c5c7819 */ /* 0x000fc400000006ff */
[----:B------:R-:W-:Y:S02]  /*aa10*/  LOP3.LUT R47, R91, 0xff00, R47, 0xf8, !PT ;  /* 0x0000ff005b2f7812 */ /* 0x000fe400078ef82f */
[----:B------:R-:W-:Y:S01]  /*aa20*/  LOP3.LUT R91, R56, 0xff0000, R58, 0xf8, !PT ;  /* 0x00ff0000385b7812 */ /* 0x000fe200078ef83a */
[----:B0-----:R-:W-:Y:S01]  /*aa30*/  IMAD.MOV.U32 R58, RZ, RZ, R53 ;  /* 0x000000ffff3a7224 */ /* 0x001fe200078e0035 */
[----:B------:R-:W-:Y:S02]  /*aa40*/  LOP3.LUT R56, R47, 0xff0000, R92, 0xf8, !PT ;  /* 0x00ff00002f387812 */ /* 0x000fe400078ef85c */
[----:B------:R-:W-:Y:S02]  /*aa50*/  LOP3.LUT R59, R89, 0xff00, R90, 0xf8, !PT ;  /* 0x0000ff00593b7812 */ /* 0x000fe400078ef85a */
[----:B------:R-:W-:Y:S02]  /*aa60*/  F2FP.F16.E4M3.UNPACK_B R89, R58 ;  /* 0x0000003aff59723e */ /* 0x000fe400020006ff */
[----:B------:R-:W-:-:S02]  /*aa70*/  F2FP.F16.E4M3.UNPACK_B R92, R56 ;  /* 0x00000038ff5c723e */ /* 0x000fc400020006ff */
[----:B-1----:R-:W-:Y:S01]  /*aa80*/  F2FP.F16.E4M3.UNPACK_B R47, R41 ;  /* 0x00000029ff2f723e */ /* 0x002fe200020006ff */
[----:B------:R-:W-:Y:S01]  /*aa90*/  HADD2.F32 R53, -RZ, R89.H0_H0 ;  /* 0x20000059ff357230 */ /* 0x000fe20000004100 */
[-C--:B------:R-:W-:Y:S01]  /*aaa0*/  F2FP.F16.E4M3.UNPACK_B R93, R91.reuse ;  /* 0x0000005bff5d723e */ /* 0x080fe200020006ff */
[--C-:B------:R-:W-:Y:S01]  /*aab0*/  HADD2.F32 R95, -RZ, R92.reuse.H0_H0 ;  /* 0x2000005cff5f7230 */ /* 0x100fe20000004100 */
[----:B------:R-:W-:Y:S01]  /*aac0*/  F2FP.F16.E4M3.UNPACK_B R58, R58.H1 ;  /* 0x0000003aff3a723e */ /* 0x000fe200030006ff */
[----:B------:R-:W-:Y:S01]  /*aad0*/  HADD2.F32 R90, -RZ, R47.H0_H0 ;  /* 0x2000002fff5a7230 */ /* 0x000fe20000004100 */
[----:B------:R-:W-:Y:S01]  /*aae0*/  F2FP.F16.E4M3.UNPACK_B R91, R91.H1 ;  /* 0x0000005bff5b723e */ /* 0x000fe200030006ff */
[----:B------:R-:W-:Y:S02]  /*aaf0*/  HADD2.F32 R94, -RZ, R93.H0_H0 ;  /* 0x2000005dff5e7230 */ /* 0x000fe40000004100 */
[----:B------:R-:W-:Y:S01]  /*ab00*/  FMUL.FTZ R182, R53, R95 ;  /* 0x0000005f35b67220 */ /* 0x000fe20000410000 */
[----:B------:R-:W-:-:S02]  /*ab10*/  HADD2.F32 R92, -RZ, R92.H1_H1 ;  /* 0x3000005cff5c7230 */ /* 0x000fc40000004100 */
[C---:B------:R-:W-:Y:S01]  /*ab20*/  FMUL.FTZ R95, R90.reuse, R95 ;  /* 0x0000005f5a5f7220 */ /* 0x040fe20000410000 */
[----:B------:R-:W-:Y:S02]  /*ab30*/  HADD2.F32 R47, -RZ, R47.H1_H1 ;  /* 0x3000002fff2f7230 */ /* 0x000fe40000004100 */
[-C--:B------:R-:W-:Y:S01]  /*ab40*/  FFMA.FTZ R90, R90, R94.reuse, -R182 ;  /* 0x0000005e5a5a7223 */ /* 0x080fe200000108b6 */
[----:B------:R-:W-:Y:S02]  /*ab50*/  HADD2.F32 R93, -RZ, R93.H1_H1 ;  /* 0x3000005dff5d7230 */ /* 0x000fe40000004100 */
[----:B------:R-:W-:Y:S01]  /*ab60*/  FFMA.FTZ R53, R53, R94, R95 ;  /* 0x0000005e35357223 */ /* 0x000fe2000001005f */
[----:B------:R-:W-:Y:S01]  /*ab70*/  HADD2.F32 R94, -RZ, R89.H1_H1 ;  /* 0x30000059ff5e7230 */ /* 0x000fe20000004100 */
[----:B------:R-:W-:Y:S01]  /*ab80*/  LOP3.LUT R46, R46, 0xff00, R45, 0xf8, !PT ;  /* 0x0000ff002e2e7812 */ /* 0x000fe200078ef82d */
[----:B------:R-:W-:Y:S01]  /*ab90*/  IMAD.U32 R45, R57, 0x10000, RZ ;  /* 0x00010000392d7824 */ /* 0x000fe200078e00ff */
[----:B------:R-:W-:Y:S01]  /*aba0*/  LOP3.LUT R57, R59, 0xff0000, R44, 0xf8, !PT ;  /* 0x00ff00003b397812 */ /* 0x000fe200078ef82c */
[----:B------:R-:W-:-:S02]  /*abb0*/  IMAD.MOV.U32 R59, RZ, RZ, R43 ;  /* 0x000000ffff3b7224 */ /* 0x000fc400078e002b */
[-C--:B------:R-:W-:Y:S01]  /*abc0*/  FMUL.FTZ R89, R94, R92.reuse ;  /* 0x0000005c5e597220 */ /* 0x080fe20000410000 */
[C---:B------:R-:W-:Y:S01]  /*abd0*/  FMUL.FTZ R92, R47.reuse, R92 ;  /* 0x0000005c2f5c7220 */ /* 0x040fe20000410000 */
[----:B------:R-:W-:Y:S02]  /*abe0*/  LOP3.LUT R44, R46, 0xff0000, R45, 0xf8, !PT ;  /* 0x00ff00002e2c7812 */ /* 0x000fe400078ef82d */
[-C--:B------:R-:W-:Y:S01]  /*abf0*/  FFMA.FTZ R89, R47, R93.reuse, -R89 ;  /* 0x0000005d2f597223 */ /* 0x080fe20000010859 */
[----:B------:R-:W-:Y:S01]  /*ac00*/  FFMA.FTZ R47, R94, R93, R92 ;  /* 0x0000005d5e2f7223 */ /* 0x000fe2000001005c */
[----:B------:R-:W-:Y:S01]  /*ac10*/  F2FP.F16.E4M3.UNPACK_B R92, R56.H1 ;  /* 0x00000038ff5c723e */ /* 0x000fe200030006ff */
[----:B------:R-:W-:Y:S01]  /*ac20*/  HADD2.F32 R94, -RZ, R91.H0_H0 ;  /* 0x2000005bff5e7230 */ /* 0x000fe20000004100 */
[----:B------:R-:W-:Y:S01]  /*ac30*/  F2FP.F16.E4M3.UNPACK_B R93, R41.H1 ;  /* 0x00000029ff5d723e */ /* 0x000fe200030006ff */
[----:B------:R-:W-:Y:S01]  /*ac40*/  HADD2.F32 R41, -RZ, R58.H0_H0 ;  /* 0x2000003aff297230 */ /* 0x000fe20000004100 */
[----:B------:R-:W-:Y:S01]  /*ac50*/  MOV R45, R55 ;  /* 0x00000037002d7202 */ /* 0x000fe20000000f00 */
[----:B------:R-:W-:Y:S01]  /*ac60*/  HADD2.F32 R95, -RZ, R92.H0_H0 ;  /* 0x2000005cff5f7230 */ /* 0x000fe20000004100 */
[----:B------:R-:W-:Y:S01]  /*ac70*/  F2FP.F16.E4M3.UNPACK_B R43, R59 ;  /* 0x0000003bff2b723e */ /* 0x000fe200020006ff */
[----:B------:R-:W-:Y:S01]  /*ac80*/  HADD2.F32 R56, -RZ, R93.H0_H0 ;  /* 0x2000005dff387230 */ /* 0x000fe20000004100 */
[----:B------:R-:W-:Y:S01]  /*ac90*/  F2FP.F16.E4M3.UNPACK_B R46, R45 ;  /* 0x0000002dff2e723e */ /* 0x000fe200020006ff */
[----:B------:R-:W-:-:S02]  /*aca0*/  HADD2.F32 R58, -RZ, R58.H1_H1 ;  /* 0x3000003aff3a7230 */ /* 0x000fc40000004100 */
[CC--:B------:R-:W-:Y:S01]  /*acb0*/  FMUL.FTZ R182, R41.reuse, R95.reuse ;  /* 0x0000005f29b67220 */ /* 0x0c0fe20000410000 */
[----:B------:R-:W-:Y:S02]  /*acc0*/  HADD2.F32 R92, -RZ, R92.H1_H1 ;  /* 0x3000005cff5c7230 */ /* 0x000fe40000004100 */
[C---:B------:R-:W-:Y:S01]  /*acd0*/  FMUL.FTZ R95, R56.reuse, R95 ;  /* 0x0000005f385f7220 */ /* 0x040fe20000410000 */
[----:B------:R-:W-:Y:S01]  /*ace0*/  F2FP.F16.E4M3.UNPACK_B R45, R45.H1 ;  /* 0x0000002dff2d723e */ /* 0x000fe200030006ff */
[-C--:B------:R-:W-:Y:S01]  /*acf0*/  FFMA.FTZ R56, R56, R94.reuse, -R182 ;  /* 0x0000005e38387223 */ /* 0x080fe200000108b6 */
[----:B------:R-:W-:Y:S02]  /*ad00*/  HADD2.F32 R182, -RZ, R43.H0_H0 ;  /* 0x2000002bffb67230 */ /* 0x000fe40000004100 */
[----:B------:R-:W-:Y:S01]  /*ad10*/  FFMA.FTZ R41, R41, R94, R95 ;  /* 0x0000005e29297223 */ /* 0x000fe2000001005f */
[----:B------:R-:W-:Y:S02]  /*ad20*/  HADD2.F32 R94, -RZ, R93.H1_H1 ;  /* 0x3000005dff5e7230 */ /* 0x000fe40000004100 */
[----:B------:R-:W-:-:S02]  /*ad30*/  HADD2.F32 R93, -RZ, R91.H1_H1 ;  /* 0x3000005bff5d7230 */ /* 0x000fc40000004100 */
[-C--:B------:R-:W-:Y:S01]  /*ad40*/  FMUL.FTZ R91, R58, R92.reuse ;  /* 0x0000005c3a5b7220 */ /* 0x080fe20000410000 */
[----:B------:R-:W-:Y:S02]  /*ad50*/  HADD2.F32 R43, -RZ, R43.H1_H1 ;  /* 0x3000002bff2b7230 */ /* 0x000fe40000004100 */
[C---:B------:R-:W-:Y:S01]  /*ad60*/  FMUL.FTZ R92, R94.reuse, R92 ;  /* 0x0000005c5e5c7220 */ /* 0x040fe20000410000 */
[-C--:B------:R-:W-:Y:S01]  /*ad70*/  FFMA.FTZ R91, R94, R93.reuse, -R91 ;  /* 0x0000005d5e5b7223 */ /* 0x080fe2000001085b */
[----:B------:R-:W-:Y:S02]  /*ad80*/  HADD2.F32 R94, -RZ, R46.H0_H0 ;  /* 0x2000002eff5e7230 */ /* 0x000fe40000004100 */
[----:B------:R-:W-:Y:S01]  /*ad90*/  FFMA.FTZ R58, R58, R93, R92 ;  /* 0x0000005d3a3a7223 */ /* 0x000fe2000001005c */
[----:B------:R-:W-:Y:S02]  /*ada0*/  F2FP.F16.E4M3.UNPACK_B R92, R44 ;  /* 0x0000002cff5c723e */ /* 0x000fe400020006ff */
[----:B------:R-:W-:-:S02]  /*adb0*/  F2FP.F16.E4M3.UNPACK_B R93, R57 ;  /* 0x00000039ff5d723e */ /* 0x000fc400020006ff */
[----:B------:R-:W-:Y:S01]  /*adc0*/  F2FP.F16.E4M3.UNPACK_B R44, R44.H1 ;  /* 0x0000002cff2c723e */ /* 0x000fe200030006ff */
[--C-:B------:R-:W-:Y:S01]  /*add0*/  HADD2.F32 R55, -RZ, R92.reuse.H0_H0 ;  /* 0x2000005cff377230 */ /* 0x100fe20000004100 */
[----:B------:R-:W-:Y:S01]  /*ade0*/  F2FP.F16.E4M3.UNPACK_B R57, R57.H1 ;  /* 0x00000039ff39723e */ /* 0x000fe200030006ff */
[--C-:B------:R-:W-:Y:S01]  /*adf0*/  HADD2.F32 R95, -RZ, R93.reuse.H0_H0 ;  /* 0x2000005dff5f7230 */ /* 0x100fe20000004100 */
[----:B------:R-:W-:Y:S01]  /*ae00*/  F2FP.SATFINITE.E4M3.F32.PACK_AB_MERGE_C R56, R91, R56, RZ ;  /* 0x000000385b38723e */ /* 0x000fe200048070ff */
[----:B------:R-:W-:Y:S02]  /*ae10*/  HADD2.F32 R92, -RZ, R92.H1_H1 ;  /* 0x3000005cff5c7230 */ /* 0x000fe40000004100 */
[-C--:B------:R-:W-:Y:S01]  /*ae20*/  FMUL.FTZ R183, R94, R55.reuse ;  /* 0x000000375eb77220 */ /* 0x080fe20000410000 */
[C---:B------:R-:W-:Y:S01]  /*ae30*/  FMUL.FTZ R55, R182.reuse, R55 ;  /* 0x00000037b6377220 */ /* 0x040fe20000410000 */
[----:B------:R-:W-:Y:S01]  /*ae40*/  HADD2.F32 R93, -RZ, R93.H1_H1 ;  /* 0x3000005dff5d7230 */ /* 0x000fe20000004100 */
[----:B------:R-:W-:Y:S01]  /*ae50*/  F2FP.SATFINITE.E4M3.F32.PACK_AB_MERGE_C R89, R89, R90, R56 ;  /* 0x0000005a5959723e */ /* 0x000fe20004807038 */
[-C--:B------:R-:W-:Y:S01]  /*ae60*/  FFMA.FTZ R183, R182, R95.reuse, -R183 ;  /* 0x0000005fb6b77223 */ /* 0x080fe200000108b7 */
[----:B------:R-:W-:Y:S01]  /*ae70*/  FFMA.FTZ R94, R94, R95, R55 ;  /* 0x0000005f5e5e7223 */ /* 0x000fe20000010037 */
[----:B------:R-:W-:Y:S01]  /*ae80*/  HADD2.F32 R55, -RZ, R46.H1_H1 ;  /* 0x3000002eff377230 */ /* 0x000fe20000004100 */
[----:B------:R-:W-:Y:S01]  /*ae90*/  F2FP.F16.E4M3.UNPACK_B R56, R52.H1 ;  /* 0x00000034ff38723e */ /* 0x000fe200030006ff */
[--C-:B------:R-:W-:Y:S01]  /*aea0*/  HADD2.F32 R95, -RZ, R44.reuse.H0_H0 ;  /* 0x2000002cff5f7230 */ /* 0x100fe20000004100 */
[----:B------:R-:W-:Y:S01]  /*aeb0*/  F2FP.SATFINITE.E4M3.F32.PACK_AB_MERGE_C R41, R58, R41, RZ ;  /* 0x000000293a29723e */ /* 0x000fe200048070ff */
[----:B------:R-:W-:-:S02]  /*aec0*/  HADD2.F32 R44, -RZ, R44.H1_H1 ;  /* 0x3000002cff2c7230 */ /* 0x000fc40000004100 */
[----:B------:R-:W-:Y:S01]  /*aed0*/  FMUL.FTZ R46, R55, R92 ;  /* 0x0000005c372e7220 */ /* 0x000fe20000410000 */
[----:B------:R-:W-:Y:S02]  /*aee0*/  F2FP.F16.E4M3.UNPACK_B R58, R179.H1 ;  /* 0x000000b3ff3a723e */ /* 0x000fe400030006ff */
[----:B------:R-:W-:Y:S01]  /*aef0*/  F2FP.F16.E4M3.UNPACK_B R52, R52 ;  /* 0x00000034ff34723e */ /* 0x000fe200020006ff */
[C---:B------:R-:W-:Y:S01]  /*af00*/  FFMA.FTZ R46, R43.reuse, R93, -R46 ;  /* 0x0000005d2b2e7223 */ /* 0x040fe2000001082e */
[----:B------:R-:W-:Y:S01]  /*af10*/  FMUL.FTZ R43, R43, R92 ;  /* 0x0000005c2b2b7220 */ /* 0x000fe20000410000 */
[--C-:B------:R-:W-:Y:S01]  /*af20*/  HADD2.F32 R92, -RZ, R57.reuse.H0_H0 ;  /* 0x20000039ff5c7230 */ /* 0x100fe20000004100 */
[----:B------:R-:W-:Y:S01]  /*af30*/  F2FP.F16.E4M3.UNPACK_B R179, R179 ;  /* 0x000000b3ffb3723e */ /* 0x000fe200020006ff */
[----:B------:R-:W-:Y:S02]  /*af40*/  HADD2.F32 R57, -RZ, R57.H1_H1 ;  /* 0x30000039ff397230 */ /* 0x000fe40000004100 */
[----:B------:R-:W-:Y:S01]  /*af50*/  FFMA.FTZ R43, R55, R93, R43 ;  /* 0x0000005d372b7223 */ /* 0x000fe2000001002b */
[----:B------:R-:W-:Y:S01]  /*af60*/  F2FP.F16.E4M3.UNPACK_B R55, R59.H1 ;  /* 0x0000003bff37723e */ /* 0x000fe200030006ff */
[--C-:B------:R-:W-:Y:S01]  /*af70*/  HADD2.F32 R59, -RZ, R45.reuse.H0_H0 ;  /* 0x2000002dff3b7230 */ /* 0x100fe20000004100 */
[----:B------:R-:W-:Y:S01]  /*af80*/  F2FP.SATFINITE.E4M3.F32.PACK_AB_MERGE_C R53, R47, R53, R41 ;  /* 0x000000352f35723e */ /* 0x000fe20004807029 */
[----:B------:R-:W-:-:S02]  /*af90*/  HADD2.F32 R45, -RZ, R45.H1_H1 ;  /* 0x3000002dff2d7230 */ /* 0x000fc40000004100 */
[--C-:B------:R-:W-:Y:S02]  /*afa0*/  HADD2.F32 R93, -RZ, R55.reuse.H0_H0 ;  /* 0x20000037ff5d7230 */ /* 0x100fe40000004100 */
[-C--:B------:R-:W-:Y:S01]  /*afb0*/  FMUL.FTZ R182, R59, R95.reuse ;  /* 0x0000005f3bb67220 */ /* 0x080fe20000410000 */
[----:B------:R-:W-:Y:S02]  /*afc0*/  HADD2.F32 R55, -RZ, R55.H1_H1 ;  /* 0x30000037ff377230 */ /* 0x000fe40000004100 */
[--C-:B------:R-:W-:Y:S02]  /*afd0*/  HADD2.F32 R91, -RZ, R58.reuse.H0_H0 ;  /* 0x2000003aff5b7230 */ /* 0x100fe40000004100 */
[C---:B------:R-:W-:Y:S01]  /*afe0*/  FFMA.FTZ R182, R93.reuse, R92, -R182 ;  /* 0x0000005c5db67223 */ /* 0x040fe200000108b6 */
[----:B------:R-:W-:Y:S01]  /*aff0*/  FMUL.FTZ R93, R93, R95 ;  /* 0x0000005f5d5d7220 */ /* 0x000fe20000410000 */
[----:B------:R-:W-:Y:S02]  /*b000*/  HADD2.F32 R58, -RZ, R58.H1_H1 ;  /* 0x3000003aff3a7230 */ /* 0x000fe40000004100 */
[----:B------:R-:W-:-:S02]  /*b010*/  IMAD.MOV.U32 R41, RZ, RZ, R89 ;  /* 0x000000ffff297224 */ /* 0x000fc400078e0059 */
[----:B------:R-:W-:Y:S01]  /*b020*/  FFMA.FTZ R93, R59, R92, R93 ;  /* 0x0000005c3b5d7223 */ /* 0x000fe2000001005d */
[-C--:B------:R-:W-:Y:S01]  /*b030*/  FMUL.FTZ R59, R45, R44.reuse ;  /* 0x0000002c2d3b7220 */ /* 0x080fe20000410000 */
[----:B------:R-:W-:-:S03]  /*b040*/  FMUL.FTZ R44, R55, R44 ;  /* 0x0000002c372c7220 */ /* 0x000fc60000410000 */
[-C--:B------:R-:W-:Y:S01]  /*b050*/  FFMA.FTZ R59, R55, R57.reuse, -R59 ;  /* 0x00000039373b7223 */ /* 0x080fe2000001083b */
[----:B------:R-:W-:Y:S01]  /*b060*/  FFMA.FTZ R45, R45, R57, R44 ;  /* 0x000000392d2d7223 */ /* 0x000fe2000001002c */
[-C--:B------:R-:W-:Y:S01]  /*b070*/  F2FP.F16.E4M3.UNPACK_B R44, R181.reuse.H1 ;  /* 0x000000b5ff2c723e */ /* 0x080fe200030006ff */
[--C-:B------:R-:W-:Y:S01]  /*b080*/  HADD2.F32 R57, -RZ, R56.reuse.H0_H0 ;  /* 0x20000038ff397230 */ /* 0x100fe20000004100 */
[-C--:B------:R-:W-:Y:S01]  /*b090*/  F2FP.F16.E4M3.UNPACK_B R55, R40.reuse.H1 ;  /* 0x00000028ff37723e */ /* 0x080fe200030006ff */
[----:B------:R-:W-:Y:S01]  /*b0a0*/  HADD2.F32 R56, -RZ, R56.H1_H1 ;  /* 0x30000038ff387230 */ /* 0x000fe20000004100 */
[----:B------:R-:W-:Y:S01]  /*b0b0*/  F2FP.F16.E4M3.UNPACK_B R181, R181 ;  /* 0x000000b5ffb5723e */ /* 0x000fe200020006ff */
[--C-:B------:R-:W-:Y:S01]  /*b0c0*/  HADD2.F32 R95, -RZ, R44.reuse.H0_H0 ;  /* 0x2000002cff5f7230 */ /* 0x100fe20000004100 */
[----:B------:R-:W-:Y:S01]  /*b0d0*/  F2FP.F16.E4M3.UNPACK_B R40, R40 ;  /* 0x00000028ff28723e */ /* 0x000fe200020006ff */
[----:B------:R-:W-:Y:S01]  /*b0e0*/  HADD2.F32 R90, -RZ, R55.H0_H0 ;  /* 0x20000037ff5a7230 */ /* 0x000fe20000004100 */
[----:B------:R-:W-:Y:S01]  /*b0f0*/  F2FP.SATFINITE.E4M3.F32.PACK_AB_MERGE_C R59, R59, R182, RZ ;  /* 0x000000b63b3b723e */ /* 0x000fe200048070ff */
[----:B------:R-:W-:-:S02]  /*b100*/  HADD2.F32 R44, -RZ, R44.H1_H1 ;  /* 0x3000002cff2c7230 */ /* 0x000fc40000004100 */
[-C--:B------:R-:W-:Y:S01]  /*b110*/  FMUL.FTZ R92, R57, R95.reuse ;  /* 0x0000005f395c7220 */ /* 0x080fe20000410000 */
[----:B------:R-:W-:Y:S02]  /*b120*/  HADD2.F32 R55, -RZ, R55.H1_H1 ;  /* 0x30000037ff377230 */ /* 0x000fe40000004100 */
[C---:B------:R-:W-:Y:S01]  /*b130*/  FMUL.FTZ R95, R90.reuse, R95 ;  /* 0x0000005f5a5f7220 */ /* 0x040fe20000410000 */
[----:B------:R-:W-:Y:S01]  /*b140*/  F2FP.SATFINITE.E4M3.F32.PACK_AB_MERGE_C R45, R45, R93, RZ ;  /* 0x0000005d2d2d723e */ /* 0x000fe200048070ff */
[----:B------:R-:W-:Y:S01]  /*b150*/  FFMA.FTZ R92, R90, R91, -R92 ;  /* 0x0000005b5a5c7223 */ /* 0x000fe2000001085c */
[----:B------:R-:W-:Y:S01]  /*b160*/  F2FP.SATFINITE.E4M3.F32.PACK_AB_MERGE_C R46, R46, R183, R59 ;  /* 0x000000b72e2e723e */ /* 0x000fe2000480703b */
[----:B------:R-:W-:Y:S01]  /*b170*/  FFMA.FTZ R95, R57, R91, R95 ;  /* 0x0000005b395f7223 */ /* 0x000fe2000001005f */
[CC--:B------:R-:W-:Y:S01]  /*b180*/  FMUL.FTZ R57, R56.reuse, R44.reuse ;  /* 0x0000002c38397220 */ /* 0x0c0fe20000410000 */
[----:B------:R-:W-:Y:S01]  /*b190*/  FMUL.FTZ R44, R55, R44 ;  /* 0x0000002c372c7220 */ /* 0x000fe20000410000 */
[----:B------:R-:W-:Y:S01]  /*b1a0*/  HADD2.F32 R91, -RZ, R181.H0_H0 ;  /* 0x200000b5ff5b7230 */ /* 0x000fe20000004100 */
[----:B------:R-:W-:Y:S01]  /*b1b0*/  F2FP.SATFINITE.E4M3.F32.PACK_AB_MERGE_C R45, R43, R94, R45 ;  /* 0x0000005e2b2d723e */ /* 0x000fe2000480702d */
[-C--:B------:R-:W-:Y:S01]  /*b1c0*/  FFMA.FTZ R55, R55, R58.reuse, -R57 ;  /* 0x0000003a37377223 */ /* 0x080fe20000010839 */
[----:B------:R-:W-:Y:S01]  /*b1d0*/  FFMA.FTZ R44, R56, R58, R44 ;  /* 0x0000003a382c7223 */ /* 0x000fe2000001002c */
[----:B------:R-:W-:-:S02]  /*b1e0*/  HADD2.F32 R56, -RZ, R52.H0_H0 ;  /* 0x20000034ff387230 */ /* 0x000fc40000004100 */
[----:B------:R-:W-:Y:S01]  /*b1f0*/  HADD2.F32 R58, -RZ, R40.H0_H0 ;  /* 0x20000028ff3a7230 */ /* 0x000fe20000004100 */
[----:B------:R-:W-:Y:S01]  /*b200*/  F2FP.SATFINITE.E4M3.F32.PACK_AB_MERGE_C R55, R55, R92, RZ ;  /* 0x0000005c3737723e */ /* 0x000fe200048070ff */
[----:B------:R-:W-:Y:S02]  /*b210*/  HADD2.F32 R57, -RZ, R179.H0_H0 ;  /* 0x200000b3ff397230 */ /* 0x000fe40000004100 */
[-C--:B------:R-:W-:Y:S01]  /*b220*/  FMUL.FTZ R90, R56, R91.reuse ;  /* 0x0000005b385a7220 */ /* 0x080fe20000410000 */
[----:B------:R-:W-:Y:S02]  /*b230*/  HADD2.F32 R181, -RZ, R181.H1_H1 ;  /* 0x300000b5ffb57230 */ /* 0x000fe40000004100 */
[C---:B------:R-:W-:Y:S01]  /*b240*/  FMUL.FTZ R91, R58.reuse, R91 ;  /* 0x0000005b3a5b7220 */ /* 0x040fe20000410000 */
[----:B------:R-:W-:Y:S02]  /*b250*/  HADD2.F32 R52, -RZ, R52.H1_H1 ;  /* 0x30000034ff347230 */ /* 0x000fe40000004100 */
[----:B------:R-:W-:Y:S01]  /*b260*/  FFMA.FTZ R90, R58, R57, -R90 ;  /* 0x000000393a5a7223 */ /* 0x000fe2000001085a */
[----:B------:R-:W-:-:S02]  /*b270*/  HADD2.F32 R40, -RZ, R40.H1_H1 ;  /* 0x30000028ff287230 */ /* 0x000fc40000004100 */
[----:B------:R-:W-:Y:S01]  /*b280*/  FFMA.FTZ R91, R56, R57, R91 ;  /* 0x00000039385b7223 */ /* 0x000fe2000001005b */
[----:B------:R-:W-:Y:S02]  /*b290*/  HADD2.F32 R179, -RZ, R179.H1_H1 ;  /* 0x300000b3ffb37230 */ /* 0x000fe40000004100 */
[-C--:B------:R-:W-:Y:S01]  /*b2a0*/  FMUL.FTZ R56, R52, R181.reuse ;  /* 0x000000b534387220 */ /* 0x080fe20000410000 */
[-C--:B------:R-:W-:Y:S01]  /*b2b0*/  F2FP.F16.E4M3.UNPACK_B R58, R178.reuse.H1 ;  /* 0x000000b2ff3a723e */ /* 0x080fe200030006ff */
[C---:B------:R-:W-:Y:S01]  /*b2c0*/  FMUL.FTZ R181, R40.reuse, R181 ;  /* 0x000000b528b57220 */ /* 0x040fe20000410000 */
[----:B------:R-:W-:Y:S01]  /*b2d0*/  F2FP.F16.E4M3.UNPACK_B R178, R178 ;  /* 0x000000b2ffb2723e */ /* 0x000fe200020006ff */
[----:B------:R-:W-:Y:S01]  /*b2e0*/  FFMA.FTZ R56, R40, R179, -R56 ;  /* 0x000000b328387223 */ /* 0x000fe20000010838 */
[----:B------:R-:W-:Y:S01]  /*b2f0*/  F2FP.SATFINITE.E4M3.F32.PACK_AB_MERGE_C R44, R44, R95, RZ ;  /* 0x0000005f2c2c723e */ /* 0x000fe200048070ff */
[----:B------:R-:W-:Y:S01]  /*b300*/  FFMA.FTZ R40, R52, R179, R181 ;  /* 0x000000b334287223 */ /* 0x000fe200000100b5 */
[----:B------:R-:W-:Y:S01]  /*b310*/  IMAD.MOV.U32 R52, RZ, RZ, R42 ;  /* 0x000000ffff347224 */ /* 0x000fe200078e002a */
        /* <DEDUP_REMOVED lines=14> */
[CC--:B------:R-:W-:Y:S01]  /*b400*/  FMUL.FTZ R181, R57.reuse, R182.reuse ;  /* 0x000000b639b57220 */ /* 0x0c0fe20000410000 */
[----:B------:R-:W-:Y:S02]  /*b410*/  HADD2.F32 R55, -RZ, R55.H1_H1 ;  /* 0x30000037ff377230 */ /* 0x000fe40000004100 */
[----:B------:R-:W-:Y:S01]  /*b420*/  FMUL.FTZ R182, R92, R182 ;  /* 0x000000b65cb67220 */ /* 0x000fe20000410000 */
[----:B------:R-:W-:Y:S01]  /*b430*/  F2FP.SATFINITE.E4M3.F32.PACK_AB_MERGE_C R44, R40, R91, R44 ;  /* 0x0000005b282c723e */ /* 0x000fe2000480702c */
[-C--:B------:R-:W-:Y:S01]  /*b440*/  FFMA.FTZ R181, R92, R179.reuse, -R181 ;  /* 0x000000b35cb57223 */ /* 0x080fe200000108b5 */
[----:B------:R-:W-:Y:S02]  /*b450*/  IMAD.MOV.U32 R40, RZ, RZ, R90 ;  /* 0x000000ffff287224 */ /* 0x000fe400078e005a */
        /* <DEDUP_REMOVED lines=23> */
[----:B------:R-:W-:Y:S01]  /*b5d0*/  MOV R52, R44 ;  /* 0x0000002c00347202 */ /* 0x000fe20000000f00 */
[----:B------:R-:W-:-:S03]  /*b5e0*/  FFMA.FTZ R180, R54, R178, R180 ;  /* 0x000000b236b47223 */ /* 0x000fc600000100b4 */
[----:B------:R-:W-:Y:S02]  /*b5f0*/  F2FP.SATFINITE.E4M3.F32.PACK_AB_MERGE_C R55, R56, R92, R55 ;  /* 0x0000005c3837723e */ /* 0x000fe40004807037 */
[----:B------:R-:W-:-:S03]  /*b600*/  F2FP.SATFINITE.E4M3.F32.PACK_AB_MERGE_C R179, R180, R179, R42 ;  /* 0x000000b3b4b3723e */ /* 0x000fc6000480702a */
[----:B------:R-:W-:Y:S02]  /*b610*/  IMAD.MOV.U32 R42, RZ, RZ, R55 ;  /* 0x000000ffff2a7224 */ /* 0x000fe400078e0037 */
[----:B------:R-:W-:Y:S02]  /*b620*/  IMAD.MOV.U32 R54, RZ, RZ, R179 ;  /* 0x000000ffff367224 */ /* 0x000fe400078e00b3 */
[----:B------:R-:W-:-:S07]  /*b630*/  IMAD.MOV.U32 R55, RZ, RZ, R45 ;  /* 0x000000ffff377224 */ /* 0x000fce00078e002d */
.L_x_408:
[----:B------:R-:W-:Y:S05]  /*b640*/  BSYNC B3 ;  /* 0x0000000000037941 */ /* 0x000fea0003800000 */
.L_x_407:
        /* <DEDUP_REMOVED lines=12> */
.L_x_406:
[----:B------:R-:W-:Y:S05]  /*b710*/  BSYNC B2 ;  /* 0x0000000000027941 */ /* 0x000fea0003800000 */
.L_x_405:
[----:B------:R-:W-:-:S13]  /*b720*/  ISETP.NE.AND P4, PT, R36, RZ, PT ;  /* 0x000000ff2400720c */ /* 0x000fda0003f85270 */
[----:B------:R-:W-:Y:S05]  /*b730*/  @!P4 BRA `(.L_x_400) ;  /* 0x0000000c00d8c947 */ /* 0x000fea0003800000 */
[----:B-1-3--:R-:W3:Y:S01]  /*b740*/  LDL R40, [R1+0x10] ;  /* 0x0000100001287983 */ /* 0x00aee20000100800 */
[----:B------:R-:W-:Y:S01]  /*b750*/  ISETP.GE.AND P4, PT, R6, R133, PT ;  /* 0x000000850600720c */ /* 0x000fe20003f86270 */
[----:B------:R-:W-:Y:S01]  /*b760*/  BSSY B2, `(.L_x_409) ;  /* 0x00000e7000027945 */ /* 0x000fe20003800000 */
[----:B---3--:R-:W-:-:S04]  /*b770*/  LOP3.LUT P5, RZ, R40, 0x1, RZ, 0xc0, !PT ;  /* 0x0000000128ff7812 */ /* 0x008fc800078ac0ff */
[----:B------:R-:W-:-:S04]  /*b780*/  SEL R40, R99, R159, !P5 ;  /* 0x0000009f63287207 */ /* 0x000fc80006800000 */
[----:B------:R-:W-:-:S04]  /*b790*/  SHF.R.S32.HI R41, RZ, 0x1f, R40 ;  /* 0x0000001fff297819 */ /* 0x000fc80000011428 */
[----:B------:R-:W-:-:S04]  /*b7a0*/  LEA.HI R41, R41, R40, RZ, 0x5 ;  /* 0x0000002829297211 */ /* 0x000fc800078f28ff */
[----:B------:R-:W-:-:S04]  /*b7b0*/  LEA.HI.SX32 R41, R41, R28, 0x1b ;  /* 0x0000001c29297211 */ /* 0x000fc800078fdaff */
[----:B------:R-:W-:Y:S01]  /*b7c0*/  SHF.R.S32.HI R40, RZ, 0x1f, R41 ;  /* 0x0000001fff287819 */ /* 0x000fe20000011429 */
[----:B------:R-:W-:-:S03]  /*b7d0*/  IMAD.SHL.U32 R52, R41, 0x10, RZ ;  /* 0x0000001029347824 */ /* 0x000fc600078e00ff */
[----:B------:R-:W-:Y:S02]  /*b7e0*/  LEA.HI R40, R40, R41, RZ, 0x2 ;  /* 0x0000002928287211 */ /* 0x000fe400078f10ff */
[----:B------:R-:W-:Y:S02]  /*b7f0*/  LOP3.LUT R41, R175, 0x30, R52, 0xf8, !PT ;  /* 0x00000030af297812 */ /* 0x000fe400078ef834 */
[----:B------:R-:W-:Y:S02]  /*b800*/  SHF.R.S32.HI R40, RZ, 0x2, R40 ;  /* 0x00000002ff287819 */ /* 0x000fe40000011428 */
[----:B------:R-:W-:-:S03]  /*b810*/  LOP3.LUT R41, R41, R196, RZ, 0x3c, !PT ;  /* 0x000000c429297212 */ /* 0x000fc600078e3cff */
[----:B------:R-:W-:-:S04]  /*b820*/  IMAD R40, R40, 0x2800, R197 ;  /* 0x0000280028287824 */ /* 0x000fc800078e02c5 */
[----:B------:R-:W-:Y:S02]  /*b830*/  IMAD.IADD R40, R40, 0x1, R41 ;  /* 0x0000000128287824 */ /* 0x000fe400078e0229 */
[C---:B------:R-:W-:Y:S02]  /*b840*/  IMAD R41, R17.reuse, 0x7800, R134 ;  /* 0x0000780011297824 */ /* 0x040fe400078e0286 */
[----:B------:R-:W-:Y:S02]  /*b850*/  IMAD R43, R17, 0x7800, R40 ;  /* 0x00007800112b7824 */ /* 0x000fe400078e0228 */
[----:B------:R-:W-:-:S03]  /*b860*/  IMAD.IADD R41, R16, 0x1, R41 ;  /* 0x0000000110297824 */ /* 0x000fc600078e0229 */
[----:B------:R-:W-:-:S03]  /*b870*/  IADD3 R44, R16, R43, RZ ;  /* 0x0000002b102c7210 */ /* 0x000fc60007ffe0ff */
[----:B------:R-:W1:Y:S04]  /*b880*/  LDS.128 R40, [R41+0x1a400] ;  /* 0x01a4000029287984 */ /* 0x000e680000000c00 */
[----:B------:R-:W3:Y:S01]  /*b890*/  LDS.128 R44, [R44+0x1a400] ;  /* 0x01a400002c2c7984 */ /* 0x000ee20000000c00 */
[----:B------:R-:W-:Y:S05]  /*b8a0*/  @P4 BRA `(.L_x_410) ;  /* 0x0000000c00484947 */ /* 0x000fea0003800000 */
[----:B------:R-:W-:Y:S02]  /*b8b0*/  SHF.R.U32.HI R54, RZ, 0x8, R73 ;  /* 0x00000008ff367819 */ /* 0x000fe40000011649 */
[----:B------:R-:W-:Y:S02]  /*b8c0*/  SHF.R.U32.HI R58, RZ, 0x8, R49 ;  /* 0x00000008ff3a7819 */ /* 0x000fe40000011631 */
[----:B------:R-:W-:Y:S01]  /*b8d0*/  SHF.R.U32.HI R55, RZ, 0x8, R75 ;  /* 0x00000008ff377819 */ /* 0x000fe2000001164b */
[----:B------:R-:W-:Y:S01]  /*b8e0*/  IMAD.SHL.U32 R59, R54, 0x100, RZ ;  /* 0x00000100363b7824 */ /* 0x000fe200078e00ff */
[----:B------:R-:W-:Y:S01]  /*b8f0*/  SHF.R.U32.HI R50, RZ, 0x10, R73 ;  /* 0x00000010ff327819 */ /* 0x000fe20000011649 */
[----:B------:R-:W-:Y:S01]  /*b900*/  IMAD.SHL.U32 R58, R58, 0x100, RZ ;  /* 0x000001003a3a7824 */ /* 0x000fe200078e00ff */
[----:B------:R-:W-:Y:S01]  /*b910*/  SHF.R.U32.HI R57, RZ, 0x10, R49 ;  /* 0x00000010ff397819 */ /* 0x000fe20000011631 */
[----:B------:R-:W-:Y:S01]  /*b920*/  IMAD.SHL.U32 R55, R55, 0x100, RZ ;  /* 0x0000010037377824 */ /* 0x000fe200078e00ff */
[----:B------:R-:W-:Y:S01]  /*b930*/  LOP3.LUT R53, R73, 0xff0000ff, RZ, 0xc0, !PT ;  /* 0xff0000ff49357812 */ /* 0x000fe200078ec0ff */
[----:B------:R-:W-:Y:S01]  /*b940*/  IMAD.U32 R50, R50, 0x10000, RZ ;  /* 0x0001000032327824 */ /* 0x000fe200078e00ff */
[----:B------:R-:W-:-:S02]  /*b950*/  LOP3.LUT R49, R49, 0xff0000ff, RZ, 0xc0, !PT ;  /* 0xff0000ff31317812 */ /* 0x000fc400078ec0ff */
[----:B------:R-:W-:Y:S02]  /*b960*/  LOP3.LUT R72, R75, 0xff0000ff, RZ, 0xc0, !PT ;  /* 0xff0000ff4b487812 */ /* 0x000fe400078ec0ff */
[----:B------:R-:W-:Y:S02]  /*b970*/  LOP3.LUT R53, R53, 0xff00, R59, 0xf8, !PT ;  /* 0x0000ff0035357812 */ /* 0x000fe400078ef83b */
[----:B------:R-:W-:Y:S02]  /*b980*/  LOP3.LUT R49, R49, 0xff00, R58, 0xf8, !PT ;  /* 0x0000ff0031317812 */ /* 0x000fe400078ef83a */
[----:B------:R-:W-:Y:S02]  /*b990*/  SHF.L.U32 R58, R57, 0x10, RZ ;  /* 0x00000010393a7819 */ /* 0x000fe400000006ff */
[----:B------:R-:W-:Y:S02]  /*b9a0*/  LOP3.LUT R72, R72, 0xff00, R55, 0xf8, !PT ;  /* 0x0000ff0048487812 */ /* 0x000fe400078ef837 */
[----:B------:R-:W-:-:S02]  /*b9b0*/  LOP3.LUT R55, R53, 0xff0000, R50, 0xf8, !PT ;  /* 0x00ff000035377812 */ /* 0x000fc400078ef832 */
[----:B------:R-:W-:Y:S02]  /*b9c0*/  LOP3.LUT R53, R49, 0xff0000, R58, 0xf8, !PT ;  /* 0x00ff000031357812 */ /* 0x000fe400078ef83a */
[----:B---3--:R-:W-:Y:S02]  /*b9d0*/  F2FP.F16.E4M3.UNPACK_B R57, R45 ;  /* 0x0000002dff39723e */ /* 0x008fe400020006ff */
[----:B------:R-:W-:Y:S02]  /*b9e0*/  F2FP.F16.E4M3.UNPACK_B R59, R53 ;  /* 0x00000035ff3b723e */ /* 0x000fe400020006ff */
[----:B-1----:R-:W-:Y:S01]  /*b9f0*/  F2FP.F16.E4M3.UNPACK_B R49, R41 ;  /* 0x00000029ff31723e */ /* 0x002fe200020006ff */
[----:B------:R-:W-:Y:S01]  /*ba00*/  HADD2.F32 R50, -RZ, R57.H0_H0 ;  /* 0x20000039ff327230 */ /* 0x000fe20000004100 */
[----:B------:R-:W-:Y:S01]  /*ba10*/  SHF.R.U32.HI R48, RZ, 0x10, R75 ;  /* 0x00000010ff307819 */ /* 0x000fe2000001164b */
[----:B------:R-:W-:Y:S01]  /*ba20*/  HADD2.F32 R75, -RZ, R59.H0_H0 ;  /* 0x2000003bff4b7230 */ /* 0x000fe20000004100 */
[----:B------:R-:W-:Y:S01]  /*ba30*/  F2FP.F16.E4M3.UNPACK_B R73, R55 ;  /* 0x00000037ff49723e */ /* 0x000fe200020006ff */
[----:B------:R-:W-:Y:S01]  /*ba40*/  HADD2.F32 R58, -RZ, R49.H0_H0 ;  /* 0x20000031ff3a7230 */ /* 0x000fe20000004100 */
[----:B------:R-:W-:Y:S01]  /*ba50*/  F2FP.F16.E4M3.UNPACK_B R45, R45.H1 ;  /* 0x0000002dff2d723e */ /* 0x000fe200030006ff */
[----:B------:R-:W-:-:S02]  /*ba60*/  HADD2.F32 R59, -RZ, R59.H1_H1 ;  /* 0x3000003bff3b7230 */ /* 0x000fc40000004100 */
[-C--:B0-----:R-:W-:Y:S01]  /*ba70*/  FMUL.FTZ R88, R50, R75.reuse ;  /* 0x0000004b32587220 */ /* 0x081fe20000410000 */
[----:B------:R-:W-:Y:S02]  /*ba80*/  HADD2.F32 R74, -RZ, R73.H0_H0 ;  /* 0x20000049ff4a7230 */ /* 0x000fe40000004100 */
[C---:B------:R-:W-:Y:S01]  /*ba90*/  FMUL.FTZ R75, R58.reuse, R75 ;  /* 0x0000004b3a4b7220 */ /* 0x040fe20000410000 */
[----:B------:R-:W-:Y:S01]  /*baa0*/  HADD2.F32 R49, -RZ, R49.H1_H1 ;  /* 0x30000031ff317230 */ /* 0x000fe20000004100 */
[----:B------:R-:W-:Y:S01]  /*bab0*/  F2FP.F16.E4M3.UNPACK_B R55, R55.H1 ;  /* 0x00000037ff37723e */ /* 0x000fe200030006ff */
[----:B------:R-:W-:Y:S02]  /*bac0*/  HADD2.F32 R73, -RZ, R73.H1_H1 ;  /* 0x30000049ff497230 */ /* 0x000fe40000004100 */
[-C--:B------:R-:W-:Y:S01]  /*bad0*/  FFMA.FTZ R58, R58, R74.reuse, -R88 ;  /* 0x0000004a3a3a7223 */ /* 0x080fe20000010858 */
[----:B------:R-:W-:Y:S01]  /*bae0*/  FFMA.FTZ R50, R50, R74, R75 ;  /* 0x0000004a32327223 */ /* 0x000fe2000001004b */
[----:B------:R-:W-:Y:S01]  /*baf0*/  HADD2.F32 R74, -RZ, R57.H1_H1 ;  /* 0x30000039ff4a7230 */ /* 0x000fe20000004100 */
[--C-:B------:R-:W-:Y:S01]  /*bb00*/  SHF.R.U32.HI R56, RZ, 0x8, R51.reuse ;  /* 0x00000008ff387819 */ /* 0x100fe20000011633 */
[----:B------:R-:W-:Y:S01]  /*bb10*/  IMAD.U32 R48, R48, 0x10000, RZ ;  /* 0x0001000030307824 */ /* 0x000fe200078e00ff */
[----:B------:R-:W-:-:S02]  /*bb20*/  SHF.R.U32.HI R54, RZ, 0x10, R51 ;  /* 0x00000010ff367819 */ /* 0x000fc40000011633 */
[CC--:B------:R-:W-:Y:S01]  /*bb30*/  FMUL.FTZ R57, R74.reuse, R59.reuse ;  /* 0x0000003b4a397220 */ /* 0x0c0fe20000410000 */
[----:B------:R-:W-:Y:S01]  /*bb40*/  FMUL.FTZ R59, R49, R59 ;  /* 0x0000003b313b7220 */ /* 0x000fe20000410000 */
[----:B------:R-:W-:Y:S02]  /*bb50*/  LOP3.LUT R51, R51, 0xff0000ff, RZ, 0xc0, !PT ;  /* 0xff0000ff33337812 */ /* 0x000fe400078ec0ff */
[-C--:B------:R-:W-:Y:S01]  /*bb60*/  FFMA.FTZ R57, R49, R73.reuse, -R57 ;  /* 0x0000004931397223 */ /* 0x080fe20000010839 */
[----:B------:R-:W-:Y:S01]  /*bb70*/  FFMA.FTZ R49, R74, R73, R59 ;  /* 0x000000494a317223 */ /* 0x000fe2000001003b */
[----:B------:R-:W-:Y:S01]  /*bb80*/  F2FP.F16.E4M3.UNPACK_B R59, R53.H1 ;  /* 0x00000035ff3b723e */ /* 0x000fe200030006ff */
[----:B------:R-:W-:Y:S01]  /*bb90*/  HADD2.F32 R74, -RZ, R55.H0_H0 ;  /* 0x20000037ff4a7230 */ /* 0x000fe20000004100 */
[----:B------:R-:W-:Y:S01]  /*bba0*/  F2FP.F16.E4M3.UNPACK_B R73, R41.H1 ;  /* 0x00000029ff49723e */ /* 0x000fe200030006ff */
[----:B------:R-:W-:Y:S02]  /*bbb0*/  HADD2.F32 R41, -RZ, R45.H0_H0 ;  /* 0x2000002dff297230 */ /* 0x000fe40000004100 */
[----:B------:R-:W-:-:S02]  /*bbc0*/  HADD2.F32 R75, -RZ, R59.H0_H0 ;  /* 0x2000003bff4b7230 */ /* 0x000fc40000004100 */
[----:B------:R-:W-:Y:S02]  /*bbd0*/  HADD2.F32 R53, -RZ, R73.H0_H0 ;  /* 0x20000049ff357230 */ /* 0x000fe40000004100 */
[----:B------:R-:W-:Y:S02]  /*bbe0*/  HADD2.F32 R45, -RZ, R45.H1_H1 ;  /* 0x3000002dff2d7230 */ /* 0x000fe40000004100 */
[-C--:B------:R-:W-:Y:S01]  /*bbf0*/  FMUL.FTZ R88, R41, R75.reuse ;  /* 0x0000004b29587220 */ /* 0x080fe20000410000 */
[----:B------:R-:W-:Y:S02]  /*bc00*/  HADD2.F32 R59, -RZ, R59.H1_H1 ;  /* 0x3000003bff3b7230 */ /* 0x000fe40000004100 */
[C---:B------:R-:W-:Y:S01]  /*bc10*/  FMUL.FTZ R75, R53.reuse, R75 ;  /* 0x0000004b354b7220 */ /* 0x040fe20000410000 */
[----:B------:R-:W-:Y:S02]  /*bc20*/  HADD2.F32 R73, -RZ, R73.H1_H1 ;  /* 0x30000049ff497230 */ /* 0x000fe40000004100 */
[----:B------:R-:W-:Y:S01]  /*bc30*/  FFMA.FTZ R53, R53, R74, -R88 ;  /* 0x0000004a35357223 */ /* 0x000fe20000010858 */
[----:B------:R-:W-:-:S02]  /*bc40*/  HADD2.F32 R55, -RZ, R55.H1_H1 ;  /* 0x30000037ff377230 */ /* 0x000fc40000004100 */
[----:B------:R-:W-:Y:S01]  /*bc50*/  FFMA.FTZ R41, R41, R74, R75 ;  /* 0x0000004a29297223 */ /* 0x000fe2000001004b */
[-C--:B------:R-:W-:Y:S01]  /*bc60*/  FMUL.FTZ R74, R45, R59.reuse ;  /* 0x0000003b2d4a7220 */ /* 0x080fe20000410000 */
[----:B------:R-:W-:-:S03]  /*bc70*/  FMUL.FTZ R75, R73, R59 ;  /* 0x0000003b494b7220 */ /* 0x000fc60000410000 */
[-C--:B------:R-:W-:Y:S01]  /*bc80*/  FFMA.FTZ R59, R73, R55.reuse, -R74 ;  /* 0x00000037493b7223 */ /* 0x080fe2000001084a */
[----:B------:R-:W-:Y:S01]  /*bc90*/  FFMA.FTZ R55, R45, R55, R75 ;  /* 0x000000372d377223 */ /* 0x000fe2000001004b */
[----:B------:R-:W-:Y:S02]  /*bca0*/  IMAD.SHL.U32 R45, R56, 0x100, RZ ;  /* 0x00000100382d7824 */ /* 0x000fe400078e00ff */
[----:B------:R-:W-:Y:S01]  /*bcb0*/  IMAD.MOV.U32 R56, RZ, RZ, R43 ;  /* 0x000000ffff387224 */ /* 0x000fe200078e002b */
[----:B------:R-:W-:Y:S02]  /*bcc0*/  F2FP.SATFINITE.E4M3.F32.PACK_AB_MERGE_C R53, R59, R53, RZ ;  /* 0x000000353b35723e */ /* 0x000fe400048070ff */
[----:B------:R-:W-:Y:S01]  /*bcd0*/  LOP3.LUT R45, R51, 0xff00, R45, 0xf8, !PT ;  /* 0x0000ff00332d7812 */ /* 0x000fe200078ef82d */
[----:B------:R-:W-:Y:S01]  /*bce0*/  IMAD.U32 R51, R54, 0x10000, RZ ;  /* 0x0001000036337824 */ /* 0x000fe200078e00ff */
[----:B------:R-:W-:Y:S02]  /*bcf0*/  LOP3.LUT R54, R72, 0xff0000, R48, 0xf8, !PT ;  /* 0x00ff000048367812 */ /* 0x000fe400078ef830 */
[----:B------:R-:W-:-:S02]  /*bd00*/  F2FP.F16.E4M3.UNPACK_B R48, R47 ;  /* 0x0000002fff30723e */ /* 0x000fc400020006ff */
[----:B------:R-:W-:Y:S02]  /*bd10*/  LOP3.LUT R45, R45, 0xff0000, R51, 0xf8, !PT ;  /* 0x00ff00002d2d7812 */ /* 0x000fe400078ef833 */
[----:B------:R-:W-:Y:S01]  /*bd20*/  F2FP.F16.E4M3.UNPACK_B R43, R56 ;  /* 0x00000038ff2b723e */ /* 0x000fe200020006ff */
[----:B------:R-:W-:Y:S01]  /*bd30*/  HADD2.F32 R74, -RZ, R48.H0_H0 ;  /* 0x20000030ff4a7230 */ /* 0x000fe20000004100 */
[----:B------:R-:W-:Y:S02]  /*bd40*/  F2FP.F16.E4M3.UNPACK_B R72, R45 ;  /* 0x0000002dff48723e */ /* 0x000fe400020006ff */
[-C--:B------:R-:W-:Y:S01]  /*bd50*/  F2FP.F16.E4M3.UNPACK_B R73, R54.reuse ;  /* 0x00000036ff49723e */ /* 0x080fe200020006ff */
[----:B------:R-:W-:Y:S01]  /*bd60*/  HADD2.F32 R88, -RZ, R43.H0_H0 ;  /* 0x2000002bff587230 */ /* 0x000fe20000004100 */
[----:B------:R-:W-:Y:S01]  /*bd70*/  F2FP.F16.E4M3.UNPACK_B R47, R47.H1 ;  /* 0x0000002fff2f723e */ /* 0x000fe200030006ff */
[--C-:B------:R-:W-:Y:S01]  /*bd80*/  HADD2.F32 R51, -RZ, R72.reuse.H0_H0 ;  /* 0x20000048ff337230 */ /* 0x100fe20000004100 */
[----:B------:R-:W-:Y:S01]  /*bd90*/  F2FP.F16.E4M3.UNPACK_B R45, R45.H1 ;  /* 0x0000002dff2d723e */ /* 0x000fe200030006ff */
[----:B------:R-:W-:Y:S01]  /*bda0*/  HADD2.F32 R75, -RZ, R73.H0_H0 ;  /* 0x20000049ff4b7230 */ /* 0x000fe20000004100 */
[----:B------:R-:W-:Y:S01]  /*bdb0*/  F2FP.F16.E4M3.UNPACK_B R54, R54.H1 ;  /* 0x00000036ff36723e */ /* 0x000fe200030006ff */
[----:B------:R-:W-:-:S02]  /*bdc0*/  HADD2.F32 R72, -RZ, R72.H1_H1 ;  /* 0x30000048ff487230 */ /* 0x000fc40000004100 */
[-C--:B------:R-:W-:Y:S01]  /*bdd0*/  FMUL.FTZ R89, R74, R51.reuse ;  /* 0x000000334a597220 */ /* 0x080fe20000410000 */
[----:B------:R-:W-:Y:S01]  /*bde0*/  FMUL.FTZ R51, R88, R51 ;  /* 0x0000003358337220 */ /* 0x000fe20000410000 */
[----:B------:R-:W-:Y:S01]  /*bdf0*/  HADD2.F32 R43, -RZ, R43.H1_H1 ;  /* 0x3000002bff2b7230 */ /* 0x000fe20000004100 */
[----:B------:R-:W-:Y:S01]  /*be00*/  F2FP.SATFINITE.E4M3.F32.PACK_AB_MERGE_C R57, R57, R58, R53 ;  /* 0x0000003a3939723e */ /* 0x000fe20004807035 */
[----:B------:R-:W-:Y:S02]  /*be10*/  HADD2.F32 R73, -RZ, R73.H1_H1 ;  /* 0x30000049ff497230 */ /* 0x000fe40000004100 */
[-C--:B------:R-:W-:Y:S01]  /*be20*/  FFMA.FTZ R74, R74, R75.reuse, R51 ;  /* 0x0000004b4a4a7223 */ /* 0x080fe20000010033 */
[----:B------:R-:W-:Y:S02]  /*be30*/  HADD2.F32 R51, -RZ, R48.H1_H1 ;  /* 0x30000030ff337230 */ /* 0x000fe40000004100 */
[----:B------:R-:W-:Y:S01]  /*be40*/  FFMA.FTZ R89, R88, R75, -R89 ;  /* 0x0000004b58597223 */ /* 0x000fe20000010859 */
[--C-:B------:R-:W-:Y:S01]  /*be50*/  HADD2.F32 R75, -RZ, R45.reuse.H0_H0 ;  /* 0x2000002dff4b7230 */ /* 0x100fe20000004100 */
[----:B------:R-:W-:Y:S01]  /*be60*/  F2FP.F16.E4M3.UNPACK_B R53, R44.H1 ;  /* 0x0000002cff35723e */ /* 0x000fe200030006ff */
[----:B------:R-:W-:-:S02]  /*be70*/  HADD2.F32 R45, -RZ, R45.H1_H1 ;  /* 0x3000002dff2d7230 */ /* 0x000fc40000004100 */
[----:B------:R-:W-:Y:S01]  /*be80*/  FMUL.FTZ R48, R51, R72 ;  /* 0x0000004833307220 */ /* 0x000fe20000410000 */
[----:B------:R-:W-:Y:S02]  /*be90*/  F2FP.SATFINITE.E4M3.F32.PACK_AB_MERGE_C R41, R55, R41, RZ ;  /* 0x000000293729723e */ /* 0x000fe400048070ff */
[----:B------:R-:W-:Y:S01]  /*bea0*/  F2FP.F16.E4M3.UNPACK_B R55, R166.H1 ;  /* 0x000000a6ff37723e */ /* 0x000fe200030006ff */
[CC--:B------:R-:W-:Y:S01]  /*beb0*/  FFMA.FTZ R48, R43.reuse, R73.reuse, -R48 ;  /* 0x000000492b307223 */ /* 0x0c0fe20000010830 */
[----:B------:R-:W-:Y:S01]  /*bec0*/  FMUL.FTZ R43, R43, R72 ;  /* 0x000000482b2b7220 */ /* 0x000fe20000410000 */
[--C-:B------:R-:W-:Y:S01]  /*bed0*/  HADD2.F32 R72, -RZ, R54.reuse.H0_H0 ;  /* 0x20000036ff487230 */ /* 0x100fe20000004100 */
[----:B------:R-:W-:Y:S01]  /*bee0*/  F2FP.F16.E4M3.UNPACK_B R44, R44 ;  /* 0x0000002cff2c723e */ /* 0x000fe200020006ff */
[----:B------:R-:W-:Y:S02]  /*bef0*/  HADD2.F32 R54, -RZ, R54.H1_H1 ;  /* 0x30000036ff367230 */ /* 0x000fe40000004100 */
[----:B------:R-:W-:Y:S01]  /*bf00*/  FFMA.FTZ R43, R51, R73, R43 ;  /* 0x00000049332b7223 */ /* 0x000fe2000001002b */
[----:B------:R-:W-:Y:S01]  /*bf10*/  F2FP.F16.E4M3.UNPACK_B R51, R56.H1 ;  /* 0x00000038ff33723e */ /* 0x000fe200030006ff */
[--C-:B------:R-:W-:Y:S01]  /*bf20*/  HADD2.F32 R56, -RZ, R47.reuse.H0_H0 ;  /* 0x2000002fff387230 */ /* 0x100fe20000004100 */
[----:B------:R-:W-:Y:S01]  /*bf30*/  F2FP.F16.E4M3.UNPACK_B R166, R166 ;  /* 0x000000a6ffa6723e */ /* 0x000fe200020006ff */
[----:B------:R-:W-:-:S02]  /*bf40*/  HADD2.F32 R47, -RZ, R47.H1_H1 ;  /* 0x3000002fff2f7230 */ /* 0x000fc40000004100 */
[--C-:B------:R-:W-:Y:S02]  /*bf50*/  HADD2.F32 R73, -RZ, R51.reuse.H0_H0 ;  /* 0x20000033ff497230 */ /* 0x100fe40000004100 */
[-C--:B------:R-:W-:Y:S01]  /*bf60*/  FMUL.FTZ R88, R56, R75.reuse ;  /* 0x0000004b38587220 */ /* 0x080fe20000410000 */
[----:B------:R-:W-:Y:S02]  /*bf70*/  HADD2.F32 R51, -RZ, R51.H1_H1 ;  /* 0x30000033ff337230 */ /* 0x000fe40000004100 */
[--C-:B------:R-:W-:Y:S02]  /*bf80*/  HADD2.F32 R59, -RZ, R55.reuse.H0_H0 ;  /* 0x20000037ff3b7230 */ /* 0x100fe40000004100 */
[C---:B------:R-:W-:Y:S01]  /*bf90*/  FFMA.FTZ R88, R73.reuse, R72, -R88 ;  /* 0x0000004849587223 */ /* 0x040fe20000010858 */
[----:B------:R-:W-:Y:S01]  /*bfa0*/  FMUL.FTZ R73, R73, R75 ;  /* 0x0000004b49497220 */ /* 0x000fe20000410000 */
[----:B------:R-:W-:-:S03]  /*bfb0*/  HADD2.F32 R55, -RZ, R55.H1_H1 ;  /* 0x30000037ff377230 */ /* 0x000fc60000004100 */
[----:B------:R-:W-:Y:S01]  /*bfc0*/  FFMA.FTZ R73, R56, R72, R73 ;  /* 0x0000004838497223 */ /* 0x000fe20000010049 */
[-C--:B------:R-:W-:Y:S01]  /*bfd0*/  FMUL.FTZ R56, R47, R45.reuse ;  /* 0x0000002d2f387220 */ /* 0x080fe20000410000 */
[----:B------:R-:W-:-:S03]  /*bfe0*/  FMUL.FTZ R45, R51, R45 ;  /* 0x0000002d332d7220 */ /* 0x000fc60000410000 */
[-C--:B------:R-:W-:Y:S01]  /*bff0*/  FFMA.FTZ R56, R51, R54.reuse, -R56 ;  /* 0x0000003633387223 */ /* 0x080fe20000010838 */
[----:B------:R-:W-:Y:S01]  /*c000*/  FFMA.FTZ R47, R47, R54, R45 ;  /* 0x000000362f2f7223 */ /* 0x000fe2000001002d */
[----:B------:R-:W-:Y:S01]  /*c010*/  F2FP.F16.E4M3.UNPACK_B R45, R164.H1 ;  /* 0x000000a4ff2d723e */ /* 0x000fe200030006ff */
[--C-:B------:R-:W-:Y:S01]  /*c020*/  HADD2.F32 R54, -RZ, R53.reuse.H0_H0 ;  /* 0x20000035ff367230 */ /* 0x100fe20000004100 */
[----:B------:R-:W-:Y:S01]  /*c030*/  F2FP.F16.E4M3.UNPACK_B R51, R40.H1 ;  /* 0x00000028ff33723e */ /* 0x000fe200030006ff */
[----:B------:R-:W-:Y:S01]  /*c040*/  HADD2.F32 R53, -RZ, R53.H1_H1 ;  /* 0x30000035ff357230 */ /* 0x000fe20000004100 */
[----:B------:R-:W-:Y:S01]  /*c050*/  F2FP.F16.E4M3.UNPACK_B R164, R164 ;  /* 0x000000a4ffa4723e */ /* 0x000fe200020006ff */
[----:B------:R-:W-:Y:S01]  /*c060*/  HADD2.F32 R75, -RZ, R45.H0_H0 ;  /* 0x2000002dff4b7230 */ /* 0x000fe20000004100 */
        /* <DEDUP_REMOVED lines=11> */
[-C--:B------:R-:W-:Y:S01]  /*c120*/  FMUL.FTZ R54, R53, R45.reuse ;  /* 0x0000002d35367220 */ /* 0x080fe20000410000 */
        /* <DEDUP_REMOVED lines=21> */
[-C--:B------:R-:W-:Y:S01]  /*c280*/  FFMA.FTZ R53, R40, R166.reuse, -R53 ;  /* 0x000000a628357223 */ /* 0x080fe20000010835 */
[----:B------:R-:W-:Y:S01]  /*c290*/  F2FP.SATFINITE.E4M3.F32.PACK_AB_MERGE_C R45, R45, R75, RZ ;  /* 0x0000004b2d2d723e */ /* 0x000fe200048070ff */
[----:B------:R-:W-:Y:S01]  /*c2a0*/  FFMA.FTZ R40, R44, R166, R164 ;  /* 0x000000a62c287223 */ /* 0x000fe200000100a4 */
[----:B------:R-:W-:Y:S01]  /*c2b0*/  MOV R44, R42 ;  /* 0x0000002a002c7202 */ /* 0x000fe20000000f00 */
[--C-:B------:R-:W-:Y:S01]  /*c2c0*/  HADD2.F32 R88, -RZ, R55.reuse.H0_H0 ;  /* 0x20000037ff587230 */ /* 0x100fe20000004100 */
[----:B------:R-:W-:Y:S01]  /*c2d0*/  F2FP.SATFINITE.E4M3.F32.PACK_AB_MERGE_C R58, R53, R58, R51 ;  /* 0x0000003a353a723e */ /* 0x000fe20004807033 */
[----:B------:R-:W-:Y:S01]  /*c2e0*/  HADD2.F32 R55, -RZ, R55.H1_H1 ;  /* 0x30000037ff377230 */ /* 0x000fe20000004100 */
[----:B------:R-:W-:Y:S01]  /*c2f0*/  F2FP.F16.E4M3.UNPACK_B R42, R165.H1 ;  /* 0x000000a5ff2a723e */ /* 0x000fe200030006ff */
[----:B------:R-:W-:Y:S01]  /*c300*/  IMAD.MOV.U32 R43, RZ, RZ, R48 ;  /* 0x000000ffff2b7224 */ /* 0x000fe200078e0030 */
[----:B------:R-:W-:-:S02]  /*c310*/  F2FP.F16.E4M3.UNPACK_B R53, R46.H1 ;  /* 0x0000002eff35723e */ /* 0x000fc400030006ff */
[----:B------:R-:W-:Y:S01]  /*c320*/  F2FP.F16.E4M3.UNPACK_B R51, R44.H1 ;  /* 0x0000002cff33723e */ /* 0x000fe200030006ff */
[--C-:B------:R-:W-:Y:S01]  /*c330*/  HADD2.F32 R91, -RZ, R42.reuse.H0_H0 ;  /* 0x2000002aff5b7230 */ /* 0x100fe20000004100 */
[----:B------:R-:W-:Y:S01]  /*c340*/  F2FP.F16.E4M3.UNPACK_B R165, R165 ;  /* 0x000000a5ffa5723e */ /* 0x000fe200020006ff */
[----:B------:R-:W-:Y:S01]  /*c350*/  HADD2.F32 R54, -RZ, R53.H0_H0 ;  /* 0x20000035ff367230 */ /* 0x000fe20000004100 */
[----:B------:R-:W-:Y:S01]  /*c360*/  F2FP.F16.E4M3.UNPACK_B R46, R46 ;  /* 0x0000002eff2e723e */ /* 0x000fe200020006ff */
[----:B------:R-:W-:Y:S01]  /*c370*/  HADD2.F32 R72, -RZ, R51.H0_H0 ;  /* 0x20000033ff487230 */ /* 0x000fe20000004100 */
[----:B------:R-:W-:Y:S01]  /*c380*/  F2FP.F16.E4M3.UNPACK_B R44, R44 ;  /* 0x0000002cff2c723e */ /* 0x000fe200020006ff */
[----:B------:R-:W-:Y:S02]  /*c390*/  HADD2.F32 R42, -RZ, R42.H1_H1 ;  /* 0x3000002aff2a7230 */ /* 0x000fe40000004100 */
[----:B------:R-:W-:Y:S01]  /*c3a0*/  FMUL.FTZ R90, R54, R91 ;  /* 0x0000005b365a7220 */ /* 0x000fe20000410000 */
[----:B------:R-:W-:-:S02]  /*c3b0*/  HADD2.F32 R53, -RZ, R53.H1_H1 ;  /* 0x30000035ff357230 */ /* 0x000fc40000004100 */
[C---:B------:R-:W-:Y:S01]  /*c3c0*/  FMUL.FTZ R91, R72.reuse, R91 ;  /* 0x0000005b485b7220 */ /* 0x040fe20000410000 */
[----:B------:R-:W-:Y:S02]  /*c3d0*/  HADD2.F32 R51, -RZ, R51.H1_H1 ;  /* 0x30000033ff337230 */ /* 0x000fe40000004100 */
[-C--:B------:R-:W-:Y:S01]  /*c3e0*/  FFMA.FTZ R90, R72, R88.reuse, -R90 ;  /* 0x00000058485a7223 */ /* 0x080fe2000001085a */
[----:B------:R-:W-:Y:S01]  /*c3f0*/  FFMA.FTZ R91, R54, R88, R91 ;  /* 0x00000058365b7223 */ /* 0x000fe2000001005b */
[-C--:B------:R-:W-:Y:S01]  /*c400*/  FMUL.FTZ R54, R53, R42.reuse ;  /* 0x0000002a35367220 */ /* 0x080fe20000410000 */
[C---:B------:R-:W-:Y:S01]  /*c410*/  FMUL.FTZ R42, R51.reuse, R42 ;  /* 0x0000002a332a7220 */ /* 0x040fe20000410000 */
[----:B------:R-:W-:Y:S02]  /*c420*/  HADD2.F32 R88, -RZ, R165.H0_H0 ;  /* 0x200000a5ff587230 */ /* 0x000fe40000004100 */
        /* <DEDUP_REMOVED lines=14> */
[----:B------:R-:W-:Y:S01]  /*c510*/  FMUL.FTZ R53, R46, R165 ;  /* 0x000000a52e357220 */ /* 0x000fe20000410000 */
[----:B------:R-:W-:Y:S01]  /*c520*/  F2FP.SATFINITE.E4M3.F32.PACK_AB_MERGE_C R42, R42, R91, RZ ;  /* 0x0000005b2a2a723e */ /* 0x000fe200048070ff */
[C---:B------:R-:W-:Y:S02]  /*c530*/  FMUL.FTZ R165, R44.reuse, R165 ;  /* 0x000000a52ca57220 */ /* 0x040fe40000410000 */
[----:B------:R-:W-:Y:S01]  /*c540*/  FFMA.FTZ R53, R44, R167, -R53 ;  /* 0x000000a72c357223 */ /* 0x000fe20000010835 */
[----:B------:R-:W-:Y:S01]  /*c550*/  F2FP.SATFINITE.E4M3.F32.PACK_AB_MERGE_C R44, R40, R59, R45 ;  /* 0x0000003b282c723e */ /* 0x000fe2000480702d */
[----:B------:R-:W-:Y:S01]  /*c560*/  FFMA.FTZ R165, R46, R167, R165 ;  /* 0x000000a72ea57223 */ /* 0x000fe200000100a5 */
[----:B------:R-:W-:Y:S01]  /*c570*/  F2FP.SATFINITE.E4M3.F32.PACK_AB_MERGE_C R45, R49, R50, R41 ;  /* 0x00000032312d723e */ /* 0x000fe20004807029 */
[----:B------:R-:W-:Y:S01]  /*c580*/  IMAD.MOV.U32 R40, RZ, RZ, R58 ;  /* 0x000000ffff287224 */ /* 0x000fe200078e003a */
[----:B------:R-:W-:Y:S01]  /*c590*/  F2FP.SATFINITE.E4M3.F32.PACK_AB_MERGE_C R51, R53, R72, R51 ;  /* 0x000000483533723e */ /* 0x000fe20004807033 */
[----:B------:R-:W-:Y:S01]  /*c5a0*/  IMAD.MOV.U32 R41, RZ, RZ, R57 ;  /* 0x000000ffff297224 */ /* 0x000fe200078e0039 */
[----:B------:R-:W-:-:S03]  /*c5b0*/  F2FP.SATFINITE.E4M3.F32.PACK_AB_MERGE_C R46, R165, R88, R42 ;  /* 0x00000058a52e723e */ /* 0x000fc6000480702a */
[----:B------:R-:W-:-:S07]  /*c5c0*/  IMAD.MOV.U32 R42, RZ, RZ, R51 ;  /* 0x000000ffff2a7224 */ /* 0x000fce00078e0033 */
.L_x_410:
[----:B------:R-:W-:Y:S05]  /*c5d0*/  BSYNC B2 ;  /* 0x0000000000027941 */ /* 0x000fea0003800000 */
.L_x_409:
        /* <DEDUP_REMOVED lines=11> */
[----:B---3--:R4:W-:Y:S03]  /*c690*/  @!P4 STG.E.128 desc[UR54][R50.64], R44 ;  /* 0x0000002c3200c986 */ /* 0x0089e6000c101d36 */
.L_x_400:
[----:B------:R-:W-:Y:S05]  /*c6a0*/  BSYNC B1 ;  /* 0x0000000000017941 */ /* 0x000fea0003800000 */
.L_x_399:
[-C--:B-1-34-:R-:W-:Y:S02]  /*c6b0*/  IMAD R40, R146, R138.reuse, RZ ;  /* 0x0000008a92287224 */ /* 0x09afe400078e02ff */
[----:B------:R-:W-:-:S04]  /*c6c0*/  IMAD.WIDE.U32 R136, R216, R138, R136 ;  /* 0x0000008ad8887225 */ /* 0x000fc800078e0088 */
[----:B------:R-:W-:Y:S01]  /*c6d0*/  IMAD R139, R216, R139, R40 ;  /* 0x0000008bd88b7224 */ /* 0x000fe200078e0228 */
[----:B------:R-:W-:Y:S06]  /*c6e0*/  @P3 BRA `(.L_x_369) ;  /* 0x0000003000883947 */ /* 0x000fec0003800000 */
[----:B------:R-:W-:Y:S01]  /*c6f0*/  ISETP.NE.AND P3, PT, R34, RZ, PT ;  /* 0x000000ff2200720c */ /* 0x000fe20003f65270 */
[----:B------:R-:W-:Y:S01]  /*c700*/  BSSY B1, `(.L_x_411) ;  /* 0x00000f5000017945 */ /* 0x000fe20003800000 */
[----:B------:R-:W-:-:S11]  /*c710*/  IMAD.IADD R52, R137, 0x1, R139 ;  /* 0x0000000189347824 */ /* 0x000fd600078e028b */
[----:B------:R-:W-:Y:S05]  /*c720*/  @!P3 BRA `(.L_x_412) ;  /* 0x0000000c00c8b947 */ /* 0x000fea0003800000 */
[----:B------:R-:W-:Y:S01]  /*c730*/  SEL R40, R99, R159, !P0 ;  /* 0x0000009f63287207 */ /* 0x000fe20004000000 */
[----:B------:R-:W-:Y:S01]  /*c740*/  BSSY B2, `(.L_x_413) ;  /* 0x00000e6000027945 */ /* 0x000fe20003800000 */
[----:B------:R-:W-:Y:S02]  /*c750*/  IADD3 R48, P3, P4, R116, R136, R25 ;  /* 0x0000008874307210 */ /* 0x000fe40007c7e019 */
[----:B------:R-:W-:Y:S02]  /*c760*/  SHF.R.S32.HI R41, RZ, 0x1f, R40 ;  /* 0x0000001fff297819 */ /* 0x000fe40000011428 */
[----:B------:R-:W-:Y:S02]  /*c770*/  IADD3.X R49, R4, R52, R30, P3, P4 ;  /* 0x0000003404317210 */ /* 0x000fe40001fe841e */
[----:B------:R-:W-:Y:S02]  /*c780*/  LEA.HI R40, R41, R40, RZ, 0x5 ;  /* 0x0000002829287211 */ /* 0x000fe400078f28ff */
[----:B------:R-:W-:-:S02]  /*c790*/  ISETP.GE.AND P3, PT, R18, R133, PT ;  /* 0x000000851200720c */ /* 0x000fc40003f66270 */
[----:B------:R-:W-:-:S04]  /*c7a0*/  LEA.HI.SX32 R40, R40, R21, 0x1b ;  /* 0x0000001528287211 */ /* 0x000fc800078fdaff */
[----:B------:R-:W-:Y:S01]  /*c7b0*/  SHF.R.S32.HI R41, RZ, 0x1f, R40 ;  /* 0x0000001fff297819 */ /* 0x000fe20000011428 */
[----:B------:R-:W-:-:S03]  /*c7c0*/  IMAD.SHL.U32 R50, R40, 0x10, RZ ;  /* 0x0000001028327824 */ /* 0x000fc600078e00ff */
[----:B------:R-:W-:-:S04]  /*c7d0*/  LEA.HI R41, R41, R40, RZ, 0x2 ;  /* 0x0000002829297211 */ /* 0x000fc800078f10ff */
[----:B------:R-:W-:Y:S02]  /*c7e0*/  SHF.R.S32.HI R43, RZ, 0x2, R41 ;  /* 0x00000002ff2b7819 */ /* 0x000fe40000011429 */
[----:B------:R-:W-:-:S03]  /*c7f0*/  LOP3.LUT R41, R199, 0x30, R50, 0xf8, !PT ;  /* 0x00000030c7297812 */ /* 0x000fc600078ef832 */
[----:B------:R-:W-:Y:S01]  /*c800*/  IMAD R40, R43, 0x2800, R200 ;  /* 0x000028002b287824 */ /* 0x000fe200078e02c8 */
[----:B------:R-:W-:-:S05]  /*c810*/  LOP3.LUT R41, R41, R8, RZ, 0x3c, !PT ;  /* 0x0000000829297212 */ /* 0x000fca00078e3cff */
[----:B------:R-:W-:Y:S02]  /*c820*/  IMAD.IADD R40, R40, 0x1, R41 ;  /* 0x0000000128287824 */ /* 0x000fe400078e0229 */
[C---:B------:R-:W-:Y:S02]  /*c830*/  IMAD R41, R17.reuse, 0x7800, R135 ;  /* 0x0000780011297824 */ /* 0x040fe400078e0287 */
[----:B------:R-:W-:-:S03]  /*c840*/  IMAD R43, R17, 0x7800, R40 ;  /* 0x00007800112b7824 */ /* 0x000fc600078e0228 */
[C---:B------:R-:W-:Y:S01]  /*c850*/  IADD3 R41, R16.reuse, R41, RZ ;  /* 0x0000002910297210 */ /* 0x040fe20007ffe0ff */
[----:B------:R-:W-:-:S05]  /*c860*/  IMAD.IADD R44, R16, 0x1, R43 ;  /* 0x00000001102c7824 */ /* 0x000fca00078e022b */
[----:B------:R-:W1:Y:S04]  /*c870*/  LDS.128 R40, [R41+0x1a400] ;  /* 0x01a4000029287984 */ /* 0x000e680000000c00 */
[----:B------:R-:W3:Y:S01]  /*c880*/  LDS.128 R44, [R44+0x1a400] ;  /* 0x01a400002c2c7984 */ /* 0x000ee20000000c00 */
[----:B------:R-:W-:Y:S05]  /*c890*/  @P3 BRA `(.L_x_414) ;  /* 0x0000000c00403947 */ /* 0x000fea0003800000 */
[----:B---3--:R-:W-:Y:S01]  /*c8a0*/  IMAD.MOV.U32 R55, RZ, RZ, R44 ;  /* 0x000000ffff377224 */ /* 0x008fe200078e002c */
[----:B------:R-:W-:Y:S01]  /*c8b0*/  F2FP.F16.E4M3.UNPACK_B R58, R160.H1 ;  /* 0x000000a0ff3a723e */ /* 0x000fe200030006ff */
[----:B-1----:R-:W-:Y:S01]  /*c8c0*/  IMAD.MOV.U32 R54, RZ, RZ, R40 ;  /* 0x000000ffff367224 */ /* 0x002fe200078e0028 */
[----:B------:R-:W-:Y:S01]  /*c8d0*/  F2FP.F16.E4M3.UNPACK_B R51, R162.H1 ;  /* 0x000000a2ff33723e */ /* 0x000fe200030006ff */
[----:B------:R-:W-:Y:S01]  /*c8e0*/  IMAD.MOV.U32 R78, RZ, RZ, R46 ;  /* 0x000000ffff4e7224 */ /* 0x000fe200078e002e */
[----:B------:R-:W-:Y:S01]  /*c8f0*/  F2FP.F16.E4M3.UNPACK_B R56, R55.H1 ;  /* 0x00000037ff38723e */ /* 0x000fe200030006ff */
[----:B------:R-:W-:Y:S01]  /*c900*/  HADD2.F32 R59, -RZ, R58.H0_H0 ;  /* 0x2000003aff3b7230 */ /* 0x000fe20000004100 */
[-C--:B------:R-:W-:Y:S01]  /*c910*/  F2FP.F16.E4M3.UNPACK_B R53, R54.reuse.H1 ;  /* 0x00000036ff35723e */ /* 0x080fe200030006ff */
[----:B------:R-:W-:Y:S01]  /*c920*/  HADD2.F32 R57, -RZ, R51.H0_H0 ;  /* 0x20000033ff397230 */ /* 0x000fe20000004100 */
[----:B------:R-:W-:Y:S01]  /*c930*/  F2FP.F16.E4M3.UNPACK_B R54, R54 ;  /* 0x00000036ff36723e */ /* 0x000fe200020006ff */
[----:B------:R-:W-:Y:S01]  /*c940*/  HADD2.F32 R40, -RZ, R56.H0_H0 ;  /* 0x20000038ff287230 */ /* 0x000fe20000004100 */
[----:B------:R-:W-:Y:S01]  /*c950*/  SHF.R.U32.HI R72, RZ, 0x10, R79 ;  /* 0x00000010ff487819 */ /* 0x000fe2000001164f */
[----:B------:R-:W-:Y:S01]  /*c960*/  HADD2.F32 R44, -RZ, R53.H0_H0 ;  /* 0x20000035ff2c7230 */ /* 0x000fe20000004100 */
[----:B------:R-:W-:Y:S01]  /*c970*/  F2FP.F16.E4M3.UNPACK_B R46, R161.H1 ;  /* 0x000000a1ff2e723e */ /* 0x000fe200030006ff */
[----:B------:R-:W-:-:S02]  /*c980*/  HADD2.F32 R58, -RZ, R58.H1_H1 ;  /* 0x3000003aff3a7230 */ /* 0x000fc40000004100 */
[-C--:B------:R-:W-:Y:S01]  /*c990*/  FMUL.FTZ R73, R40, R59.reuse ;  /* 0x0000003b28497220 */ /* 0x080fe20000410000 */
        /* <DEDUP_REMOVED lines=8> */
[----:B------:R-:W-:Y:S01]  /*ca20*/  F2FP.F16.E4M3.UNPACK_B R59, R162 ;  /* 0x000000a2ff3b723e */ /* 0x000fe200020006ff */
[----:B------:R-:W-:-:S02]  /*ca30*/  HADD2.F32 R58, -RZ, R54.H0_H0 ;  /* 0x20000036ff3a7230 */ /* 0x000fc40000004100 */
[-C--:B------:R-:W-:Y:S01]  /*ca40*/  FFMA.FTZ R53, R53, R51.reuse, -R60 ;  /* 0x0000003335357223 */ /* 0x080fe2000001083c */
[----:B------:R-:W-:Y:S01]  /*ca50*/  FFMA.FTZ R51, R56, R51, R57 ;  /* 0x0000003338337223 */ /* 0x000fe20000010039 */
[----:B------:R-:W-:Y:S01]  /*ca60*/  F2FP.F16.E4M3.UNPACK_B R57, R160 ;  /* 0x000000a0ff39723e */ /* 0x000fe200020006ff */
[----:B------:R-:W-:Y:S01]  /*ca70*/  HADD2.F32 R60, -RZ, R59.H0_H0 ;  /* 0x2000003bff3c7230 */ /* 0x000fe20000004100 */
[----:B------:R-:W-:Y:S01]  /*ca80*/  F2FP.F16.E4M3.UNPACK_B R56, R55 ;  /* 0x00000037ff38723e */ /* 0x000fe200020006ff */
[----:B------:R-:W-:Y:S01]  /*ca90*/  HADD2.F32 R94, -RZ, R46.H0_H0 ;  /* 0x2000002eff5e7230 */ /* 0x000fe20000004100 */
[-C--:B0-----:R-:W-:Y:S01]  /*caa0*/  F2FP.F16.E4M3.UNPACK_B R88, R78.reuse.H1 ;  /* 0x0000004eff58723e */ /* 0x081fe200030006ff */
[----:B------:R-:W-:Y:S01]  /*cab0*/  HADD2.F32 R62, -RZ, R57.H0_H0 ;  /* 0x20000039ff3e7230 */ /* 0x000fe20000004100 */
[----:B------:R-:W-:Y:S01]  /*cac0*/  F2FP.F16.E4M3.UNPACK_B R90, R163.H1 ;  /* 0x000000a3ff5a723e */ /* 0x000fe200030006ff */
[----:B------:R-:W-:Y:S01]  /*cad0*/  HADD2.F32 R55, -RZ, R56.H0_H0 ;  /* 0x20000038ff377230 */ /* 0x000fe20000004100 */
[----:B------:R-:W-:Y:S01]  /*cae0*/  F2FP.F16.E4M3.UNPACK_B R161, R161 ;  /* 0x000000a1ffa1723e */ /* 0x000fe200020006ff */
[----:B------:R-:W-:Y:S01]  /*caf0*/  HADD2.F32 R89, -RZ, R88.H0_H0 ;  /* 0x20000058ff597230 */ /* 0x000fe20000004100 */
[----:B------:R-:W-:Y:S01]  /*cb00*/  F2FP.F16.E4M3.UNPACK_B R78, R78 ;  /* 0x0000004eff4e723e */ /* 0x000fe200020006ff */
[----:B------:R-:W-:-:S02]  /*cb10*/  HADD2.F32 R92, -RZ, R90.H0_H0 ;  /* 0x2000005aff5c7230 */ /* 0x000fc40000004100 */
[-C--:B------:R-:W-:Y:S01]  /*cb20*/  FMUL.FTZ R73, R55, R62.reuse ;  /* 0x0000003e37497220 */ /* 0x080fe20000410000 */
[C---:B------:R-:W-:Y:S01]  /*cb30*/  FMUL.FTZ R62, R58.reuse, R62 ;  /* 0x0000003e3a3e7220 */ /* 0x040fe20000410000 */
[----:B------:R-:W-:Y:S01]  /*cb40*/  FMUL.FTZ R93, R89, R94 ;  /* 0x0000005e595d7220 */ /* 0x000fe20000410000 */
[----:B------:R-:W-:Y:S02]  /*cb50*/  HADD2.F32 R46, -RZ, R46.H1_H1 ;  /* 0x3000002eff2e7230 */ /* 0x000fe40000004100 */
[-C--:B------:R-:W-:Y:S01]  /*cb60*/  FFMA.FTZ R58, R58, R60.reuse, -R73 ;  /* 0x0000003c3a3a7223 */ /* 0x080fe20000010849 */
[----:B------:R-:W-:Y:S01]  /*cb70*/  FFMA.FTZ R55, R55, R60, R62 ;  /* 0x0000003c37377223 */ /* 0x000fe2000001003e */
[----:B------:R-:W-:Y:S01]  /*cb80*/  SHF.R.U32.HI R62, RZ, 0x8, R79 ;  /* 0x00000008ff3e7819 */ /* 0x000fe2000001164f */
[----:B------:R-:W-:Y:S01]  /*cb90*/  HADD2.F32 R88, -RZ, R88.H1_H1 ;  /* 0x30000058ff587230 */ /* 0x000fe20000004100 */
[----:B------:R-:W-:Y:S01]  /*cba0*/  LOP3.LUT R60, R79, 0xff0000ff, RZ, 0xc0, !PT ;  /* 0xff0000ff4f3c7812 */ /* 0x000fe200078ec0ff */
[----:B------:R-:W-:Y:S01]  /*cbb0*/  HADD2.F32 R90, -RZ, R90.H1_H1 ;  /* 0x3000005aff5a7230 */ /* 0x000fe20000004100 */
[-C--:B------:R-:W-:Y:S01]  /*cbc0*/  F2FP.F16.E4M3.UNPACK_B R79, R42.reuse.H1 ;  /* 0x0000002aff4f723e */ /* 0x080fe200030006ff */
[----:B------:R-:W-:Y:S01]  /*cbd0*/  HADD2.F32 R57, -RZ, R57.H1_H1 ;  /* 0x30000039ff397230 */ /* 0x000fe20000004100 */
[----:B------:R-:W-:Y:S01]  /*cbe0*/  F2FP.F16.E4M3.UNPACK_B R42, R42 ;  /* 0x0000002aff2a723e */ /* 0x000fe200020006ff */
[----:B------:R-:W-:Y:S01]  /*cbf0*/  HADD2.F32 R56, -RZ, R56.H1_H1 ;  /* 0x30000038ff387230 */ /* 0x000fe20000004100 */
[----:B------:R-:W-:Y:S01]  /*cc00*/  F2FP.F16.E4M3.UNPACK_B R163, R163 ;  /* 0x000000a3ffa3723e */ /* 0x000fe200020006ff */
[--C-:B------:R-:W-:Y:S01]  /*cc10*/  HADD2.F32 R91, -RZ, R79.reuse.H0_H0 ;  /* 0x2000004fff5b7230 */ /* 0x100fe20000004100 */
[----:B------:R-:W-:Y:S01]  /*cc20*/  LOP3.LUT R74, R61, 0xff0000ff, RZ, 0xc0, !PT ;  /* 0xff0000ff3d4a7812 */ /* 0x000fe200078ec0ff */
[----:B------:R-:W-:-:S02]  /*cc30*/  HADD2.F32 R79, -RZ, R79.H1_H1 ;  /* 0x3000004fff4f7230 */ /* 0x000fc40000004100 */
[----:B------:R-:W-:Y:S01]  /*cc40*/  FMUL.FTZ R73, R56, R57 ;  /* 0x0000003938497220 */ /* 0x000fe20000410000 */
[----:B------:R-:W-:Y:S02]  /*cc50*/  HADD2.F32 R54, -RZ, R54.H1_H1 ;  /* 0x30000036ff367230 */ /* 0x000fe40000004100 */
[C---:B------:R-:W-:Y:S01]  /*cc60*/  FMUL.FTZ R94, R91.reuse, R94 ;  /* 0x0000005e5b5e7220 */ /* 0x040fe20000410000 */
[-C--:B------:R-:W-:Y:S01]  /*cc70*/  FFMA.FTZ R93, R91, R92.reuse, -R93 ;  /* 0x0000005c5b5d7223 */ /* 0x080fe2000001085d */
[----:B------:R-:W-:Y:S01]  /*cc80*/  HADD2.F32 R59, -RZ, R59.H1_H1 ;  /* 0x3000003bff3b7230 */ /* 0x000fe20000004100 */
[----:B------:R-:W-:Y:S01]  /*cc90*/  SHF.R.U32.HI R76, RZ, 0x10, R77 ;  /* 0x00000010ff4c7819 */ /* 0x000fe2000001164d */
[----:B------:R-:W-:Y:S01]  /*cca0*/  FFMA.FTZ R94, R89, R92, R94 ;  /* 0x0000005c595e7223 */ /* 0x000fe2000001005e */
[-C--:B------:R-:W-:Y:S01]  /*ccb0*/  FMUL.FTZ R89, R88, R46.reuse ;  /* 0x0000002e58597220 */ /* 0x080fe20000410000 */
[----:B------:R-:W-:Y:S01]  /*ccc0*/  FMUL.FTZ R46, R79, R46 ;  /* 0x0000002e4f2e7220 */ /* 0x000fe20000410000 */
[----:B------:R-:W-:-:S02]  /*ccd0*/  HADD2.F32 R92, -RZ, R161.H0_H0 ;  /* 0x200000a1ff5c7230 */ /* 0x000fc40000004100 */
[----:B------:R-:W-:Y:S01]  /*cce0*/  FMUL.FTZ R75, R54, R57 ;  /* 0x00000039364b7220 */ /* 0x000fe20000410000 */
[-C--:B------:R-:W-:Y:S01]  /*ccf0*/  FFMA.FTZ R79, R79, R90.reuse, -R89 ;  /* 0x0000005a4f4f7223 */ /* 0x080fe20000010859 */
[----:B------:R-:W-:Y:S01]  /*cd00*/  FFMA.FTZ R46, R88, R90, R46 ;  /* 0x0000005a582e7223 */ /* 0x000fe2000001002e */
[----:B------:R-:W-:Y:S02]  /*cd10*/  HADD2.F32 R88, -RZ, R78.H0_H0 ;  /* 0x2000004eff587230 */ /* 0x000fe40000004100 */
[-C--:B------:R-:W-:Y:S01]  /*cd20*/  FFMA.FTZ R57, R54, R59.reuse, -R73 ;  /* 0x0000003b36397223 */ /* 0x080fe20000010849 */
[----:B------:R-:W-:Y:S02]  /*cd30*/  HADD2.F32 R90, -RZ, R42.H0_H0 ;  /* 0x2000002aff5a7230 */ /* 0x000fe40000004100 */
[----:B------:R-:W-:Y:S01]  /*cd40*/  FFMA.FTZ R54, R56, R59, R75 ;  /* 0x0000003b38367223 */ /* 0x000fe2000001004b */
        /* <DEDUP_REMOVED lines=8> */
[----:B------:R-:W-:Y:S02]  /*cdd0*/  HADD2.F32 R163, -RZ, R163.H1_H1 ;  /* 0x300000a3ffa37230 */ /* 0x000fe40000004100 */
[-C--:B------:R-:W-:Y:S01]  /*cde0*/  FMUL.FTZ R89, R78, R161.reuse ;  /* 0x000000a14e597220 */ /* 0x080fe20000410000 */
[----:B------:R-:W-:Y:S01]  /*cdf0*/  SHF.R.U32.HI R56, RZ, 0x8, R77 ;  /* 0x00000008ff387819 */ /* 0x000fe2000001164d */
[C---:B------:R-:W-:Y:S01]  /*ce00*/  FMUL.FTZ R161, R42.reuse, R161 ;  /* 0x000000a12aa17220 */ /* 0x040fe20000410000 */
[----:B------:R-:W-:Y:S01]  /*ce10*/  SHF.R.U32.HI R73, RZ, 0x8, R61 ;  /* 0x00000008ff497819 */ /* 0x000fe2000001163d */
[-C--:B------:R-:W-:Y:S01]  /*ce20*/  FFMA.FTZ R42, R42, R163.reuse, -R89 ;  /* 0x000000a32a2a7223 */ /* 0x080fe20000010859 */
[----:B------:R-:W-:Y:S01]  /*ce30*/  SHF.R.U32.HI R75, RZ, 0x8, R63 ;  /* 0x00000008ff4b7819 */ /* 0x000fe2000001163f */
[----:B------:R-:W-:Y:S01]  /*ce40*/  IMAD.SHL.U32 R89, R62, 0x100, RZ ;  /* 0x000001003e597824 */ /* 0x000fe200078e00ff */
[----:B------:R-:W-:Y:S01]  /*ce50*/  LOP3.LUT R59, R77, 0xff0000ff, RZ, 0xc0, !PT ;  /* 0xff0000ff4d3b7812 */ /* 0x000fe200078ec0ff */
[----:B------:R-:W-:Y:S01]  /*ce60*/  IMAD.SHL.U32 R73, R73, 0x100, RZ ;  /* 0x0000010049497824 */ /* 0x000fe200078e00ff */
[----:B------:R-:W-:Y:S01]  /*ce70*/  SHF.R.U32.HI R61, RZ, 0x10, R61 ;  /* 0x00000010ff3d7819 */ /* 0x000fe2000001163d */
[----:B------:R-:W-:Y:S01]  /*ce80*/  IMAD.SHL.U32 R62, R75, 0x100, RZ ;  /* 0x000001004b3e7824 */ /* 0x000fe200078e00ff */
[----:B------:R-:W-:Y:S01]  /*ce90*/  SHF.L.U32 R56, R56, 0x8, RZ ;  /* 0x0000000838387819 */ /* 0x000fe200000006ff */
[----:B------:R-:W-:Y:S01]  /*cea0*/  IMAD.U32 R76, R76, 0x10000, RZ ;  /* 0x000100004c4c7824 */ /* 0x000fe200078e00ff */
[----:B------:R-:W-:Y:S01]  /*ceb0*/  LOP3.LUT R77, R63, 0xff0000ff, RZ, 0xc0, !PT ;  /* 0xff0000ff3f4d7812 */ /* 0x000fe200078ec0ff */
[----:B------:R-:W-:Y:S01]  /*cec0*/  IMAD.U32 R61, R61, 0x10000, RZ ;  /* 0x000100003d3d7824 */ /* 0x000fe200078e00ff */
[----:B------:R-:W-:Y:S01]  /*ced0*/  SHF.R.U32.HI R63, RZ, 0x10, R63 ;  /* 0x00000010ff3f7819 */ /* 0x000fe2000001163f */
[----:B------:R-:W-:Y:S01]  /*cee0*/  FFMA.FTZ R161, R78, R163, R161 ;  /* 0x000000a34ea17223 */ /* 0x000fe200000100a1 */
[----:B------:R-:W-:-:S02]  /*cef0*/  LOP3.LUT R59, R59, 0xff00, R56, 0xf8, !PT ;  /* 0x0000ff003b3b7812 */ /* 0x000fc400078ef838 */
[----:B------:R-:W-:Y:S01]  /*cf00*/  LOP3.LUT R56, R60, 0xff00, R89, 0xf8, !PT ;  /* 0x0000ff003c387812 */ /* 0x000fe200078ef859 */
[----:B------:R-:W-:Y:S01]  /*cf10*/  IMAD.U32 R63, R63, 0x10000, RZ ;  /* 0x000100003f3f7824 */ /* 0x000fe200078e00ff */
[----:B------:R-:W-:Y:S02]  /*cf20*/  LOP3.LUT R60, R74, 0xff00, R73, 0xf8, !PT ;  /* 0x0000ff004a3c7812 */ /* 0x000fe400078ef849 */
[----:B------:R-:W-:Y:S02]  /*cf30*/  LOP3.LUT R62, R77, 0xff00, R62, 0xf8, !PT ;  /* 0x0000ff004d3e7812 */ /* 0x000fe400078ef83e */
[----:B------:R-:W-:Y:S02]  /*cf40*/  F2FP.SATFINITE.E4M3.F32.PACK_AB_MERGE_C R53, R53, R44, RZ ;  /* 0x0000002c3535723e */ /* 0x000fe400048070ff */
[----:B------:R-:W-:Y:S02]  /*cf50*/  LOP3.LUT R60, R60, 0xff0000, R61, 0xf8, !PT ;  /* 0x00ff00003c3c7812 */ /* 0x000fe400078ef83d */
[----:B------:R-:W-:-:S02]  /*cf60*/  F2FP.SATFINITE.E4M3.F32.PACK_AB_MERGE_C R51, R51, R40, RZ ;  /* 0x000000283333723e */ /* 0x000fc400048070ff */
[----:B------:R-:W-:Y:S02]  /*cf70*/  LOP3.LUT R44, R62, 0xff0000, R63, 0xf8, !PT ;  /* 0x00ff00003e2c7812 */ /* 0x000fe400078ef83f */
[----:B------:R-:W-:Y:S02]  /*cf80*/  F2FP.SATFINITE.E4M3.F32.PACK_AB_MERGE_C R40, R57, R58, R53 ;  /* 0x0000003a3928723e */ /* 0x000fe40004807035 */
[----:B------:R-:W-:Y:S02]  /*cf90*/  F2FP.F16.E4M3.UNPACK_B R57, R45 ;  /* 0x0000002dff39723e */ /* 0x000fe400020006ff */
[----:B------:R-:W-:Y:S02]  /*cfa0*/  F2FP.SATFINITE.E4M3.F32.PACK_AB_MERGE_C R54, R54, R55, R51 ;  /* 0x000000373636723e */ /* 0x000fe40004807033 */
[----:B------:R-:W-:Y:S01]  /*cfb0*/  F2FP.F16.E4M3.UNPACK_B R63, R60 ;  /* 0x0000003cff3f723e */ /* 0x000fe200020006ff */
[--C-:B------:R-:W-:Y:S01]  /*cfc0*/  HADD2.F32 R51, -RZ, R57.reuse.H0_H0 ;  /* 0x20000039ff337230 */ /* 0x100fe20000004100 */
[----:B------:R-:W-:Y:S01]  /*cfd0*/  LOP3.LUT R59, R59, 0xff0000, R76, 0xf8, !PT ;  /* 0x00ff00003b3b7812 */ /* 0x000fe200078ef84c */
[----:B------:R-:W-:Y:S01]  /*cfe0*/  HADD2.F32 R61, -RZ, R57.H1_H1 ;  /* 0x30000039ff3d7230 */ /* 0x000fe20000004100 */
[----:B------:R-:W-:-:S02]  /*cff0*/  F2FP.F16.E4M3.UNPACK_B R55, R41 ;  /* 0x00000029ff37723e */ /* 0x000fc400020006ff */
[----:B------:R-:W-:Y:S01]  /*d000*/  SHF.L.U32 R73, R72, 0x10, RZ ;  /* 0x0000001048497819 */ /* 0x000fe200000006ff */
[----:B------:R-:W-:Y:S01]  /*d010*/  HADD2.F32 R72, -RZ, R63.H0_H0 ;  /* 0x2000003fff487230 */ /* 0x000fe20000004100 */
[----:B------:R-:W-:Y:S01]  /*d020*/  F2FP.F16.E4M3.UNPACK_B R58, R59 ;  /* 0x0000003bff3a723e */ /* 0x000fe200020006ff */
[--C-:B------:R-:W-:Y:S01]  /*d030*/  HADD2.F32 R53, -RZ, R55.reuse.H0_H0 ;  /* 0x20000037ff357230 */ /* 0x100fe20000004100 */
[----:B------:R-:W-:Y:S01]  /*d040*/  LOP3.LUT R56, R56, 0xff0000, R73, 0xf8, !PT ;  /* 0x00ff000038387812 */ /* 0x000fe200078ef849 */
[----:B------:R-:W-:Y:S02]  /*d050*/  HADD2.F32 R55, -RZ, R55.H1_H1 ;  /* 0x30000037ff377230 */ /* 0x000fe40000004100 */
[-C--:B------:R-:W-:Y:S01]  /*d060*/  FMUL.FTZ R74, R51, R72.reuse ;  /* 0x00000048334a7220 */ /* 0x080fe20000410000 */
[----:B------:R-:W-:Y:S02]  /*d070*/  HADD2.F32 R62, -RZ, R58.H0_H0 ;  /* 0x2000003aff3e7230 */ /* 0x000fe40000004100 */
[----:B------:R-:W-:Y:S01]  /*d080*/  FMUL.FTZ R72, R53, R72 ;  /* 0x0000004835487220 */ /* 0x000fe20000410000 */
[----:B------:R-:W-:-:S02]  /*d090*/  F2FP.F16.E4M3.UNPACK_B R57, R45.H1 ;  /* 0x0000002dff39723e */ /* 0x000fc400030006ff */
[----:B------:R-:W-:Y:S01]  /*d0a0*/  F2FP.F16.E4M3.UNPACK_B R73, R60.H1 ;  /* 0x0000003cff49723e */ /* 0x000fe200030006ff */
[-C--:B------:R-:W-:Y:S01]  /*d0b0*/  FFMA.FTZ R51, R51, R62.reuse, R72 ;  /* 0x0000003e33337223 */ /* 0x080fe20000010048 */
[----:B------:R-:W-:Y:S02]  /*d0c0*/  HADD2.F32 R72, -RZ, R63.H1_H1 ;  /* 0x3000003fff487230 */ /* 0x000fe40000004100 */
[----:B------:R-:W-:Y:S01]  /*d0d0*/  FFMA.FTZ R53, R53, R62, -R74 ;  /* 0x0000003e35357223 */ /* 0x000fe2000001084a */
[----:B------:R-:W-:Y:S01]  /*d0e0*/  F2FP.F16.E4M3.UNPACK_B R45, R41.H1 ;  /* 0x00000029ff2d723e */ /* 0x000fe200030006ff */
[----:B------:R-:W-:Y:S01]  /*d0f0*/  HADD2.F32 R62, -RZ, R58.H1_H1 ;  /* 0x3000003aff3e7230 */ /* 0x000fe20000004100 */
[----:B------:R-:W-:Y:S01]  /*d100*/  F2FP.F16.E4M3.UNPACK_B R59, R59.H1 ;  /* 0x0000003bff3b723e */ /* 0x000fe200030006ff */
[----:B------:R-:W-:Y:S02]  /*d110*/  HADD2.F32 R63, -RZ, R57.H0_H0 ;  /* 0x20000039ff3f7230 */ /* 0x000fe40000004100 */
[-C--:B------:R-:W-:Y:S01]  /*d120*/  FMUL.FTZ R58, R61, R72.reuse ;  /* 0x000000483d3a7220 */ /* 0x080fe20000410000 */
[----:B------:R-:W-:Y:S01]  /*d130*/  FMUL.FTZ R60, R55, R72 ;  /* 0x00000048373c7220 */ /* 0x000fe20000410000 */
[----:B------:R-:W-:Y:S01]  /*d140*/  HADD2.F32 R76, -RZ, R73.H0_H0 ;  /* 0x20000049ff4c7230 */ /* 0x000fe20000004100 */
[----:B------:R-:W-:Y:S01]  /*d150*/  F2FP.SATFINITE.E4M3.F32.PACK_AB_MERGE_C R79, R79, R93, RZ ;  /* 0x0000005d4f4f723e */ /* 0x000fe200048070ff */
[----:B------:R-:W-:-:S02]  /*d160*/  HADD2.F32 R41, -RZ, R45.H0_H0 ;  /* 0x2000002dff297230 */ /* 0x000fc40000004100 */
[-C--:B------:R-:W-:Y:S01]  /*d170*/  FFMA.FTZ R58, R55, R62.reuse, -R58 ;  /* 0x0000003e373a7223 */ /* 0x080fe2000001083a */
[----:B------:R-:W-:Y:S01]  /*d180*/  FFMA.FTZ R60, R61, R62, R60 ;  /* 0x0000003e3d3c7223 */ /* 0x000fe2000001003c */
[----:B------:R-:W-:Y:S02]  /*d190*/  HADD2.F32 R74, -RZ, R59.H0_H0 ;  /* 0x2000003bff4a7230 */ /* 0x000fe40000004100 */
[-C--:B------:R-:W-:Y:S01]  /*d1a0*/  FMUL.FTZ R62, R63, R76.reuse ;  /* 0x0000004c3f3e7220 */ /* 0x080fe20000410000 */
[----:B------:R-:W-:Y:S02]  /*d1b0*/  HADD2.F32 R72, -RZ, R57.H1_H1 ;  /* 0x30000039ff487230 */ /* 0x000fe40000004100 */
[C---:B------:R-:W-:Y:S01]  /*d1c0*/  FMUL.FTZ R76, R41.reuse, R76 ;  /* 0x0000004c294c7220 */ /* 0x040fe20000410000 */
[----:B------:R-:W-:Y:S02]  /*d1d0*/  HADD2.F32 R73, -RZ, R73.H1_H1 ;  /* 0x30000049ff497230 */ /* 0x000fe40000004100 */
[----:B------:R-:W-:Y:S01]  /*d1e0*/  FFMA.FTZ R41, R41, R74, -R62 ;  /* 0x0000004a29297223 */ /* 0x000fe2000001083e */
[----:B------:R-:W-:Y:S01]  /*d1f0*/  HADD2.F32 R62, -RZ, R45.H1_H1 ;  /* 0x3000002dff3e7230 */ /* 0x000fe20000004100 */
[----:B------:R-:W-:Y:S01]  /*d200*/  F2FP.F16.E4M3.UNPACK_B R57, R47 ;  /* 0x0000002fff39723e */ /* 0x000fe200020006ff */
[----:B------:R-:W-:-:S02]  /*d210*/  HADD2.F32 R61, -RZ, R59.H1_H1 ;  /* 0x3000003bff3d7230 */ /* 0x000fc40000004100 */
[-C--:B------:R-:W-:Y:S01]  /*d220*/  FMUL.FTZ R55, R72, R73.reuse ;  /* 0x0000004948377220 */ /* 0x080fe20000410000 */
[----:B------:R-:W-:Y:S01]  /*d230*/  F2FP.F16.E4M3.UNPACK_B R59, R44 ;  /* 0x0000002cff3b723e */ /* 0x000fe200020006ff */
[C---:B------:R-:W-:Y:S01]  /*d240*/  FMUL.FTZ R73, R62.reuse, R73 ;  /* 0x000000493e497220 */ /* 0x040fe20000410000 */
[----:B------:R-:W-:Y:S01]  /*d250*/  FFMA.FTZ R45, R63, R74, R76 ;  /* 0x0000004a3f2d7223 */ /* 0x000fe2000001004c */
[----:B------:R-:W-:Y:S01]  /*d260*/  FFMA.FTZ R62, R62, R61, -R55 ;  /* 0x0000003d3e3e7223 */ /* 0x000fe20000010837 */
[----:B------:R-:W-:Y:S01]  /*d270*/  F2FP.F16.E4M3.UNPACK_B R55, R43 ;  /* 0x0000002bff37723e */ /* 0x000fe200020006ff */
[----:B------:R-:W-:Y:S01]  /*d280*/  FFMA.FTZ R72, R72, R61, R73 ;  /* 0x0000003d48487223 */ /* 0x000fe20000010049 */
[----:B------:R-:W-:Y:S01]  /*d290*/  HADD2.F32 R73, -RZ, R57.H0_H0 ;  /* 0x20000039ff497230 */ /* 0x000fe20000004100 */
[-C--:B------:R-:W-:Y:S01]  /*d2a0*/  F2FP.F16.E4M3.UNPACK_B R63, R56.reuse ;  /* 0x00000038ff3f723e */ /* 0x080fe200020006ff */
[----:B------:R-:W-:Y:S01]  /*d2b0*/  HADD2.F32 R76, -RZ, R59.H0_H0 ;  /* 0x2000003bff4c7230 */ /* 0x000fe20000004100 */
[----:B------:R-:W-:Y:S01]  /*d2c0*/  F2FP.F16.E4M3.UNPACK_B R56, R56.H1 ;  /* 0x00000038ff38723e */ /* 0x000fe200030006ff */
[----:B------:R-:W-:Y:S01]  /*d2d0*/  HADD2.F32 R61, -RZ, R55.H0_H0 ;  /* 0x20000037ff3d7230 */ /* 0x000fe20000004100 */
[----:B------:R-:W-:Y:S01]  /*d2e0*/  F2FP.SATFINITE.E4M3.F32.PACK_AB_MERGE_C R46, R46, R94, RZ ;  /* 0x0000005e2e2e723e */ /* 0x000fe200048070ff */
[----:B------:R-:W-:-:S02]  /*d2f0*/  HADD2.F32 R74, -RZ, R63.H0_H0 ;  /* 0x2000003fff4a7230 */ /* 0x000fc40000004100 */
[-C--:B------:R-:W-:Y:S01]  /*d300*/  FMUL.FTZ R78, R73, R76.reuse ;  /* 0x0000004c494e7220 */ /* 0x080fe20000410000 */
[--C-:B------:R-:W-:Y:S02]  /*d310*/  HADD2.F32 R75, -RZ, R56.reuse.H0_H0 ;  /* 0x20000038ff4b7230 */ /* 0x100fe40000004100 */
[C---:B------:R-:W-:Y:S01]  /*d320*/  FMUL.FTZ R76, R61.reuse, R76 ;  /* 0x0000004c3d4c7220 */ /* 0x040fe20000410000 */
[----:B------:R-:W-:Y:S02]  /*d330*/  HADD2.F32 R56, -RZ, R56.H1_H1 ;  /* 0x30000038ff387230 */ /* 0x000fe40000004100 */
[-C--:B------:R-:W-:Y:S01]  /*d340*/  FFMA.FTZ R61, R61, R74.reuse, -R78 ;  /* 0x0000004a3d3d7223 */ /* 0x080fe2000001084e */
[----:B------:R-:W-:Y:S02]  /*d350*/  HADD2.F32 R57, -RZ, R57.H1_H1 ;  /* 0x30000039ff397230 */ /* 0x000fe40000004100 */
[----:B------:R-:W-:Y:S01]  /*d360*/  FFMA.FTZ R73, R73, R74, R76 ;  /* 0x0000004a49497223 */ /* 0x000fe2000001004c */
[----:B------:R-:W-:Y:S01]  /*d370*/  F2FP.F16.E4M3.UNPACK_B R74, R47.H1 ;  /* 0x0000002fff4a723e */ /* 0x000fe200030006ff */
[----:B------:R-:W-:Y:S01]  /*d380*/  HADD2.F32 R55, -RZ, R55.H1_H1 ;  /* 0x30000037ff377230 */ /* 0x000fe20000004100 */
[----:B------:R-:W-:-:S02]  /*d390*/  F2FP.F16.E4M3.UNPACK_B R76, R44.H1 ;  /* 0x0000002cff4c723e */ /* 0x000fc400030006ff */
[----:B------:R-:W-:Y:S01]  /*d3a0*/  F2FP.F16.E4M3.UNPACK_B R47, R43.H1 ;  /* 0x0000002bff2f723e */ /* 0x000fe200030006ff */
[----:B------:R-:W-:Y:S01]  /*d3b0*/  HADD2.F32 R44, -RZ, R74.H0_H0 ;  /* 0x2000004aff2c7230 */ /* 0x000fe20000004100 */
[----:B------:R-:W-:Y:S01]  /*d3c0*/  F2FP.SATFINITE.E4M3.F32.PACK_AB_MERGE_C R41, R62, R41, RZ ;  /* 0x000000293e29723e */ /* 0x000fe200048070ff */
[--C-:B------:R-:W-:Y:S01]  /*d3d0*/  HADD2.F32 R77, -RZ, R76.reuse.H0_H0 ;  /* 0x2000004cff4d7230 */ /* 0x100fe20000004100 */
[----:B------:R-:W-:Y:S01]  /*d3e0*/  F2FP.SATFINITE.E4M3.F32.PACK_AB_MERGE_C R45, R72, R45, RZ ;  /* 0x0000002d482d723e */ /* 0x000fe200048070ff */
[--C-:B------:R-:W-:Y:S01]  /*d3f0*/  HADD2.F32 R43, -RZ, R47.reuse.H0_H0 ;  /* 0x2000002fff2b7230 */ /* 0x100fe20000004100 */
[----:B------:R-:W-:Y:S01]  /*d400*/  F2FP.SATFINITE.E4M3.F32.PACK_AB_MERGE_C R42, R42, R91, R79 ;  /* 0x0000005b2a2a723e */ /* 0x000fe2000480704f */
[----:B------:R-:W-:Y:S02]  /*d410*/  HADD2.F32 R76, -RZ, R76.H1_H1 ;  /* 0x3000004cff4c7230 */ /* 0x000fe40000004100 */
[----:B------:R-:W-:Y:S01]  /*d420*/  FMUL.FTZ R78, R44, R77 ;  /* 0x0000004d2c4e7220 */ /* 0x000fe20000410000 */
[----:B------:R-:W-:-:S02]  /*d430*/  HADD2.F32 R47, -RZ, R47.H1_H1 ;  /* 0x3000002fff2f7230 */ /* 0x000fc40000004100 */
[C---:B------:R-:W-:Y:S01]  /*d440*/  FMUL.FTZ R77, R43.reuse, R77 ;  /* 0x0000004d2b4d7220 */ /* 0x040fe20000410000 */
[----:B------:R-:W-:Y:S02]  /*d450*/  HADD2.F32 R74, -RZ, R74.H1_H1 ;  /* 0x3000004aff4a7230 */ /* 0x000fe40000004100 */
[-C--:B------:R-:W-:Y:S01]  /*d460*/  FFMA.FTZ R43, R43, R75.reuse, -R78 ;  /* 0x0000004b2b2b7223 */ /* 0x080fe2000001084e */
[----:B------:R-:W-:Y:S01]  /*d470*/  F2FP.SATFINITE.E4M3.F32.PACK_AB_MERGE_C R46, R161, R92, R46 ;  /* 0x0000005ca12e723e */ /* 0x000fe2000480702e */
[----:B------:R-:W-:Y:S01]  /*d480*/  FFMA.FTZ R44, R44, R75, R77 ;  /* 0x0000004b2c2c7223 */ /* 0x000fe2000001004d */
[-C--:B------:R-:W-:Y:S01]  /*d490*/  FMUL.FTZ R75, R47, R76.reuse ;  /* 0x0000004c2f4b7220 */ /* 0x080fe20000410000 */
[----:B------:R-:W-:Y:S01]  /*d4a0*/  FMUL.FTZ R78, R74, R76 ;  /* 0x0000004c4a4e7220 */ /* 0x000fe20000410000 */
[----:B------:R-:W-:Y:S02]  /*d4b0*/  F2FP.SATFINITE.E4M3.F32.PACK_AB_MERGE_C R41, R58, R53, R41 ;  /* 0x000000353a29723e */ /* 0x000fe40004807029 */
[----:B------:R-:W-:Y:S01]  /*d4c0*/  FFMA.FTZ R75, R74, R56, R75 ;  /* 0x000000384a4b7223 */ /* 0x000fe2000001004b */
[----:B------:R-:W-:-:S02]  /*d4d0*/  HADD2.F32 R74, -RZ, R59.H1_H1 ;  /* 0x3000003bff4a7230 */ /* 0x000fc40000004100 */
[----:B------:R-:W-:Y:S01]  /*d4e0*/  FFMA.FTZ R78, R47, R56, -R78 ;  /* 0x000000382f4e7223 */ /* 0x000fe2000001084e */
[----:B------:R-:W-:Y:S01]  /*d4f0*/  HADD2.F32 R56, -RZ, R63.H1_H1 ;  /* 0x3000003fff387230 */ /* 0x000fe20000004100 */
[----:B------:R-:W-:Y:S01]  /*d500*/  F2FP.SATFINITE.E4M3.F32.PACK_AB_MERGE_C R45, R60, R51, R45 ;  /* 0x000000333c2d723e */ /* 0x000fe2000480702d */
[-C--:B------:R-:W-:Y:S01]  /*d510*/  FMUL.FTZ R76, R57, R74.reuse ;  /* 0x0000004a394c7220 */ /* 0x080fe20000410000 */
[----:B------:R-:W-:Y:S01]  /*d520*/  FMUL.FTZ R74, R55, R74 ;  /* 0x0000004a374a7220 */ /* 0x000fe20000410000 */
[----:B------:R-:W-:Y:S02]  /*d530*/  F2FP.SATFINITE.E4M3.F32.PACK_AB_MERGE_C R44, R75, R44, RZ ;  /* 0x0000002c4b2c723e */ /* 0x000fe400048070ff */
[-C--:B------:R-:W-:Y:S01]  /*d540*/  FFMA.FTZ R76, R55, R56.reuse, -R76 ;  /* 0x00000038374c7223 */ /* 0x080fe2000001084c */
[----:B------:R-:W-:Y:S01]  /*d550*/  FFMA.FTZ R74, R57, R56, R74 ;  /* 0x00000038394a7223 */ /* 0x000fe2000001004a */
[----:B------:R-:W-:-:S04]  /*d560*/  F2FP.SATFINITE.E4M3.F32.PACK_AB_MERGE_C R43, R78, R43, RZ ;  /* 0x0000002b4e2b723e */ /* 0x000fc800048070ff */
[----:B------:R-:W-:Y:S01]  /*d570*/  F2FP.SATFINITE.E4M3.F32.PACK_AB_MERGE_C R47, R74, R73, R44 ;  /* 0x000000494a2f723e */ /* 0x000fe2000480702c */
[----:B------:R-:W-:Y:S01]  /*d580*/  IMAD.MOV.U32 R44, RZ, RZ, R54 ;  /* 0x000000ffff2c7224 */ /* 0x000fe200078e0036 */
[----:B------:R-:W-:-:S07]  /*d590*/  F2FP.SATFINITE.E4M3.F32.PACK_AB_MERGE_C R43, R76, R61, R43 ;  /* 0x0000003d4c2b723e */ /* 0x000fce000480702b */
.L_x_414:
[----:B------:R-:W-:Y:S05]  /*d5a0*/  BSYNC B2 ;  /* 0x0000000000027941 */ /* 0x000fea0003800000 */
.L_x_413:
[----:B------:R-:W-:-:S13]  /*d5b0*/  ISETP.GE.AND P3, PT, R50, R154, PT ;  /* 0x0000009a3200720c */ /* 0x000fda0003f66270 */
[--C-:B------:R-:W-:Y:S02]  /*d5c0*/  @!P3 SHF.R.S32.HI R53, RZ, 0x1f, R50.reuse ;  /* 0x0000001fff35b819 */ /* 0x100fe40000011432 */
[----:B------:R-:W-:-:S04]  /*d5d0*/  @!P3 IADD3 R51, P4, P5, R116, R136, R50 ;  /* 0x000000887433b210 */ /* 0x000fc80007d9e032 */
[----:B------:R-:W-:Y:S02]  /*d5e0*/  @!P3 IADD3.X R54, R4, R52, R53, P4, P5 ;  /* 0x000000340436b210 */ /* 0x000fe400027ea435 */
[----:B------:R-:W-:-:S05]  /*d5f0*/  IADD3 R48, P4, R48, R124, RZ ;  /* 0x0000007c30307210 */ /* 0x000fca0007f9e0ff */
[----:B------:R-:W-:Y:S01]  /*d600*/  IMAD.X R49, R49, 0x1, R125, P4 ;  /* 0x0000000131317824 */ /* 0x000fe200020e067d */
[----:B------:R-:W-:-:S04]  /*d610*/  @!P3 IADD3 R50, P4, R51, R124, RZ ;  /* 0x0000007c3332b210 */ /* 0x000fc80007f9e0ff */
[----:B------:R-:W-:Y:S01]  /*d620*/  @!P3 IADD3.X R51, R54, R125, RZ, P4, !PT ;  /* 0x0000007d3633b210 */ /* 0x000fe200027fe4ff */
[----:B-1----:R1:W-:Y:S04]  /*d630*/  STG.E.128 desc[UR54][R48.64], R40 ;  /* 0x0000002830007986 */ /* 0x0023e8000c101d36 */
[----:B---3--:R1:W-:Y:S04]  /*d640*/  @!P3 STG.E.128 desc[UR54][R50.64], R44 ;  /* 0x0000002c3200b986 */ /* 0x0083e8000c101d36 */
.L_x_412:
[----:B------:R-:W-:Y:S05]  /*d650*/  BSYNC B1 ;  /* 0x0000000000017941 */ /* 0x000fea0003800000 */
.L_x_411:
[----:B------:R-:W-:Y:S01]  /*d660*/  ISETP.NE.AND P3, PT, R35, RZ, PT ;  /* 0x000000ff2300720c */ /* 0x000fe20003f65270 */
[----:B------:R-:W-:-:S12]  /*d670*/  BSSY B1, `(.L_x_415) ;  /* 0x00000f8000017945 */ /* 0x000fd80003800000 */
[----:B------:R-:W-:Y:S05]  /*d680*/  @!P3 BRA `(.L_x_416) ;  /* 0x0000000c00d8b947 */ /* 0x000fea0003800000 */
[----:B-1----:R-:W-:Y:S01]  /*d690*/  SEL R40, R99, R159, !P1 ;  /* 0x0000009f63287207 */ /* 0x002fe20004800000 */
        /* <DEDUP_REMOVED lines=17> */
[C---:B------:R-:W-:Y:S02]  /*d7b0*/  IMAD.IADD R41, R16.reuse, 0x1, R41 ;  /* 0x0000000110297824 */ /* 0x040fe400078e0229 */
[----:B------:R-:W-:-:S04]  /*d7c0*/  IMAD.IADD R44, R16, 0x1, R43 ;  /* 0x00000001102c7824 */ /* 0x000fc800078e022b */
[----:B------:R-:W1:Y:S04]  /*d7d0*/  LDS.128 R40, [R41+0x1a400] ;  /* 0x01a4000029287984 */ /* 0x000e680000000c00 */
[----:B------:R-:W3:Y:S01]  /*d7e0*/  LDS.128 R44, [R44+0x1a400] ;  /* 0x01a400002c2c7984 */ /* 0x000ee20000000c00 */
[----:B------:R-:W-:Y:S05]  /*d7f0*/  @P3 BRA `(.L_x_418) ;  /* 0x0000000c00503947 */ /* 0x000fea0003800000 */
[----:B------:R-:W-:Y:S01]  /*d800*/  SHF.R.U32.HI R54, RZ, 0x8, R81 ;  /* 0x00000008ff367819 */ /* 0x000fe20000011651 */
[----:B---3--:R-:W-:Y:S01]  /*d810*/  IMAD.MOV.U32 R57, RZ, RZ, R44 ;  /* 0x000000ffff397224 */ /* 0x008fe200078e002c */
[----:B-1----:R-:W-:Y:S01]  /*d820*/  MOV R56, R40 ;  /* 0x0000002800387202 */ /* 0x002fe20000000f00 */
[----:B------:R-:W-:Y:S01]  /*d830*/  IMAD.MOV.U32 R55, RZ, RZ, R46 ;  /* 0x000000ffff377224 */ /* 0x000fe200078e002e */
[----:B------:R-:W-:Y:S01]  /*d840*/  LOP3.LUT R59, R81, 0xff0000ff, RZ, 0xc0, !PT ;  /* 0xff0000ff513b7812 */ /* 0x000fe200078ec0ff */
[----:B------:R-:W-:Y:S01]  /*d850*/  IMAD.SHL.U32 R40, R54, 0x100, RZ ;  /* 0x0000010036287824 */ /* 0x000fe200078e00ff */
[----:B------:R-:W-:Y:S01]  /*d860*/  SHF.R.U32.HI R60, RZ, 0x8, R65 ;  /* 0x00000008ff3c7819 */ /* 0x000fe20000011641 */
[----:B------:R-:W-:Y:S01]  /*d870*/  IMAD.MOV.U32 R54, RZ, RZ, R42 ;  /* 0x000000ffff367224 */ /* 0x000fe200078e002a */
[----:B------:R-:W-:Y:S02]  /*d880*/  SHF.R.U32.HI R62, RZ, 0x8, R83 ;  /* 0x00000008ff3e7819 */ /* 0x000fe40000011653 */
[----:B------:R-:W-:Y:S01]  /*d890*/  LOP3.LUT R59, R59, 0xff00, R40, 0xf8, !PT ;  /* 0x0000ff003b3b7812 */ /* 0x000fe200078ef828 */
[----:B------:R-:W-:Y:S01]  /*d8a0*/  IMAD.SHL.U32 R42, R60, 0x100, RZ ;  /* 0x000001003c2a7824 */ /* 0x000fe200078e00ff */
[----:B------:R-:W-:-:S02]  /*d8b0*/  SHF.R.U32.HI R66, RZ, 0x10, R81 ;  /* 0x00000010ff427819 */ /* 0x000fc40000011651 */
[----:B------:R-:W-:Y:S02]  /*d8c0*/  SHF.R.U32.HI R64, RZ, 0x10, R83 ;  /* 0x00000010ff407819 */ /* 0x000fe40000011653 */
[----:B------:R-:W-:Y:S01]  /*d8d0*/  LOP3.LUT R61, R83, 0xff0000ff, RZ, 0xc0, !PT ;  /* 0xff0000ff533d7812 */ /* 0x000fe200078ec0ff */
[----:B------:R-:W-:Y:S01]  /*d8e0*/  IMAD.U32 R44, R66, 0x10000, RZ ;  /* 0x00010000422c7824 */ /* 0x000fe200078e00ff */
[----:B------:R-:W-:Y:S02]  /*d8f0*/  SHF.R.U32.HI R58, RZ, 0x8, R67 ;  /* 0x00000008ff3a7819 */ /* 0x000fe40000011643 */
[----:B------:R-:W-:Y:S02]  /*d900*/  SHF.L.U32 R40, R62, 0x8, RZ ;  /* 0x000000083e287819 */ /* 0x000fe400000006ff */
[----:B------:R-:W-:Y:S01]  /*d910*/  LOP3.LUT R63, R65, 0xff0000ff, RZ, 0xc0, !PT ;  /* 0xff0000ff413f7812 */ /* 0x000fe200078ec0ff */
[----:B------:R-:W-:Y:S01]  /*d920*/  IMAD.SHL.U32 R46, R58, 0x100, RZ ;  /* 0x000001003a2e7824 */ /* 0x000fe200078e00ff */
[----:B------:R-:W-:-:S02]  /*d930*/  SHF.R.U32.HI R48, RZ, 0x10, R65 ;  /* 0x00000010ff307819 */ /* 0x000fc40000011641 */
[----:B------:R-:W-:Y:S01]  /*d940*/  LOP3.LUT R61, R61, 0xff00, R40, 0xf8, !PT ;  /* 0x0000ff003d3d7812 */ /* 0x000fe200078ef828 */
[----:B------:R-:W-:Y:S01]  /*d950*/  IMAD.U32 R40, R64, 0x10000, RZ ;  /* 0x0001000040287824 */ /* 0x000fe200078e00ff */
[----:B------:R-:W-:Y:S02]  /*d960*/  LOP3.LUT R65, R63, 0xff00, R42, 0xf8, !PT ;  /* 0x0000ff003f417812 */ /* 0x000fe400078ef82a */
[----:B------:R-:W-:Y:S02]  /*d970*/  F2FP.F16.E4M3.UNPACK_B R63, R158.H1 ;  /* 0x0000009eff3f723e */ /* 0x000fe400030006ff */
[----:B------:R-:W-:Y:S02]  /*d980*/  F2FP.F16.E4M3.UNPACK_B R60, R57.H1 ;  /* 0x00000039ff3c723e */ /* 0x000fe400030006ff */
[----:B------:R-:W-:Y:S01]  /*d990*/  F2FP.F16.E4M3.UNPACK_B R58, R56.H1 ;  /* 0x00000038ff3a723e */ /* 0x000fe200030006ff */
[----:B------:R-:W-:Y:S01]  /*d9a0*/  HADD2.F32 R42, -RZ, R63.H0_H0 ;  /* 0x2000003fff2a7230 */ /* 0x000fe20000004100 */
[----:B------:R-:W-:-:S02]  /*d9b0*/  SHF.R.U32.HI R53, RZ, 0x10, R67 ;  /* 0x00000010ff357819 */ /* 0x000fc40000011643 */
[----:B------:R-:W-:Y:S02]  /*d9c0*/  LOP3.LUT R67, R67, 0xff0000ff, RZ, 0xc0, !PT ;  /* 0xff0000ff43437812 */ /* 0x000fe400078ec0ff */
[----:B------:R-:W-:Y:S01]  /*d9d0*/  LOP3.LUT R44, R59, 0xff0000, R44, 0xf8, !PT ;  /* 0x00ff00003b2c7812 */ /* 0x000fe200078ef82c */
[----:B------:R-:W-:Y:S01]  /*d9e0*/  HADD2.F32 R59, -RZ, R58.H0_H0 ;  /* 0x2000003aff3b7230 */ /* 0x000fe20000004100 */
[----:B------:R-:W-:Y:S01]  /*d9f0*/  LOP3.LUT R40, R61, 0xff0000, R40, 0xf8, !PT ;  /* 0x00ff00003d287812 */ /* 0x000fe200078ef828 */
[----:B------:R-:W-:Y:S01]  /*da00*/  HADD2.F32 R61, -RZ, R60.H0_H0 ;  /* 0x2000003cff3d7230 */ /* 0x000fe20000004100 */
[----:B------:R-:W-:Y:S01]  /*da10*/  F2FP.F16.E4M3.UNPACK_B R62, R156.H1 ;  /* 0x0000009cff3e723e */ /* 0x000fe200030006ff */
[----:B------:R-:W-:Y:S01]  /*da20*/  IMAD.U32 R53, R53, 0x10000, RZ ;  /* 0x0001000035357824 */ /* 0x000fe200078e00ff */
[----:B------:R-:W-:Y:S01]  /*da30*/  LOP3.LUT R66, R67, 0xff00, R46, 0xf8, !PT ;  /* 0x0000ff0043427812 */ /* 0x000fe200078ef82e */
[----:B------:R-:W-:Y:S01]  /*da40*/  FMUL.FTZ R72, R59, R42 ;  /* 0x0000002a3b487220 */ /* 0x000fe20000410000 */
[----:B------:R-:W-:Y:S01]  /*da50*/  SHF.L.U32 R46, R48, 0x10, RZ ;  /* 0x00000010302e7819 */ /* 0x000fe200000006ff */
[----:B------:R-:W-:-:S02]  /*da60*/  HADD2.F32 R64, -RZ, R62.H0_H0 ;  /* 0x2000003eff407230 */ /* 0x000fc40000004100 */
[----:B------:R-:W-:Y:S01]  /*da70*/  FMUL.FTZ R48, R61, R42 ;  /* 0x0000002a3d307220 */ /* 0x000fe20000410000 */
[----:B------:R-:W-:Y:S02]  /*da80*/  LOP3.LUT R42, R66, 0xff0000, R53, 0xf8, !PT ;  /* 0x00ff0000422a7812 */ /* 0x000fe400078ef835 */
[----:B------:R-:W-:Y:S01]  /*da90*/  F2FP.F16.E4M3.UNPACK_B R158, R158 ;  /* 0x0000009eff9e723e */ /* 0x000fe200020006ff */
[-C--:B------:R-:W-:Y:S01]  /*daa0*/  FFMA.FTZ R48, R59, R64.reuse, -R48 ;  /* 0x000000403b307223 */ /* 0x080fe20000010830 */
[----:B------:R-:W-:Y:S01]  /*dab0*/  FFMA.FTZ R53, R61, R64, R72 ;  /* 0x000000403d357223 */ /* 0x000fe20000010048 */
[----:B------:R-:W-:Y:S01]  /*dac0*/  HADD2.F32 R64, -RZ, R62.H1_H1 ;  /* 0x3000003eff407230 */ /* 0x000fe20000004100 */
[----:B------:R-:W-:Y:S01]  /*dad0*/  F2FP.F16.E4M3.UNPACK_B R61, R57 ;  /* 0x00000039ff3d723e */ /* 0x000fe200020006ff */
[----:B------:R-:W-:Y:S01]  /*dae0*/  HADD2.F32 R62, -RZ, R63.H1_H1 ;  /* 0x3000003fff3e7230 */ /* 0x000fe20000004100 */
[----:B------:R-:W-:Y:S01]  /*daf0*/  LOP3.LUT R46, R65, 0xff0000, R46, 0xf8, !PT ;  /* 0x00ff0000412e7812 */ /* 0x000fe200078ef82e */
[----:B------:R-:W-:Y:S01]  /*db00*/  HADD2.F32 R59, -RZ, R58.H1_H1 ;  /* 0x3000003aff3b7230 */ /* 0x000fe20000004100 */
[----:B------:R-:W-:Y:S01]  /*db10*/  F2FP.F16.E4M3.UNPACK_B R156, R156 ;  /* 0x0000009cff9c723e */ /* 0x000fe200020006ff */
[----:B------:R-:W-:Y:S01]  /*db20*/  HADD2.F32 R63, -RZ, R60.H1_H1 ;  /* 0x3000003cff3f7230 */ /* 0x000fe20000004100 */
[----:B------:R-:W-:Y:S01]  /*db30*/  F2FP.F16.E4M3.UNPACK_B R60, R56 ;  /* 0x00000038ff3c723e */ /* 0x000fe200020006ff */
[----:B------:R-:W-:-:S02]  /*db40*/  HADD2.F32 R65, -RZ, R158.H0_H0 ;  /* 0x2000009eff417230 */ /* 0x000fc40000004100 */
[-C--:B------:R-:W-:Y:S01]  /*db50*/  FMUL.FTZ R66, R59, R62.reuse ;  /* 0x0000003e3b427220 */ /* 0x080fe20000410000 */
[----:B------:R-:W-:Y:S02]  /*db60*/  HADD2.F32 R158, -RZ, R158.H1_H1 ;  /* 0x3000009eff9e7230 */ /* 0x000fe40000004100 */
[----:B------:R-:W-:Y:S01]  /*db70*/  FMUL.FTZ R56, R63, R62 ;  /* 0x0000003e3f387220 */ /* 0x000fe20000410000 */
[--C-:B------:R-:W-:Y:S02]  /*db80*/  HADD2.F32 R62, -RZ, R61.reuse.H0_H0 ;  /* 0x2000003dff3e7230 */ /* 0x100fe40000004100 */
[----:B------:R-:W-:Y:S02]  /*db90*/  HADD2.F32 R58, -RZ, R60.H0_H0 ;  /* 0x2000003cff3a7230 */ /* 0x000fe40000004100 */
[-C--:B------:R-:W-:Y:S01]  /*dba0*/  FFMA.FTZ R57, R59, R64.reuse, -R56 ;  /* 0x000000403b397223 */ /* 0x080fe20000010838 */
[----:B------:R-:W-:Y:S02]  /*dbb0*/  HADD2.F32 R59, -RZ, R156.H0_H0 ;  /* 0x2000009cff3b7230 */ /* 0x000fe40000004100 */
[----:B------:R-:W-:Y:S01]  /*dbc0*/  FFMA.FTZ R56, R63, R64, R66 ;  /* 0x000000403f387223 */ /* 0x000fe20000010042 */
[-C--:B------:R-:W-:Y:S01]  /*dbd0*/  FMUL.FTZ R67, R62, R65.reuse ;  /* 0x000000413e437220 */ /* 0x080fe20000410000 */
[C---:B------:R-:W-:Y:S01]  /*dbe0*/  FMUL.FTZ R65, R58.reuse, R65 ;  /* 0x000000413a417220 */ /* 0x040fe20000410000 */
[----:B------:R-:W-:Y:S01]  /*dbf0*/  HADD2.F32 R63, -RZ, R61.H1_H1 ;  /* 0x3000003dff3f7230 */ /* 0x000fe20000004100 */
[----:B------:R-:W-:Y:S01]  /*dc00*/  F2FP.F16.E4M3.UNPACK_B R66, R157.H1 ;  /* 0x0000009dff42723e */ /* 0x000fe200030006ff */
[----:B------:R-:W-:Y:S01]  /*dc10*/  HADD2.F32 R60, -RZ, R60.H1_H1 ;  /* 0x3000003cff3c7230 */ /* 0x000fe20000004100 */
[----:B------:R-:W-:Y:S01]  /*dc20*/  F2FP.F16.E4M3.UNPACK_B R64, R55.H1 ;  /* 0x00000037ff40723e */ /* 0x000fe200030006ff */
[-C--:B------:R-:W-:Y:S01]  /*dc30*/  FFMA.FTZ R58, R58, R59.reuse, -R67 ;  /* 0x0000003b3a3a7223 */ /* 0x080fe20000010843 */
[----:B------:R-:W-:Y:S01]  /*dc40*/  FFMA.FTZ R59, R62, R59, R65 ;  /* 0x0000003b3e3b7223 */ /* 0x000fe20000010041 */
[----:B------:R-:W-:Y:S01]  /*dc50*/  HADD2.F32 R156, -RZ, R156.H1_H1 ;  /* 0x3000009cff9c7230 */ /* 0x000fe20000004100 */
[----:B------:R-:W-:Y:S01]  /*dc60*/  F2FP.F16.E4M3.UNPACK_B R67, R155.H1 ;  /* 0x0000009bff43723e */ /* 0x000fe200030006ff */
[----:B------:R-:W-:Y:S01]  /*dc70*/  FMUL.FTZ R61, R63, R158 ;  /* 0x0000009e3f3d7220 */ /* 0x000fe20000410000 */
[----:B------:R-:W-:Y:S01]  /*dc80*/  F2FP.F16.E4M3.UNPACK_B R62, R54.H1 ;  /* 0x00000036ff3e723e */ /* 0x000fe200030006ff */
[----:B------:R-:W-:-:S02]  /*dc90*/  HADD2.F32 R74, -RZ, R66.H0_H0 ;  /* 0x20000042ff4a7230 */ /* 0x000fc40000004100 */
[C---:B------:R-:W-:Y:S01]  /*dca0*/  FMUL.FTZ R158, R60.reuse, R158 ;  /* 0x0000009e3c9e7220 */ /* 0x040fe20000410000 */
[----:B------:R-:W-:Y:S02]  /*dcb0*/  HADD2.F32 R73, -RZ, R66.H1_H1 ;  /* 0x30000042ff497230 */ /* 0x000fe40000004100 */
[-C--:B------:R-:W-:Y:S01]  /*dcc0*/  FFMA.FTZ R61, R60, R156.reuse, -R61 ;  /* 0x0000009c3c3d7223 */ /* 0x080fe2000001083d */
[--C-:B------:R-:W-:Y:S02]  /*dcd0*/  HADD2.F32 R66, -RZ, R64.reuse.H1_H1 ;  /* 0x30000040ff427230 */ /* 0x100fe40000004100 */
[----:B------:R-:W-:Y:S01]  /*dce0*/  FFMA.FTZ R60, R63, R156, R158 ;  /* 0x0000009c3f3c7223 */ /* 0x000fe2000001009e */
[----:B------:R-:W-:Y:S01]  /*dcf0*/  HADD2.F32 R65, -RZ, R64.H0_H0 ;  /* 0x20000040ff417230 */ /* 0x000fe20000004100 */
[----:B------:R-:W-:Y:S01]  /*dd00*/  F2FP.F16.E4M3.UNPACK_B R157, R157 ;  /* 0x0000009dff9d723e */ /* 0x000fe200020006ff */
[----:B------:R-:W-:Y:S02]  /*dd10*/  HADD2.F32 R72, -RZ, R67.H0_H0 ;  /* 0x20000043ff487230 */ /* 0x000fe40000004100 */
[----:B------:R-:W-:Y:S01]  /*dd20*/  FMUL.FTZ R75, R66, R73 ;  /* 0x00000049424b7220 */ /* 0x000fe20000410000 */
[----:B------:R-:W-:-:S02]  /*dd30*/  HADD2.F32 R64, -RZ, R62.H1_H1 ;  /* 0x3000003eff407230 */ /* 0x000fc40000004100 */
[----:B------:R-:W-:Y:S01]  /*dd40*/  FMUL.FTZ R76, R65, R74 ;  /* 0x0000004a414c7220 */ /* 0x000fe20000410000 */
[----:B------:R-:W-:Y:S01]  /*dd50*/  HADD2.F32 R67, -RZ, R67.H1_H1 ;  /* 0x30000043ff437230 */ /* 0x000fe20000004100 */
[----:B------:R-:W-:Y:S01]  /*dd60*/  F2FP.F16.E4M3.UNPACK_B R54, R54 ;  /* 0x00000036ff36723e */ /* 0x000fe200020006ff */
[----:B------:R-:W-:Y:S02]  /*dd70*/  HADD2.F32 R63, -RZ, R62.H0_H0 ;  /* 0x2000003eff3f7230 */ /* 0x000fe40000004100 */
[C---:B------:R-:W-:Y:S01]  /*dd80*/  FMUL.FTZ R73, R64.reuse, R73 ;  /* 0x0000004940497220 */ /* 0x040fe20000410000 */
[----:B------:R-:W-:Y:S01]  /*dd90*/  F2FP.F16.E4M3.UNPACK_B R155, R155 ;  /* 0x0000009bff9b723e */ /* 0x000fe200020006ff */
[----:B------:R-:W-:Y:S01]  /*dda0*/  FFMA.FTZ R75, R64, R67, -R75 ;  /* 0x00000043404b7223 */ /* 0x000fe2000001084b */
[----:B------:R-:W-:Y:S01]  /*ddb0*/  F2FP.F16.E4M3.UNPACK_B R64, R55 ;  /* 0x00000037ff40723e */ /* 0x000fe200020006ff */
[C---:B------:R-:W-:Y:S01]  /*ddc0*/  FMUL.FTZ R74, R63.reuse, R74 ;  /* 0x0000004a3f4a7220 */ /* 0x040fe20000410000 */
[----:B------:R-:W-:Y:S01]  /*ddd0*/  FFMA.FTZ R62, R63, R72, -R76 ;  /* 0x000000483f3e7223 */ /* 0x000fe2000001084c */
[----:B------:R-:W-:Y:S01]  /*dde0*/  FFMA.FTZ R76, R66, R67, R73 ;  /* 0x00000043424c7223 */ /* 0x000fe20000010049 */
[----:B------:R-:W-:-:S02]  /*ddf0*/  HADD2.F32 R55, -RZ, R54.H0_H0 ;  /* 0x20000036ff377230 */ /* 0x000fc40000004100 */
[----:B------:R-:W-:Y:S01]  /*de00*/  FFMA.FTZ R63, R65, R72, R74 ;  /* 0x00000048413f7223 */ /* 0x000fe2000001004a */
[--C-:B------:R-:W-:Y:S01]  /*de10*/  HADD2.F32 R72, -RZ, R157.reuse.H0_H0 ;  /* 0x2000009dff487230 */ /* 0x100fe20000004100 */
[----:B------:R-:W-:Y:S01]  /*de20*/  F2FP.SATFINITE.E4M3.F32.PACK_AB_MERGE_C R48, R57, R48, RZ ;  /* 0x000000303930723e */ /* 0x000fe200048070ff */
[--C-:B------:R-:W-:Y:S01]  /*de30*/  HADD2.F32 R65, -RZ, R64.reuse.H0_H0 ;  /* 0x20000040ff417230 */ /* 0x100fe20000004100 */
[----:B------:R-:W-:Y:S01]  /*de40*/  F2FP.F16.E4M3.UNPACK_B R57, R41 ;  /* 0x00000029ff39723e */ /* 0x000fe200020006ff */
[----:B------:R-:W-:Y:S01]  /*de50*/  HADD2.F32 R157, -RZ, R157.H1_H1 ;  /* 0x3000009dff9d7230 */ /* 0x000fe20000004100 */
[----:B------:R-:W-:Y:S01]  /*de60*/  F2FP.SATFINITE.E4M3.F32.PACK_AB_MERGE_C R76, R76, R63, RZ ;  /* 0x0000003f4c4c723e */ /* 0x000fe200048070ff */
[----:B------:R-:W-:Y:S02]  /*de70*/  HADD2.F32 R64, -RZ, R64.H1_H1 ;  /* 0x30000040ff407230 */ /* 0x000fe40000004100 */
[----:B------:R-:W-:Y:S01]  /*de80*/  FMUL.FTZ R74, R65, R72 ;  /* 0x00000048414a7220 */ /* 0x000fe20000410000 */
[----:B------:R-:W-:Y:S01]  /*de90*/  HADD2.F32 R66, -RZ, R155.H0_H0 ;  /* 0x2000009bff427230 */ /* 0x000fe20000004100 */
[----:B------:R-:W-:Y:S01]  /*dea0*/  F2FP.F16.E4M3.UNPACK_B R63, R46 ;  /* 0x0000002eff3f723e */ /* 0x000fe200020006ff */
[----:B------:R-:W-:-:S02]  /*deb0*/  HADD2.F32 R54, -RZ, R54.H1_H1 ;  /* 0x30000036ff367230 */ /* 0x000fc40000004100 */
[-C--:B------:R-:W-:Y:S01]  /*dec0*/  FMUL.FTZ R67, R64, R157.reuse ;  /* 0x0000009d40437220 */ /* 0x080fe20000410000 */
[----:B------:R-:W-:Y:S02]  /*ded0*/  HADD2.F32 R155, -RZ, R155.H1_H1 ;  /* 0x3000009bff9b7230 */ /* 0x000fe40000004100 */
[C---:B------:R-:W-:Y:S01]  /*dee0*/  FMUL.FTZ R72, R55.reuse, R72 ;  /* 0x0000004837487220 */ /* 0x040fe20000410000 */
[----:B------:R-:W-:Y:S01]  /*def0*/  FFMA.FTZ R74, R55, R66, -R74 ;  /* 0x00000042374a7223 */ /* 0x000fe2000001084a */
[C---:B------:R-:W-:Y:S01]  /*df00*/  FMUL.FTZ R157, R54.reuse, R157 ;  /* 0x0000009d369d7220 */ /* 0x040fe20000410000 */
[----:B------:R-:W-:Y:S01]  /*df10*/  F2FP.SATFINITE.E4M3.F32.PACK_AB_MERGE_C R55, R61, R58, R48 ;  /* 0x0000003a3d37723e */ /* 0x000fe20004807030 */
[----:B------:R-:W-:Y:S01]  /*df20*/  FFMA.FTZ R67, R54, R155, -R67 ;  /* 0x0000009b36437223 */ /* 0x000fe20000010843 */
[----:B------:R-:W-:Y:S01]  /*df30*/  F2FP.SATFINITE.E4M3.F32.PACK_AB_MERGE_C R54, R56, R53, RZ ;  /* 0x000000353836723e */ /* 0x000fe200048070ff */
[----:B------:R-:W-:Y:S01]  /*df40*/  HADD2.F32 R56, -RZ, R57.H0_H0 ;  /* 0x20000039ff387230 */ /* 0x000fe20000004100 */
[----:B------:R-:W-:Y:S01]  /*df50*/  F2FP.SATFINITE.E4M3.F32.PACK_AB_MERGE_C R53, R75, R62, RZ ;  /* 0x0000003e4b35723e */ /* 0x000fe200048070ff */
[----:B------:R-:W-:Y:S01]  /*df60*/  FFMA.FTZ R72, R65, R66, R72 ;  /* 0x0000004241487223 */ /* 0x000fe20000010048 */
[----:B------:R-:W-:Y:S01]  /*df70*/  F2FP.F16.E4M3.UNPACK_B R62, R45 ;  /* 0x0000002dff3e723e */ /* 0x000fe200020006ff */
[----:B------:R-:W-:Y:S01]  /*df80*/  FFMA.FTZ R157, R64, R155, R157 ;  /* 0x0000009b409d7223 */ /* 0x000fe2000001009d */
[----:B------:R-:W-:Y:S01]  /*df90*/  F2FP.SATFINITE.E4M3.F32.PACK_AB_MERGE_C R54, R60, R59, R54 ;  /* 0x0000003b3c36723e */ /* 0x000fe20004807036 */
[----:B------:R-:W-:Y:S01]  /*dfa0*/  HADD2.F32 R59, -RZ, R63.H0_H0 ;  /* 0x2000003fff3b7230 */ /* 0x000fe20000004100 */
[----:B------:R-:W-:Y:S01]  /*dfb0*/  F2FP.F16.E4M3.UNPACK_B R60, R44 ;  /* 0x0000002cff3c723e */ /* 0x000fe200020006ff */
[--C-:B------:R-:W-:Y:S01]  /*dfc0*/  HADD2.F32 R58, -RZ, R62.reuse.H0_H0 ;  /* 0x2000003eff3a7230 */ /* 0x100fe20000004100 */
[----:B------:R-:W-:Y:S01]  /*dfd0*/  F2FP.SATFINITE.E4M3.F32.PACK_AB_MERGE_C R53, R67, R74, R53 ;  /* 0x0000004a4335723e */ /* 0x000fe20004807035 */
[----:B------:R-:W-:-:S02]  /*dfe0*/  HADD2.F32 R62, -RZ, R62.H1_H1 ;  /* 0x3000003eff3e7230 */ /* 0x000fc40000004100 */
[-C--:B------:R-:W-:Y:S01]  /*dff0*/  FMUL.FTZ R67, R56, R59.reuse ;  /* 0x0000003b38437220 */ /* 0x080fe20000410000 */
[--C-:B------:R-:W-:Y:S02]  /*e000*/  HADD2.F32 R61, -RZ, R60.reuse.H0_H0 ;  /* 0x2000003cff3d7230 */ /* 0x100fe40000004100 */
[----:B------:R-:W-:Y:S01]  /*e010*/  FMUL.FTZ R65, R58, R59 ;  /* 0x0000003b3a417220 */ /* 0x000fe20000410000 */
[----:B------:R-:W-:Y:S01]  /*e020*/  HADD2.F32 R63, -RZ, R63.H1_H1 ;  /* 0x3000003fff3f7230 */ /* 0x000fe20000004100 */
[----:B------:R-:W-:Y:S01]  /*e030*/  F2FP.F16.E4M3.UNPACK_B R44, R44.H1 ;  /* 0x0000002cff2c723e */ /* 0x000fe200030006ff */
[----:B------:R-:W-:Y:S02]  /*e040*/  HADD2.F32 R59, -RZ, R57.H1_H1 ;  /* 0x30000039ff3b7230 */ /* 0x000fe40000004100 */
[-C--:B------:R-:W-:Y:S01]  /*e050*/  FFMA.FTZ R56, R56, R61.reuse, -R65 ;  /* 0x0000003d38387223 */ /* 0x080fe20000010841 */
[----:B------:R-:W-:Y:S01]  /*e060*/  FFMA.FTZ R57, R58, R61, R67 ;  /* 0x0000003d3a397223 */ /* 0x000fe20000010043 */
[----:B------:R-:W-:-:S02]  /*e070*/  HADD2.F32 R61, -RZ, R60.H1_H1 ;  /* 0x3000003cff3d7230 */ /* 0x000fc40000004100 */
[CC--:B------:R-:W-:Y:S01]  /*e080*/  FMUL.FTZ R64, R62.reuse, R63.reuse ;  /* 0x0000003f3e407220 */ /* 0x0c0fe20000410000 */
[C---:B------:R-:W-:Y:S01]  /*e090*/  FMUL.FTZ R65, R59.reuse, R63 ;  /* 0x0000003f3b417220 */ /* 0x040fe20000410000 */
[----:B------:R-:W-:Y:S02]  /*e0a0*/  F2FP.F16.E4M3.UNPACK_B R60, R45.H1 ;  /* 0x0000002dff3c723e */ /* 0x000fe400030006ff */
[----:B------:R-:W-:Y:S01]  /*e0b0*/  F2FP.F16.E4M3.UNPACK_B R63, R46.H1 ;  /* 0x0000002eff3f723e */ /* 0x000fe200030006ff */
[----:B------:R-:W-:Y:S01]  /*e0c0*/  FFMA.FTZ R46, R62, R61, R65 ;  /* 0x0000003d3e2e7223 */ /* 0x000fe20000010041 */
[----:B------:R-:W-:Y:S01]  /*e0d0*/  F2FP.F16.E4M3.UNPACK_B R58, R41.H1 ;  /* 0x00000029ff3a723e */ /* 0x000fe200030006ff */
[----:B------:R-:W-:Y:S01]  /*e0e0*/  FFMA.FTZ R41, R59, R61, -R64 ;  /* 0x0000003d3b297223 */ /* 0x000fe20000010840 */
[----:B------:R-:W-:Y:S01]  /*e0f0*/  HADD2.F32 R59, -RZ, R60.H0_H0 ;  /* 0x2000003cff3b7230 */ /* 0x000fe20000004100 */
[----:B------:R-:W-:Y:S01]  /*e100*/  F2FP.F16.E4M3.UNPACK_B R73, R42 ;  /* 0x0000002aff49723e */ /* 0x000fe200020006ff */
[----:B------:R-:W-:Y:S01]  /*e110*/  HADD2.F32 R62, -RZ, R63.H0_H0 ;  /* 0x2000003fff3e7230 */ /* 0x000fe20000004100 */
[----:B------:R-:W-:Y:S01]  /*e120*/  F2FP.F16.E4M3.UNPACK_B R67, R40.H1 ;  /* 0x00000028ff43723e */ /* 0x000fe200030006ff */
[----:B------:R-:W-:Y:S01]  /*e130*/  HADD2.F32 R45, -RZ, R58.H0_H0 ;  /* 0x2000003aff2d7230 */ /* 0x000fe20000004100 */
[----:B------:R-:W-:Y:S01]  /*e140*/  F2FP.F16.E4M3.UNPACK_B R74, R42.H1 ;  /* 0x0000002aff4a723e */ /* 0x000fe200030006ff */
[----:B------:R-:W-:-:S02]  /*e150*/  HADD2.F32 R61, -RZ, R60.H1_H1 ;  /* 0x3000003cff3d7230 */ /* 0x000fc40000004100 */
[-C--:B------:R-:W-:Y:S01]  /*e160*/  FMUL.FTZ R66, R59, R62.reuse ;  /* 0x0000003e3b427220 */ /* 0x080fe20000410000 */
[----:B------:R-:W-:Y:S02]  /*e170*/  HADD2.F32 R60, -RZ, R44.H0_H0 ;  /* 0x2000002cff3c7230 */ /* 0x000fe40000004100 */
[----:B------:R-:W-:Y:S01]  /*e180*/  FMUL.FTZ R62, R45, R62 ;  /* 0x0000003e2d3e7220 */ /* 0x000fe20000410000 */
[----:B------:R-:W-:Y:S01]  /*e190*/  HADD2.F32 R64, -RZ, R63.H1_H1 ;  /* 0x3000003fff407230 */ /* 0x000fe20000004100 */
[----:B------:R-:W-:Y:S01]  /*e1a0*/  F2FP.SATFINITE.E4M3.F32.PACK_AB_MERGE_C R48, R157, R72, R76 ;  /* 0x000000489d30723e */ /* 0x000fe2000480704c */
[----:B------:R-:W-:Y:S02]  /*e1b0*/  HADD2.F32 R58, -RZ, R58.H1_H1 ;  /* 0x3000003aff3a7230 */ /* 0x000fe40000004100 */
[----:B------:R-:W-:Y:S02]  /*e1c0*/  HADD2.F32 R63, -RZ, R44.H1_H1 ;  /* 0x3000002cff3f7230 */ /* 0x000fe40000004100 */
[----:B------:R-:W-:Y:S01]  /*e1d0*/  FFMA.FTZ R44, R45, R60, -R66 ;  /* 0x0000003c2d2c7223 */ /* 0x000fe20000010842 */
[----:B------:R-:W-:Y:S01]  /*e1e0*/  FMUL.FTZ R65, R61, R64 ;  /* 0x000000403d417220 */ /* 0x000fe20000410000 */
[----:B------:R-:W-:Y:S01]  /*e1f0*/  FFMA.FTZ R45, R59, R60, R62 ;  /* 0x0000003c3b2d7223 */ /* 0x000fe2000001003e */
[C---:B------:R-:W-:Y:S01]  /*e200*/  FMUL.FTZ R64, R58.reuse, R64 ;  /* 0x000000403a407220 */ /* 0x040fe20000410000 */
[----:B------:R-:W-:Y:S01]  /*e210*/  F2FP.F16.E4M3.UNPACK_B R62, R47 ;  /* 0x0000002fff3e723e */ /* 0x000fe200020006ff */
[----:B------:R-:W-:Y:S01]  /*e220*/  FFMA.FTZ R59, R58, R63, -R65 ;  /* 0x0000003f3a3b7223 */ /* 0x000fe20000010841 */
[----:B------:R-:W-:Y:S01]  /*e230*/  F2FP.F16.E4M3.UNPACK_B R60, R43 ;  /* 0x0000002bff3c723e */ /* 0x000fe200020006ff */
[----:B------:R-:W-:Y:S01]  /*e240*/  FFMA.FTZ R58, R61, R63, R64 ;  /* 0x0000003f3d3a7223 */ /* 0x000fe20000010040 */
[----:B------:R-:W-:Y:S01]  /*e250*/  F2FP.F16.E4M3.UNPACK_B R66, R40 ;  /* 0x00000028ff42723e */ /* 0x000fe200020006ff */
[----:B------:R-:W-:Y:S01]  /*e260*/  HADD2.F32 R64, -RZ, R62.H0_H0 ;  /* 0x2000003eff407230 */ /* 0x000fe20000004100 */
[----:B------:R-:W-:Y:S01]  /*e270*/  F2FP.F16.E4M3.UNPACK_B R63, R47.H1 ;  /* 0x0000002fff3f723e */ /* 0x000fe200030006ff */
[----:B------:R-:W-:Y:S01]  /*e280*/  HADD2.F32 R40, -RZ, R73.H0_H0 ;  /* 0x20000049ff287230 */ /* 0x000fe20000004100 */
[----:B------:R-:W-:Y:S01]  /*e290*/  F2FP.F16.E4M3.UNPACK_B R43, R43.H1 ;  /* 0x0000002bff2b723e */ /* 0x000fe200030006ff */
[----:B------:R-:W-:Y:S01]  /*e2a0*/  HADD2.F32 R47, -RZ, R60.H0_H0 ;  /* 0x2000003cff2f7230 */ /* 0x000fe20000004100 */
[----:B------:R-:W-:Y:S01]  /*e2b0*/  F2FP.SATFINITE.E4M3.F32.PACK_AB_MERGE_C R44, R59, R44, RZ ;  /* 0x0000002c3b2c723e */ /* 0x000fe200048070ff */
[----:B------:R-:W-:-:S02]  /*e2c0*/  HADD2.F32 R42, -RZ, R66.H0_H0 ;  /* 0x20000042ff2a7230 */ /* 0x000fc40000004100 */
[CC--:B------:R-:W-:Y:S01]  /*e2d0*/  FMUL.FTZ R78, R64.reuse, R40.reuse ;  /* 0x00000028404e7220 */ /* 0x0c0fe20000410000 */
[----:B------:R-:W-:Y:S02]  /*e2e0*/  HADD2.F32 R65, -RZ, R63.H0_H0 ;  /* 0x2000003fff417230 */ /* 0x000fe40000004100 */
[C---:B------:R-:W-:Y:S01]  /*e2f0*/  FMUL.FTZ R75, R47.reuse, R40 ;  /* 0x000000282f4b7220 */ /* 0x040fe20000410000 */
[----:B------:R-:W-:Y:S02]  /*e300*/  HADD2.F32 R76, -RZ, R74.H0_H0 ;  /* 0x2000004aff4c7230 */ /* 0x000fe40000004100 */
[-C--:B------:R-:W-:Y:S01]  /*e310*/  FFMA.FTZ R40, R47, R42.reuse, -R78 ;  /* 0x0000002a2f287223 */ /* 0x080fe2000001084e */
[----:B------:R-:W-:Y:S02]  /*e320*/  HADD2.F32 R61, -RZ, R43.H0_H0 ;  /* 0x2000002bff3d7230 */ /* 0x000fe40000004100 */
[----:B------:R-:W-:Y:S01]  /*e330*/  FFMA.FTZ R42, R64, R42, R75 ;  /* 0x0000002a402a7223 */ /* 0x000fe2000001004b */
[----:B------:R-:W-:-:S02]  /*e340*/  HADD2.F32 R63, -RZ, R63.H1_H1 ;  /* 0x3000003fff3f7230 */ /* 0x000fc40000004100 */
[-C--:B------:R-:W-:Y:S01]  /*e350*/  FMUL.FTZ R80, R65, R76.reuse ;  /* 0x0000004c41507220 */ /* 0x080fe20000410000 */
[----:B------:R-:W-:Y:S02]  /*e360*/  HADD2.F32 R74, -RZ, R74.H1_H1 ;  /* 0x3000004aff4a7230 */ /* 0x000fe40000004100 */
[----:B------:R-:W-:Y:S01]  /*e370*/  FMUL.FTZ R76, R61, R76 ;  /* 0x0000004c3d4c7220 */ /* 0x000fe20000410000 */
[----:B------:R-:W-:Y:S01]  /*e380*/  HADD2.F32 R43, -RZ, R43.H1_H1 ;  /* 0x3000002bff2b7230 */ /* 0x000fe20000004100 */
[----:B------:R-:W-:Y:S01]  /*e390*/  F2FP.SATFINITE.E4M3.F32.PACK_AB_MERGE_C R45, R58, R45, RZ ;  /* 0x0000002d3a2d723e */ /* 0x000fe200048070ff */
[----:B------:R-:W-:Y:S01]  /*e3a0*/  HADD2.F32 R72, -RZ, R67.H0_H0 ;  /* 0x20000043ff487230 */ /* 0x000fe20000004100 */
[----:B------:R-:W-:Y:S01]  /*e3b0*/  F2FP.SATFINITE.E4M3.F32.PACK_AB_MERGE_C R41, R41, R56, R44 ;  /* 0x000000382929723e */ /* 0x000fe2000480702c */
[----:B------:R-:W-:Y:S01]  /*e3c0*/  HADD2.F32 R62, -RZ, R62.H1_H1 ;  /* 0x3000003eff3e7230 */ /* 0x000fe20000004100 */
[----:B------:R-:W-:Y:S01]  /*e3d0*/  F2FP.SATFINITE.E4M3.F32.PACK_AB_MERGE_C R45, R46, R57, R45 ;  /* 0x000000392e2d723e */ /* 0x000fe2000480702d */
[----:B------:R-:W-:-:S02]  /*e3e0*/  HADD2.F32 R73, -RZ, R73.H1_H1 ;  /* 0x30000049ff497230 */ /* 0x000fc40000004100 */
[----:B------:R-:W-:Y:S01]  /*e3f0*/  FFMA.FTZ R80, R61, R72, -R80 ;  /* 0x000000483d507223 */ /* 0x000fe20000010850 */
[----:B------:R-:W-:Y:S02]  /*e400*/  HADD2.F32 R47, -RZ, R66.H1_H1 ;  /* 0x30000042ff2f7230 */ /* 0x000fe40000004100 */
[-C--:B------:R-:W-:Y:S01]  /*e410*/  FMUL.FTZ R66, R63, R74.reuse ;  /* 0x0000004a3f427220 */ /* 0x080fe20000410000 */
[----:B------:R-:W-:Y:S02]  /*e420*/  HADD2.F32 R60, -RZ, R60.H1_H1 ;  /* 0x3000003cff3c7230 */ /* 0x000fe40000004100 */
[----:B------:R-:W-:Y:S01]  /*e430*/  FMUL.FTZ R74, R43, R74 ;  /* 0x0000004a2b4a7220 */ /* 0x000fe20000410000 */
[----:B------:R-:W-:Y:S02]  /*e440*/  HADD2.F32 R64, -RZ, R67.H1_H1 ;  /* 0x30000043ff407230 */ /* 0x000fe40000004100 */
[-C--:B------:R-:W-:Y:S01]  /*e450*/  FMUL.FTZ R61, R62, R73.reuse ;  /* 0x000000493e3d7220 */ /* 0x080fe20000410000 */
[----:B------:R-:W-:Y:S01]  /*e460*/  FFMA.FTZ R76, R65, R72, R76 ;  /* 0x00000048414c7223 */ /* 0x000fe2000001004c */
[----:B------:R-:W-:Y:S01]  /*e470*/  FMUL.FTZ R73, R60, R73 ;  /* 0x000000493c497220 */ /* 0x000fe20000410000 */
[----:B------:R-:W-:-:S02]  /*e480*/  IMAD.MOV.U32 R44, RZ, RZ, R54 ;  /* 0x000000ffff2c7224 */ /* 0x000fc400078e0036 */
[-C--:B------:R-:W-:Y:S01]  /*e490*/  FFMA.FTZ R43, R43, R64.reuse, -R66 ;  /* 0x000000402b2b7223 */ /* 0x080fe20000010842 */
[----:B------:R-:W-:Y:S01]  /*e4a0*/  FFMA.FTZ R63, R63, R64, R74 ;  /* 0x000000403f3f7223 */ /* 0x000fe2000001004a */
[-C--:B------:R-:W-:Y:S01]  /*e4b0*/  FFMA.FTZ R61, R60, R47.reuse, -R61 ;  /* 0x0000002f3c3d7223 */ /* 0x080fe2000001083d */
[----:B------:R-:W-:Y:S01]  /*e4c0*/  FFMA.FTZ R73, R62, R47, R73 ;  /* 0x0000002f3e497223 */ /* 0x000fe20000010049 */
[----:B------:R-:W-:Y:S02]  /*e4d0*/  MOV R46, R48 ;  /* 0x00000030002e7202 */ /* 0x000fe40000000f00 */
[----:B------:R-:W-:Y:S02]  /*e4e0*/  F2FP.SATFINITE.E4M3.F32.PACK_AB_MERGE_C R43, R43, R80, RZ ;  /* 0x000000502b2b723e */ /* 0x000fe400048070ff */
[----:B------:R-:W-:Y:S02]  /*e4f0*/  F2FP.SATFINITE.E4M3.F32.PACK_AB_MERGE_C R63, R63, R76, RZ ;  /* 0x0000004c3f3f723e */ /* 0x000fe400048070ff */
[----:B------:R-:W-:Y:S01]  /*e500*/  F2FP.SATFINITE.E4M3.F32.PACK_AB_MERGE_C R43, R61, R40, R43 ;  /* 0x000000283d2b723e */ /* 0x000fe2000480702b */
[----:B------:R-:W-:Y:S01]  /*e510*/  IMAD.MOV.U32 R40, RZ, RZ, R55 ;  /* 0x000000ffff287224 */ /* 0x000fe200078e0037 */
[----:B------:R-:W-:Y:S01]  /*e520*/  F2FP.SATFINITE.E4M3.F32.PACK_AB_MERGE_C R47, R73, R42, R63 ;  /* 0x0000002a492f723e */ /* 0x000fe2000480703f */
[----:B------:R-:W-:-:S07]  /*e530*/  IMAD.MOV.U32 R42, RZ, RZ, R53 ;  /* 0x000000ffff2a7224 */ /* 0x000fce00078e0035 */
.L_x_418:
[----:B------:R-:W-:Y:S05]  /*e540*/  BSYNC B2 ;  /* 0x0000000000027941 */ /* 0x000fea0003800000 */
.L_x_417:
[----:B------:R-:W-:-:S13]  /*e550*/  ISETP.GE.AND P3, PT, R51, R154, PT ;  /* 0x0000009a3300720c */ /* 0x000fda0003f66270 */
[--C-:B------:R-:W-:Y:S02]  /*e560*/  @!P3 SHF.R.S32.HI R53, RZ, 0x1f, R51.reuse ;  /* 0x0000001fff35b819 */ /* 0x100fe40000011433 */
[----:B------:R-:W-:-:S04]  /*e570*/  @!P3 IADD3 R51, P4, P5, R116, R136, R51 ;  /* 0x000000887433b210 */ /* 0x000fc80007d9e033 */
[----:B------:R-:W-:Y:S02]  /*e580*/  @!P3 IADD3.X R54, R4, R52, R53, P4, P5 ;  /* 0x000000340436b210 */ /* 0x000fe400027ea435 */
[----:B------:R-:W-:-:S05]  /*e590*/  IADD3 R48, P4, R49, R124, RZ ;  /* 0x0000007c31307210 */ /* 0x000fca0007f9e0ff */
[----:B------:R-:W-:Y:S01]  /*e5a0*/  IMAD.X R49, R50, 0x1, R125, P4 ;  /* 0x0000000132317824 */ /* 0x000fe200020e067d */
[----:B------:R-:W-:-:S04]  /*e5b0*/  @!P3 IADD3 R50, P4, R51, R124, RZ ;  /* 0x0000007c3332b210 */ /* 0x000fc80007f9e0ff */
[----:B-1----:R4:W-:Y:S01]  /*e5c0*/  STG.E.128 desc[UR54][R48.64], R40 ;  /* 0x0000002830007986 */ /* 0x0029e2000c101d36 */
[----:B------:R-:W-:-:S05]  /*e5d0*/  @!P3 IMAD.X R51, R54, 0x1, R125, P4 ;  /* 0x000000013633b824 */ /* 0x000fca00020e067d */
[----:B---3--:R4:W-:Y:S03]  /*e5e0*/  @!P3 STG.E.128 desc[UR54][R50.64], R44 ;  /* 0x0000002c3200b986 */ /* 0x0089e6000c101d36 */
.L_x_416:
[----:B------:R-:W-:Y:S05]  /*e5f0*/  BSYNC B1 ;  /* 0x0000000000017941 */ /* 0x000fea0003800000 */
.L_x_415:
[----:B------:R-:W-:-:S13]  /*e600*/  ISETP.NE.AND P3, PT, R36, RZ, PT ;  /* 0x000000ff2400720c */ /* 0x000fda0003f65270 */
[----:B------:R-:W-:Y:S05]  /*e610*/  @!P3 BRA `(.L_x_369) ;  /* 0x0000001000bcb947 */ /* 0x000fea0003800000 */
[----:B-1--4-:R-:W3:Y:S01]  /*e620*/  LDL R40, [R1+0x10] ;  /* 0x0000100001287983 */ /* 0x012ee20000100800 */
[----:B------:R-:W-:Y:S01]  /*e630*/  IADD3 R49, P3, P4, R116, R136, R29 ;  /* 0x0000008874317210 */ /* 0x000fe20007c7e01d */
[----:B------:R-:W-:Y:S01]  /*e640*/  BSSY B1, `(.L_x_419) ;  /* 0x00000ec000017945 */ /* 0x000fe20003800000 */
[----:B---3--:R-:W-:Y:S02]  /*e650*/  LOP3.LUT P5, RZ, R40, 0x1, RZ, 0xc0, !PT ;  /* 0x0000000128ff7812 */ /* 0x008fe400078ac0ff */
[----:B------:R-:W-:Y:S02]  /*e660*/  IADD3.X R40, R4, R52, R32, P3, P4 ;  /* 0x0000003404287210 */ /* 0x000fe40001fe8420 */
[----:B------:R-:W-:Y:S02]  /*e670*/  IADD3 R48, P3, R49, R124, RZ ;  /* 0x0000007c31307210 */ /* 0x000fe40007f7e0ff */
[----:B------:R-:W-:-:S03]  /*e680*/  SEL R159, R99, R159, !P5 ;  /* 0x0000009f639f7207 */ /* 0x000fc60006800000 */
[----:B------:R-:W-:Y:S01]  /*e690*/  IMAD.X R49, R40, 0x1, R125, P3 ;  /* 0x0000000128317824 */ /* 0x000fe200018e067d */
[----:B------:R-:W-:Y:S02]  /*e6a0*/  SHF.R.S32.HI R40, RZ, 0x1f, R159 ;  /* 0x0000001fff287819 */ /* 0x000fe4000001149f */
[----:B------:R-:W-:Y:S02]  /*e6b0*/  ISETP.GE.AND P3, PT, R6, R133, PT ;  /* 0x000000850600720c */ /* 0x000fe40003f66270 */
        /* <DEDUP_REMOVED lines=8> */
[----:B------:R-:W-:-:S05]  /*e740*/  IMAD R40, R43, 0x2800, R200 ;  /* 0x000028002b287824 */ /* 0x000fca00078e02c8 */
[----:B------:R-:W-:Y:S01]  /*e750*/  IADD3 R40, R40, R41, RZ ;  /* 0x0000002928287210 */ /* 0x000fe20007ffe0ff */
[----:B------:R-:W-:-:S04]  /*e760*/  IMAD R41, R17, 0x7800, R131 ;  /* 0x0000780011297824 */ /* 0x000fc800078e0283 */
[----:B------:R-:W-:Y:S02]  /*e770*/  IMAD R43, R17, 0x7800, R40 ;  /* 0x00007800112b7824 */ /* 0x000fe400078e0228 */
[C---:B------:R-:W-:Y:S02]  /*e780*/  IMAD.IADD R41, R16.reuse, 0x1, R41 ;  /* 0x0000000110297824 */ /* 0x040fe400078e0229 */
[----:B------:R-:W-:-:S04]  /*e790*/  IMAD.IADD R44, R16, 0x1, R43 ;  /* 0x00000001102c7824 */ /* 0x000fc800078e022b */
[----:B------:R-:W1:Y:S04]  /*e7a0*/  LDS.128 R40, [R41+0x1a400] ;  /* 0x01a4000029287984 */ /* 0x000e680000000c00 */
[----:B------:R-:W3:Y:S01]  /*e7b0*/  LDS.128 R44, [R44+0x1a400] ;  /* 0x01a400002c2c7984 */ /* 0x000ee20000000c00 */
[----:B------:R-:W-:Y:S05]  /*e7c0*/  @P3 BRA `(.L_x_420) ;  /* 0x0000000c004c3947 */ /* 0x000fea0003800000 */
[----:B------:R-:W-:Y:S01]  /*e7d0*/  SHF.R.U32.HI R53, RZ, 0x8, R85 ;  /* 0x00000008ff357819 */ /* 0x000fe20000011655 */
[----:B-1----:R-:W-:Y:S01]  /*e7e0*/  IMAD.MOV.U32 R50, RZ, RZ, R41 ;  /* 0x000000ffff327224 */ /* 0x002fe200078e0029 */
[----:B------:R-:W-:Y:S01]  /*e7f0*/  SHF.R.U32.HI R66, RZ, 0x10, R85 ;  /* 0x00000010ff427819 */ /* 0x000fe20000011655 */
[----:B------:R-:W-:Y:S01]  /*e800*/  IMAD.MOV.U32 R56, RZ, RZ, R40 ;  /* 0x000000ffff387224 */ /* 0x000fe200078e0028 */
[----:B------:R-:W-:Y:S01]  /*e810*/  SHF.R.U32.HI R61, RZ, 0x8, R69 ;  /* 0x00000008ff3d7819 */ /* 0x000fe20000011645 */
[----:B------:R-:W-:Y:S01]  /*e820*/  IMAD.SHL.U32 R41, R53, 0x100, RZ ;  /* 0x0000010035297824 */ /* 0x000fe200078e00ff */
[----:B------:R-:W-:Y:S01]  /*e830*/  LOP3.LUT R54, R85, 0xff0000ff, RZ, 0xc0, !PT ;  /* 0xff0000ff55367812 */ /* 0x000fe200078ec0ff */
[----:B------:R-:W-:Y:S01]  /*e840*/  IMAD.MOV.U32 R53, RZ, RZ, R42 ;  /* 0x000000ffff357224 */ /* 0x000fe200078e002a */
[----:B------:R-:W-:Y:S01]  /*e850*/  SHF.R.U32.HI R64, RZ, 0x8, R87 ;  /* 0x00000008ff407819 */ /* 0x000fe20000011657 */
[----:B------:R-:W-:Y:S01]  /*e860*/  IMAD.U32 R42, R66, 0x10000, RZ ;  /* 0x00010000422a7824 */ /* 0x000fe200078e00ff */
[----:B------:R-:W-:-:S02]  /*e870*/  SHF.R.U32.HI R60, RZ, 0x8, R71 ;  /* 0x00000008ff3c7819 */ /* 0x000fc40000011647 */
[----:B---3--:R-:W-:Y:S01]  /*e880*/  MOV R58, R44 ;  /* 0x0000002c003a7202 */ /* 0x008fe20000000f00 */
[----:B------:R-:W-:Y:S01]  /*e890*/  IMAD.SHL.U32 R44, R61, 0x100, RZ ;  /* 0x000001003d2c7824 */ /* 0x000fe200078e00ff */
[----:B------:R-:W-:Y:S01]  /*e8a0*/  SHF.R.U32.HI R62, RZ, 0x10, R87 ;  /* 0x00000010ff3e7819 */ /* 0x000fe20000011657 */
[----:B------:R-:W-:Y:S01]  /*e8b0*/  IMAD.SHL.U32 R40, R64, 0x100, RZ ;  /* 0x0000010040287824 */ /* 0x000fe200078e00ff */
[----:B------:R-:W-:Y:S02]  /*e8c0*/  LOP3.LUT R41, R54, 0xff00, R41, 0xf8, !PT ;  /* 0x0000ff0036297812 */ /* 0x000fe400078ef829 */
[----:B------:R-:W-:Y:S02]  /*e8d0*/  LOP3.LUT R57, R69, 0xff0000ff, RZ, 0xc0, !PT ;  /* 0xff0000ff45397812 */ /* 0x000fe400078ec0ff */
[----:B------:R-:W-:Y:S02]  /*e8e0*/  LOP3.LUT R59, R71, 0xff0000ff, RZ, 0xc0, !PT ;  /* 0xff0000ff473b7812 */ /* 0x000fe400078ec0ff */
[----:B------:R-:W-:-:S02]  /*e8f0*/  SHF.L.U32 R54, R60, 0x8, RZ ;  /* 0x000000083c367819 */ /* 0x000fc400000006ff */
[----:B------:R-:W-:Y:S02]  /*e900*/  LOP3.LUT R55, R87, 0xff0000ff, RZ, 0xc0, !PT ;  /* 0xff0000ff57377812 */ /* 0x000fe400078ec0ff */
[----:B------:R-:W-:Y:S01]  /*e910*/  LOP3.LUT R42, R41, 0xff0000, R42, 0xf8, !PT ;  /* 0x00ff0000292a7812 */ /* 0x000fe200078ef82a */
[----:B------:R-:W-:Y:S01]  /*e920*/  IMAD.U32 R41, R62, 0x10000, RZ ;  /* 0x000100003e297824 */ /* 0x000fe200078e00ff */
[----:B------:R-:W-:Y:S02]  /*e930*/  LOP3.LUT R44, R57, 0xff00, R44, 0xf8, !PT ;  /* 0x0000ff00392c7812 */ /* 0x000fe400078ef82c */
[----:B------:R-:W-:Y:S02]  /*e940*/  LOP3.LUT R64, R59, 0xff00, R54, 0xf8, !PT ;  /* 0x0000ff003b407812 */ /* 0x000fe400078ef836 */
[----:B------:R-:W-:Y:S02]  /*e950*/  LOP3.LUT R40, R55, 0xff00, R40, 0xf8, !PT ;  /* 0x0000ff0037287812 */ /* 0x000fe400078ef828 */
[----:B------:R-:W-:-:S02]  /*e960*/  F2FP.F16.E4M3.UNPACK_B R62, R150.H1 ;  /* 0x00000096ff3e723e */ /* 0x000fc400030006ff */
[----:B------:R-:W-:Y:S02]  /*e970*/  F2FP.F16.E4M3.UNPACK_B R59, R58.H1 ;  /* 0x0000003aff3b723e */ /* 0x000fe400030006ff */
[----:B------:R-:W-:Y:S02]  /*e980*/  F2FP.F16.E4M3.UNPACK_B R57, R56.H1 ;  /* 0x00000038ff39723e */ /* 0x000fe400030006ff */
[----:B------:R-:W-:Y:S01]  /*e990*/  LOP3.LUT R40, R40, 0xff0000, R41, 0xf8, !PT ;  /* 0x00ff000028287812 */ /* 0x000fe200078ef829 */
[----:B------:R-:W-:Y:S01]  /*e9a0*/  HADD2.F32 R41, -RZ, R62.H0_H0 ;  /* 0x2000003eff297230 */ /* 0x000fe20000004100 */
[----:B------:R-:W-:Y:S01]  /*e9b0*/  F2FP.F16.E4M3.UNPACK_B R60, R152.H1 ;  /* 0x00000098ff3c723e */ /* 0x000fe200030006ff */
[----:B------:R-:W-:Y:S01]  /*e9c0*/  HADD2.F32 R55, -RZ, R59.H0_H0 ;  /* 0x2000003bff377230 */ /* 0x000fe20000004100 */
[----:B------:R-:W-:Y:S01]  /*e9d0*/  SHF.R.U32.HI R63, RZ, 0x10, R69 ;  /* 0x00000010ff3f7819 */ /* 0x000fe20000011645 */
[----:B------:R-:W-:Y:S01]  /*e9e0*/  HADD2.F32 R54, -RZ, R57.H0_H0 ;  /* 0x20000039ff367230 */ /* 0x000fe20000004100 */
[----:B------:R-:W-:Y:S01]  /*e9f0*/  SHF.R.U32.HI R65, RZ, 0x10, R71 ;  /* 0x00000010ff417819 */ /* 0x000fe20000011647 */
[----:B------:R-:W-:-:S02]  /*ea00*/  HADD2.F32 R61, -RZ, R60.H0_H0 ;  /* 0x2000003cff3d7230 */ /* 0x000fc40000004100 */
[-C--:B------:R-:W-:Y:S01]  /*ea10*/  FMUL.FTZ R67, R55, R41.reuse ;  /* 0x0000002937437220 */ /* 0x080fe20000410000 */
[----:B------:R-:W-:Y:S02]  /*ea20*/  IMAD.U32 R63, R63, 0x10000, RZ ;  /* 0x000100003f3f7824 */ /* 0x000fe400078e00ff */
[C---:B------:R-:W-:Y:S01]  /*ea30*/  FMUL.FTZ R66, R54.reuse, R41 ;  /* 0x0000002936427220 */ /* 0x040fe20000410000 */
[----:B------:R-:W-:Y:S02]  /*ea40*/  IMAD.U32 R65, R65, 0x10000, RZ ;  /* 0x0001000041417824 */ /* 0x000fe400078e00ff */
[-C--:B------:R-:W-:Y:S01]  /*ea50*/  FFMA.FTZ R54, R54, R61.reuse, -R67 ;  /* 0x0000003d36367223 */ /* 0x080fe20000010843 */
[----:B------:R-:W-:Y:S02]  /*ea60*/  HADD2.F32 R57, -RZ, R57.H1_H1 ;  /* 0x30000039ff397230 */ /* 0x000fe40000004100 */
[----:B------:R-:W-:Y:S01]  /*ea70*/  FFMA.FTZ R55, R55, R61, R66 ;  /* 0x0000003d37377223 */ /* 0x000fe20000010042 */
[----:B------:R-:W-:Y:S01]  /*ea80*/  HADD2.F32 R61, -RZ, R62.H1_H1 ;  /* 0x3000003eff3d7230 */ /* 0x000fe20000004100 */
[----:B------:R-:W-:Y:S01]  /*ea90*/  LOP3.LUT R44, R44, 0xff0000, R63, 0xf8, !PT ;  /* 0x00ff00002c2c7812 */ /* 0x000fe200078ef83f */
[----:B------:R-:W-:Y:S01]  /*eaa0*/  HADD2.F32 R62, -RZ, R59.H1_H1 ;  /* 0x3000003bff3e7230 */ /* 0x000fe20000004100 */
[----:B------:R-:W-:Y:S01]  /*eab0*/  F2FP.F16.E4M3.UNPACK_B R150, R150 ;  /* 0x00000096ff96723e */ /* 0x000fe200020006ff */
[----:B------:R-:W-:Y:S01]  /*eac0*/  HADD2.F32 R63, -RZ, R60.H1_H1 ;  /* 0x3000003cff3f7230 */ /* 0x000fe20000004100 */
[----:B------:R-:W-:-:S02]  /*ead0*/  F2FP.F16.E4M3.UNPACK_B R59, R58 ;  /* 0x0000003aff3b723e */ /* 0x000fc400020006ff */
[----:B------:R-:W-:Y:S01]  /*eae0*/  F2FP.F16.E4M3.UNPACK_B R60, R56 ;  /* 0x00000038ff3c723e */ /* 0x000fe200020006ff */
[-C--:B------:R-:W-:Y:S01]  /*eaf0*/  FMUL.FTZ R56, R62, R61.reuse ;  /* 0x0000003d3e387220 */ /* 0x080fe20000410000 */
[----:B------:R-:W-:Y:S01]  /*eb00*/  LOP3.LUT R41, R64, 0xff0000, R65, 0xf8, !PT ;  /* 0x00ff000040297812 */ /* 0x000fe200078ef841 */
[C---:B------:R-:W-:Y:S01]  /*eb10*/  FMUL.FTZ R65, R57.reuse, R61 ;  /* 0x0000003d39417220 */ /* 0x040fe20000410000 */
[----:B------:R-:W-:Y:S01]  /*eb20*/  F2FP.F16.E4M3.UNPACK_B R152, R152 ;  /* 0x00000098ff98723e */ /* 0x000fe200020006ff */
[----:B------:R-:W-:Y:S02]  /*eb30*/  HADD2.F32 R64, -RZ, R150.H0_H0 ;  /* 0x20000096ff407230 */ /* 0x000fe40000004100 */
[-C--:B------:R-:W-:Y:S01]  /*eb40*/  FFMA.FTZ R57, R57, R63.reuse, -R56 ;  /* 0x0000003f39397223 */ /* 0x080fe20000010838 */
[----:B------:R-:W-:Y:S02]  /*eb50*/  HADD2.F32 R61, -RZ, R59.H0_H0 ;  /* 0x2000003bff3d7230 */ /* 0x000fe40000004100 */
[----:B------:R-:W-:Y:S01]  /*eb60*/  FFMA.FTZ R56, R62, R63, R65 ;  /* 0x0000003f3e387223 */ /* 0x000fe20000010041 */
[----:B------:R-:W-:Y:S01]  /*eb70*/  HADD2.F32 R58, -RZ, R60.H0_H0 ;  /* 0x2000003cff3a7230 */ /* 0x000fe20000004100 */
[----:B------:R-:W-:Y:S01]  /*eb80*/  F2FP.F16.E4M3.UNPACK_B R67, R151.H1 ;  /* 0x00000097ff43723e */ /* 0x000fe200030006ff */
[----:B------:R-:W-:-:S02]  /*eb90*/  HADD2.F32 R62, -RZ, R152.H0_H0 ;  /* 0x20000098ff3e7230 */ /* 0x000fc40000004100 */
[CC--:B------:R-:W-:Y:S01]  /*eba0*/  FMUL.FTZ R65, R61.reuse, R64.reuse ;  /* 0x000000403d417220 */ /* 0x0c0fe20000410000 */
[----:B------:R-:W-:Y:S02]  /*ebb0*/  HADD2.F32 R150, -RZ, R150.H1_H1 ;  /* 0x30000096ff967230 */ /* 0x000fe40000004100 */
[C---:B------:R-:W-:Y:S01]  /*ebc0*/  FMUL.FTZ R64, R58.reuse, R64 ;  /* 0x000000403a407220 */ /* 0x040fe20000410000 */
[----:B------:R-:W-:Y:S02]  /*ebd0*/  HADD2.F32 R63, -RZ, R59.H1_H1 ;  /* 0x3000003bff3f7230 */ /* 0x000fe40000004100 */
[-C--:B------:R-:W-:Y:S01]  /*ebe0*/  FFMA.FTZ R58, R58, R62.reuse, -R65 ;  /* 0x0000003e3a3a7223 */ /* 0x080fe20000010841 */
[----:B------:R-:W-:Y:S02]  /*ebf0*/  HADD2.F32 R60, -RZ, R60.H1_H1 ;  /* 0x3000003cff3c7230 */ /* 0x000fe40000004100 */
[----:B------:R-:W-:Y:S01]  /*ec00*/  FFMA.FTZ R59, R61, R62, R64 ;  /* 0x0000003e3d3b7223 */ /* 0x000fe20000010040 */
[----:B------:R-:W-:Y:S01]  /*ec10*/  F2FP.F16.E4M3.UNPACK_B R64, R46.H1 ;  /* 0x0000002eff40723e */ /* 0x000fe200030006ff */
[----:B------:R-:W-:-:S02]  /*ec20*/  HADD2.F32 R152, -RZ, R152.H1_H1 ;  /* 0x30000098ff987230 */ /* 0x000fc40000004100 */
[CC--:B------:R-:W-:Y:S01]  /*ec30*/  FMUL.FTZ R61, R63.reuse, R150.reuse ;  /* 0x000000963f3d7220 */ /* 0x0c0fe20000410000 */
[C---:B------:R-:W-:Y:S01]  /*ec40*/  FMUL.FTZ R150, R60.reuse, R150 ;  /* 0x000000963c967220 */ /* 0x040fe20000410000 */
[----:B------:R-:W-:Y:S01]  /*ec50*/  F2FP.F16.E4M3.UNPACK_B R66, R153.H1 ;  /* 0x00000099ff42723e */ /* 0x000fe200030006ff */
[----:B------:R-:W-:Y:S01]  /*ec60*/  HADD2.F32 R70, -RZ, R67.H0_H0 ;  /* 0x20000043ff467230 */ /* 0x000fe20000004100 */
[----:B------:R-:W-:Y:S01]  /*ec70*/  F2FP.F16.E4M3.UNPACK_B R62, R53.H1 ;  /* 0x00000035ff3e723e */ /* 0x000fe200030006ff */
[----:B------:R-:W-:Y:S02]  /*ec80*/  HADD2.F32 R65, -RZ, R64.H0_H0 ;  /* 0x20000040ff417230 */ /* 0x000fe40000004100 */
[-C--:B------:R-:W-:Y:S01]  /*ec90*/  FFMA.FTZ R61, R60, R152.reuse, -R61 ;  /* 0x000000983c3d7223 */ /* 0x080fe2000001083d */
[----:B------:R-:W-:Y:S01]  /*eca0*/  FFMA.FTZ R60, R63, R152, R150 ;  /* 0x000000983f3c7223 */ /* 0x000fe20000010096 */
[----:B------:R-:W-:Y:S01]  /*ecb0*/  HADD2.F32 R68, -RZ, R66.H0_H0 ;  /* 0x20000042ff447230 */ /* 0x000fe20000004100 */
[----:B------:R-:W-:Y:S01]  /*ecc0*/  F2FP.F16.E4M3.UNPACK_B R151, R151 ;  /* 0x00000097ff97723e */ /* 0x000fe200020006ff */
[----:B------:R-:W-:-:S02]  /*ecd0*/  HADD2.F32 R63, -RZ, R62.H0_H0 ;  /* 0x2000003eff3f7230 */ /* 0x000fc40000004100 */
[-C--:B------:R-:W-:Y:S01]  /*ece0*/  FMUL.FTZ R72, R65, R70.reuse ;  /* 0x0000004641487220 */ /* 0x080fe20000410000 */
[----:B------:R-:W-:Y:S01]  /*ecf0*/  HADD2.F32 R67, -RZ, R67.H1_H1 ;  /* 0x30000043ff437230 */ /* 0x000fe20000004100 */
[----:B------:R-:W-:Y:S01]  /*ed00*/  F2FP.F16.E4M3.UNPACK_B R53, R53 ;  /* 0x00000035ff35723e */ /* 0x000fe200020006ff */
[----:B------:R-:W-:Y:S02]  /*ed10*/  HADD2.F32 R64, -RZ, R64.H1_H1 ;  /* 0x30000040ff407230 */ /* 0x000fe40000004100 */
[C---:B------:R-:W-:Y:S01]  /*ed20*/  FMUL.FTZ R70, R63.reuse, R70 ;  /* 0x000000463f467220 */ /* 0x040fe20000410000 */
[-C--:B------:R-:W-:Y:S01]  /*ed30*/  FFMA.FTZ R72, R63, R68.reuse, -R72 ;  /* 0x000000443f487223 */ /* 0x080fe20000010848 */
[----:B------:R-:W-:Y:S01]  /*ed40*/  HADD2.F32 R62, -RZ, R62.H1_H1 ;  /* 0x3000003eff3e7230 */ /* 0x000fe20000004100 */
[----:B------:R-:W-:Y:S01]  /*ed50*/  F2FP.F16.E4M3.UNPACK_B R153, R153 ;  /* 0x00000099ff99723e */ /* 0x000fe200020006ff */
[----:B------:R-:W-:Y:S02]  /*ed60*/  HADD2.F32 R63, -RZ, R66.H1_H1 ;  /* 0x30000042ff3f7230 */ /* 0x000fe40000004100 */
[-C--:B------:R-:W-:Y:S01]  /*ed70*/  FMUL.FTZ R69, R64, R67.reuse ;  /* 0x0000004340457220 */ /* 0x080fe20000410000 */
[----:B------:R-:W-:Y:S01]  /*ed80*/  FFMA.FTZ R70, R65, R68, R70 ;  /* 0x0000004441467223 */ /* 0x000fe20000010046 */
[----:B------:R-:W-:Y:S01]  /*ed90*/  FMUL.FTZ R67, R62, R67 ;  /* 0x000000433e437220 */ /* 0x000fe20000410000 */
[----:B------:R-:W-:-:S02]  /*eda0*/  HADD2.F32 R65, -RZ, R151.H0_H0 ;  /* 0x20000097ff417230 */ /* 0x000fc40000004100 */
[-C--:B------:R-:W-:Y:S01]  /*edb0*/  FFMA.FTZ R69, R62, R63.reuse, -R69 ;  /* 0x0000003f3e457223 */ /* 0x080fe20000010845 */
[----:B------:R-:W-:Y:S01]  /*edc0*/  F2FP.F16.E4M3.UNPACK_B R62, R46 ;  /* 0x0000002eff3e723e */ /* 0x000fe200020006ff */
[----:B------:R-:W-:Y:S01]  /*edd0*/  FFMA.FTZ R71, R64, R63, R67 ;  /* 0x0000003f40477223 */ /* 0x000fe20000010043 */
[----:B------:R-:W-:Y:S01]  /*ede0*/  HADD2.F32 R151, -RZ, R151.H1_H1 ;  /* 0x30000097ff977230 */ /* 0x000fe20000004100 */
        /* <DEDUP_REMOVED lines=8> */
[----:B------:R-:W-:Y:S01]  /*ee70*/  FMUL.FTZ R67, R63, R65 ;  /* 0x000000413f437220 */ /* 0x000fe20000410000 */
[--C-:B------:R-:W-:Y:S02]  /*ee80*/  HADD2.F32 R64, -RZ, R153.reuse.H0_H0 ;  /* 0x20000099ff407230 */ /* 0x100fe40000004100 */
[-C--:B------:R-:W-:Y:S01]  /*ee90*/  FMUL.FTZ R68, R62, R151.reuse ;  /* 0x000000973e447220 */ /* 0x080fe20000410000 */
[----:B------:R-:W-:Y:S02]  /*eea0*/  HADD2.F32 R153, -RZ, R153.H1_H1 ;  /* 0x30000099ff997230 */ /* 0x000fe40000004100 */
[----:B------:R-:W-:Y:S01]  /*eeb0*/  FMUL.FTZ R151, R53, R151 ;  /* 0x0000009735977220 */ /* 0x000fe20000410000 */
[----:B------:R-:W-:Y:S01]  /*eec0*/  F2FP.F16.E4M3.UNPACK_B R58, R44 ;  /* 0x0000002cff3a723e */ /* 0x000fe200020006ff */
[----:B------:R-:W-:Y:S01]  /*eed0*/  FFMA.FTZ R67, R46, R64, -R67 ;  /* 0x000000402e437223 */ /* 0x000fe20000010843 */
[----:B------:R-:W-:Y:S01]  /*eee0*/  F2FP.F16.E4M3.UNPACK_B R57, R50 ;  /* 0x00000032ff39723e */ /* 0x000fe200020006ff */
[----:B------:R-:W-:Y:S01]  /*eef0*/  FFMA.FTZ R151, R62, R153, R151 ;  /* 0x000000993e977223 */ /* 0x000fe20000010097 */
[----:B------:R-:W-:Y:S01]  /*ef00*/  F2FP.F16.E4M3.UNPACK_B R62, R45 ;  /* 0x0000002dff3e723e */ /* 0x000fe200020006ff */
[----:B------:R-:W-:Y:S01]  /*ef10*/  FFMA.FTZ R46, R63, R64, R66 ;  /* 0x000000403f2e7223 */ /* 0x000fe20000010042 */
[----:B------:R-:W-:Y:S01]  /*ef20*/  F2FP.SATFINITE.E4M3.F32.PACK_AB_MERGE_C R54, R60, R59, R56 ;  /* 0x0000003b3c36723e */ /* 0x000fe20004807038 */
[----:B------:R-:W-:Y:S01]  /*ef30*/  HADD2.F32 R63, -RZ, R58.H0_H0 ;  /* 0x2000003aff3f7230 */ /* 0x000fe20000004100 */
[----:B------:R-:W-:Y:S01]  /*ef40*/  F2FP.F16.E4M3.UNPACK_B R60, R42 ;  /* 0x0000002aff3c723e */ /* 0x000fe200020006ff */
[----:B------:R-:W-:Y:S01]  /*ef50*/  HADD2.F32 R59, -RZ, R62.H0_H0 ;  /* 0x2000003eff3b7230 */ /* 0x000fe20000004100 */
[----:B------:R-:W-:Y:S01]  /*ef60*/  F2FP.F16.E4M3.UNPACK_B R50, R50.H1 ;  /* 0x00000032ff32723e */ /* 0x000fe200030006ff */
        /* <DEDUP_REMOVED lines=10> */
[----:B------:R-:W-:-:S02]  /*f010*/  HADD2.F32 R59, -RZ, R60.H1_H1 ;  /* 0x3000003cff3b7230 */ /* 0x000fc40000004100 */
[----:B------:R-:W-:Y:S01]  /*f020*/  FMUL.FTZ R61, R62, R63 ;  /* 0x0000003f3e3d7220 */ /* 0x000fe20000410000 */
[----:B------:R-:W-:Y:S01]  /*f030*/  F2FP.F16.E4M3.UNPACK_B R60, R45.H1 ;  /* 0x0000002dff3c723e */ /* 0x000fe200030006ff */
[C---:B------:R-:W-:Y:S01]  /*f040*/  FMUL.FTZ R65, R58.reuse, R63 ;  /* 0x0000003f3a417220 */ /* 0x040fe20000410000 */
[----:B------:R-:W-:Y:S01]  /*f050*/  F2FP.F16.E4M3.UNPACK_B R63, R44.H1 ;  /* 0x0000002cff3f723e */ /* 0x000fe200030006ff */
[-C--:B------:R-:W-:Y:S01]  /*f060*/  FFMA.FTZ R45, R58, R59.reuse, -R61 ;  /* 0x0000003b3a2d7223 */ /* 0x080fe2000001083d */
[----:B------:R-:W-:Y:S02]  /*f070*/  HADD2.F32 R58, -RZ, R50.H0_H0 ;  /* 0x20000032ff3a7230 */ /* 0x000fe40000004100 */
[----:B------:R-:W-:Y:S01]  /*f080*/  FFMA.FTZ R44, R62, R59, R65 ;  /* 0x0000003b3e2c7223 */ /* 0x000fe20000010041 */
[--C-:B------:R-:W-:Y:S02]  /*f090*/  HADD2.F32 R61, -RZ, R60.reuse.H0_H0 ;  /* 0x2000003cff3d7230 */ /* 0x100fe40000004100 */
[----:B------:R-:W-:Y:S01]  /*f0a0*/  FFMA.FTZ R68, R53, R153, -R68 ;  /* 0x0000009935447223 */ /* 0x000fe20000010844 */
[--C-:B------:R-:W-:Y:S01]  /*f0b0*/  HADD2.F32 R62, -RZ, R63.reuse.H0_H0 ;  /* 0x2000003fff3e7230 */ /* 0x100fe20000004100 */
[----:B------:R-:W-:Y:S01]  /*f0c0*/  F2FP.SATFINITE.E4M3.F32.PACK_AB_MERGE_C R53, R69, R72, RZ ;  /* 0x000000484535723e */ /* 0x000fe200048070ff */
[----:B------:R-:W-:Y:S01]  /*f0d0*/  HADD2.F32 R60, -RZ, R60.H1_H1 ;  /* 0x3000003cff3c7230 */ /* 0x000fe20000004100 */
[----:B------:R-:W-:Y:S01]  /*f0e0*/  F2FP.SATFINITE.E4M3.F32.PACK_AB_MERGE_C R70, R71, R70, RZ ;  /* 0x000000464746723e */ /* 0x000fe200048070ff */
[----:B------:R-:W-:-:S02]  /*f0f0*/  HADD2.F32 R63, -RZ, R63.H1_H1 ;  /* 0x3000003fff3f7230 */ /* 0x000fc40000004100 */
[-C--:B------:R-:W-:Y:S01]  /*f100*/  FMUL.FTZ R65, R61, R62.reuse ;  /* 0x0000003e3d417220 */ /* 0x080fe20000410000 */
[----:B------:R-:W-:Y:S02]  /*f110*/  HADD2.F32 R59, -RZ, R50.H1_H1 ;  /* 0x30000032ff3b7230 */ /* 0x000fe40000004100 */
[----:B------:R-:W-:Y:S01]  /*f120*/  FMUL.FTZ R64, R58, R62 ;  /* 0x0000003e3a407220 */ /* 0x000fe20000410000 */
[--C-:B------:R-:W-:Y:S02]  /*f130*/  HADD2.F32 R50, -RZ, R42.reuse.H0_H0 ;  /* 0x2000002aff327230 */ /* 0x100fe40000004100 */
[-C--:B------:R-:W-:Y:S01]  /*f140*/  FMUL.FTZ R66, R60, R63.reuse ;  /* 0x0000003f3c427220 */ /* 0x080fe20000410000 */
[----:B------:R-:W-:Y:S02]  /*f150*/  HADD2.F32 R62, -RZ, R42.H1_H1 ;  /* 0x3000002aff3e7230 */ /* 0x000fe40000004100 */
[----:B------:R-:W-:Y:S01]  /*f160*/  FMUL.FTZ R63, R59, R63 ;  /* 0x0000003f3b3f7220 */ /* 0x000fe20000410000 */
[----:B------:R-:W-:Y:S01]  /*f170*/  F2FP.SATFINITE.E4M3.F32.PACK_AB_MERGE_C R53, R68, R67, R53 ;  /* 0x000000434435723e */ /* 0x000fe20004807035 */
[-C--:B------:R-:W-:Y:S01]  /*f180*/  FFMA.FTZ R42, R58, R50.reuse, -R65 ;  /* 0x000000323a2a7223 */ /* 0x080fe20000010841 */
[----:B------:R-:W-:Y:S01]  /*f190*/  FFMA.FTZ R50, R61, R50, R64 ;  /* 0x000000323d327223 */ /* 0x000fe20000010040 */
[-C--:B------:R-:W-:Y:S01]  /*f1a0*/  FFMA.FTZ R71, R59, R62.reuse, -R66 ;  /* 0x0000003e3b477223 */ /* 0x080fe20000010842 */
[----:B------:R-:W-:Y:S01]  /*f1b0*/  F2FP.F16.E4M3.UNPACK_B R58, R43 ;  /* 0x0000002bff3a723e */ /* 0x000fe200020006ff */
[----:B------:R-:W-:Y:S01]  /*f1c0*/  FFMA.FTZ R73, R60, R62, R63 ;  /* 0x0000003e3c497223 */ /* 0x000fe2000001003f */
[----:B------:R-:W-:-:S02]  /*f1d0*/  F2FP.F16.E4M3.UNPACK_B R61, R47 ;  /* 0x0000002fff3d723e */ /* 0x000fc400020006ff */
[----:B------:R-:W-:Y:S02]  /*f1e0*/  F2FP.F16.E4M3.UNPACK_B R66, R41 ;  /* 0x00000029ff42723e */ /* 0x000fe400020006ff */
[----:B------:R-:W-:Y:S01]  /*f1f0*/  F2FP.F16.E4M3.UNPACK_B R60, R47.H1 ;  /* 0x0000002fff3c723e */ /* 0x000fe200030006ff */
[----:B------:R-:W-:Y:S01]  /*f200*/  HADD2.F32 R47, -RZ, R58.H0_H0 ;  /* 0x2000003aff2f7230 */ /* 0x000fe20000004100 */
[----:B------:R-:W-:Y:S01]  /*f210*/  F2FP.F16.E4M3.UNPACK_B R67, R41.H1 ;  /* 0x00000029ff43723e */ /* 0x000fe200030006ff */
[----:B------:R-:W-:Y:S01]  /*f220*/  HADD2.F32 R62, -RZ, R61.H0_H0 ;  /* 0x2000003dff3e7230 */ /* 0x000fe20000004100 */
[----:B------:R-:W-:Y:S01]  /*f230*/  F2FP.F16.E4M3.UNPACK_B R43, R43.H1 ;  /* 0x0000002bff2b723e */ /* 0x000fe200030006ff */
[----:B------:R-:W-:Y:S01]  /*f240*/  HADD2.F32 R68, -RZ, R66.H0_H0 ;  /* 0x20000042ff447230 */ /* 0x000fe20000004100 */
[-C--:B------:R-:W-:Y:S01]  /*f250*/  F2FP.F16.E4M3.UNPACK_B R41, R40.reuse ;  /* 0x00000028ff29723e */ /* 0x080fe200020006ff */
[----:B------:R-:W-:Y:S01]  /*f260*/  HADD2.F32 R69, -RZ, R67.H0_H0 ;  /* 0x20000043ff457230 */ /* 0x000fe20000004100 */
[----:B------:R-:W-:Y:S01]  /*f270*/  F2FP.F16.E4M3.UNPACK_B R63, R40.H1 ;  /* 0x00000028ff3f723e */ /* 0x000fe200030006ff */
[----:B------:R-:W-:Y:S01]  /*f280*/  HADD2.F32 R40, -RZ, R60.H0_H0 ;  /* 0x2000003cff287230 */ /* 0x000fe20000004100 */
[----:B------:R-:W-:Y:S01]  /*f290*/  F2FP.SATFINITE.E4M3.F32.PACK_AB_MERGE_C R46, R151, R46, R70 ;  /* 0x0000002e972e723e */ /* 0x000fe20004807046 */
[----:B------:R-:W-:-:S02]  /*f2a0*/  HADD2.F32 R59, -RZ, R43.H0_H0 ;  /* 0x2000002bff3b7230 */ /* 0x000fc40000004100 */
[-C--:B------:R-:W-:Y:S01]  /*f2b0*/  FMUL.FTZ R70, R62, R68.reuse ;  /* 0x000000443e467220 */ /* 0x080fe20000410000 */
[----:B------:R-:W-:Y:S01]  /*f2c0*/  FMUL.FTZ R75, R47, R68 ;  /* 0x000000442f4b7220 */ /* 0x000fe20000410000 */
[----:B------:R-:W-:Y:S02]  /*f2d0*/  HADD2.F32 R65, -RZ, R63.H0_H0 ;  /* 0x2000003fff417230 */ /* 0x000fe40000004100 */
[CC--:B------:R-:W-:Y:S01]  /*f2e0*/  FMUL.FTZ R68, R40.reuse, R69.reuse ;  /* 0x0000004528447220 */ /* 0x0c0fe20000410000 */
[----:B------:R-:W-:Y:S01]  /*f2f0*/  FMUL.FTZ R69, R59, R69 ;  /* 0x000000453b457220 */ /* 0x000fe20000410000 */
[----:B------:R-:W-:Y:S01]  /*f300*/  HADD2.F32 R60, -RZ, R60.H1_H1 ;  /* 0x3000003cff3c7230 */ /* 0x000fe20000004100 */
[----:B------:R-:W-:Y:S01]  /*f310*/  F2FP.SATFINITE.E4M3.F32.PACK_AB_MERGE_C R42, R71, R42, RZ ;  /* 0x0000002a472a723e */ /* 0x000fe200048070ff */
[----:B------:R-:W-:Y:S02]  /*f320*/  HADD2.F32 R67, -RZ, R67.H1_H1 ;  /* 0x30000043ff437230 */ /* 0x000fe40000004100 */
[----:B------:R-:W-:Y:S01]  /*f330*/  FFMA.FTZ R69, R40, R65, R69 ;  /* 0x0000004128457223 */ /* 0x000fe20000010045 */
[----:B------:R-:W-:-:S02]  /*f340*/  HADD2.F32 R43, -RZ, R43.H1_H1 ;  /* 0x3000002bff2b7230 */ /* 0x000fc40000004100 */
[----:B------:R-:W-:Y:S01]  /*f350*/  FFMA.FTZ R68, R59, R65, -R68 ;  /* 0x000000413b447223 */ /* 0x000fe20000010844 */
[----:B------:R-:W-:Y:S02]  /*f360*/  HADD2.F32 R64, -RZ, R41.H0_H0 ;  /* 0x20000029ff407230 */ /* 0x000fe40000004100 */
[-C--:B------:R-:W-:Y:S01]  /*f370*/  FMUL.FTZ R40, R60, R67.reuse ;  /* 0x000000433c287220 */ /* 0x080fe20000410000 */
[----:B------:R-:W-:Y:S02]  /*f380*/  HADD2.F32 R61, -RZ, R61.H1_H1 ;  /* 0x3000003dff3d7230 */ /* 0x000fe40000004100 */
[----:B------:R-:W-:Y:S01]  /*f390*/  FMUL.FTZ R67, R43, R67 ;  /* 0x000000432b437220 */ /* 0x000fe20000410000 */
[----:B------:R-:W-:Y:S02]  /*f3a0*/  HADD2.F32 R66, -RZ, R66.H1_H1 ;  /* 0x30000042ff427230 */ /* 0x000fe40000004100 */
[----:B------:R-:W-:Y:S01]  /*f3b0*/  FFMA.FTZ R70, R47, R64, -R70 ;  /* 0x000000402f467223 */ /* 0x000fe20000010846 */
[----:B------:R-:W-:-:S02]  /*f3c0*/  HADD2.F32 R63, -RZ, R63.H1_H1 ;  /* 0x3000003fff3f7230 */ /* 0x000fc40000004100 */
[----:B------:R-:W-:Y:S01]  /*f3d0*/  FFMA.FTZ R75, R62, R64, R75 ;  /* 0x000000403e4b7223 */ /* 0x000fe2000001004b */
[----:B------:R-:W-:Y:S02]  /*f3e0*/  HADD2.F32 R58, -RZ, R58.H1_H1 ;  /* 0x3000003aff3a7230 */ /* 0x000fe40000004100 */
[-C--:B------:R-:W-:Y:S01]  /*f3f0*/  FMUL.FTZ R47, R61, R66.reuse ;  /* 0x000000423d2f7220 */ /* 0x080fe20000410000 */
[----:B------:R-:W-:Y:S02]  /*f400*/  HADD2.F32 R41, -RZ, R41.H1_H1 ;  /* 0x30000029ff297230 */ /* 0x000fe40000004100 */
[-C--:B------:R-:W-:Y:S01]  /*f410*/  FFMA.FTZ R43, R43, R63.reuse, -R40 ;  /* 0x0000003f2b2b7223 */ /* 0x080fe20000010828 */
[----:B------:R-:W-:Y:S01]  /*f420*/  FFMA.FTZ R60, R60, R63, R67 ;  /* 0x0000003f3c3c7223 */ /* 0x000fe20000010043 */
[C---:B------:R-:W-:Y:S01]  /*f430*/  FMUL.FTZ R66, R58.reuse, R66 ;  /* 0x000000423a427220 */ /* 0x040fe20000410000 */
[----:B------:R-:W-:Y:S01]  /*f440*/  F2FP.SATFINITE.E4M3.F32.PACK_AB_MERGE_C R50, R73, R50, RZ ;  /* 0x000000324932723e */ /* 0x000fe200048070ff */
[-C--:B------:R-:W-:Y:S01]  /*f450*/  FFMA.FTZ R47, R58, R41.reuse, -R47 ;  /* 0x000000293a2f7223 */ /* 0x080fe2000001082f */
[----:B------:R-:W-:Y:S01]  /*f460*/  F2FP.SATFINITE.E4M3.F32.PACK_AB_MERGE_C R43, R43, R68, RZ ;  /* 0x000000442b2b723e */ /* 0x000fe200048070ff */
[----:B------:R-:W-:Y:S01]  /*f470*/  FFMA.FTZ R66, R61, R41, R66 ;  /* 0x000000293d427223 */ /* 0x000fe20000010042 */
[----:B------:R-:W-:-:S02]  /*f480*/  F2FP.SATFINITE.E4M3.F32.PACK_AB_MERGE_C R60, R60, R69, RZ ;  /* 0x000000453c3c723e */ /* 0x000fc400048070ff */
[----:B------:R-:W-:Y:S01]  /*f490*/  F2FP.SATFINITE.E4M3.F32.PACK_AB_MERGE_C R41, R45, R56, R42 ;  /* 0x000000382d29723e */ /* 0x000fe2000480702a */
[----:B------:R-:W-:Y:S01]  /*f4a0*/  IMAD.MOV.U32 R42, RZ, RZ, R53 ;  /* 0x000000ffff2a7224 */ /* 0x000fe200078e0035 */
[----:B------:R-:W-:Y:S02]  /*f4b0*/  F2FP.SATFINITE.E4M3.F32.PACK_AB_MERGE_C R43, R47, R70, R43 ;  /* 0x000000462f2b723e */ /* 0x000fe4000480702b */
[----:B------:R-:W-:Y:S01]  /*f4c0*/  F2FP.SATFINITE.E4M3.F32.PACK_AB_MERGE_C R45, R44, R57, R50 ;  /* 0x000000392c2d723e */ /* 0x000fe20004807032 */
[----:B------:R-:W-:Y:S01]  /*f4d0*/  IMAD.MOV.U32 R44, RZ, RZ, R54 ;  /* 0x000000ffff2c7224 */ /* 0x000fe200078e0036 */
[----:B------:R-:W-:Y:S02]  /*f4e0*/  F2FP.SATFINITE.E4M3.F32.PACK_AB_MERGE_C R47, R66, R75, R60 ;  /* 0x0000004b422f723e */ /* 0x000fe4000480703c */
[----:B------:R-:W-:-:S07]  /*f4f0*/  MOV R40, R55 ;  /* 0x0000003700287202 */ /* 0x000fce0000000f00 */
.L_x_420:
[----:B------:R-:W-:Y:S05]  /*f500*/  BSYNC B1 ;  /* 0x0000000000017941 */ /* 0x000fea0003800000 */
.L_x_419:
[----:B-1----:R1:W-:Y:S01]  /*f510*/  STG.E.128 desc[UR54][R48.64], R40 ;  /* 0x0000002830007986 */ /* 0x0023e2000c101d36 */
[----:B------:R-:W-:-:S13]  /*f520*/  ISETP.GE.AND P3, PT, R51, R154, PT ;  /* 0x0000009a3300720c */ /* 0x000fda0003f66270 */
[----:B------:R-:W-:Y:S05]  /*f530*/  @P3 BRA `(.L_x_369) ;  /* 0x0000000000f43947 */ /* 0x000fea0003800000 */
[--C-:B-1----:R-:W-:Y:S02]  /*f540*/  SHF.R.S32.HI R41, RZ, 0x1f, R51.reuse ;  /* 0x0000001fff297819 */ /* 0x102fe40000011433 */
[----:B------:R-:W-:-:S04]  /*f550*/  IADD3 R51, P3, P4, R116, R136, R51 ;  /* 0x0000008874337210 */ /* 0x000fc80007c7e033 */
[----:B------:R-:W-:Y:S02]  /*f560*/  IADD3.X R52, R4, R52, R41, P3, P4 ;  /* 0x0000003404347210 */ /* 0x000fe40001fe8429 */
[----:B------:R-:W-:-:S05]  /*f570*/  IADD3 R124, P3, R51, R124, RZ ;  /* 0x0000007c337c7210 */ /* 0x000fca0007f7e0ff */
[----:B------:R-:W-:-:S05]  /*f580*/  IMAD.X R125, R52, 0x1, R125, P3 ;  /* 0x00000001347d7824 */ /* 0x000fca00018e067d */
[----:B---3--:R1:W-:Y:S01]  /*f590*/  STG.E.128 desc[UR54][R124.64], R44 ;  /* 0x0000002c7c007986 */ /* 0x0083e2000c101d36 */
[----:B------:R-:W-:Y:S05]  /*f5a0*/  BRA `(.L_x_369) ;  /* 0x0000000000d87947 */ /* 0x000fea0003800000 */
.L_x_336:
[----:B------:R-:W-:-:S06]  /*f5b0*/  UISETP.NE.AND UP0, UPT, UR53, 0x3, UPT ;  /* 0x000000033500788c */ /* 0x000fcc000bf05270 */
[----:B------:R-:W-:-:S13]  /*f5c0*/  PLOP3.LUT P2, PT, PT, PT, UP0, 0x80, 0x0 ;  /* 0x000000000000781c */ /* 0x000fda0003f4f008 */
[----:B------:R-:W-:Y:S05]  /*f5d0*/  @!P2 BRA `(.L_x_421) ;  /* 0x000000000004a947 */ /* 0x000fea0003800000 */
[----:B------:R-:W-:Y:S01]  /*f5e0*/  BPT.TRAP 0x1 ;  /* 0x000000040000795c */ /* 0x000fe20000300000 */
.L_x_421:
[----:B------:R-:W-:Y:S01]  /*f5f0*/  IMAD R97, R17, 0x8, R16 ;  /* 0x0000000811617824 */ /* 0x000fe200078e0210 */
[----:B------:R-:W-:Y:S01]  /*f600*/  SHF.L.U32 R98, R169, 0x1f, RZ ;  /* 0x0000001fa9627819 */ /* 0x000fe200000006ff */
[----:B------:R-:W-:Y:S01]  /*f610*/  IMAD R96, R24, -0xa0, R2 ;  /* 0xffffff6018607824 */ /* 0x000fe200078e0202 */
[----:B------:R-:W-:Y:S02]  /*f620*/  BSSY B1, `(.L_x_422) ;  /* 0x0000004000017945 */ /* 0x000fe40003800000 */
[----:B------:R-:W1:Y:S02]  /*f630*/  SYNCS.PHASECHK.TRANS64.TRYWAIT P3, [R97+URZ+0x29890], R98 ;  /* 0x02989062610075a7 */ /* 0x000e64000806017f */
[----:B------:R-:W-:Y:S01]  /*f640*/  VIMNMX R96, R96, 0xa0, PT ;  /* 0x000000a060607848 */ /* 0x000fe20003fe0100 */
[----:B-1----:R-:W-:Y:S06]  /*f650*/  @!P3 BRA `(.L_x_423) ;  /* 0x000001b800d0b947 */ /* 0x002fec0003800000 */
.L_x_665:
[----:B------:R-:W-:Y:S05]  /*f660*/  BSYNC B1 ;  /* 0x0000000000017941 */ /* 0x000fea0003800000 */
.L_x_422:
[----:B------:R-:W-:Y:S01]  /*f670*/  ISETP.GE.AND P3, PT, R168, R96, PT ;  /* 0x00000060a800720c */ /* 0x000fe20003f66270 */
[----:B------:R-:W-:-:S12]  /*f680*/  BSSY B1, `(.L_x_424) ;  /* 0x0000014000017945 */ /* 0x000fd80003800000 */
[----:B------:R-:W-:Y:S05]  /*f690*/  @P3 BRA `(.L_x_425) ;  /* 0x0000000000483947 */ /* 0x000fea0003800000 */
[----:B------:R-:W-:-:S13]  /*f6a0*/  ISETP.NE.AND P3, PT, R34, RZ, PT ;  /* 0x000000ff2200720c */ /* 0x000fda0003f65270 */
[----:B0-----:R-:W0:Y:S04]  /*f6b0*/  @P3 LDS.128 R40, [R47+0x1a400] ;  /* 0x01a400002f283984 */ /* 0x001e280000000c00 */
[----:B0-----:R-:W-:Y:S01]  /*f6c0*/  @P3 STG.E.128 desc[UR54][R48.64], R40 ;  /* 0x0000002830003986 */ /* 0x001fe2000c101d36 */
[----:B------:R-:W-:-:S13]  /*f6d0*/  ISETP.NE.AND P3, PT, R35, RZ, PT ;  /* 0x000000ff2300720c */ /* 0x000fda0003f65270 */
[----:B------:R-:W0:Y:S04]  /*f6e0*/  @P3 LDS.128 R40, [R46+0x1a400] ;  /* 0x01a400002e283984 */ /* 0x000e280000000c00 */
        /* <DEDUP_REMOVED lines=12> */
[----:B0-----:R2:W-:Y:S02]  /*f7b0*/  @P3 STG.E.128 desc[UR54][R48.64+0xa0], R40 ;  /* 0x0000a02830003986 */ /* 0x0015e4000c101d36 */
.L_x_425:
[----:B------:R-:W-:Y:S05]  /*f7c0*/  BSYNC B1 ;  /* 0x0000000000017941 */ /* 0x000fea0003800000 */
.L_x_424:
[----:B------:R-:W-:-:S13]  /*f7d0*/  ISETP.GE.AND P3, PT, R216, R96, PT ;  /* 0x00000060d800720c */ /* 0x000fda0003f66270 */
[----:B------:R-:W-:Y:S05]  /*f7e0*/  @P3 BRA `(.L_x_369) ;  /* 0x0000000000483947 */ /* 0x000fea0003800000 */
[----:B------:R-:W-:-:S13]  /*f7f0*/  ISETP.NE.AND P3, PT, R34, RZ, PT ;  /* 0x000000ff2200720c */ /* 0x000fda0003f65270 */
[----:B0-2---:R-:W0:Y:S04]  /*f800*/  @P3 LDS.128 R40, [R47+0x1c400] ;  /* 0x01c400002f283984 */ /* 0x005e280000000c00 */
        /* <DEDUP_REMOVED lines=16> */
.L_x_369:
[----:B------:R-:W-:Y:S05]  /*f910*/  BSYNC B0 ;  /* 0x0000000000007941 */ /* 0x000fea0003800000 */
.L_x_335:
[----:B012-4-:R-:W0:Y:S01]  /*f920*/  S2R R40, SR_TID.X ;  /* 0x0000000000287919 */ /* 0x017e220000002100 */
[----:B------:R-:W-:Y:S01]  /*f930*/  @!PT LDS RZ, [RZ] ;  /* 0x00000000fffff984 */ /* 0x000fe20000000800 */
[----:B------:R-:W-:Y:S01]  /*f940*/  @!PT LDS RZ, [RZ] ;  /* 0x00000000fffff984 */ /* 0x000fe20000000800 */
[----:B------:R-:W-:Y:S01]  /*f950*/  @!PT LDS RZ, [RZ] ;  /* 0x00000000fffff984 */ /* 0x000fe20000000800 */
[----:B------:R-:W-:Y:S01]  /*f960*/  @!PT LDS RZ, [RZ] ;  /* 0x00000000fffff984 */ /* 0x000fe20000000800 */
[----:B------:R1:W-:Y:S06]  /*f970*/  MEMBAR.ALL.CTA ;  /* 0x0000000000007992 */ /* 0x0003ec0000008000 */
[----:B-1----:R-:W1:Y:S01]  /*f980*/  FENCE.VIEW.ASYNC.S ;  /* 0x00000000000073c6 */ /* 0x002e620000000000 */
[----:B------:R-:W-:Y:S05]  /*f990*/  WARPSYNC.ALL ;  /* 0x0000000000007948 */ /* 0x000fea0003800000 */
[----:B------:R-:W-:Y:S01]  /*f9a0*/  BSSY B0, `(.L_x_426) ;  /* 0x0000009000007945 */ /* 0x000fe20003800000 */
[----:B0-----:R-:W-:Y:S01]  /*f9b0*/  LOP3.LUT R40, R40, 0x7f, RZ, 0xc0, !PT ;  /* 0x0000007f28287812 */ /* 0x001fe200078ec0ff */
[----:B-1----:R0:W-:Y:S03]  /*f9c0*/  BAR.SYNC.DEFER_BLOCKING R177, 0x80 ;  /* 0x000200b10000751d */ /* 0x0021e60000010000 */
[----:B------:R-:W-:-:S13]  /*f9d0*/  ISETP.NE.AND P3, PT, R40, RZ, PT ;  /* 0x000000ff2800720c */ /* 0x000fda0003f65270 */
[----:B------:R-:W-:-:S04]  /*f9e0*/  @!P3 IADD3 R40, R97, 0x298a0, RZ ;  /* 0x000298a06128b810 */ /* 0x000fc80007ffe0ff */
[----:B------:R-:W-:-:S04]  /*f9f0*/  @!P3 PRMT R40, RZ, 0x654, R40 ;  /* 0x00000654ff28b816 */ /* 0x000fc80000000028 */
[----:B------:R0:W-:Y:S01]  /*fa00*/  @!P3 SYNCS.ARRIVE.TRANS64.RED.A1T0 RZ, [R40+URZ], RZ ;  /* 0x000000ff28ffb9a7 */ /* 0x0001e2000810043f */
[----:B------:R-:W-:Y:S05]  /*fa10*/  @!P2 BRA `(.L_x_427) ;  /* 0x000000000004a947 */ /* 0x000fea0003800000 */
[----:B------:R-:W-:Y:S01]  /*fa20*/  BPT.TRAP 0x1 ;  /* 0x000000040000795c */ /* 0x000fe20000300000 */
.L_x_427:
[----:B------:R-:W-:Y:S05]  /*fa30*/  BSYNC B0 ;  /* 0x0000000000007941 */ /* 0x000fea0003800000 */
.L_x_426:
[----:B------:R-:W1:Y:S01]  /*fa40*/  SYNCS.PHASECHK.TRANS64.TRYWAIT P2, [R97+URZ+0x298b0], R98 ;  /* 0x0298b062610075a7 */ /* 0x000e62000804017f */
[----:B------:R-:W-:Y:S01]  /*fa50*/  IMAD R41, R17, 0x5000, R208 ;  /* 0x0000500011297824 */ /* 0x000fe200078e02d0 */
[----:B------:R-:W-:Y:S01]  /*fa60*/  ULDC UR42, c[0x0][0x320] ;  /* 0x0000c800002a7ab9 */ /* 0x000fe20000000800 */
[----:B------:R-:W-:Y:S01]  /*fa70*/  ULDC.64 UR40, c[0x0][0x328] ;  /* 0x0000ca0000287ab9 */ /* 0x000fe20000000a00 */
[----:B------:R-:W-:Y:S01]  /*fa80*/  ULDC.64 UR38, c[0x0][0x318] ;  /* 0x0000c60000267ab9 */ /* 0x000fe20000000a00 */
[----:B------:R-:W-:Y:S01]  /*fa90*/  BSSY B0, `(.L_x_428) ;  /* 0x0000003000007945 */ /* 0x000fe20003800000 */
[----:B------:R-:W-:-:S03]  /*faa0*/  IMAD.IADD R48, R16, 0x1, R41 ;  /* 0x0000000110307824 */ /* 0x000fc600078e0229 */
[----:B-1----:R-:W-:Y:S05]  /*fab0*/  @!P2 BRA `(.L_x_429) ;  /* 0x000001b400cca947 */ /* 0x002fea0003800000 */
.L_x_666:
[----:B------:R-:W-:Y:S05]  /*fac0*/  BSYNC B0 ;  /* 0x0000000000007941 */ /* 0x000fea0003800000 */
.L_x_428:
[----:B------:R-:W-:Y:S01]  /*fad0*/  ISETP.GE.AND P2, PT, R168, R96, PT ;  /* 0x00000060a800720c */ /* 0x000fe20003f46270 */
[----:B------:R-:W-:Y:S01]  /*fae0*/  BSSY B0, `(.L_x_430) ;  /* 0x0000019000007945 */ /* 0x000fe20003800000 */
[-C--:B------:R-:W-:Y:S01]  /*faf0*/  IADD3 R49, R16, R41.reuse, R122 ;  /* 0x0000002910317210 */ /* 0x080fe20007ffe07a */
[----:B---3--:R-:W-:Y:S01]  /*fb00*/  IMAD.WIDE R44, R24, 0xa0, R118 ;  /* 0x000000a0182c7825 */ /* 0x008fe200078e0276 */
[CC--:B------:R-:W-:Y:S02]  /*fb10*/  IADD3 R50, R16.reuse, R41.reuse, R120 ;  /* 0x0000002910327210 */ /* 0x0c0fe40007ffe078 */
[----:B------:R-:W-:-:S07]  /*fb20*/  IADD3 R51, R16, R41, R130 ;  /* 0x0000002910337210 */ /* 0x000fce0007ffe082 */
[----:B------:R-:W-:Y:S05]  /*fb30*/  @P2 BRA `(.L_x_431) ;  /* 0x00000000004c2947 */ /* 0x000fea0003800000 */
[----:B0-----:R-:W-:Y:S02]  /*fb40*/  IMAD.MOV.U32 R40, RZ, RZ, R114 ;  /* 0x000000ffff287224 */ /* 0x001fe400078e0072 */
[----:B------:R-:W-:Y:S02]  /*fb50*/  IMAD.MOV.U32 R41, RZ, RZ, R33 ;  /* 0x000000ffff297224 */ /* 0x000fe400078e0021 */
[----:B------:R-:W-:Y:S02]  /*fb60*/  IMAD R43, R45, UR40, RZ ;  /* 0x000000282d2b7c24 */ /* 0x000fe4000f8e02ff */
[----:B------:R-:W-:-:S04]  /*fb70*/  IMAD.WIDE.U32 R40, R44, UR40, R40 ;  /* 0x000000282c287c25 */ /* 0x000fc8000f8e0028 */
[----:B------:R-:W-:Y:S01]  /*fb80*/  IMAD R43, R44, UR41, R43 ;  /* 0x000000292c2b7c24 */ /* 0x000fe2000f8e022b */
[----:B------:R-:W-:-:S04]  /*fb90*/  IADD3 R46, P2, R40, UR38, RZ ;  /* 0x00000026282e7c10 */ /* 0x000fc8000ff5e0ff */
[----:B------:R-:W-:Y:S02]  /*fba0*/  IADD3.X R47, R41, UR39, R43, P2, !PT ;  /* 0x00000027292f7c10 */ /* 0x000fe400097fe42b */
[----:B------:R-:W-:-:S13]  /*fbb0*/  ISETP.GE.AND P2, PT, R18, UR42, PT ;  /* 0x0000002a12007c0c */ /* 0x000fda000bf46270 */
[----:B------:R-:W0:Y:S04]  /*fbc0*/  @!P2 LDS.128 R40, [R48+0xa400] ;  /* 0x00a400003028a984 */ /* 0x000e280000000c00 */
[----:B0-----:R-:W-:Y:S01]  /*fbd0*/  @!P2 STG.E.128 desc[UR54][R46.64], R40 ;  /* 0x000000282e00a986 */ /* 0x001fe2000c101d36 */
        /* <DEDUP_REMOVED lines=8> */
[----:B0-----:R2:W-:Y:S02]  /*fc60*/  @!P2 STG.E.128 desc[UR54][R46.64+0x60], R40 ;  /* 0x000060282e00a986 */ /* 0x0015e4000c101d36 */
.L_x_431:
[----:B------:R-:W-:Y:S05]  /*fc70*/  BSYNC B0 ;  /* 0x0000000000007941 */ /* 0x000fea0003800000 */
.L_x_430:
[----:B------:R-:W-:Y:S01]  /*fc80*/  ISETP.GE.AND P2, PT, R216, R96, PT ;  /* 0x00000060d800720c */ /* 0x000fe20003f46270 */
[----:B------:R-:W-:-:S12]  /*fc90*/  BSSY B0, `(.L_x_432) ;  /* 0x0000017000007945 */ /* 0x000fd80003800000 */
[----:B------:R-:W-:Y:S05]  /*fca0*/  @P2 BRA `(.L_x_433) ;  /* 0x0000000000542947 */ /* 0x000fea0003800000 */
[----:B--2---:R-:W-:Y:S01]  /*fcb0*/  IADD3 R43, P2, R44, 0x80, RZ ;  /* 0x000000802c2b7810 */ /* 0x004fe20007f5e0ff */
[----:B------:R-:W-:Y:S01]  /*fcc0*/  IMAD.MOV.U32 R41, RZ, RZ, R33 ;  /* 0x000000ffff297224 */ /* 0x000fe200078e0021 */
[----:B0-----:R-:W-:-:S03]  /*fcd0*/  MOV R40, R114 ;  /* 0x0000007200287202 */ /* 0x001fc60000000f00 */
[----:B------:R-:W-:Y:S02]  /*fce0*/  IMAD.X R44, RZ, RZ, R45, P2 ;  /* 0x000000ffff2c7224 */ /* 0x000fe400010e062d */
[----:B------:R-:W-:-:S04]  /*fcf0*/  IMAD.WIDE.U32 R40, R43, UR40, R40 ;  /* 0x000000282b287c25 */ /* 0x000fc8000f8e0028 */
[----:B------:R-:W-:-:S04]  /*fd00*/  IMAD R44, R44, UR40, RZ ;  /* 0x000000282c2c7c24 */ /* 0x000fc8000f8e02ff */
        /* <DEDUP_REMOVED lines=15> */
.L_x_433:
[----:B------:R-:W-:Y:S05]  /*fe00*/  BSYNC B0 ;  /* 0x0000000000007941 */ /* 0x000fea0003800000 */
.L_x_432:
[----:B0-23--:R-:W2:Y:S01]  /*fe10*/  LDL R40, [R1+0x10] ;  /* 0x0000100001287983 */ /* 0x00dea20000100800 */
[----:B------:R-:W-:Y:S02]  /*fe20*/  VIADD R17, R17, 0x1 ;  /* 0x0000000111117836 */ /* 0x000fe40000000000 */
[----:B-1----:R-:W-:Y:S01]  /*fe30*/  @!P3 VIADD R97, R97, 0x298c0 ;  /* 0x000298c06161b836 */ /* 0x002fe20000000000 */
[----:B------:R-:W-:Y:S01]  /*fe40*/  @!PT LDS RZ, [RZ] ;  /* 0x00000000fffff984 */ /* 0x000fe20000000800 */
[----:B------:R-:W-:Y:S01]  /*fe50*/  @!PT LDS RZ, [RZ] ;  /* 0x00000000fffff984 */ /* 0x000fe20000000800 */
[----:B------:R-:W-:Y:S01]  /*fe60*/  @!PT LDS RZ, [RZ] ;  /* 0x00000000fffff984 */ /* 0x000fe20000000800 */
[----:B------:R-:W-:Y:S01]  /*fe70*/  @!PT LDS RZ, [RZ] ;  /* 0x00000000fffff984 */ /* 0x000fe20000000800 */
[----:B------:R0:W-:Y:S06]  /*fe80*/  MEMBAR.ALL.CTA ;  /* 0x0000000000007992 */ /* 0x0001ec0000008000 */
[----:B0-----:R-:W0:Y:S02]  /*fe90*/  FENCE.VIEW.ASYNC.S ;  /* 0x00000000000073c6 */ /* 0x001e240000000000 */
[----:B0-----:R0:W-:Y:S01]  /*fea0*/  BAR.SYNC.DEFER_BLOCKING R177, 0x80 ;  /* 0x000200b10000751d */ /* 0x0011e20000010000 */
[----:B------:R-:W-:-:S02]  /*feb0*/  ISETP.NE.AND P2, PT, R17, 0x2, PT ;  /* 0x000000021100780c */ /* 0x000fc40003f45270 */
[----:B------:R-:W-:Y:S02]  /*fec0*/  @!P3 PRMT R97, RZ, 0x654, R97 ;  /* 0x00000654ff61b816 */ /* 0x000fe40000000061 */
[----:B------:R-:W-:Y:S02]  /*fed0*/  SEL R17, R17, RZ, P2 ;  /* 0x000000ff11117207 */ /* 0x000fe40001000000 */
[----:B------:R0:W-:Y:S01]  /*fee0*/  @!P3 SYNCS.ARRIVE.TRANS64.RED.A1T0 RZ, [R97+URZ], RZ ;  /* 0x000000ff61ffb9a7 */ /* 0x0001e2000810043f */
[----:B--2---:R-:W-:Y:S02]  /*fef0*/  LOP3.LUT P4, RZ, R40, 0x2, RZ, 0xc0, !PT ;  /* 0x0000000228ff7812 */ /* 0x004fe4000788c0ff */
[----:B------:R-:W-:-:S04]  /*ff00*/  SEL R40, RZ, 0x1, P2 ;  /* 0x00000001ff287807 */ /* 0x000fc80001000000 */
[----:B------:R-:W-:-:S07]  /*ff10*/  LOP3.LUT R169, R169, R40, RZ, 0x3c, !PT ;  /* 0x00000028a9a97212 */ /* 0x000fce00078e3cff */
[----:B0-----:R-:W-:Y:S05]  /*ff20*/  @P4 BRA `(.L_x_434) ;  /* 0xffffff2c00b44947 */ /* 0x001fea000383ffff */
[----:B------:R-:W0:Y:S01]  /*ff30*/  S2R R41, SR_TID.X ;  /* 0x0000000000297919 */ /* 0x000e220000002100 */
[----:B------:R-:W-:Y:S02]  /*ff40*/  PLOP3.LUT P0, PT, PT, PT, PT, 0x8, 0x0 ;  /* 0x000000000000781c */ /* 0x000fe40003f0e170 */
[----:B0-----:R-:W-:-:S04]  /*ff50*/  SHF.R.U32.HI R41, RZ, 0x7, R41 ;  /* 0x00000007ff297819 */ /* 0x001fc80000011629 */
[----:B------:R-:W-:-:S13]  /*ff60*/  ISETP.NE.AND P4, PT, R41, 0x1, PT ;  /* 0x000000012900780c */ /* 0x000fda0003f85270 */
[----:B------:R-:W-:Y:S06]  /*ff70*/  @!P4 BAR.ARV 0x9, 0x100 ;  /* 0x024400000000cb1d */ /* 0x000fec0000002000 */
.L_x_330:
[----:B------:R-:W-:Y:S01]  /*ff80*/  IMAD.MOV.U32 R0, RZ, RZ, RZ ;  /* 0x000000ffff007224 */ /* 0x000fe200078e00ff */
[----:B------:R-:W-:Y:S06]  /*ff90*/  @P0 BRA `(.L_x_435) ;  /* 0x00000000000c0947 */ /* 0x000fec0003800000 */
[----:B------:R-:W1:Y:S01]  /*ffa0*/  FENCE.VIEW.ASYNC.G ;  /* 0x00000000000073c6 */ /* 0x000e620000000100 */
[----:B------:R-:W-:Y:S05]  /*ffb0*/  WARPSYNC.ALL ;  /* 0x0000000000007948 */ /* 0x000fea0003800000 */
[----:B-1----:R-:W-:Y:S06]  /*ffc0*/  BAR.ARV 0xc, 0x180 ;  /* 0x0306000000007b1d */ /* 0x002fec0000002000 */
.L_x_435:
[----:B------:R-:W2:Y:S01]  /*ffd0*/  LDL R2, [R1+0x10] ;  /* 0x0000100001027983 */ /* 0x000ea20000100800 */
[----:B------:R-:W-:Y:S01]  /*ffe0*/  BSSY B0, `(.L_x_436) ;  /* 0x0000021000007945 */ /* 0x000fe20003800000 */
[----:B--2---:R-:W-:-:S13]  /*fff0*/  LOP3.LUT P0, RZ, R2, 0x8, RZ, 0xc0, !PT ;  /* 0x0000000802ff7812 */ /* 0x004fda000780c0ff */
[----:B------:R-:W-:Y:S05]  /*10000*/  @!P0 BRA `(.L_x_437) ;  /* 0x0000000000788947 */ /* 0x000fea0003800000 */
[----:B------:R-:W-:Y:S01]  /*10010*/  ISETP.NE.AND P0, PT, R211, RZ, PT ;  /* 0x000000ffd300720c */ /* 0x000fe20003f05270 */
[----:B------:R-:W-:-:S03]  /*10020*/  ULDC UR4, c[0x0][0x9f0] ;  /* 0x00027c0000047ab9 */ /* 0x000fc60000000800 */
[----:B0-----:R-:W-:-:S04]  /*10030*/  SEL R6, R211, UR4, P0 ;  /* 0x00000004d3067c07 */ /* 0x001fc80008000000 */
[-C--:B------:R-:W-:Y:S02]  /*10040*/  IABS R5, R6.reuse ;  /* 0x0000000600057213 */ /* 0x080fe40000000000 */
[----:B------:R-:W-:Y:S02]  /*10050*/  IADD3 R0, R147, -0x1, R6 ;  /* 0xffffffff93007810 */ /* 0x000fe40007ffe006 */
[----:B------:R-:W0:Y:S01]  /*10060*/  I2F.RP R4, R5 ;  /* 0x0000000500047306 */ /* 0x000e220000209400 */
[----:B------:R-:W-:-:S05]  /*10070*/  IABS R9, R6 ;  /* 0x0000000600097213 */ /* 0x000fca0000000000 */
[----:B------:R-:W-:Y:S02]  /*10080*/  IMAD.MOV R9, RZ, RZ, -R9 ;  /* 0x000000ffff097224 */ /* 0x000fe400078e0a09 */
[----:B0-----:R-:W0:Y:S02]  /*10090*/  MUFU.RCP R4, R4 ;  /* 0x0000000400047308 */ /* 0x001e240000001000 */
[----:B0-----:R-:W-:Y:S02]  /*100a0*/  IADD3 R2, R4, 0xffffffe, RZ ;  /* 0x0ffffffe04027810 */ /* 0x001fe40007ffe0ff */
[----:B------:R-:W-:-:S04]  /*100b0*/  IABS R4, R0 ;  /* 0x0000000000047213 */ /* 0x000fc80000000000 */
[----:B------:R0:W1:Y:S01]  /*100c0*/  F2I.FTZ.U32.TRUNC.NTZ R3, R2 ;  /* 0x0000000200037305 */ /* 0x000062000021f000 */
[----:B------:R-:W-:-:S04]  /*100d0*/  LOP3.LUT R0, R0, R6, RZ, 0x3c, !PT ;  /* 0x0000000600007212 */ /* 0x000fc800078e3cff */
        /* <DEDUP_REMOVED lines=9> */
[-C--:B------:R-:W-:Y:S01]  /*10170*/  @!P1 IADD3 R2, R2, -R5.reuse, RZ ;  /* 0x8000000502029210 */ /* 0x080fe20007ffe0ff */
[----:B------:R-:W-:Y:S01]  /*10180*/  @!P1 VIADD R3, R3, 0x1 ;  /* 0x0000000103039836 */ /* 0x000fe20000000000 */
[----:B------:R-:W-:Y:S02]  /*10190*/  ISETP.NE.AND P1, PT, R6, RZ, PT ;  /* 0x000000ff0600720c */ /* 0x000fe40003f25270 */
[----:B------:R-:W-:-:S13]  /*101a0*/  ISETP.GE.U32.AND P0, PT, R2, R5, PT ;  /* 0x000000050200720c */ /* 0x000fda0003f06070 */
[----:B------:R-:W-:-:S04]  /*101b0*/  @P0 VIADD R3, R3, 0x1 ;  /* 0x0000000103030836 */ /* 0x000fc80000000000 */
[----:B------:R-:W-:-:S04]  /*101c0*/  IMAD.MOV.U32 R0, RZ, RZ, R3 ;  /* 0x000000ffff007224 */ /* 0x000fc800078e0003 */
[----:B------:R-:W-:Y:S01]  /*101d0*/  @!P2 IMAD.MOV R0, RZ, RZ, -R0 ;  /* 0x000000ffff00a224 */ /* 0x000fe200078e0a00 */
[----:B------:R-:W-:-:S07]  /*101e0*/  @!P1 LOP3.LUT R0, RZ, R6, RZ, 0x33, !PT ;  /* 0x00000006ff009212 */ /* 0x000fce00078e33ff */
.L_x_437:
[----:B------:R-:W-:Y:S05]  /*101f0*/  BSYNC B0 ;  /* 0x0000000000007941 */ /* 0x000fea0003800000 */
.L_x_436:
[-C--:B------:R-:W-:Y:S01]  /*10200*/  IMAD R201, R217, R0.reuse, RZ ;  /* 0x00000000d9c97224 */ /* 0x080fe200078e02ff */
[----:B------:R-:W-:Y:S02]  /*10210*/  PLOP3.LUT P0, PT, PT, PT, PT, 0x80, 0x0 ;  /* 0x000000000000781c */ /* 0x000fe40003f0f070 */
[----:B------:R-:W-:Y:S02]  /*10220*/  CS2R R8, SRZ ;  /* 0x0000000000087805 */ /* 0x000fe4000001ff00 */
[----:B------:R-:W-:Y:S02]  /*10230*/  CS2R R88, SRZ ;  /* 0x0000000000587805 */ /* 0x000fe4000001ff00 */
[----:B------:R-:W-:Y:S02]  /*10240*/  CS2R R4, SRZ ;  /* 0x0000000000047805 */ /* 0x000fe4000001ff00 */
[----:B------:R-:W-:Y:S02]  /*10250*/  VIADDMNMX R147, R201, R0, R147, PT ;  /* 0x00000000c9937246 */ /* 0x000fe40003800193 */
[----:B------:R-:W-:-:S02]  /*10260*/  CS2R R52, SRZ ;  /* 0x0000000000347805 */ /* 0x000fc4000001ff00 */
[----:B------:R-:W-:Y:S02]  /*10270*/  MOV R104, RZ ;  /* 0x000000ff00687202 */ /* 0x000fe40000000f00 */
[----:B------:R-:W-:Y:S02]  /*10280*/  CS2R R48, SRZ ;  /* 0x0000000000307805 */ /* 0x000fe4000001ff00 */
[----:B------:R-:W-:Y:S01]  /*10290*/  ISETP.GT.AND P1, PT, R147, R201, PT ;  /* 0x000000c99300720c */ /* 0x000fe20003f24270 */
[----:B------:R-:W-:Y:S01]  /*102a0*/  IMAD.MOV.U32 R42, RZ, RZ, RZ ;  /* 0x000000ffff2a7224 */ /* 0x000fe200078e00ff */
[----:B------:R-:W-:Y:S02]  /*102b0*/  CS2R R108, SRZ ;  /* 0x00000000006c7805 */ /* 0x000fe4000001ff00 */
[----:B------:R-:W-:Y:S01]  /*102c0*/  CS2R R92, SRZ ;  /* 0x00000000005c7805 */ /* 0x000fe2000001ff00 */
[----:B------:R-:W-:Y:S01]  /*102d0*/  IMAD.MOV.U32 R50, RZ, RZ, RZ ;  /* 0x000000ffff327224 */ /* 0x000fe200078e00ff */
[----:B------:R-:W-:Y:S01]  /*102e0*/  CS2R R36, SRZ ;  /* 0x0000000000247805 */ /* 0x000fe2000001ff00 */
[----:B------:R-:W-:Y:S01]  /*102f0*/  IMAD.MOV.U32 R45, RZ, RZ, RZ ;  /* 0x000000ffff2d7224 */ /* 0x000fe200078e00ff */
[----:B------:R-:W-:Y:S01]  /*10300*/  CS2R R98, SRZ ;  /* 0x0000000000627805 */ /* 0x000fe2000001ff00 */
[----:B------:R-:W-:Y:S01]  /*10310*/  IMAD.MOV.U32 R71, RZ, RZ, RZ ;  /* 0x000000ffff477224 */ /* 0x000fe200078e00ff */
        /* <DEDUP_REMOVED lines=11> */
[----:B------:R-:W-:Y:S01]  /*103d0*/  CS2R R64, SRZ ;  /* 0x0000000000407805 */ /* 0x000fe2000001ff00 */
[----:B------:R-:W-:Y:S01]  /*103e0*/  IMAD.MOV.U32 R77, RZ, RZ, RZ ;  /* 0x000000ffff4d7224 */ /* 0x000fe200078e00ff */
[----:B------:R-:W-:Y:S01]  /*103f0*/  MOV R112, RZ ;  /* 0x000000ff00707202 */ /* 0x000fe20000000f00 */
[----:B------:R-:W-:Y:S01]  /*10400*/  IMAD.MOV.U32 R74, RZ, RZ, RZ ;  /* 0x000000ffff4a7224 */ /* 0x000fe200078e00ff */
[----:B------:R-:W-:Y:S01]  /*10410*/  CS2R R32, SRZ ;  /* 0x0000000000207805 */ /* 0x000fe2000001ff00 */
[----:B------:R-:W-:Y:S01]  /*10420*/  IMAD.MOV.U32 R118, RZ, RZ, RZ ;  /* 0x000000ffff767224 */ /* 0x000fe200078e00ff */
[----:B------:R-:W-:Y:S01]  /*10430*/  CS2R R84, SRZ ;  /* 0x0000000000547805 */ /* 0x000fe2000001ff00 */
[----:B------:R-:W-:Y:S01]  /*10440*/  IMAD.MOV.U32 R97, RZ, RZ, RZ ;  /* 0x000000ffff617224 */ /* 0x000fe200078e00ff */
[----:B------:R-:W-:Y:S01]  /*10450*/  MOV R69, RZ ;  /* 0x000000ff00457202 */ /* 0x000fe20000000f00 */
[----:B------:R-:W-:Y:S01]  /*10460*/  IMAD.MOV.U32 R63, RZ, RZ, RZ ;  /* 0x000000ffff3f7224 */ /* 0x000fe200078e00ff */
[----:B------:R-:W-:Y:S01]  /*10470*/  CS2R R24, SRZ ;  /* 0x0000000000187805 */ /* 0x000fe2000001ff00 */
[----:B------:R-:W-:Y:S01]  /*10480*/  IMAD.MOV.U32 R34, RZ, RZ, RZ ;  /* 0x000000ffff227224 */ /* 0x000fe200078e00ff */
[----:B------:R-:W-:Y:S01]  /*10490*/  MOV R61, RZ ;  /* 0x000000ff003d7202 */ /* 0x000fe20000000f00 */
[----:B------:R-:W-:Y:S01]  /*104a0*/  IMAD.MOV.U32 R67, RZ, RZ, RZ ;  /* 0x000000ffff437224 */ /* 0x000fe200078e00ff */
[----:B------:R-:W-:Y:S01]  /*104b0*/  MOV R83, RZ ;  /* 0x000000ff00537202 */ /* 0x000fe20000000f00 */
[----:B------:R-:W-:-:S02]  /*104c0*/  IMAD.MOV.U32 R12, RZ, RZ, RZ ;  /* 0x000000ffff0c7224 */ /* 0x000fc400078e00ff */
[----:B------:R-:W-:Y:S02]  /*104d0*/  IMAD.MOV.U32 R79, RZ, RZ, RZ ;  /* 0x000000ffff4f7224 */ /* 0x000fe400078e00ff */
[----:B------:R-:W-:Y:S02]  /*104e0*/  IMAD.MOV.U32 R150, RZ, RZ, RZ ;  /* 0x000000ffff967224 */ /* 0x000fe400078e00ff */
[----:B0-----:R-:W-:Y:S02]  /*104f0*/  IMAD.MOV.U32 R6, RZ, RZ, RZ ;  /* 0x000000ffff067224 */ /* 0x001fe400078e00ff */
[----:B------:R-:W-:Y:S02]  /*10500*/  IMAD.MOV.U32 R0, RZ, RZ, RZ ;  /* 0x000000ffff007224 */ /* 0x000fe400078e00ff */
[----:B------:R-:W-:Y:S01]  /*10510*/  IMAD.MOV.U32 R87, RZ, RZ, RZ ;  /* 0x000000ffff577224 */ /* 0x000fe200078e00ff */
[----:B------:R-:W-:Y:S06]  /*10520*/  @!P1 BRA `(.L_x_438) ;  /* 0x000000f800649947 */ /* 0x000fec0003800000 */
[----:B------:R-:W-:-:S03]  /*10530*/  UMOV UR4, 0xffffffff ;  /* 0xffffffff00047882 */ /* 0x000fc60000000000 */
[----:B------:R-:W-:Y:S05]  /*10540*/  BRA.DIV UR4, `(.L_x_439) ;  /* 0x000001ae043c7947 */ /* 0x000fea000b800000 */
[----:B------:R-:W0:Y:S02]  /*10550*/  S2R R0, SR_TID.X ;  /* 0x0000000000007919 */ /* 0x000e240000002100 */
[----:B0-----:R-:W-:-:S05]  /*10560*/  VIADD R2, R0, 0xffffff80 ;  /* 0xffffff8000027836 */ /* 0x001fca0000000000 */
[----:B------:R-:W-:-:S04]  /*10570*/  SHF.R.S32.HI R0, RZ, 0x1f, R2 ;  /* 0x0000001fff007819 */ /* 0x000fc80000011402 */
[----:B------:R-:W-:-:S04]  /*10580*/  LEA.HI R0, R0, R2, RZ, 0x7 ;  /* 0x0000000200007211 */ /* 0x000fc800078f38ff */
[----:B------:R-:W-:-:S05]  /*10590*/  SHF.R.S32.HI R0, RZ, 0x7, R0 ;  /* 0x00000007ff007819 */ /* 0x000fca0000011400 */
[----:B------:R0:W1:Y:S02]  /*105a0*/  SHFL.IDX PT, R202, R0, RZ, 0x1f ;  /* 0x00001fff00ca7589 */ /* 0x00006400000e0000 */
.L_x_669:
[----:B01----:R-:W-:Y:S01]  /*105b0*/  LEA.HI R0, R202, R202, RZ, 0x1 ;  /* 0x000000caca007211 */ /* 0x003fe200078f08ff */
[----:B------:R-:W-:-:S03]  /*105c0*/  ULOP3.LUT UP0, URZ, UR52, 0x9f, URZ, 0xc0, !UPT ;  /* 0x0000009f343f7892 */ /* 0x000fc6000f80c03f */
[----:B------:R-:W-:-:S03]  /*105d0*/  LOP3.LUT R3, R0, 0x3e, RZ, 0xc0, !PT ;  /* 0x0000003e00037812 */ /* 0x000fc600078ec0ff */
[----:B------:R-:W-:Y:S02]  /*105e0*/  PLOP3.LUT P0, PT, PT, PT, UP0, 0x80, 0x0 ;  /* 0x000000000000781c */ /* 0x000fe40003f0f008 */
[----:B------:R-:W-:-:S05]  /*105f0*/  IMAD.IADD R3, R202, 0x1, -R3 ;  /* 0x00000001ca037824 */ /* 0x000fca00078e0a03 */
[----:B------:R-:W-:-:S04]  /*10600*/  LEA R3, R3, UR52, 0xc ;  /* 0x0000003403037c11 */ /* 0x000fc8000f8e60ff */
[----:B------:R-:W-:-:S04]  /*10610*/  SHF.R.U32.HI R3, RZ, 0x4, R3 ;  /* 0x00000004ff037819 */ /* 0x000fc80000011603 */
[----:B------:R-:W-:Y:S01]  /*10620*/  LOP3.LUT R44, R3, 0x3fff, RZ, 0xc0, !PT ;  /* 0x00003fff032c7812 */ /* 0x000fe200078ec0ff */
[----:B------:R-:W-:Y:S06]  /*10630*/  @!P0 BRA `(.L_x_440) ;  /* 0x0000000000408947 */ /* 0x000fec0003800000 */
[----:B------:R-:W-:Y:S01]  /*10640*/  MOV R0, 0x0 ;  /* 0x0000000000007802 */ /* 0x000fe20000000f00 */
[----:B------:R-:W-:Y:S01]  /*10650*/  ULDC.64 UR4, c[0x4][0xc8] ;  /* 0x0100320000047ab9 */ /* 0x000fe20000000a00 */
[----:B------:R-:W-:Y:S01]  /*10660*/  ULDC.64 UR6, c[0x4][0xd0] ;  /* 0x0100340000067ab9 */ /* 0x000fe20000000a00 */
[----:B------:R-:W-:Y:S01]  /*10670*/  IMAD.U32 R4, RZ, RZ, UR4 ;  /* 0x00000004ff047e24 */ /* 0x000fe2000f8e00ff */
[----:B------:R0:W1:Y:S01]  /*10680*/  LDC.64 R2, c[0x4][R0] ;  /* 0x0100000000027b82 */ /* 0x0000620000000a00 */
[----:B------:R-:W-:Y:S01]  /*10690*/  IMAD.U32 R5, RZ, RZ, UR5 ;  /* 0x00000005ff057e24 */ /* 0x000fe2000f8e00ff */
[----:B------:R-:W-:Y:S01]  /*106a0*/  ULDC.64 UR4, c[0x4][0x38] ;  /* 0x01000e0000047ab9 */ /* 0x000fe20000000a00 */
[----:B------:R-:W-:Y:S01]  /*106b0*/  MOV R6, UR6 ;  /* 0x0000000600067c02 */ /* 0x000fe20008000f00 */
[----:B------:R-:W-:Y:S01]  /*106c0*/  IMAD.U32 R7, RZ, RZ, UR7 ;  /* 0x00000007ff077e24 */ /* 0x000fe2000f8e00ff */
[----:B------:R-:W-:Y:S01]  /*106d0*/  MOV R12, 0x1 ;  /* 0x00000001000c7802 */ /* 0x000fe20000000f00 */
[----:B------:R-:W-:-:S02]  /*106e0*/  IMAD.U32 R10, RZ, RZ, UR4 ;  /* 0x00000004ff0a7e24 */ /* 0x000fc4000f8e00ff */
[----:B------:R-:W-:Y:S02]  /*106f0*/  IMAD.U32 R11, RZ, RZ, UR5 ;  /* 0x00000005ff0b7e24 */ /* 0x000fe4000f8e00ff */
[----:B------:R-:W-:Y:S02]  /*10700*/  IMAD.MOV.U32 R8, RZ, RZ, 0x70 ;  /* 0x00000070ff087424 */ /* 0x000fe400078e00ff */
[----:B0-----:R-:W-:-:S07]  /*10710*/  IMAD.MOV.U32 R13, RZ, RZ, RZ ;  /* 0x000000ffff0d7224 */ /* 0x001fce00078e00ff */
[----:B------:R-:W-:-:S07]  /*10720*/  LEPC R20, `(.L_x_440) ;  /* 0x000000001014794e */ /* 0x000fce0000000000 */
[----:B-1---5:R-:W-:Y:S05]  /*10730*/  CALL.ABS.NOINC R2 ;  /* 0x0000000002007343 */ /* 0x022fea0003c00000 */
.L_x_440:
        /* <DEDUP_REMOVED lines=10> */
[----:B0-----:R-:W-:-:S02]  /*107e0*/  @P1 IMAD R2, R214, R8, RZ ;  /* 0x00000008d6021224 */ /* 0x001fc400078e02ff */
[----:B------:R-:W-:-:S04]  /*107f0*/  @P1 IMAD.WIDE.U32 R4, R206, R8, RZ ;  /* 0x00000008ce041225 */ /* 0x000fc800078e00ff */
[----:B------:R-:W-:Y:S02]  /*10800*/  @P1 IMAD R9, R206, R9, R2 ;  /* 0x00000009ce091224 */ /* 0x000fe400078e0202 */
[-C--:B-1----:R-:W-:Y:S02]  /*10810*/  @P0 IMAD R0, R214, R6.reuse, RZ ;  /* 0x00000006d6000224 */ /* 0x082fe400078e02ff */
[----:B------:R-:W-:-:S04]  /*10820*/  @P0 IMAD.WIDE.U32 R2, R206, R6, RZ ;  /* 0x00000006ce020225 */ /* 0x000fc800078e00ff */
[----:B------:R-:W-:Y:S01]  /*10830*/  @P0 IMAD R7, R206, R7, R0 ;  /* 0x00000007ce070224 */ /* 0x000fe200078e0200 */
[----:B------:R-:W-:Y:S01]  /*10840*/  MOV R0, 0x3f800000 ;  /* 0x3f80000000007802 */ /* 0x000fe20000000f00 */
[----:B------:R-:W-:Y:S02]  /*10850*/  @P1 IMAD.IADD R5, R5, 0x1, R9 ;  /* 0x0000000105051824 */ /* 0x000fe400078e0209 */
[----:B------:R-:W-:Y:S02]  /*10860*/  @P0 IMAD.IADD R3, R3, 0x1, R7 ;  /* 0x0000000103030824 */ /* 0x000fe400078e0207 */
[----:B--2---:R-:W-:-:S04]  /*10870*/  @P0 IMAD.WIDE.U32 R2, R204, R10, R2 ;  /* 0x0000000acc020225 */ /* 0x004fc800078e0002 */
[----:B---3--:R-:W-:Y:S01]  /*10880*/  @P1 IMAD.WIDE.U32 R6, R204, R12, R4 ;  /* 0x0000000ccc061225 */ /* 0x008fe200078e0004 */
[----:B------:R-:W-:Y:S01]  /*10890*/  @P0 LEA R4, P2, R2, UR4, 0x2 ;  /* 0x0000000402040c11 */ /* 0x000fe2000f8410ff */
[----:B------:R-:W-:Y:S02]  /*108a0*/  ULDC UR4, c[0x0][0x3f4] ;  /* 0x0000fd0000047ab9 */ /* 0x000fe40000000800 */
[----:B------:R-:W-:Y:S01]  /*108b0*/  @P0 IMAD R5, R204, R11, R3 ;  /* 0x0000000bcc050224 */ /* 0x000fe200078e0203 */
[----:B------:R-:W-:Y:S01]  /*108c0*/  @P1 LEA R8, P3, R6, UR6, 0x2 ;  /* 0x0000000606081c11 */ /* 0x000fe2000f8610ff */
[----:B------:R-:W-:-:S03]  /*108d0*/  @P1 IMAD R3, R204, R13, R7 ;  /* 0x0000000dcc031224 */ /* 0x000fc600078e0207 */
[----:B------:R-:W-:Y:S02]  /*108e0*/  @P0 LEA.HI.X R5, R2, UR5, R5, 0x2, P2 ;  /* 0x0000000502050c11 */ /* 0x000fe400090f1405 */
[----:B------:R-:W-:Y:S01]  /*108f0*/  @P1 LEA.HI.X R9, R6, UR7, R3, 0x2, P3 ;  /* 0x0000000706091c11 */ /* 0x000fe200098f1403 */
[----:B------:R-:W-:-:S04]  /*10900*/  IMAD.MOV.U32 R3, RZ, RZ, 0x3f800000 ;  /* 0x3f800000ff037424 */ /* 0x000fc800078e00ff */
[----:B------:R-:W2:Y:S04]  /*10910*/  @P1 LDG.E R0, desc[UR54][R8.64] ;  /* 0x0000003608001981 */ /* 0x000ea8000c1e1900 */
[----:B------:R-:W2:Y:S01]  /*10920*/  @P0 LDG.E R3, desc[UR54][R4.64] ;  /* 0x0000003604030981 */ /* 0x000ea2000c1e1900 */
[----:B------:R-:W-:Y:S01]  /*10930*/  ISETP.LT.AND P0, PT, RZ, UR4, PT ;  /* 0x00000004ff007c0c */ /* 0x000fe2000bf01270 */
[----:B------:R-:W-:Y:S01]  /*10940*/  ULDC UR4, c[0x0][0x9d8] ;  /* 0x0002760000047ab9 */ /* 0x000fe20000000800 */
[----:B--2---:R-:W-:-:S04]  /*10950*/  FMUL.FTZ R0, R3, R0 ;  /* 0x0000000003007220 */ /* 0x004fc80000410000 */
[----:B------:R-:W-:-:S07]  /*10960*/  FMUL.FTZ R2, R0, UR4 ;  /* 0x0000000400027c20 */ /* 0x000fce0008410000 */
[----:B------:R-:W-:Y:S05]  /*10970*/  @P0 BRA `(.L_x_441) ;  /* 0x0000000000400947 */ /* 0x000fea0003800000 */
[----:B------:R-:W-:-:S04]  /*10980*/  ULEA.HI UR4, UR43, UR43, URZ, 0x1 ;  /* 0x0000002b2b047291 */ /* 0x000fc8000f8f083f */
[----:B------:R-:W-:-:S04]  /*10990*/  ULOP3.LUT UR4, UR4, 0xfffffffe, URZ, 0xc0, !UPT ;  /* 0xfffffffe04047892 */ /* 0x000fc8000f8ec03f */
[----:B------:R-:W-:-:S06]  /*109a0*/  UIADD3 UR4, UR43, -UR4, URZ ;  /* 0x800000042b047290 */ /* 0x000fcc000fffe03f */
[----:B------:R-:W-:-:S05]  /*109b0*/  IMAD.U32 R3, RZ, RZ, UR4 ;  /* 0x00000004ff037e24 */ /* 0x000fca000f8e00ff */
[----:B------:R-:W-:-:S04]  /*109c0*/  SHF.L.U32 R3, R3, 0x1f, RZ ;  /* 0x0000001f03037819 */ /* 0x000fc800000006ff */
[----:B------:R0:W1:Y:S03]  /*109d0*/  SYNCS.PHASECHK.TRANS64.TRYWAIT P0, [R16+URZ+0x29800], R3 ;  /* 0x02980003100075a7 */ /* 0x000066000800017f */
[----:B-1----:R-:W-:Y:S05]  /*109e0*/  @!P0 NANOSLEEP.SYNCS 0x989680 ;  /* 0x009896800000895d */ /* 0x002fea0003900000 */
[----:B------:R-:W1:Y:S01]  /*109f0*/  @!P0 SYNCS.PHASECHK.TRANS64 P0, [R16+URZ+0x29800], R3 ;  /* 0x02980003100085a7 */ /* 0x000e62000800007f */
[----:B------:R-:W-:Y:S04]  /*10a00*/  BSSY B0, `(.L_x_442) ;  /* 0x0000006000007945 */ /* 0x000fe80003800000 */
[----:B-1----:R-:W-:Y:S05]  /*10a10*/  @P0 BRA `(.L_x_443) ;  /* 0x0000000000100947 */ /* 0x002fea0003800000 */
.L_x_444:
[----:B-1----:R1:W2:Y:S02]  /*10a20*/  SYNCS.PHASECHK.TRANS64.TRYWAIT P0, [R16+URZ+0x29800], R3 ;  /* 0x02980003100075a7 */ /* 0x0022a4000800017f */
[----:B--2---:R-:W-:Y:S05]  /*10a30*/  @!P0 NANOSLEEP.SYNCS 0x989680 ;  /* 0x009896800000895d */ /* 0x004fea0003900000 */
[----:B------:R-:W2:Y:S02]  /*10a40*/  @!P0 SYNCS.PHASECHK.TRANS64 P0, [R16+URZ+0x29800], R3 ;  /* 0x02980003100085a7 */ /* 0x000ea4000800007f */
[----:B--2---:R-:W-:Y:S05]  /*10a50*/  @!P0 BRA `(.L_x_444) ;  /* 0xfffffffc00f08947 */ /* 0x004fea000383ffff */
.L_x_443:
[----:B------:R-:W-:Y:S05]  /*10a60*/  BSYNC B0 ;  /* 0x0000000000007941 */ /* 0x000fea0003800000 */
.L_x_442:
[----:B------:R-:W-:Y:S05]  /*10a70*/  BRA `(.L_x_445) ;  /* 0x0000006c00207947 */ /* 0x000fea0003800000 */
.L_x_441:
[----:B------:R-:W0:Y:S01]  /*10a80*/  LDC.64 R26, c[0x0][0x3e8] ;  /* 0x0000fa00ff1a7b82 */ /* 0x000e220000000a00 */
[----:B------:R-:W-:Y:S01]  /*10a90*/  ULOP3.LUT UP0, URZ, UR52, 0x1bf, URZ, 0xc0, !UPT ;  /* 0x000001bf343f7892 */ /* 0x000fe2000f80c03f */
[----:B-----5:R-:W-:Y:S01]  /*10aa0*/  SHF.R.S32.HI R0, RZ, 0x1f, R144 ;  /* 0x0000001fff007819 */ /* 0x020fe20000011490 */
[----:B------:R-:W-:Y:S01]  /*10ab0*/  ULDC.64 UR4, c[0x0][0x3f8] ;  /* 0x0000fe0000047ab9 */ /* 0x000fe20000000a00 */
[----:B------:R-:W-:-:S03]  /*10ac0*/  ULDC.64 UR6, c[0x0][0x408] ;  /* 0x0001020000067ab9 */ /* 0x000fc60000000a00 */
[----:B------:R-:W-:Y:S01]  /*10ad0*/  PLOP3.LUT P0, PT, PT, PT, UP0, 0x80, 0x0 ;  /* 0x000000000000781c */ /* 0x000fe20003f0f008 */
[----:B------:R-:W1:Y:S01]  /*10ae0*/  LDC.64 R24, c[0x0][0x400] ;  /* 0x00010000ff187b82 */ /* 0x000e620000000a00 */
[C---:B------:R-:W-:Y:S02]  /*10af0*/  IMAD R3, R0.reuse, UR4, RZ ;  /* 0x0000000400037c24 */ /* 0x040fe4000f8e02ff */
[----:B------:R-:W-:Y:S02]  /*10b00*/  IMAD R5, R0, UR6, RZ ;  /* 0x0000000600057c24 */ /* 0x000fe4000f8e02ff */
[C---:B------:R-:W-:Y:S02]  /*10b10*/  IMAD R3, R144.reuse, UR5, R3 ;  /* 0x0000000590037c24 */ /* 0x040fe4000f8e0203 */
[C---:B------:R-:W-:Y:S02]  /*10b20*/  IMAD R5, R144.reuse, UR7, R5 ;  /* 0x0000000790057c24 */ /* 0x040fe4000f8e0205 */
[----:B0-----:R-:W-:-:S04]  /*10b30*/  IMAD.WIDE.U32 R26, R144, UR4, R26 ;  /* 0x00000004901a7c25 */ /* 0x001fc8000f8e001a */
[----:B------:R-:W-:Y:S02]  /*10b40*/  IMAD.IADD R28, R3, 0x1, R27 ;  /* 0x00000001031c7824 */ /* 0x000fe400078e021b */
[----:B-1----:R-:W-:-:S04]  /*10b50*/  IMAD.WIDE.U32 R24, R144, UR6, R24 ;  /* 0x0000000690187c25 */ /* 0x002fc8000f8e0018 */
[----:B------:R-:W-:Y:S01]  /*10b60*/  IMAD.IADD R29, R5, 0x1, R25 ;  /* 0x00000001051d7824 */ /* 0x000fe200078e0219 */
[----:B------:R-:W-:Y:S06]  /*10b70*/  @!P0 BRA `(.L_x_446) ;  /* 0x0000000000408947 */ /* 0x000fec0003800000 */
[----:B------:R-:W-:Y:S01]  /*10b80*/  MOV R0, 0x0 ;  /* 0x0000000000007802 */ /* 0x000fe20000000f00 */
[----:B------:R-:W-:Y:S01]  /*10b90*/  ULDC.64 UR4, c[0x4][0xc8] ;  /* 0x0100320000047ab9 */ /* 0x000fe20000000a00 */
[----:B------:R-:W-:Y:S01]  /*10ba0*/  ULDC.64 UR6, c[0x4][0xd0] ;  /* 0x0100340000067ab9 */ /* 0x000fe20000000a00 */
[----:B------:R-:W-:Y:S01]  /*10bb0*/  IMAD.U32 R4, RZ, RZ, UR4 ;  /* 0x00000004ff047e24 */ /* 0x000fe2000f8e00ff */
[----:B------:R0:W1:Y:S01]  /*10bc0*/  LDC.64 R14, c[0x4][R0] ;  /* 0x01000000000e7b82 */ /* 0x0000620000000a00 */
[----:B------:R-:W-:Y:S01]  /*10bd0*/  MOV R5, UR5 ;  /* 0x0000000500057c02 */ /* 0x000fe20008000f00 */
        /* <DEDUP_REMOVED lines=10> */
.L_x_446:
[----:B------:R-:W-:Y:S01]  /*10c80*/  ULDC.U8 UR4, c[0x0][0x410] ;  /* 0x0001040000047ab9 */ /* 0x000fe20000000000 */
[----:B------:R-:W-:Y:S01]  /*10c90*/  BSSY B0, `(.L_x_447) ;  /* 0x000069e000007945 */ /* 0x000fe20003800000 */
[----:B------:R-:W-:Y:S01]  /*10ca0*/  ISETP.NE.AND P0, PT, RZ, UR4, PT ;  /* 0x00000004ff007c0c */ /* 0x000fe2000bf05270 */
[----:B------:R-:W-:-:S12]  /*10cb0*/  IMAD R4, R145, 0x80, R168 ;  /* 0x0000008091047824 */ /* 0x000fd800078e02a8 */
[----:B------:R-:W-:Y:S05]  /*10cc0*/  @!P0 BRA `(.L_x_448) ;  /* 0x00000034002c8947 */ /* 0x000fea0003800000 */
[----:B------:R-:W-:-:S03]  /*10cd0*/  UMOV UR4, 0xffffffff ;  /* 0xffffffff00047882 */ /* 0x000fc60000000000 */
[----:B------:R-:W-:Y:S05]  /*10ce0*/  BRA.DIV UR4, `(.L_x_449) ;  /* 0x000001a604947947 */ /* 0x000fea000b800000 */
[----:B------:R0:W1:Y:S04]  /*10cf0*/  SHFL.IDX PT, R27, R26, RZ, 0x1e1f ;  /* 0x001e1fff1a1b7589 */ /* 0x00006800000e0000 */
[----:B------:R0:W2:Y:S04]  /*10d00*/  SHFL.IDX PT, R14, R24, RZ, 0x1e1f ;  /* 0x001e1fff180e7589 */ /* 0x0000a800000e0000 */
[----:B------:R0:W3:Y:S04]  /*10d10*/  SHFL.IDX PT, R0, R28, RZ, 0x1e1f ;  /* 0x001e1fff1c007589 */ /* 0x0000e800000e0000 */
[----:B------:R0:W4:Y:S02]  /*10d20*/  SHFL.IDX PT, R3, R29, RZ, 0x1e1f ;  /* 0x001e1fff1d037589 */ /* 0x00012400000e0000 */
.L_x_675:
[----:B------:R-:W-:Y:S01]  /*10d30*/  ULDC UR4, c[0x0][0x448] ;  /* 0x0001120000047ab9 */ /* 0x000fe20000000800 */
[----:B------:R-:W-:Y:S01]  /*10d40*/  BSSY B1, `(.L_x_450) ;  /* 0x000004d000017945 */ /* 0x000fe20003800000 */
[----:B------:R-:W-:Y:S01]  /*10d50*/  IMAD R149, R149, UR4, RZ ;  /* 0x0000000495957c24 */ /* 0x000fe2000f8e02ff */
[----:B------:R-:W-:Y:S02]  /*10d60*/  CS2R R40, SRZ ;  /* 0x0000000000287805 */ /* 0x000fe4000001ff00 */
[----:B------:R-:W-:Y:S02]  /*10d70*/  CS2R R36, SRZ ;  /* 0x0000000000247805 */ /* 0x000fe4000001ff00 */
[----:B------:R-:W-:Y:S02]  /*10d80*/  CS2R R32, SRZ ;  /* 0x0000000000207805 */ /* 0x000fe4000001ff00 */
[----:B0-----:R-:W-:Y:S02]  /*10d90*/  CS2R R24, SRZ ;  /* 0x0000000000187805 */ /* 0x001fe4000001ff00 */
[----:B------:R-:W-:-:S02]  /*10da0*/  ISETP.GE.AND P0, PT, R4, R149, PT ;  /* 0x000000950400720c */ /* 0x000fc40003f06270 */
        /* <DEDUP_REMOVED lines=8> */
[----:B------:R-:W-:Y:S06]  /*10e30*/  @P0 BRA `(.L_x_451) ;  /* 0x0000000000f40947 */ /* 0x000fec0003800000 */
[----:B------:R-:W4:Y:S01]  /*10e40*/  LDL R45, [R1+0x44] ;  /* 0x00004400012d7983 */ /* 0x000f220000100800 */
[----:B------:R-:W-:Y:S01]  /*10e50*/  ULDC UR4, c[0x0][0x3f4] ;  /* 0x0000fd0000047ab9 */ /* 0x000fe20000000800 */
[----:B------:R-:W-:Y:S02]  /*10e60*/  SHF.R.S32.HI R7, RZ, 0x1f, R172 ;  /* 0x0000001fff077819 */ /* 0x000fe400000114ac */
[----:B------:R-:W-:Y:S02]  /*10e70*/  CS2R R34, SRZ ;  /* 0x0000000000227805 */ /* 0x000fe4000001ff00 */
[----:B------:R-:W-:Y:S02]  /*10e80*/  ISETP.GE.AND P5, PT, R172, UR4, PT ;  /* 0x00000004ac007c0c */ /* 0x000fe4000bfa6270 */
[----:B------:R-:W-:Y:S02]  /*10e90*/  CS2R R36, SRZ ;  /* 0x0000000000247805 */ /* 0x000fe4000001ff00 */
[----:B------:R-:W-:-:S02]  /*10ea0*/  ISETP.GE.AND P2, PT, R170, UR4, PT ;  /* 0x00000004aa007c0c */ /* 0x000fc4000bf46270 */
[----:B------:R-:W-:Y:S02]  /*10eb0*/  CS2R R30, SRZ ;  /* 0x00000000001e7805 */ /* 0x000fe4000001ff00 */
[----:B------:R-:W-:Y:S02]  /*10ec0*/  ISETP.GE.AND P3, PT, R171, UR4, PT ;  /* 0x00000004ab007c0c */ /* 0x000fe4000bf66270 */
[----:B------:R-:W-:-:S03]  /*10ed0*/  SHF.R.S32.HI R11, RZ, 0x1f, R170 ;  /* 0x0000001fff0b7819 */ /* 0x000fc600000114aa */
[CC--:B-1----:R-:W-:Y:S02]  /*10ee0*/  @!P5 IADD3 R4, P0, R172.reuse, R27.reuse, RZ ;  /* 0x0000001bac04d210 */ /* 0x0c2fe40007f1e0ff */
[-C--:B--2---:R-:W-:Y:S02]  /*10ef0*/  @!P5 IADD3 R6, P1, R172, R14.reuse, RZ ;  /* 0x0000000eac06d210 */ /* 0x084fe40007f3e0ff */
[----:B------:R-:W-:Y:S01]  /*10f00*/  @!P2 IADD3 R8, P4, R170, R27, RZ ;  /* 0x0000001baa08a210 */ /* 0x000fe20007f9e0ff */
[----:B---3--:R-:W-:Y:S01]  /*10f10*/  @!P5 IMAD.X R5, R0, 0x1, R7, P0 ;  /* 0x000000010005d824 */ /* 0x008fe200000e0607 */
[----:B----4-:R-:W-:Y:S02]  /*10f20*/  @!P5 IADD3.X R7, R3, R7, RZ, P1, !PT ;  /* 0x000000070307d210 */ /* 0x010fe40000ffe4ff */
[----:B------:R-:W-:Y:S01]  /*10f30*/  @!P2 IADD3 R10, P0, R170, R14, RZ ;  /* 0x0000000eaa0aa210 */ /* 0x000fe20007f1e0ff */
[----:B------:R-:W-:Y:S01]  /*10f40*/  @!P2 IMAD.X R9, R0, 0x1, R11, P4 ;  /* 0x000000010009a824 */ /* 0x000fe200020e060b */
[----:B------:R-:W-:-:S02]  /*10f50*/  ISETP.GE.AND P1, PT, R173, UR4, PT ;  /* 0x00000004ad007c0c */ /* 0x000fc4000bf26270 */
[----:B------:R-:W-:Y:S01]  /*10f60*/  CS2R R32, SRZ ;  /* 0x0000000000207805 */ /* 0x000fe2000001ff00 */
[----:B------:R0:W5:Y:S01]  /*10f70*/  @!P5 LD.E.64 R34, desc[UR54][R4.64] ;  /* 0x000000360422d980 */ /* 0x000162000c101b00 */
[----:B------:R-:W-:Y:S01]  /*10f80*/  @!P2 IMAD.X R11, R3, 0x1, R11, P0 ;  /* 0x00000001030ba824 */ /* 0x000fe200000e060b */
[----:B------:R-:W-:Y:S02]  /*10f90*/  ISETP.GE.AND P0, PT, R22, UR4, PT ;  /* 0x0000000416007c0c */ /* 0x000fe4000bf06270 */
[----:B------:R1:W5:Y:S01]  /*10fa0*/  @!P5 LD.E.64 R36, desc[UR54][R6.64] ;  /* 0x000000360624d980 */ /* 0x000362000c101b00 */
[----:B------:R-:W-:Y:S02]  /*10fb0*/  SHF.R.S32.HI R12, RZ, 0x1f, R171 ;  /* 0x0000001fff0c7819 */ /* 0x000fe400000114ab */
[C---:B------:R-:W-:Y:S01]  /*10fc0*/  @!P3 IADD3 R38, P5, R171.reuse, R27, RZ ;  /* 0x0000001bab26b210 */ /* 0x040fe20007fbe0ff */
[----:B------:R-:W5:Y:S01]  /*10fd0*/  @!P2 LD.E.64 R30, desc[UR54][R8.64] ;  /* 0x00000036081ea980 */ /* 0x000f62000c101b00 */
[----:B------:R-:W-:-:S02]  /*10fe0*/  @!P3 IADD3 R40, P4, R171, R14, RZ ;  /* 0x0000000eab28b210 */ /* 0x000fc40007f9e0ff */
[----:B------:R-:W-:Y:S02]  /*10ff0*/  CS2R R28, SRZ ;  /* 0x00000000001c7805 */ /* 0x000fe4000001ff00 */
[----:B------:R-:W-:Y:S01]  /*11000*/  CS2R R24, SRZ ;  /* 0x0000000000187805 */ /* 0x000fe2000001ff00 */
[----:B------:R-:W5:Y:S01]  /*11010*/  @!P2 LD.E.64 R32, desc[UR54][R10.64] ;  /* 0x000000360a20a980 */ /* 0x000f62000c101b00 */
[----:B------:R-:W-:Y:S01]  /*11020*/  ISETP.GE.AND P2, PT, R174, UR4, PT ;  /* 0x00000004ae007c0c */ /* 0x000fe2000bf46270 */
[--C-:B------:R-:W-:Y:S01]  /*11030*/  @!P3 IMAD.X R39, R0, 0x1, R12.reuse, P5 ;  /* 0x000000010027b824 */ /* 0x100fe200028e060c */
[----:B0-----:R-:W-:Y:S01]  /*11040*/  SHF.R.S32.HI R5, RZ, 0x1f, R173 ;  /* 0x0000001fff057819 */ /* 0x001fe200000114ad */
[----:B------:R-:W-:Y:S01]  /*11050*/  @!P3 IMAD.X R41, R3, 0x1, R12, P4 ;  /* 0x000000010329b824 */ /* 0x000fe200020e060c */
[C---:B------:R-:W-:Y:S02]  /*11060*/  @!P1 IADD3 R46, P5, R173.reuse, R14, RZ ;  /* 0x0000000ead2e9210 */ /* 0x040fe40007fbe0ff */
[----:B------:R-:W-:Y:S01]  /*11070*/  @!P1 IADD3 R42, P4, R173, R27, RZ ;  /* 0x0000001bad2a9210 */ /* 0x000fe20007f9e0ff */
[----:B------:R0:W5:Y:S01]  /*11080*/  @!P3 LD.E.64 R28, desc[UR54][R38.64] ;  /* 0x00000036261cb980 */ /* 0x000162000c101b00 */
[----:B------:R-:W-:-:S02]  /*11090*/  CS2R R20, SRZ ;  /* 0x0000000000147805 */ /* 0x000fc4000001ff00 */
[----:B------:R-:W-:Y:S02]  /*110a0*/  CS2R R12, SRZ ;  /* 0x00000000000c7805 */ /* 0x000fe4000001ff00 */
[----:B-1----:R-:W-:Y:S01]  /*110b0*/  @!P0 SHF.R.S32.HI R7, RZ, 0x1f, R22 ;  /* 0x0000001fff078819 */ /* 0x002fe20000011416 */
[----:B------:R1:W5:Y:S01]  /*110c0*/  @!P3 LD.E.64 R24, desc[UR54][R40.64] ;  /* 0x000000362818b980 */ /* 0x000362000c101b00 */
[----:B------:R-:W-:Y:S01]  /*110d0*/  @!P0 IADD3 R4, P3, R22, R27, RZ ;  /* 0x0000001b16048210 */ /* 0x000fe20007f7e0ff */
[----:B------:R-:W-:Y:S01]  /*110e0*/  @!P1 IMAD.X R47, R3, 0x1, R5, P5 ;  /* 0x00000001032f9824 */ /* 0x000fe200028e0605 */
[----:B------:R-:W-:-:S03]  /*110f0*/  @!P1 IADD3.X R43, R0, R5, RZ, P4, !PT ;  /* 0x00000005002b9210 */ /* 0x000fc600027fe4ff */
[----:B------:R-:W-:Y:S01]  /*11100*/  @!P0 IMAD.X R5, R0, 0x1, R7, P3 ;  /* 0x0000000100058824 */ /* 0x000fe200018e0607 */
[----:B------:R2:W5:Y:S01]  /*11110*/  @!P1 LD.E.64 R12, desc[UR54][R46.64] ;  /* 0x000000362e0c9980 */ /* 0x000562000c101b00 */
[----:B------:R-:W-:-:S03]  /*11120*/  @!P2 IADD3 R26, P3, R174, R27, RZ ;  /* 0x0000001bae1aa210 */ /* 0x000fc60007f7e0ff */
[----:B------:R2:W5:Y:S01]  /*11130*/  @!P1 LD.E.64 R20, desc[UR54][R42.64] ;  /* 0x000000362a149980 */ /* 0x000562000c101b00 */
[-C--:B------:R-:W-:Y:S02]  /*11140*/  @!P0 IADD3 R6, P1, R22, R14.reuse, RZ ;  /* 0x0000000e16068210 */ /* 0x080fe40007f3e0ff */
[----:B------:R-:W-:Y:S02]  /*11150*/  @!P2 IADD3 R14, P4, R174, R14, RZ ;  /* 0x0000000eae0ea210 */ /* 0x000fe40007f9e0ff */
[----:B0-----:R-:W-:Y:S02]  /*11160*/  CS2R R38, SRZ ;  /* 0x0000000000267805 */ /* 0x001fe4000001ff00 */
[----:B-1----:R-:W-:Y:S02]  /*11170*/  CS2R R40, SRZ ;  /* 0x0000000000287805 */ /* 0x002fe4000001ff00 */
[----:B------:R-:W-:Y:S02]  /*11180*/  CS2R R10, SRZ ;  /* 0x00000000000a7805 */ /* 0x000fe4000001ff00 */
[----:B------:R-:W-:Y:S01]  /*11190*/  CS2R R8, SRZ ;  /* 0x0000000000087805 */ /* 0x000fe2000001ff00 */
[C---:B------:R-:W-:Y:S01]  /*111a0*/  @!P0 IMAD.X R7, R3.reuse, 0x1, R7, P1 ;  /* 0x0000000103078824 */ /* 0x040fe200008e0607 */
[----:B------:R2:W5:Y:S04]  /*111b0*/  @!P0 LD.E.64 R38, desc[UR54][R4.64] ;  /* 0x0000003604268980 */ /* 0x000568000c101b00 */
[----:B------:R2:W5:Y:S01]  /*111c0*/  @!P0 LD.E.64 R40, desc[UR54][R6.64] ;  /* 0x0000003606288980 */ /* 0x000562000c101b00 */
[----:B------:R-:W-:Y:S01]  /*111d0*/  @!P2 IMAD.X R27, R0, 0x1, R45, P3 ;  /* 0x00000001001ba824 */ /* 0x000fe200018e062d */
[----:B------:R-:W-:-:S04]  /*111e0*/  @!P2 IADD3.X R15, R3, R45, RZ, P4, !PT ;  /* 0x0000002d030fa210 */ /* 0x000fc800027fe4ff */
[----:B------:R2:W5:Y:S04]  /*111f0*/  @!P2 LD.E.64 R10, desc[UR54][R26.64] ;  /* 0x000000361a0aa980 */ /* 0x000568000c101b00 */
[----:B------:R2:W5:Y:S02]  /*11200*/  @!P2 LD.E.64 R8, desc[UR54][R14.64] ;  /* 0x000000360e08a980 */ /* 0x000564000c101b00 */
.L_x_451:
[----:B------:R-:W-:Y:S05]  /*11210*/  BSYNC B1 ;  /* 0x0000000000017941 */ /* 0x000fea0003800000 */
.L_x_450:
[----:B------:R-:W-:Y:S01]  /*11220*/  ULEA.HI UR4, UR43, UR43, URZ, 0x1 ;  /* 0x0000002b2b047291 */ /* 0x000fe2000f8f083f */
[----:B---3--:R-:W-:Y:S01]  /*11230*/  IMAD R0, R145, -0x80, R149 ;  /* 0xffffff8091007824 */ /* 0x008fe200078e0295 */
[----:B------:R-:W-:Y:S02]  /*11240*/  BSSY B1, `(.L_x_452) ;  /* 0x0000009000017945 */ /* 0x000fe40003800000 */
[----:B------:R-:W-:Y:S02]  /*11250*/  ULOP3.LUT UR4, UR4, 0xfffffffe, URZ, 0xc0, !UPT ;  /* 0xfffffffe04047892 */ /* 0x000fe4000f8ec03f */
[----:B----4-:R-:W-:Y:S02]  /*11260*/  VIMNMX R3, R0, 0x80, PT ;  /* 0x0000008000037848 */ /* 0x010fe40003fe0100 */
[----:B------:R-:W-:Y:S02]  /*11270*/  UIADD3 UR4, UR43, -UR4, URZ ;  /* 0x800000042b047290 */ /* 0x000fe4000fffe03f */
[----:B------:R-:W-:-:S04]  /*11280*/  ISETP.GE.AND P1, PT, R168, R3, PT ;  /* 0x00000003a800720c */ /* 0x000fc80003f26270 */
[----:B--2---:R-:W-:-:S05]  /*11290*/  IMAD.U32 R5, RZ, RZ, UR4 ;  /* 0x00000004ff057e24 */ /* 0x004fca000f8e00ff */
[----:B------:R-:W-:-:S04]  /*112a0*/  SHF.L.U32 R5, R5, 0x1f, RZ ;  /* 0x0000001f05057819 */ /* 0x000fc800000006ff */
[----:B------:R-:W0:Y:S02]  /*112b0*/  SYNCS.PHASECHK.TRANS64.TRYWAIT P0, [R16+URZ+0x29800], R5 ;  /* 0x02980005100075a7 */ /* 0x000e24000800017f */
[----:B0-----:R-:W-:Y:S05]  /*112c0*/  @!P0 BRA `(.L_x_453) ;  /* 0x000001a0008c8947 */ /* 0x001fea0003800000 */
.L_x_676:
[----:B------:R-:W-:Y:S05]  /*112d0*/  BSYNC B1 ;  /* 0x0000000000017941 */ /* 0x000fea0003800000 */
.L_x_452:
[----:B------:R-:W-:Y:S05]  /*112e0*/  @P1 BRA `(.L_x_454) ;  /* 0x0000006000e01947 */ /* 0x000fea0003800000 */
[----:B------:R-:W2:Y:S01]  /*112f0*/  LDC R3, c[0x0][0x3f4] ;  /* 0x0000fd00ff037b82 */ /* 0x000ea20000000800 */
[----:B------:R-:W-:Y:S01]  /*11300*/  BSSY B1, `(.L_x_455) ;  /* 0x000007f000017945 */ /* 0x000fe20003800000 */
[----:B------:R-:W-:Y:S01]  /*11310*/  IMAD.IADD R0, R16, 0x1, R205 ;  /* 0x0000000110007824 */ /* 0x000fe200078e02cd */
[-C--:B--2---:R-:W-:Y:S02]  /*11320*/  ISETP.GE.AND P0, PT, R22, R3.reuse, PT ;  /* 0x000000031600720c */ /* 0x084fe40003f06270 */
[-C--:B------:R-:W-:Y:S02]  /*11330*/  ISETP.GE.AND P1, PT, R172, R3.reuse, PT ;  /* 0x00000003ac00720c */ /* 0x080fe40003f26270 */
[-C--:B------:R-:W-:Y:S02]  /*11340*/  ISETP.GE.AND P2, PT, R170, R3.reuse, PT ;  /* 0x00000003aa00720c */ /* 0x080fe40003f46270 */
[-C--:B------:R-:W-:Y:S02]  /*11350*/  ISETP.GE.AND P3, PT, R171, R3.reuse, PT ;  /* 0x00000003ab00720c */ /* 0x080fe40003f66270 */
[----:B------:R-:W-:-:S02]  /*11360*/  ISETP.GE.AND P4, PT, R173, R3, PT ;  /* 0x00000003ad00720c */ /* 0x000fc40003f86270 */
[----:B------:R-:W-:-:S03]  /*11370*/  ISETP.GE.AND P5, PT, R174, R3, PT ;  /* 0x00000003ae00720c */ /* 0x000fc60003fa6270 */
[----:B------:R-:W-:Y:S10]  /*11380*/  @P0 BRA `(.L_x_456) ;  /* 0x0000000400d80947 */ /* 0x000ff40003800000 */
[----:B0-----:R-:W0:Y:S01]  /*11390*/  LDS.128 R4, [R0+0x14400] ;  /* 0x0144000000047984 */ /* 0x001e220000000c00 */
[----:B-----5:R-:W-:Y:S02]  /*113a0*/  SHF.R.U32.HI R14, RZ, 0x8, R38 ;  /* 0x00000008ff0e7819 */ /* 0x020fe40000011626 */
[----:B------:R-:W-:Y:S02]  /*113b0*/  LOP3.LUT R3, R38, 0xff, RZ, 0xc0, !PT ;  /* 0x000000ff26037812 */ /* 0x000fe400078ec0ff */
[----:B------:R-:W-:Y:S02]  /*113c0*/  LOP3.LUT R14, R14, 0xff, RZ, 0xc0, !PT ;  /* 0x000000ff0e0e7812 */ /* 0x000fe400078ec0ff */
[----:B------:R-:W-:Y:S02]  /*113d0*/  SHF.R.U32.HI R26, RZ, 0x8, R39 ;  /* 0x00000008ff1a7819 */ /* 0x000fe40000011627 */
[----:B------:R-:W-:Y:S02]  /*113e0*/  SHF.R.U32.HI R43, RZ, 0x8, R41 ;  /* 0x00000008ff2b7819 */ /* 0x000fe40000011629 */
[----:B------:R-:W-:-:S02]  /*113f0*/  PRMT R3, R14, 0x7604, R3 ;  /* 0x000076040e037816 */ /* 0x000fc40000000003 */
[----:B------:R-:W-:Y:S02]  /*11400*/  LOP3.LUT R15, R39, 0xff, RZ, 0xc0, !PT ;  /* 0x000000ff270f7812 */ /* 0x000fe400078ec0ff */
[----:B------:R-:W-:Y:S02]  /*11410*/  LOP3.LUT R26, R26, 0xff, RZ, 0xc0, !PT ;  /* 0x000000ff1a1a7812 */ /* 0x000fe400078ec0ff */
[----:B------:R-:W-:Y:S02]  /*11420*/  SHF.R.U32.HI R46, RZ, 0x10, R39 ;  /* 0x00000010ff2e7819 */ /* 0x000fe40000011627 */
[----:B------:R-:W-:Y:S02]  /*11430*/  SHF.R.U32.HI R14, RZ, 0x8, R40 ;  /* 0x00000008ff0e7819 */ /* 0x000fe40000011628 */
[----:B------:R-:W-:Y:S02]  /*11440*/  SHF.R.U32.HI R45, RZ, 0x10, R41 ;  /* 0x00000010ff2d7819 */ /* 0x000fe40000011629 */
[----:B------:R-:W-:-:S02]  /*11450*/  LOP3.LUT R42, R41, 0xff, RZ, 0xc0, !PT ;  /* 0x000000ff292a7812 */ /* 0x000fc400078ec0ff */
[----:B------:R-:W-:Y:S01]  /*11460*/  LOP3.LUT R43, R43, 0xff, RZ, 0xc0, !PT ;  /* 0x000000ff2b2b7812 */ /* 0x000fe200078ec0ff */
[----:B------:R-:W-:Y:S01]  /*11470*/  IMAD.U32 R45, R45, 0x10000, RZ ;  /* 0x000100002d2d7824 */ /* 0x000fe200078e00ff */
[----:B------:R-:W-:Y:S02]  /*11480*/  PRMT R15, R26, 0x7604, R15 ;  /* 0x000076041a0f7816 */ /* 0x000fe4000000000f */
[----:B-1----:R-:W-:Y:S01]  /*11490*/  LOP3.LUT R27, R14, 0xff, RZ, 0xc0, !PT ;  /* 0x000000ff0e1b7812 */ /* 0x002fe200078ec0ff */
[----:B------:R-:W-:Y:S01]  /*114a0*/  IMAD.U32 R14, R46, 0x10000, RZ ;  /* 0x000100002e0e7824 */ /* 0x000fe200078e00ff */
[----:B------:R-:W-:Y:S02]  /*114b0*/  LOP3.LUT R26, R40, 0xff, RZ, 0xc0, !PT ;  /* 0x000000ff281a7812 */ /* 0x000fe400078ec0ff */
[----:B------:R-:W-:Y:S02]  /*114c0*/  PRMT R42, R43, 0x7604, R42 ;  /* 0x000076042b2a7816 */ /* 0x000fe4000000002a */
[----:B------:R-:W-:-:S02]  /*114d0*/  PRMT R43, R27, 0x7604, R26 ;  /* 0x000076041b2b7816 */ /* 0x000fc4000000001a */
[----:B------:R-:W-:Y:S02]  /*114e0*/  LOP3.LUT R27, R15, 0xff0000, R14, 0xf8, !PT ;  /* 0x00ff00000f1b7812 */ /* 0x000fe400078ef80e */
[----:B------:R-:W-:Y:S02]  /*114f0*/  LOP3.LUT R45, R42, 0xff0000, R45, 0xf8, !PT ;  /* 0x00ff00002a2d7812 */ /* 0x000fe400078ef82d */
[----:B------:R-:W-:Y:S02]  /*11500*/  LOP3.LUT R43, R43, 0xff0000, R40, 0xf8, !PT ;  /* 0x00ff00002b2b7812 */ /* 0x000fe400078ef828 */
[----:B------:R-:W-:Y:S02]  /*11510*/  LOP3.LUT R45, R45, 0xff000000, R41, 0xf8, !PT ;  /* 0xff0000002d2d7812 */ /* 0x000fe400078ef829 */
[----:B------:R-:W-:Y:S02]  /*11520*/  LOP3.LUT R39, R27, 0xff000000, R39, 0xf8, !PT ;  /* 0xff0000001b277812 */ /* 0x000fe400078ef827 */
[----:B------:R-:W-:-:S02]  /*11530*/  LOP3.LUT R15, R3, 0xff0000, R38, 0xf8, !PT ;  /* 0x00ff0000030f7812 */ /* 0x000fc400078ef826 */
[----:B------:R-:W-:Y:S02]  /*11540*/  LOP3.LUT R43, R43, 0xff000000, R40, 0xf8, !PT ;  /* 0xff0000002b2b7812 */ /* 0x000fe400078ef828 */
[-C--:B0-----:R-:W-:Y:S02]  /*11550*/  F2FP.F16.E4M3.UNPACK_B R3, R6.reuse.H1 ;  /* 0x00000006ff03723e */ /* 0x081fe400030006ff */
[----:B------:R-:W-:Y:S02]  /*11560*/  F2FP.F16.E4M3.UNPACK_B R42, R45 ;  /* 0x0000002dff2a723e */ /* 0x000fe400020006ff */
[----:B------:R-:W-:Y:S01]  /*11570*/  F2FP.F16.E4M3.UNPACK_B R40, R39 ;  /* 0x00000027ff28723e */ /* 0x000fe200020006ff */
[--C-:B------:R-:W-:Y:S01]  /*11580*/  HADD2.F32 R14, -RZ, R3.reuse.H1_H1 ;  /* 0x30000003ff0e7230 */ /* 0x100fe20000004100 */
[----:B------:R-:W-:Y:S01]  /*11590*/  F2FP.F16.E4M3.UNPACK_B R6, R6 ;  /* 0x00000006ff06723e */ /* 0x000fe200020006ff */
[----:B------:R-:W-:Y:S01]  /*115a0*/  HADD2.F32 R46, -RZ, R42.H1_H1 ;  /* 0x3000002aff2e7230 */ /* 0x000fe20000004100 */
[----:B------:R-:W-:Y:S01]  /*115b0*/  LOP3.LUT R38, R15, 0xff000000, R38, 0xf8, !PT ;  /* 0xff0000000f267812 */ /* 0x000fe200078ef826 */
[----:B------:R-:W-:Y:S01]  /*115c0*/  HADD2.F32 R41, -RZ, R40.H1_H1 ;  /* 0x30000028ff297230 */ /* 0x000fe20000004100 */
[-C--:B------:R-:W-:Y:S01]  /*115d0*/  F2FP.F16.E4M3.UNPACK_B R26, R7.reuse ;  /* 0x00000007ff1a723e */ /* 0x080fe200020006ff */
[----:B------:R-:W-:Y:S01]  /*115e0*/  HADD2.F32 R15, -RZ, R3.H0_H0 ;  /* 0x20000003ff0f7230 */ /* 0x000fe20000004100 */
[----:B------:R-:W-:Y:S01]  /*115f0*/  F2FP.F16.E4M3.UNPACK_B R27, R7.H1 ;  /* 0x00000007ff1b723e */ /* 0x000fe200030006ff */
[C---:B------:R-:W-:Y:S01]  /*11600*/  FMUL.FTZ R48, R14.reuse, R46 ;  /* 0x0000002e0e307220 */ /* 0x040fe20000410000 */
[----:B------:R-:W-:Y:S01]  /*11610*/  FMUL.FTZ R47, R14, R41 ;  /* 0x000000290e2f7220 */ /* 0x000fe20000410000 */
[-C--:B------:R-:W-:Y:S01]  /*11620*/  F2FP.F16.E4M3.UNPACK_B R7, R5.reuse ;  /* 0x00000005ff07723e */ /* 0x080fe200020006ff */
[----:B------:R-:W-:Y:S01]  /*11630*/  HADD2.F32 R42, -RZ, R42.H0_H0 ;  /* 0x2000002aff2a7230 */ /* 0x000fe20000004100 */
[----:B------:R-:W-:Y:S01]  /*11640*/  F2FP.F16.E4M3.UNPACK_B R14, R5.H1 ;  /* 0x00000005ff0e723e */ /* 0x000fe200030006ff */
[----:B------:R-:W-:-:S02]  /*11650*/  HADD2.F32 R5, -RZ, R6.H1_H1 ;  /* 0x30000006ff057230 */ /* 0x000fc40000004100 */
[C---:B------:R-:W-:Y:S01]  /*11660*/  FFMA.FTZ R48, R15.reuse, R41, -R48 ;  /* 0x000000290f307223 */ /* 0x040fe20000010830 */
[----:B------:R-:W-:Y:S02]  /*11670*/  HADD2.F32 R40, -RZ, R40.H0_H0 ;  /* 0x20000028ff287230 */ /* 0x000fe40000004100 */
[----:B------:R-:W-:Y:S01]  /*11680*/  FFMA.FTZ R49, R15, R46, R47 ;  /* 0x0000002e0f317223 */ /* 0x000fe2000001002f */
[----:B------:R-:W-:Y:S01]  /*11690*/  HADD2.F32 R6, -RZ, R6.H0_H0 ;  /* 0x20000006ff067230 */ /* 0x000fe20000004100 */
[----:B------:R-:W-:Y:S01]  /*116a0*/  F2FP.F16.E4M3.UNPACK_B R45, R45.H1 ;  /* 0x0000002dff2d723e */ /* 0x000fe200030006ff */
[C---:B------:R-:W-:Y:S01]  /*116b0*/  FMUL.FTZ R15, R5.reuse, R42 ;  /* 0x0000002a050f7220 */ /* 0x040fe20000410000 */
[----:B------:R-:W-:Y:S01]  /*116c0*/  F2FP.F16.E4M3.UNPACK_B R39, R39.H1 ;  /* 0x00000027ff27723e */ /* 0x000fe200030006ff */
[-C--:B------:R-:W-:Y:S01]  /*116d0*/  FMUL.FTZ R47, R5, R40.reuse ;  /* 0x00000028052f7220 */ /* 0x080fe20000410000 */
[----:B------:R-:W-:Y:S02]  /*116e0*/  HADD2.F32 R5, -RZ, R26.H1_H1 ;  /* 0x3000001aff057230 */ /* 0x000fe40000004100 */
[----:B------:R-:W-:Y:S01]  /*116f0*/  FFMA.FTZ R46, R6, R40, -R15 ;  /* 0x00000028062e7223 */ /* 0x000fe2000001080f */
[----:B------:R-:W-:-:S02]  /*11700*/  HADD2.F32 R41, -RZ, R45.H0_H0 ;  /* 0x2000002dff297230 */ /* 0x000fc40000004100 */
[----:B------:R-:W-:Y:S01]  /*11710*/  FFMA.FTZ R47, R6, R42, R47 ;  /* 0x0000002a062f7223 */ /* 0x000fe2000001002f */
[----:B------:R-:W-:Y:S01]  /*11720*/  HADD2.F32 R15, -RZ, R39.H0_H0 ;  /* 0x20000027ff0f7230 */ /* 0x000fe20000004100 */
[----:B------:R-:W-:Y:S01]  /*11730*/  F2FP.F16.E4M3.UNPACK_B R3, R4 ;  /* 0x00000004ff03723e */ /* 0x000fe200020006ff */
[----:B------:R-:W-:Y:S02]  /*11740*/  HADD2.F32 R26, -RZ, R26.H0_H0 ;  /* 0x2000001aff1a7230 */ /* 0x000fe40000004100 */
[C---:B------:R-:W-:Y:S01]  /*11750*/  FMUL.FTZ R51, R5.reuse, R41 ;  /* 0x0000002905337220 */ /* 0x040fe20000410000 */
[----:B------:R-:W-:Y:S02]  /*11760*/  HADD2.F32 R45, -RZ, R45.H1_H1 ;  /* 0x3000002dff2d7230 */ /* 0x000fe40000004100 */
[-C--:B------:R-:W-:Y:S01]  /*11770*/  FMUL.FTZ R5, R5, R15.reuse ;  /* 0x0000000f05057220 */ /* 0x080fe20000410000 */
[----:B------:R-:W-:Y:S02]  /*11780*/  HADD2.F32 R6, -RZ, R27.H1_H1 ;  /* 0x3000001bff067230 */ /* 0x000fe40000004100 */
[----:B------:R-:W-:Y:S01]  /*11790*/  FFMA.FTZ R51, R26, R15, -R51 ;  /* 0x0000000f1a337223 */ /* 0x000fe20000010833 */
[----:B------:R-:W-:-:S02]  /*117a0*/  HADD2.F32 R39, -RZ, R39.H1_H1 ;  /* 0x30000027ff277230 */ /* 0x000fc40000004100 */
[----:B------:R-:W-:Y:S01]  /*117b0*/  FFMA.FTZ R50, R26, R41, R5 ;  /* 0x000000291a327223 */ /* 0x000fe20000010005 */
[----:B------:R-:W-:Y:S02]  /*117c0*/  HADD2.F32 R27, -RZ, R27.H0_H0 ;  /* 0x2000001bff1b7230 */ /* 0x000fe40000004100 */
[C---:B------:R-:W-:Y:S01]  /*117d0*/  FMUL.FTZ R40, R6.reuse, R45 ;  /* 0x0000002d06287220 */ /* 0x040fe20000410000 */
[----:B------:R-:W-:Y:S01]  /*117e0*/  F2FP.F16.E4M3.UNPACK_B R5, R43 ;  /* 0x0000002bff05723e */ /* 0x000fe200020006ff */
[-C--:B------:R-:W-:Y:S01]  /*117f0*/  FMUL.FTZ R26, R6, R39.reuse ;  /* 0x00000027061a7220 */ /* 0x080fe20000410000 */
[----:B------:R-:W-:Y:S01]  /*11800*/  F2FP.F16.E4M3.UNPACK_B R4, R4.H1 ;  /* 0x00000004ff04723e */ /* 0x000fe200030006ff */
[C---:B------:R-:W-:Y:S01]  /*11810*/  FFMA.FTZ R52, R27.reuse, R39, -R40 ;  /* 0x000000271b347223 */ /* 0x040fe20000010828 */
[-C--:B------:R-:W-:Y:S01]  /*11820*/  F2FP.F16.E4M3.UNPACK_B R15, R38.reuse ;  /* 0x00000026ff0f723e */ /* 0x080fe200020006ff */
[----:B------:R-:W-:Y:S01]  /*11830*/  FFMA.FTZ R45, R27, R45, R26 ;  /* 0x0000002d1b2d7223 */ /* 0x000fe2000001001a */
[--C-:B------:R-:W-:Y:S01]  /*11840*/  HADD2.F32 R39, -RZ, R5.reuse.H1_H1 ;  /* 0x30000005ff277230 */ /* 0x100fe20000004100 */
[----:B------:R-:W-:Y:S01]  /*11850*/  F2FP.F16.E4M3.UNPACK_B R38, R38.H1 ;  /* 0x00000026ff26723e */ /* 0x000fe200030006ff */
[----:B------:R-:W-:Y:S01]  /*11860*/  HADD2.F32 R27, -RZ, R5.H0_H0 ;  /* 0x20000005ff1b7230 */ /* 0x000fe20000004100 */
[----:B------:R-:W-:Y:S01]  /*11870*/  F2FP.F16.E4M3.UNPACK_B R43, R43.H1 ;  /* 0x0000002bff2b723e */ /* 0x000fe200030006ff */
[----:B------:R-:W-:-:S02]  /*11880*/  HADD2.F32 R6, -RZ, R4.H1_H1 ;  /* 0x30000004ff067230 */ /* 0x000fc40000004100 */
[----:B------:R-:W-:Y:S02]  /*11890*/  HADD2.F32 R26, -RZ, R15.H1_H1 ;  /* 0x3000000fff1a7230 */ /* 0x000fe40000004100 */
[----:B------:R-:W-:Y:S02]  /*118a0*/  HADD2.F32 R5, -RZ, R4.H0_H0 ;  /* 0x20000004ff057230 */ /* 0x000fe40000004100 */
[C---:B------:R-:W-:Y:S01]  /*118b0*/  FMUL.FTZ R40, R6.reuse, R39 ;  /* 0x0000002706287220 */ /* 0x040fe20000410000 */
[----:B------:R-:W-:Y:S02]  /*118c0*/  HADD2.F32 R4, -RZ, R3.H1_H1 ;  /* 0x30000003ff047230 */ /* 0x000fe40000004100 */
[-C--:B------:R-:W-:Y:S01]  /*118d0*/  FMUL.FTZ R42, R6, R26.reuse ;  /* 0x0000001a062a7220 */ /* 0x080fe20000410000 */
[----:B------:R-:W-:Y:S02]  /*118e0*/  HADD2.F32 R15, -RZ, R15.H0_H0 ;  /* 0x2000000fff0f7230 */ /* 0x000fe40000004100 */
[----:B------:R-:W-:Y:S01]  /*118f0*/  FFMA.FTZ R40, R5, R26, -R40 ;  /* 0x0000001a05287223 */ /* 0x000fe20000010828 */
[----:B------:R-:W-:-:S02]  /*11900*/  HADD2.F32 R3, -RZ, R3.H0_H0 ;  /* 0x20000003ff037230 */ /* 0x000fc40000004100 */
[C---:B------:R-:W-:Y:S01]  /*11910*/  FMUL.FTZ R6, R4.reuse, R27 ;  /* 0x0000001b04067220 */ /* 0x040fe20000410000 */
[----:B------:R-:W-:Y:S01]  /*11920*/  FFMA.FTZ R39, R5, R39, R42 ;  /* 0x0000002705277223 */ /* 0x000fe2000001002a */
[-C--:B------:R-:W-:Y:S01]  /*11930*/  FMUL.FTZ R4, R4, R15.reuse ;  /* 0x0000000f04047220 */ /* 0x080fe20000410000 */
[----:B------:R-:W-:Y:S02]  /*11940*/  HADD2.F32 R5, -RZ, R38.H1_H1 ;  /* 0x30000026ff057230 */ /* 0x000fe40000004100 */
[C---:B------:R-:W-:Y:S01]  /*11950*/  FFMA.FTZ R26, R3.reuse, R15, -R6 ;  /* 0x0000000f031a7223 */ /* 0x040fe20000010806 */
[--C-:B------:R-:W-:Y:S02]  /*11960*/  HADD2.F32 R15, -RZ, R43.reuse.H1_H1 ;  /* 0x3000002bff0f7230 */ /* 0x100fe40000004100 */
[----:B------:R-:W-:Y:S01]  /*11970*/  FFMA.FTZ R27, R3, R27, R4 ;  /* 0x0000001b031b7223 */ /* 0x000fe20000010004 */
[----:B------:R-:W-:Y:S02]  /*11980*/  HADD2.F32 R4, -RZ, R14.H1_H1 ;  /* 0x3000000eff047230 */ /* 0x000fe40000004100 */
[----:B------:R-:W-:-:S02]  /*11990*/  HADD2.F32 R6, -RZ, R43.H0_H0 ;  /* 0x2000002bff067230 */ /* 0x000fc40000004100 */
[--C-:B------:R-:W-:Y:S02]  /*119a0*/  HADD2.F32 R3, -RZ, R7.reuse.H1_H1 ;  /* 0x30000007ff037230 */ /* 0x100fe40000004100 */
[C---:B------:R-:W-:Y:S01]  /*119b0*/  FMUL.FTZ R41, R4.reuse, R15 ;  /* 0x0000000f04297220 */ /* 0x040fe20000410000 */
[----:B------:R-:W-:Y:S02]  /*119c0*/  HADD2.F32 R38, -RZ, R38.H0_H0 ;  /* 0x20000026ff267230 */ /* 0x000fe40000004100 */
[-C--:B------:R-:W-:Y:S01]  /*119d0*/  FMUL.FTZ R42, R4, R5.reuse ;  /* 0x00000005042a7220 */ /* 0x080fe20000410000 */
[----:B------:R-:W-:Y:S02]  /*119e0*/  HADD2.F32 R14, -RZ, R14.H0_H0 ;  /* 0x2000000eff0e7230 */ /* 0x000fe40000004100 */
[C---:B------:R-:W-:Y:S01]  /*119f0*/  FMUL.FTZ R4, R3.reuse, R6 ;  /* 0x0000000603047220 */ /* 0x040fe20000410000 */
[----:B------:R-:W-:Y:S02]  /*11a00*/  HADD2.F32 R7, -RZ, R7.H0_H0 ;  /* 0x20000007ff077230 */ /* 0x000fe40000004100 */
[-C--:B------:R-:W-:Y:S01]  /*11a10*/  FMUL.FTZ R3, R3, R38.reuse ;  /* 0x0000002603037220 */ /* 0x080fe20000410000 */
[C---:B------:R-:W-:Y:S01]  /*11a20*/  FFMA.FTZ R41, R14.reuse, R5, -R41 ;  /* 0x000000050e297223 */ /* 0x040fe20000010829 */
[----:B------:R-:W-:Y:S01]  /*11a30*/  FFMA.FTZ R42, R14, R15, R42 ;  /* 0x0000000f0e2a7223 */ /* 0x000fe2000001002a */
[C---:B------:R-:W-:Y:S01]  /*11a40*/  FFMA.FTZ R5, R7.reuse, R38, -R4 ;  /* 0x0000002607057223 */ /* 0x040fe20000010804 */
[----:B------:R-:W-:Y:S01]  /*11a50*/  FFMA.FTZ R14, R7, R6, R3 ;  /* 0x00000006070e7223 */ /* 0x000fe20000010003 */
[----:B------:R-:W-:-:S02]  /*11a60*/  F2FP.SATFINITE.E4M3.F32.PACK_AB_MERGE_C R6, R49, R48, RZ ;  /* 0x000000303106723e */ /* 0x000fc400048070ff */
[----:B------:R-:W-:Y:S02]  /*11a70*/  F2FP.SATFINITE.E4M3.F32.PACK_AB_MERGE_C R7, R45, R52, RZ ;  /* 0x000000342d07723e */ /* 0x000fe400048070ff */
[----:B------:R-:W-:Y:S02]  /*11a80*/  F2FP.SATFINITE.E4M3.F32.PACK_AB_MERGE_C R4, R39, R40, RZ ;  /* 0x000000282704723e */ /* 0x000fe400048070ff */
[----:B------:R-:W-:Y:S02]  /*11a90*/  F2FP.SATFINITE.E4M3.F32.PACK_AB_MERGE_C R41, R42, R41, RZ ;  /* 0x000000292a29723e */ /* 0x000fe400048070ff */
[----:B------:R-:W-:Y:S02]  /*11aa0*/  F2FP.SATFINITE.E4M3.F32.PACK_AB_MERGE_C R6, R47, R46, R6 ;  /* 0x0000002e2f06723e */ /* 0x000fe40004807006 */
[----:B------:R-:W-:Y:S02]  /*11ab0*/  F2FP.SATFINITE.E4M3.F32.PACK_AB_MERGE_C R7, R50, R51, R7 ;  /* 0x000000333207723e */ /* 0x000fe40004807007 */
[----:B------:R-:W-:-:S02]  /*11ac0*/  F2FP.SATFINITE.E4M3.F32.PACK_AB_MERGE_C R4, R27, R26, R4 ;  /* 0x0000001a1b04723e */ /* 0x000fc40004807004 */
[----:B------:R-:W-:-:S05]  /*11ad0*/  F2FP.SATFINITE.E4M3.F32.PACK_AB_MERGE_C R5, R14, R5, R41 ;  /* 0x000000050e05723e */ /* 0x000fca0004807029 */
[----:B------:R2:W-:Y:S02]  /*11ae0*/  STS.128 [R0+0x14400], R4 ;  /* 0x0144000400007388 */ /* 0x0005e40000000c00 */
.L_x_456:
[----:B------:R-:W-:Y:S05]  /*11af0*/  BSYNC B1 ;  /* 0x0000000000017941 */ /* 0x000fea0003800000 */
.L_x_455:
[----:B------:R-:W-:Y:S04]  /*11b00*/  BSSY B1, `(.L_x_457) ;  /* 0x000007c000017945 */ /* 0x000fe80003800000 */
[----:B------:R-:W-:Y:S05]  /*11b10*/  @P1 BRA `(.L_x_458) ;  /* 0x0000000400e81947 */ /* 0x000fea0003800000 */
[----:B0-2---:R-:W0:Y:S01]  /*11b20*/  LDS.128 R4, [R234] ;  /* 0x00000000ea047984 */ /* 0x005e220000000c00 */
[----:B-----5:R-:W-:Y:S02]  /*11b30*/  SHF.R.U32.HI R15, RZ, 0x8, R35 ;  /* 0x00000008ff0f7819 */ /* 0x020fe40000011623 */
[----:B------:R-:W-:Y:S02]  /*11b40*/  SHF.R.U32.HI R40, RZ, 0x8, R37 ;  /* 0x00000008ff287819 */ /* 0x000fe40000011625 */
[----:B-1----:R-:W-:Y:S02]  /*11b50*/  SHF.R.U32.HI R27, RZ, 0x8, R36 ;  /* 0x00000008ff1b7819 */ /* 0x002fe40000011624 */
[----:B------:R-:W-:Y:S02]  /*11b60*/  LOP3.LUT R26, R35, 0xff, RZ, 0xc0, !PT ;  /* 0x000000ff231a7812 */ /* 0x000fe400078ec0ff */
[----:B------:R-:W-:Y:S02]  /*11b70*/  LOP3.LUT R41, R37, 0xff, RZ, 0xc0, !PT ;  /* 0x000000ff25297812 */ /* 0x000fe400078ec0ff */
[----:B------:R-:W-:-:S02]  /*11b80*/  LOP3.LUT R15, R15, 0xff, RZ, 0xc0, !PT ;  /* 0x000000ff0f0f7812 */ /* 0x000fc400078ec0ff */
[----:B------:R-:W-:Y:S02]  /*11b90*/  LOP3.LUT R40, R40, 0xff, RZ, 0xc0, !PT ;  /* 0x000000ff28287812 */ /* 0x000fe400078ec0ff */
[----:B------:R-:W-:Y:S02]  /*11ba0*/  SHF.R.U32.HI R3, RZ, 0x8, R34 ;  /* 0x00000008ff037819 */ /* 0x000fe40000011622 */
[----:B------:R-:W-:Y:S02]  /*11bb0*/  LOP3.LUT R38, R27, 0xff, RZ, 0xc0, !PT ;  /* 0x000000ff1b267812 */ /* 0x000fe400078ec0ff */
[----:B------:R-:W-:Y:S02]  /*11bc0*/  PRMT R27, R15, 0x7604, R26 ;  /* 0x000076040f1b7816 */ /* 0x000fe4000000001a */
[----:B------:R-:W-:Y:S02]  /*11bd0*/  PRMT R41, R40, 0x7604, R41 ;  /* 0x0000760428297816 */ /* 0x000fe40000000029 */
[----:B------:R-:W-:-:S02]  /*11be0*/  SHF.R.U32.HI R26, RZ, 0x10, R35 ;  /* 0x00000010ff1a7819 */ /* 0x000fc40000011623 */
[----:B------:R-:W-:Y:S02]  /*11bf0*/  SHF.R.U32.HI R40, RZ, 0x10, R37 ;  /* 0x00000010ff287819 */ /* 0x000fe40000011625 */
[----:B------:R-:W-:Y:S02]  /*11c00*/  LOP3.LUT R14, R34, 0xff, RZ, 0xc0, !PT ;  /* 0x000000ff220e7812 */ /* 0x000fe400078ec0ff */
[----:B------:R-:W-:Y:S02]  /*11c10*/  LOP3.LUT R39, R36, 0xff, RZ, 0xc0, !PT ;  /* 0x000000ff24277812 */ /* 0x000fe400078ec0ff */
[----:B------:R-:W-:Y:S02]  /*11c20*/  LOP3.LUT R3, R3, 0xff, RZ, 0xc0, !PT ;  /* 0x000000ff03037812 */ /* 0x000fe400078ec0ff */
[----:B------:R-:W-:Y:S02]  /*11c30*/  SHF.R.U32.HI R15, RZ, 0x10, R36 ;  /* 0x00000010ff0f7819 */ /* 0x000fe40000011624 */
[----:B------:R-:W-:-:S02]  /*11c40*/  LOP3.LUT R26, R26, 0xff, RZ, 0xc0, !PT ;  /* 0x000000ff1a1a7812 */ /* 0x000fc400078ec0ff */
[----:B------:R-:W-:Y:S02]  /*11c50*/  LOP3.LUT R40, R40, 0xff, RZ, 0xc0, !PT ;  /* 0x000000ff28287812 */ /* 0x000fe400078ec0ff */
[----:B------:R-:W-:Y:S02]  /*11c60*/  PRMT R14, R3, 0x7604, R14 ;  /* 0x00007604030e7816 */ /* 0x000fe4000000000e */
[----:B------:R-:W-:Y:S02]  /*11c70*/  PRMT R39, R38, 0x7604, R39 ;  /* 0x0000760426277816 */ /* 0x000fe40000000027 */
[----:B------:R-:W-:Y:S02]  /*11c80*/  SHF.R.U32.HI R3, RZ, 0x10, R34 ;  /* 0x00000010ff037819 */ /* 0x000fe40000011622 */
[----:B------:R-:W-:Y:S02]  /*11c90*/  LOP3.LUT R38, R15, 0xff, RZ, 0xc0, !PT ;  /* 0x000000ff0f267812 */ /* 0x000fe400078ec0ff */
[----:B------:R-:W-:-:S02]  /*11ca0*/  PRMT R27, R26, 0x7054, R27 ;  /* 0x000070541a1b7816 */ /* 0x000fc4000000001b */
[----:B------:R-:W-:Y:S02]  /*11cb0*/  PRMT R41, R40, 0x7054, R41 ;  /* 0x0000705428297816 */ /* 0x000fe40000000029 */
[----:B------:R-:W-:Y:S02]  /*11cc0*/  LOP3.LUT R3, R3, 0xff, RZ, 0xc0, !PT ;  /* 0x000000ff03037812 */ /* 0x000fe400078ec0ff */
[----:B------:R-:W-:Y:S02]  /*11cd0*/  PRMT R39, R38, 0x7054, R39 ;  /* 0x0000705426277816 */ /* 0x000fe40000000027 */
[----:B------:R-:W-:Y:S02]  /*11ce0*/  LOP3.LUT R41, R41, 0xff000000, R37, 0xf8, !PT ;  /* 0xff00000029297812 */ /* 0x000fe400078ef825 */
[----:B------:R-:W-:Y:S02]  /*11cf0*/  LOP3.LUT R35, R27, 0xff000000, R35, 0xf8, !PT ;  /* 0xff0000001b237812 */ /* 0x000fe400078ef823 */
[----:B------:R-:W-:-:S02]  /*11d00*/  PRMT R15, R3, 0x7054, R14 ;  /* 0x00007054030f7816 */ /* 0x000fc4000000000e */
        /* <DEDUP_REMOVED lines=90> */
[----:B------:R3:W-:Y:S02]  /*122b0*/  STS.128 [R234], R4 ;  /* 0x00000004ea007388 */ /* 0x0007e40000000c00 */
.L_x_458:
[----:B------:R-:W-:Y:S05]  /*122c0*/  BSYNC B1 ;  /* 0x0000000000017941 */ /* 0x000fea0003800000 */
.L_x_457:
[----:B------:R-:W-:Y:S04]  /*122d0*/  BSSY B1, `(.L_x_459) ;  /* 0x0000078000017945 */ /* 0x000fe80003800000 */
[----:B------:R-:W-:Y:S05]  /*122e0*/  @P2 BRA `(.L_x_460) ;  /* 0x0000000400d82947 */ /* 0x000fea0003800000 */
[----:B0-23--:R-:W0:Y:S01]  /*122f0*/  LDS.128 R4, [R0+0x16400] ;  /* 0x0164000000047984 */ /* 0x00de220000000c00 */
[----:B-----5:R-:W-:Y:S02]  /*12300*/  SHF.R.U32.HI R14, RZ, 0x8, R30 ;  /* 0x00000008ff0e7819 */ /* 0x020fe4000001161e */
[----:B------:R-:W-:Y:S02]  /*12310*/  SHF.R.U32.HI R26, RZ, 0x8, R31 ;  /* 0x00000008ff1a7819 */ /* 0x000fe4000001161f */
[----:B------:R-:W-:Y:S02]  /*12320*/  LOP3.LUT R3, R30, 0xff, RZ, 0xc0, !PT ;  /* 0x000000ff1e037812 */ /* 0x000fe400078ec0ff */
[----:B------:R-:W-:Y:S02]  /*12330*/  LOP3.LUT R14, R14, 0xff, RZ, 0xc0, !PT ;  /* 0x000000ff0e0e7812 */ /* 0x000fe400078ec0ff */
[----:B------:R-:W-:Y:S02]  /*12340*/  SHF.R.U32.HI R35, RZ, 0x8, R33 ;  /* 0x00000008ff237819 */ /* 0x000fe40000011621 */
[----:B------:R-:W-:-:S02]  /*12350*/  LOP3.LUT R15, R31, 0xff, RZ, 0xc0, !PT ;  /* 0x000000ff1f0f7812 */ /* 0x000fc400078ec0ff */
[----:B------:R-:W-:Y:S02]  /*12360*/  LOP3.LUT R26, R26, 0xff, RZ, 0xc0, !PT ;  /* 0x000000ff1a1a7812 */ /* 0x000fe400078ec0ff */
[----:B------:R-:W-:Y:S02]  /*12370*/  PRMT R3, R14, 0x7604, R3 ;  /* 0x000076040e037816 */ /* 0x000fe40000000003 */
[----:B------:R-:W-:Y:S02]  /*12380*/  SHF.R.U32.HI R37, RZ, 0x10, R33 ;  /* 0x00000010ff257819 */ /* 0x000fe40000011621 */
[----:B------:R-:W-:Y:S02]  /*12390*/  SHF.R.U32.HI R14, RZ, 0x8, R32 ;  /* 0x00000008ff0e7819 */ /* 0x000fe40000011620 */
[----:B------:R-:W-:Y:S01]  /*123a0*/  SHF.R.U32.HI R36, RZ, 0x10, R31 ;  /* 0x00000010ff247819 */ /* 0x000fe2000001161f */
[----:B------:R-:W-:Y:S01]  /*123b0*/  IMAD.U32 R37, R37, 0x10000, RZ ;  /* 0x0001000025257824 */ /* 0x000fe200078e00ff */
[----:B------:R-:W-:-:S02]  /*123c0*/  LOP3.LUT R34, R33, 0xff, RZ, 0xc0, !PT ;  /* 0x000000ff21227812 */ /* 0x000fc400078ec0ff */
[----:B------:R-:W-:Y:S02]  /*123d0*/  LOP3.LUT R35, R35, 0xff, RZ, 0xc0, !PT ;  /* 0x000000ff23237812 */ /* 0x000fe400078ec0ff */
[----:B------:R-:W-:Y:S02]  /*123e0*/  PRMT R15, R26, 0x7604, R15 ;  /* 0x000076041a0f7816 */ /* 0x000fe4000000000f */
[----:B------:R-:W-:Y:S02]  /*123f0*/  LOP3.LUT R26, R32, 0xff, RZ, 0xc0, !PT ;  /* 0x000000ff201a7812 */ /* 0x000fe400078ec0ff */
[----:B-1----:R-:W-:Y:S02]  /*12400*/  LOP3.LUT R27, R14, 0xff, RZ, 0xc0, !PT ;  /* 0x000000ff0e1b7812 */ /* 0x002fe400078ec0ff */
[----:B------:R-:W-:Y:S02]  /*12410*/  SHF.L.U32 R14, R36, 0x10, RZ ;  /* 0x00000010240e7819 */ /* 0x000fe400000006ff */
[----:B------:R-:W-:-:S02]  /*12420*/  PRMT R34, R35, 0x7604, R34 ;  /* 0x0000760423227816 */ /* 0x000fc40000000022 */
[----:B------:R-:W-:Y:S02]  /*12430*/  PRMT R35, R27, 0x7604, R26 ;  /* 0x000076041b237816 */ /* 0x000fe4000000001a */
[----:B------:R-:W-:Y:S02]  /*12440*/  LOP3.LUT R27, R15, 0xff0000, R14, 0xf8, !PT ;  /* 0x00ff00000f1b7812 */ /* 0x000fe400078ef80e */
[----:B------:R-:W-:Y:S02]  /*12450*/  LOP3.LUT R37, R34, 0xff0000, R37, 0xf8, !PT ;  /* 0x00ff000022257812 */ /* 0x000fe400078ef825 */
[----:B------:R-:W-:Y:S02]  /*12460*/  LOP3.LUT R35, R35, 0xff0000, R32, 0xf8, !PT ;  /* 0x00ff000023237812 */ /* 0x000fe400078ef820 */
[----:B------:R-:W-:Y:S02]  /*12470*/  LOP3.LUT R37, R37, 0xff000000, R33, 0xf8, !PT ;  /* 0xff00000025257812 */ /* 0x000fe400078ef821 */
[----:B------:R-:W-:-:S02]  /*12480*/  LOP3.LUT R31, R27, 0xff000000, R31, 0xf8, !PT ;  /* 0xff0000001b1f7812 */ /* 0x000fc400078ef81f */
[----:B------:R-:W-:Y:S02]  /*12490*/  LOP3.LUT R15, R3, 0xff0000, R30, 0xf8, !PT ;  /* 0x00ff0000030f7812 */ /* 0x000fe400078ef81e */
        /* <DEDUP_REMOVED lines=91> */
.L_x_460:
[----:B------:R-:W-:Y:S05]  /*12a50*/  BSYNC B1 ;  /* 0x0000000000017941 */ /* 0x000fea0003800000 */
.L_x_459:
[----:B------:R-:W-:Y:S04]  /*12a60*/  BSSY B1, `(.L_x_461) ;  /* 0x000007c000017945 */ /* 0x000fe80003800000 */
[----:B------:R-:W-:Y:S05]  /*12a70*/  @P3 BRA `(.L_x_462) ;  /* 0x0000000400e83947 */ /* 0x000fea0003800000 */
[----:B0-234-:R-:W0:Y:S01]  /*12a80*/  LDS.128 R4, [R234+0x2000] ;  /* 0x00200000ea047984 */ /* 0x01de220000000c00 */
[----:B-----5:R-:W-:Y:S02]  /*12a90*/  SHF.R.U32.HI R15, RZ, 0x8, R29 ;  /* 0x00000008ff0f7819 */ /* 0x020fe4000001161d */
[----:B------:R-:W-:Y:S02]  /*12aa0*/  SHF.R.U32.HI R32, RZ, 0x8, R25 ;  /* 0x00000008ff207819 */ /* 0x000fe40000011619 */
[----:B------:R-:W-:Y:S02]  /*12ab0*/  SHF.R.U32.HI R3, RZ, 0x8, R28 ;  /* 0x00000008ff037819 */ /* 0x000fe4000001161c */
[----:B-1----:R-:W-:Y:S02]  /*12ac0*/  SHF.R.U32.HI R27, RZ, 0x8, R24 ;  /* 0x00000008ff1b7819 */ /* 0x002fe40000011618 */
[----:B------:R-:W-:Y:S02]  /*12ad0*/  LOP3.LUT R26, R29, 0xff, RZ, 0xc0, !PT ;  /* 0x000000ff1d1a7812 */ /* 0x000fe400078ec0ff */
[----:B------:R-:W-:-:S02]  /*12ae0*/  LOP3.LUT R33, R25, 0xff, RZ, 0xc0, !PT ;  /* 0x000000ff19217812 */ /* 0x000fc400078ec0ff */
[----:B------:R-:W-:Y:S02]  /*12af0*/  LOP3.LUT R15, R15, 0xff, RZ, 0xc0, !PT ;  /* 0x000000ff0f0f7812 */ /* 0x000fe400078ec0ff */
[----:B------:R-:W-:Y:S02]  /*12b00*/  LOP3.LUT R32, R32, 0xff, RZ, 0xc0, !PT ;  /* 0x000000ff20207812 */ /* 0x000fe400078ec0ff */
[----:B------:R-:W-:Y:S02]  /*12b10*/  LOP3.LUT R14, R28, 0xff, RZ, 0xc0, !PT ;  /* 0x000000ff1c0e7812 */ /* 0x000fe400078ec0ff */
[----:B------:R-:W-:Y:S02]  /*12b20*/  LOP3.LUT R3, R3, 0xff, RZ, 0xc0, !PT ;  /* 0x000000ff03037812 */ /* 0x000fe400078ec0ff */
[----:B------:R-:W-:Y:S02]  /*12b30*/  LOP3.LUT R30, R27, 0xff, RZ, 0xc0, !PT ;  /* 0x000000ff1b1e7812 */ /* 0x000fe400078ec0ff */
[----:B------:R-:W-:-:S02]  /*12b40*/  PRMT R27, R15, 0x7604, R26 ;  /* 0x000076040f1b7816 */ /* 0x000fc4000000001a */
[----:B------:R-:W-:Y:S02]  /*12b50*/  PRMT R33, R32, 0x7604, R33 ;  /* 0x0000760420217816 */ /* 0x000fe40000000021 */
[----:B------:R-:W-:Y:S02]  /*12b60*/  SHF.R.U32.HI R26, RZ, 0x10, R29 ;  /* 0x00000010ff1a7819 */ /* 0x000fe4000001161d */
[----:B------:R-:W-:Y:S02]  /*12b70*/  SHF.R.U32.HI R32, RZ, 0x10, R25 ;  /* 0x00000010ff207819 */ /* 0x000fe40000011619 */
[----:B------:R-:W-:Y:S02]  /*12b80*/  PRMT R14, R3, 0x7604, R14 ;  /* 0x00007604030e7816 */ /* 0x000fe4000000000e */
[----:B------:R-:W-:Y:S02]  /*12b90*/  SHF.R.U32.HI R3, RZ, 0x10, R28 ;  /* 0x00000010ff037819 */ /* 0x000fe4000001161c */
[----:B------:R-:W-:-:S02]  /*12ba0*/  LOP3.LUT R26, R26, 0xff, RZ, 0xc0, !PT ;  /* 0x000000ff1a1a7812 */ /* 0x000fc400078ec0ff */
[----:B------:R-:W-:Y:S02]  /*12bb0*/  LOP3.LUT R32, R32, 0xff, RZ, 0xc0, !PT ;  /* 0x000000ff20207812 */ /* 0x000fe400078ec0ff */
[----:B------:R-:W-:Y:S02]  /*12bc0*/  LOP3.LUT R31, R24, 0xff, RZ, 0xc0, !PT ;  /* 0x000000ff181f7812 */ /* 0x000fe400078ec0ff */
[----:B------:R-:W-:Y:S02]  /*12bd0*/  SHF.R.U32.HI R15, RZ, 0x10, R24 ;  /* 0x00000010ff0f7819 */ /* 0x000fe40000011618 */
[----:B------:R-:W-:Y:S02]  /*12be0*/  LOP3.LUT R3, R3, 0xff, RZ, 0xc0, !PT ;  /* 0x000000ff03037812 */ /* 0x000fe400078ec0ff */
[----:B------:R-:W-:Y:S02]  /*12bf0*/  PRMT R27, R26, 0x7054, R27 ;  /* 0x000070541a1b7816 */ /* 0x000fe4000000001b */
        /* <DEDUP_REMOVED lines=98> */
.L_x_462:
[----:B------:R-:W-:Y:S05]  /*13220*/  BSYNC B1 ;  /* 0x0000000000017941 */ /* 0x000fea0003800000 */
.L_x_461:
[----:B------:R-:W-:Y:S04]  /*13230*/  BSSY B1, `(.L_x_463) ;  /* 0x0000078000017945 */ /* 0x000fe80003800000 */
[----:B------:R-:W-:Y:S05]  /*13240*/  @P4 BRA `(.L_x_464) ;  /* 0x0000000400d84947 */ /* 0x000fea0003800000 */
[----:B0-234-:R-:W0:Y:S01]  /*13250*/  LDS.128 R4, [R0+0x18400] ;  /* 0x0184000000047984 */ /* 0x01de220000000c00 */
[----:B-----5:R-:W-:Y:S02]  /*13260*/  SHF.R.U32.HI R14, RZ, 0x8, R20 ;  /* 0x00000008ff0e7819 */ /* 0x020fe40000011614 */
[----:B------:R-:W-:Y:S02]  /*13270*/  LOP3.LUT R3, R20, 0xff, RZ, 0xc0, !PT ;  /* 0x000000ff14037812 */ /* 0x000fe400078ec0ff */
[----:B------:R-:W-:Y:S02]  /*13280*/  LOP3.LUT R14, R14, 0xff, RZ, 0xc0, !PT ;  /* 0x000000ff0e0e7812 */ /* 0x000fe400078ec0ff */
[----:B------:R-:W-:Y:S02]  /*13290*/  SHF.R.U32.HI R24, RZ, 0x8, R21 ;  /* 0x00000008ff187819 */ /* 0x000fe40000011615 */
[----:B-1----:R-:W-:Y:S02]  /*132a0*/  SHF.R.U32.HI R27, RZ, 0x8, R13 ;  /* 0x00000008ff1b7819 */ /* 0x002fe4000001160d */
        /* <DEDUP_REMOVED lines=10> */
[----:B------:R-:W-:Y:S01]  /*13350*/  LOP3.LUT R25, R14, 0xff, RZ, 0xc0, !PT ;  /* 0x000000ff0e197812 */ /* 0x000fe200078ec0ff */
        /* <DEDUP_REMOVED lines=9> */
[----:B0-----:R-:W-:-:S02]  /*133f0*/  F2FP.F16.E4M3.UNPACK_B R3, R6.H1 ;  /* 0x00000006ff03723e */ /* 0x001fc400030006ff */
[--C-:B------:R-:W-:Y:S02]  /*13400*/  LOP3.LUT R27, R27, 0xff0000, R12.reuse, 0xf8, !PT ;  /* 0x00ff00001b1b7812 */ /* 0x100fe400078ef80c */
[----:B------:R-:W-:Y:S01]  /*13410*/  F2FP.F16.E4M3.UNPACK_B R26, R29 ;  /* 0x0000001dff1a723e */ /* 0x000fe200020006ff */
[--C-:B------:R-:W-:Y:S01]  /*13420*/  HADD2.F32 R13, -RZ, R3.reuse.H0_H0 ;  /* 0x20000003ff0d7230 */ /* 0x100fe20000004100 */
[----:B------:R-:W-:Y:S02]  /*13430*/  F2FP.F16.E4M3.UNPACK_B R21, R25 ;  /* 0x00000019ff15723e */ /* 0x000fe400020006ff */
[----:B------:R-:W-:Y:S01]  /*13440*/  LOP3.LUT R27, R27, 0xff000000, R12, 0xf8, !PT ;  /* 0xff0000001b1b7812 */ /* 0x000fe200078ef80c */
[----:B------:R-:W-:Y:S01]  /*13450*/  HADD2.F32 R12, -RZ, R3.H1_H1 ;  /* 0x30000003ff0c7230 */ /* 0x000fe20000004100 */
[----:B------:R-:W-:Y:S01]  /*13460*/  F2FP.F16.E4M3.UNPACK_B R6, R6 ;  /* 0x00000006ff06723e */ /* 0x000fe200020006ff */
[--C-:B------:R-:W-:Y:S01]  /*13470*/  HADD2.F32 R28, -RZ, R26.reuse.H1_H1 ;  /* 0x3000001aff1c7230 */ /* 0x100fe20000004100 */
[----:B------:R-:W-:Y:S01]  /*13480*/  LOP3.LUT R20, R15, 0xff000000, R20, 0xf8, !PT ;  /* 0xff0000000f147812 */ /* 0x000fe200078ef814 */
[--C-:B------:R-:W-:Y:S01]  /*13490*/  HADD2.F32 R24, -RZ, R21.reuse.H1_H1 ;  /* 0x30000015ff187230 */ /* 0x100fe20000004100 */
        /* <DEDUP_REMOVED lines=81> */
.L_x_464:
[----:B------:R-:W-:Y:S05]  /*139b0*/  BSYNC B1 ;  /* 0x0000000000017941 */ /* 0x000fea0003800000 */
.L_x_463:
[----:B------:R-:W-:Y:S05]  /*139c0*/  @P5 BRA `(.L_x_454) ;  /* 0x0000003c00285947 */ /* 0x000fea0003800000 */
[----:B0-234-:R-:W0:Y:S01]  /*139d0*/  LDS.128 R4, [R234+0x4000] ;  /* 0x00400000ea047984 */ /* 0x01de220000000c00 */
[----:B-----5:R-:W-:Y:S02]  /*139e0*/  SHF.R.U32.HI R12, RZ, 0x8, R11 ;  /* 0x00000008ff0c7819 */ /* 0x020fe4000001160b */
[----:B------:R-:W-:Y:S02]  /*139f0*/  SHF.R.U32.HI R20, RZ, 0x8, R9 ;  /* 0x00000008ff147819 */ /* 0x000fe40000011609 */
[----:B------:R-:W-:Y:S02]  /*13a00*/  LOP3.LUT R13, R11, 0xff, RZ, 0xc0, !PT ;  /* 0x000000ff0b0d7812 */ /* 0x000fe400078ec0ff */
[----:B------:R-:W-:Y:S02]  /*13a10*/  LOP3.LUT R21, R9, 0xff, RZ, 0xc0, !PT ;  /* 0x000000ff09157812 */ /* 0x000fe400078ec0ff */
[----:B------:R-:W-:Y:S02]  /*13a20*/  LOP3.LUT R12, R12, 0xff, RZ, 0xc0, !PT ;  /* 0x000000ff0c0c7812 */ /* 0x000fe400078ec0ff */
[----:B------:R-:W-:-:S02]  /*13a30*/  LOP3.LUT R20, R20, 0xff, RZ, 0xc0, !PT ;  /* 0x000000ff14147812 */ /* 0x000fc400078ec0ff */
[----:B------:R-:W-:Y:S02]  /*13a40*/  SHF.R.U32.HI R0, RZ, 0x8, R10 ;  /* 0x00000008ff007819 */ /* 0x000fe4000001160a */
[----:B------:R-:W-:Y:S02]  /*13a50*/  SHF.R.U32.HI R14, RZ, 0x8, R8 ;  /* 0x00000008ff0e7819 */ /* 0x000fe40000011608 */
[----:B------:R-:W-:Y:S02]  /*13a60*/  PRMT R13, R12, 0x7604, R13 ;  /* 0x000076040c0d7816 */ /* 0x000fe4000000000d */
[----:B------:R-:W-:Y:S02]  /*13a70*/  PRMT R21, R20, 0x7604, R21 ;  /* 0x0000760414157816 */ /* 0x000fe40000000015 */
[----:B------:R-:W-:Y:S02]  /*13a80*/  SHF.R.U32.HI R12, RZ, 0x10, R11 ;  /* 0x00000010ff0c7819 */ /* 0x000fe4000001160b */
[----:B------:R-:W-:-:S02]  /*13a90*/  SHF.R.U32.HI R20, RZ, 0x10, R9 ;  /* 0x00000010ff147819 */ /* 0x000fc40000011609 */
[----:B------:R-:W-:Y:S02]  /*13aa0*/  LOP3.LUT R3, R10, 0xff, RZ, 0xc0, !PT ;  /* 0x000000ff0a037812 */ /* 0x000fe400078ec0ff */
[----:B------:R-:W-:Y:S02]  /*13ab0*/  LOP3.LUT R15, R8, 0xff, RZ, 0xc0, !PT ;  /* 0x000000ff080f7812 */ /* 0x000fe400078ec0ff */
[----:B------:R-:W-:Y:S02]  /*13ac0*/  LOP3.LUT R0, R0, 0xff, RZ, 0xc0, !PT ;  /* 0x000000ff00007812 */ /* 0x000fe400078ec0ff */
[----:B------:R-:W-:Y:S02]  /*13ad0*/  LOP3.LUT R14, R14, 0xff, RZ, 0xc0, !PT ;  /* 0x000000ff0e0e7812 */ /* 0x000fe400078ec0ff */
[----:B------:R-:W-:Y:S02]  /*13ae0*/  LOP3.LUT R12, R12, 0xff, RZ, 0xc0, !PT ;  /* 0x000000ff0c0c7812 */ /* 0x000fe400078ec0ff */
[----:B------:R-:W-:-:S02]  /*13af0*/  LOP3.LUT R20, R20, 0xff, RZ, 0xc0, !PT ;  /* 0x000000ff14147812 */ /* 0x000fc400078ec0ff */
[----:B------:R-:W-:Y:S02]  /*13b00*/  PRMT R3, R0, 0x7604, R3 ;  /* 0x0000760400037816 */ /* 0x000fe40000000003 */
[----:B------:R-:W-:Y:S02]  /*13b10*/  PRMT R15, R14, 0x7604, R15 ;  /* 0x000076040e0f7816 */ /* 0x000fe4000000000f */
[----:B------:R-:W-:Y:S02]  /*13b20*/  SHF.R.U32.HI R0, RZ, 0x10, R10 ;  /* 0x00000010ff007819 */ /* 0x000fe4000001160a */
[----:B------:R-:W-:Y:S02]  /*13b30*/  SHF.R.U32.HI R14, RZ, 0x10, R8 ;  /* 0x00000010ff0e7819 */ /* 0x000fe40000011608 */
[----:B------:R-:W-:Y:S02]  /*13b40*/  PRMT R13, R12, 0x7054, R13 ;  /* 0x000070540c0d7816 */ /* 0x000fe4000000000d */
[----:B------:R-:W-:-:S02]  /*13b50*/  PRMT R21, R20, 0x7054, R21 ;  /* 0x0000705414157816 */ /* 0x000fc40000000015 */
[----:B------:R-:W-:Y:S02]  /*13b60*/  LOP3.LUT R0, R0, 0xff, RZ, 0xc0, !PT ;  /* 0x000000ff00007812 */ /* 0x000fe400078ec0ff */
[----:B------:R-:W-:Y:S02]  /*13b70*/  LOP3.LUT R14, R14, 0xff, RZ, 0xc0, !PT ;  /* 0x000000ff0e0e7812 */ /* 0x000fe400078ec0ff */
[----:B------:R-:W-:Y:S02]  /*13b80*/  LOP3.LUT R21, R21, 0xff000000, R9, 0xf8, !PT ;  /* 0xff00000015157812 */ /* 0x000fe400078ef809 */
[----:B------:R-:W-:Y:S02]  /*13b90*/  LOP3.LUT R13, R13, 0xff000000, R11, 0xf8, !PT ;  /* 0xff0000000d0d7812 */ /* 0x000fe400078ef80b */
[----:B------:R-:W-:Y:S02]  /*13ba0*/  PRMT R3, R0, 0x7054, R3 ;  /* 0x0000705400037816 */ /* 0x000fe40000000003 */
[----:B------:R-:W-:-:S02]  /*13bb0*/  PRMT R15, R14, 0x7054, R15 ;  /* 0x000070540e0f7816 */ /* 0x000fc4000000000f */
[-C--:B0-----:R-:W-:Y:S02]  /*13bc0*/  F2FP.F16.E4M3.UNPACK_B R0, R6.reuse.H1 ;  /* 0x00000006ff00723e */ /* 0x081fe400030006ff */
[----:B------:R-:W-:Y:S02]  /*13bd0*/  F2FP.F16.E4M3.UNPACK_B R24, R21 ;  /* 0x00000015ff18723e */ /* 0x000fe400020006ff */
[----:B------:R-:W-:Y:S01]  /*13be0*/  F2FP.F16.E4M3.UNPACK_B R14, R13 ;  /* 0x0000000dff0e723e */ /* 0x000fe200020006ff */
[----:B------:R-:W-:Y:S01]  /*13bf0*/  HADD2.F32 R9, -RZ, R0.H1_H1 ;  /* 0x30000000ff097230 */ /* 0x000fe20000004100 */
[----:B------:R-:W-:Y:S01]  /*13c00*/  LOP3.LUT R12, R3, 0xff000000, R10, 0xf8, !PT ;  /* 0xff000000030c7812 */ /* 0x000fe200078ef80a */
[----:B------:R-:W-:Y:S01]  /*13c10*/  HADD2.F32 R25, -RZ, R24.H1_H1 ;  /* 0x30000018ff197230 */ /* 0x000fe20000004100 */
[----:B------:R-:W-:Y:S01]  /*13c20*/  LOP3.LUT R20, R15, 0xff000000, R8, 0xf8, !PT ;  /* 0xff0000000f147812 */ /* 0x000fe200078ef808 */
[----:B------:R-:W-:Y:S01]  /*13c30*/  HADD2.F32 R15, -RZ, R14.H1_H1 ;  /* 0x3000000eff0f7230 */ /* 0x000fe20000004100 */
[----:B------:R-:W-:Y:S01]  /*13c40*/  F2FP.F16.E4M3.UNPACK_B R3, R6 ;  /* 0x00000006ff03723e */ /* 0x000fe200020006ff */
[----:B------:R-:W-:Y:S01]  /*13c50*/  HADD2.F32 R8, -RZ, R0.H0_H0 ;  /* 0x20000000ff087230 */ /* 0x000fe20000004100 */
[----:B------:R-:W-:Y:S01]  /*13c60*/  F2FP.F16.E4M3.UNPACK_B R10, R7 ;  /* 0x00000007ff0a723e */ /* 0x000fe200020006ff */
[C---:B-1----:R-:W-:Y:S01]  /*13c70*/  FMUL.FTZ R27, R9.reuse, R25 ;  /* 0x00000019091b7220 */ /* 0x042fe20000410000 */
[----:B------:R-:W-:Y:S01]  /*13c80*/  F2FP.F16.E4M3.UNPACK_B R11, R7.H1 ;  /* 0x00000007ff0b723e */ /* 0x000fe200030006ff */
[----:B------:R-:W-:Y:S01]  /*13c90*/  FMUL.FTZ R26, R9, R15 ;  /* 0x0000000f091a7220 */ /* 0x000fe20000410000 */
[-C--:B------:R-:W-:Y:S01]  /*13ca0*/  F2FP.F16.E4M3.UNPACK_B R6, R5.reuse ;  /* 0x00000005ff06723e */ /* 0x080fe200020006ff */
[----:B------:R-:W-:Y:S01]  /*13cb0*/  HADD2.F32 R24, -RZ, R24.H0_H0 ;  /* 0x20000018ff187230 */ /* 0x000fe20000004100 */
[----:B------:R-:W-:Y:S01]  /*13cc0*/  F2FP.F16.E4M3.UNPACK_B R7, R5.H1 ;  /* 0x00000005ff07723e */ /* 0x000fe200030006ff */
[----:B------:R-:W-:Y:S01]  /*13cd0*/  HADD2.F32 R5, -RZ, R3.H1_H1 ;  /* 0x30000003ff057230 */ /* 0x000fe20000004100 */
[----:B------:R-:W-:Y:S01]  /*13ce0*/  F2FP.F16.E4M3.UNPACK_B R21, R21.H1 ;  /* 0x00000015ff15723e */ /* 0x000fe200030006ff */
[----:B------:R-:W-:-:S02]  /*13cf0*/  HADD2.F32 R14, -RZ, R14.H0_H0 ;  /* 0x2000000eff0e7230 */ /* 0x000fc40000004100 */
[C---:B------:R-:W-:Y:S01]  /*13d00*/  FFMA.FTZ R27, R8.reuse, R15, -R27 ;  /* 0x0000000f081b7223 */ /* 0x040fe2000001081b */
[----:B------:R-:W-:Y:S01]  /*13d10*/  FFMA.FTZ R26, R8, R25, R26 ;  /* 0x00000019081a7223 */ /* 0x000fe2000001001a */
[----:B------:R-:W-:Y:S01]  /*13d20*/  HADD2.F32 R3, -RZ, R3.H0_H0 ;  /* 0x20000003ff037230 */ /* 0x000fe20000004100 */
[----:B------:R-:W-:Y:S01]  /*13d30*/  F2FP.F16.E4M3.UNPACK_B R13, R13.H1 ;  /* 0x0000000dff0d723e */ /* 0x000fe200030006ff */
[C---:B------:R-:W-:Y:S01]  /*13d40*/  FMUL.FTZ R8, R5.reuse, R24 ;  /* 0x0000001805087220 */ /* 0x040fe20000410000 */
[----:B------:R-:W-:Y:S01]  /*13d50*/  FMUL.FTZ R15, R5, R14 ;  /* 0x0000000e050f7220 */ /* 0x000fe20000410000 */
[--C-:B------:R-:W-:Y:S01]  /*13d60*/  HADD2.F32 R5, -RZ, R10.reuse.H1_H1 ;  /* 0x3000000aff057230 */ /* 0x100fe20000004100 */
[----:B------:R-:W-:Y:S01]  /*13d70*/  F2FP.F16.E4M3.UNPACK_B R0, R4 ;  /* 0x00000004ff00723e */ /* 0x000fe200020006ff */
[----:B------:R-:W-:Y:S02]  /*13d80*/  HADD2.F32 R9, -RZ, R21.H0_H0 ;  /* 0x20000015ff097230 */ /* 0x000fe40000004100 */
[C---:B------:R-:W-:Y:S01]  /*13d90*/  FFMA.FTZ R25, R3.reuse, R14, -R8 ;  /* 0x0000000e03197223 */ /* 0x040fe20000010808 */
[----:B------:R-:W-:Y:S01]  /*13da0*/  FFMA.FTZ R24, R3, R24, R15 ;  /* 0x0000001803187223 */ /* 0x000fe2000001000f */
[----:B------:R-:W-:Y:S01]  /*13db0*/  HADD2.F32 R8, -RZ, R13.H0_H0 ;  /* 0x2000000dff087230 */ /* 0x000fe20000004100 */
[----:B------:R-:W-:Y:S01]  /*13dc0*/  F2FP.F16.E4M3.UNPACK_B R4, R4.H1 ;  /* 0x00000004ff04723e */ /* 0x000fe200030006ff */
[----:B------:R-:W-:-:S02]  /*13dd0*/  HADD2.F32 R10, -RZ, R10.H0_H0 ;  /* 0x2000000aff0a7230 */ /* 0x000fc40000004100 */
[CC--:B------:R-:W-:Y:S01]  /*13de0*/  FMUL.FTZ R15, R5.reuse, R9.reuse ;  /* 0x00000009050f7220 */ /* 0x0c0fe20000410000 */
[----:B------:R-:W-:Y:S02]  /*13df0*/  HADD2.F32 R14, -RZ, R21.H1_H1 ;  /* 0x30000015ff0e7230 */ /* 0x000fe40000004100 */
[-C--:B------:R-:W-:Y:S01]  /*13e00*/  FMUL.FTZ R5, R5, R8.reuse ;  /* 0x0000000805057220 */ /* 0x080fe20000410000 */
[----:B------:R-:W-:Y:S02]  /*13e10*/  HADD2.F32 R3, -RZ, R11.H1_H1 ;  /* 0x3000000bff037230 */ /* 0x000fe40000004100 */
[C---:B------:R-:W-:Y:S01]  /*13e20*/  FFMA.FTZ R21, R10.reuse, R8, -R15 ;  /* 0x000000080a157223 */ /* 0x040fe2000001080f */
[----:B------:R-:W-:Y:S02]  /*13e30*/  HADD2.F32 R8, -RZ, R13.H1_H1 ;  /* 0x3000000dff087230 */ /* 0x000fe40000004100 */
[----:B------:R-:W-:Y:S01]  /*13e40*/  FFMA.FTZ R28, R10, R9, R5 ;  /* 0x000000090a1c7223 */ /* 0x000fe20000010005 */
[----:B------:R-:W-:-:S02]  /*13e50*/  HADD2.F32 R11, -RZ, R11.H0_H0 ;  /* 0x2000000bff0b7230 */ /* 0x000fc40000004100 */
[C---:B------:R-:W-:Y:S01]  /*13e60*/  FMUL.FTZ R30, R3.reuse, R14 ;  /* 0x0000000e031e7220 */ /* 0x040fe20000410000 */
[----:B------:R-:W-:Y:S01]  /*13e70*/  F2FP.F16.E4M3.UNPACK_B R9, R20 ;  /* 0x00000014ff09723e */ /* 0x000fe200020006ff */
[-C--:B------:R-:W-:Y:S01]  /*13e80*/  FMUL.FTZ R10, R3, R8.reuse ;  /* 0x00000008030a7220 */ /* 0x080fe20000410000 */
[----:B------:R-:W-:Y:S02]  /*13e90*/  HADD2.F32 R5, -RZ, R4.H1_H1 ;  /* 0x30000004ff057230 */ /* 0x000fe40000004100 */
[C---:B------:R-:W-:Y:S01]  /*13ea0*/  FFMA.FTZ R30, R11.reuse, R8, -R30 ;  /* 0x000000080b1e7223 */ /* 0x040fe2000001081e */
[----:B------:R-:W-:Y:S01]  /*13eb0*/  F2FP.F16.E4M3.UNPACK_B R8, R12 ;  /* 0x0000000cff08723e */ /* 0x000fe200020006ff */
[----:B------:R-:W-:Y:S01]  /*13ec0*/  FFMA.FTZ R29, R11, R14, R10 ;  /* 0x0000000e0b1d7223 */ /* 0x000fe2000001000a */
[--C-:B------:R-:W-:Y:S01]  /*13ed0*/  HADD2.F32 R13, -RZ, R9.reuse.H1_H1 ;  /* 0x30000009ff0d7230 */ /* 0x100fe20000004100 */
[----:B------:R-:W-:Y:S01]  /*13ee0*/  F2FP.F16.E4M3.UNPACK_B R12, R12.H1 ;  /* 0x0000000cff0c723e */ /* 0x000fe200030006ff */
[----:B------:R-:W-:Y:S01]  /*13ef0*/  HADD2.F32 R10, -RZ, R9.H0_H0 ;  /* 0x20000009ff0a7230 */ /* 0x000fe20000004100 */
[----:B------:R-:W-:Y:S01]  /*13f00*/  F2FP.F16.E4M3.UNPACK_B R20, R20.H1 ;  /* 0x00000014ff14723e */ /* 0x000fe200030006ff */
[----:B------:R-:W-:-:S02]  /*13f10*/  HADD2.F32 R9, -RZ, R8.H1_H1 ;  /* 0x30000008ff097230 */ /* 0x000fc40000004100 */
[C---:B------:R-:W-:Y:S01]  /*13f20*/  FMUL.FTZ R11, R5.reuse, R13 ;  /* 0x0000000d050b7220 */ /* 0x040fe20000410000 */
[----:B------:R-:W-:Y:S02]  /*13f30*/  HADD2.F32 R3, -RZ, R0.H1_H1 ;  /* 0x30000000ff037230 */ /* 0x000fe40000004100 */
        /* <DEDUP_REMOVED lines=10> */
[----:B------:R-:W-:-:S02]  /*13fe0*/  HADD2.F32 R4, -RZ, R12.H1_H1 ;  /* 0x3000000cff047230 */ /* 0x000fc40000004100 */
[--C-:B------:R-:W-:Y:S02]  /*13ff0*/  HADD2.F32 R3, -RZ, R7.reuse.H1_H1 ;  /* 0x30000007ff037230 */ /* 0x100fe40000004100 */
[--C-:B------:R-:W-:Y:S02]  /*14000*/  HADD2.F32 R8, -RZ, R20.reuse.H1_H1 ;  /* 0x30000014ff087230 */ /* 0x100fe40000004100 */
[----:B------:R-:W-:Y:S02]  /*14010*/  HADD2.F32 R9, -RZ, R20.H0_H0 ;  /* 0x20000014ff097230 */ /* 0x000fe40000004100 */
[C---:B------:R-:W-:Y:S01]  /*14020*/  FMUL.FTZ R13, R3.reuse, R4 ;  /* 0x00000004030d7220 */ /* 0x040fe20000410000 */
[----:B------:R-:W-:Y:S02]  /*14030*/  HADD2.F32 R0, -RZ, R6.H1_H1 ;  /* 0x30000006ff007230 */ /* 0x000fe40000004100 */
[----:B------:R-:W-:Y:S02]  /*14040*/  HADD2.F32 R5, -RZ, R12.H0_H0 ;  /* 0x2000000cff057230 */ /* 0x000fe40000004100 */
[----:B------:R-:W-:Y:S01]  /*14050*/  FMUL.FTZ R12, R3, R8 ;  /* 0x00000008030c7220 */ /* 0x000fe20000410000 */
[----:B------:R-:W-:-:S02]  /*14060*/  HADD2.F32 R7, -RZ, R7.H0_H0 ;  /* 0x20000007ff077230 */ /* 0x000fc40000004100 */
[C---:B------:R-:W-:Y:S01]  /*14070*/  FMUL.FTZ R3, R0.reuse, R9 ;  /* 0x0000000900037220 */ /* 0x040fe20000410000 */
[----:B------:R-:W-:Y:S02]  /*14080*/  HADD2.F32 R6, -RZ, R6.H0_H0 ;  /* 0x20000006ff067230 */ /* 0x000fe40000004100 */
[-C--:B------:R-:W-:Y:S01]  /*14090*/  FMUL.FTZ R0, R0, R5.reuse ;  /* 0x0000000500007220 */ /* 0x080fe20000410000 */
[C---:B------:R-:W-:Y:S01]  /*140a0*/  FFMA.FTZ R12, R7.reuse, R4, -R12 ;  /* 0x00000004070c7223 */ /* 0x040fe2000001080c */
[----:B------:R-:W-:Y:S01]  /*140b0*/  FFMA.FTZ R13, R7, R8, R13 ;  /* 0x00000008070d7223 */ /* 0x000fe2000001000d */
[C---:B------:R-:W-:Y:S01]  /*140c0*/  FFMA.FTZ R5, R6.reuse, R5, -R3 ;  /* 0x0000000506057223 */ /* 0x040fe20000010803 */
[----:B------:R-:W-:Y:S01]  /*140d0*/  FFMA.FTZ R0, R6, R9, R0 ;  /* 0x0000000906007223 */ /* 0x000fe20000010000 */
[----:B------:R-:W-:Y:S02]  /*140e0*/  F2FP.SATFINITE.E4M3.F32.PACK_AB_MERGE_C R6, R26, R27, RZ ;  /* 0x0000001b1a06723e */ /* 0x000fe400048070ff */
[----:B------:R-:W-:-:S02]  /*140f0*/  F2FP.SATFINITE.E4M3.F32.PACK_AB_MERGE_C R7, R29, R30, RZ ;  /* 0x0000001e1d07723e */ /* 0x000fc400048070ff */
[----:B------:R-:W-:Y:S02]  /*14100*/  F2FP.SATFINITE.E4M3.F32.PACK_AB_MERGE_C R4, R15, R14, RZ ;  /* 0x0000000e0f04723e */ /* 0x000fe400048070ff */
[----:B------:R-:W-:Y:S02]  /*14110*/  F2FP.SATFINITE.E4M3.F32.PACK_AB_MERGE_C R12, R13, R12, RZ ;  /* 0x0000000c0d0c723e */ /* 0x000fe400048070ff */
[----:B------:R-:W-:Y:S02]  /*14120*/  F2FP.SATFINITE.E4M3.F32.PACK_AB_MERGE_C R6, R24, R25, R6 ;  /* 0x000000191806723e */ /* 0x000fe40004807006 */
[----:B------:R-:W-:Y:S02]  /*14130*/  F2FP.SATFINITE.E4M3.F32.PACK_AB_MERGE_C R7, R28, R21, R7 ;  /* 0x000000151c07723e */ /* 0x000fe40004807007 */
[----:B------:R-:W-:Y:S02]  /*14140*/  F2FP.SATFINITE.E4M3.F32.PACK_AB_MERGE_C R4, R10, R11, R4 ;  /* 0x0000000b0a04723e */ /* 0x000fe40004807004 */
[----:B------:R-:W-:-:S05]  /*14150*/  F2FP.SATFINITE.E4M3.F32.PACK_AB_MERGE_C R5, R0, R5, R12 ;  /* 0x000000050005723e */ /* 0x000fca000480700c */
[----:B------:R0:W-:Y:S01]  /*14160*/  STS.128 [R234+0x4000], R4 ;  /* 0x00400004ea007388 */ /* 0x0001e20000000c00 */
[----:B------:R-:W-:Y:S05]  /*14170*/  BRA `(.L_x_454) ;  /* 0x00000034003c7947 */ /* 0x000fea0003800000 */
.L_x_448:
[----:B------:R-:W-:-:S03]  /*14180*/  UMOV UR4, 0xffffffff ;  /* 0xffffffff00047882 */ /* 0x000fc60000000000 */
[----:B------:R-:W-:Y:S05]  /*14190*/  BRA.DIV UR4, `(.L_x_465) ;  /* 0x0000017204ec7947 */ /* 0x000fea000b800000 */
[----:B------:R0:W1:Y:S04]  /*141a0*/  SHFL.IDX PT, R3, R26, RZ, 0x1e1f ;  /* 0x001e1fff1a037589 */ /* 0x00006800000e0000 */
[----:B------:R0:W2:Y:S04]  /*141b0*/  SHFL.IDX PT, R21, R24, RZ, 0x1e1f ;  /* 0x001e1fff18157589 */ /* 0x0000a800000e0000 */
[----:B------:R0:W3:Y:S04]  /*141c0*/  SHFL.IDX PT, R0, R28, RZ, 0x1e1f ;  /* 0x001e1fff1c007589 */ /* 0x0000e800000e0000 */
[----:B------:R0:W4:Y:S02]  /*141d0*/  SHFL.IDX PT, R20, R29, RZ, 0x1e1f ;  /* 0x001e1fff1d147589 */ /* 0x00012400000e0000 */
.L_x_682:
[----:B------:R-:W-:Y:S01]  /*141e0*/  ULDC UR4, c[0x0][0x448] ;  /* 0x0001120000047ab9 */ /* 0x000fe20000000800 */
[----:B------:R-:W-:Y:S01]  /*141f0*/  BSSY B1, `(.L_x_466) ;  /* 0x000003a000017945 */ /* 0x000fe20003800000 */
[----:B------:R-:W-:Y:S01]  /*14200*/  IMAD R149, R149, UR4, RZ ;  /* 0x0000000495957c24 */ /* 0x000fe2000f8e02ff */
[----:B0-----:R-:W-:Y:S02]  /*14210*/  CS2R R28, SRZ ;  /* 0x00000000001c7805 */ /* 0x001fe4000001ff00 */
[----:B------:R-:W-:Y:S02]  /*14220*/  CS2R R30, SRZ ;  /* 0x00000000001e7805 */ /* 0x000fe4000001ff00 */
[----:B------:R-:W-:Y:S02]  /*14230*/  CS2R R6, SRZ ;  /* 0x0000000000067805 */ /* 0x000fe4000001ff00 */
[----:B------:R-:W-:Y:S02]  /*14240*/  CS2R R8, SRZ ;  /* 0x0000000000087805 */ /* 0x000fe4000001ff00 */
        /* <DEDUP_REMOVED lines=11> */
[C---:B------:R-:W-:Y:S01]  /*14300*/  VIADD R4, R18.reuse, 0x20 ;  /* 0x0000002012047836 */ /* 0x040fe20000000000 */
[----:B------:R-:W-:Y:S01]  /*14310*/  ULDC UR4, c[0x0][0x3f4] ;  /* 0x0000fd0000047ab9 */ /* 0x000fe20000000800 */
[C---:B------:R-:W-:Y:S02]  /*14320*/  IADD3 R5, R18.reuse, 0x40, RZ ;  /* 0x0000004012057810 */ /* 0x040fe40007ffe0ff */
[----:B------:R-:W-:Y:S02]  /*14330*/  CS2R R32, SRZ ;  /* 0x0000000000207805 */ /* 0x000fe4000001ff00 */
[----:B------:R-:W-:Y:S02]  /*14340*/  ISETP.GE.AND P2, PT, R18, UR4, PT ;  /* 0x0000000412007c0c */ /* 0x000fe4000bf46270 */
[----:B------:R-:W-:Y:S02]  /*14350*/  CS2R R34, SRZ ;  /* 0x0000000000227805 */ /* 0x000fe4000001ff00 */
[----:B------:R-:W-:-:S02]  /*14360*/  ISETP.GE.AND P1, PT, R4, UR4, PT ;  /* 0x0000000404007c0c */ /* 0x000fc4000bf26270 */
[----:B------:R-:W-:Y:S02]  /*14370*/  CS2R R28, SRZ ;  /* 0x00000000001c7805 */ /* 0x000fe4000001ff00 */
[----:B------:R-:W-:Y:S02]  /*14380*/  ISETP.GE.AND P0, PT, R5, UR4, PT ;  /* 0x0000000405007c0c */ /* 0x000fe4000bf06270 */
[----:B------:R-:W-:Y:S02]  /*14390*/  CS2R R30, SRZ ;  /* 0x00000000001e7805 */ /* 0x000fe4000001ff00 */
[----:B------:R-:W-:Y:S02]  /*143a0*/  CS2R R12, SRZ ;  /* 0x00000000000c7805 */ /* 0x000fe4000001ff00 */
[----:B------:R-:W-:Y:S02]  /*143b0*/  CS2R R14, SRZ ;  /* 0x00000000000e7805 */ /* 0x000fe4000001ff00 */
[----:B------:R-:W-:-:S02]  /*143c0*/  @!P2 SHF.R.S32.HI R5, RZ, 0x1f, R18 ;  /* 0x0000001fff05a819 */ /* 0x000fc40000011412 */
[C---:B-1----:R-:W-:Y:S01]  /*143d0*/  @!P2 IADD3 R36, P3, R18.reuse, R3, RZ ;  /* 0x000000031224a210 */ /* 0x042fe20007f7e0ff */
[----:B------:R-:W-:Y:S01]  /*143e0*/  @!P1 IMAD.SHL.U32 R42, R237, 0x10, RZ ;  /* 0x00000010ed2a9824 */ /* 0x000fe200078e00ff */
[----:B--2---:R-:W-:-:S03]  /*143f0*/  @!P2 IADD3 R38, P4, R18, R21, RZ ;  /* 0x000000151226a210 */ /* 0x004fc60007f9e0ff */
[--C-:B---3--:R-:W-:Y:S02]  /*14400*/  @!P2 IMAD.X R37, R0, 0x1, R5.reuse, P3 ;  /* 0x000000010025a824 */ /* 0x108fe400018e0605 */
[----:B----4-:R-:W-:Y:S01]  /*14410*/  @!P2 IMAD.X R39, R20, 0x1, R5, P4 ;  /* 0x000000011427a824 */ /* 0x010fe200020e0605 */
[----:B------:R-:W-:Y:S02]  /*14420*/  @!P1 SHF.R.S32.HI R5, RZ, 0x1f, R42 ;  /* 0x0000001fff059819 */ /* 0x000fe4000001142a */
[----:B------:R-:W-:Y:S02]  /*14430*/  CS2R R6, SRZ ;  /* 0x0000000000067805 */ /* 0x000fe4000001ff00 */
[----:B------:R-:W-:Y:S02]  /*14440*/  CS2R R24, SRZ ;  /* 0x0000000000187805 */ /* 0x000fe4000001ff00 */
[----:B------:R-:W-:Y:S02]  /*14450*/  CS2R R26, SRZ ;  /* 0x00000000001a7805 */ /* 0x000fe4000001ff00 */
[----:B------:R-:W-:-:S02]  /*14460*/  CS2R R8, SRZ ;  /* 0x0000000000087805 */ /* 0x000fc4000001ff00 */
[----:B------:R-:W-:Y:S01]  /*14470*/  CS2R R10, SRZ ;  /* 0x00000000000a7805 */ /* 0x000fe2000001ff00 */
[----:B------:R0:W5:Y:S04]  /*14480*/  @!P2 LD.E.128 R32, desc[UR54][R36.64] ;  /* 0x000000362420a980 */ /* 0x000168000c101d00 */
[----:B------:R0:W5:Y:S01]  /*14490*/  @!P2 LD.E.128 R28, desc[UR54][R38.64] ;  /* 0x00000036261ca980 */ /* 0x000162000c101d00 */
[----:B------:R-:W-:Y:S01]  /*144a0*/  @!P0 IMAD.SHL.U32 R48, R40, 0x10, RZ ;  /* 0x0000001028308824 */ /* 0x000fe200078e00ff */
[-C--:B------:R-:W-:Y:S02]  /*144b0*/  @!P1 IADD3 R40, P5, R3, R42.reuse, RZ ;  /* 0x0000002a03289210 */ /* 0x080fe40007fbe0ff */
[----:B------:R-:W-:Y:S02]  /*144c0*/  @!P1 IADD3 R42, P4, R21, R42, RZ ;  /* 0x0000002a152a9210 */ /* 0x000fe40007f9e0ff */
[----:B------:R-:W-:-:S02]  /*144d0*/  @!P0 IADD3 R46, P3, R3, R48, RZ ;  /* 0x00000030032e8210 */ /* 0x000fc40007f7e0ff */
[----:B------:R-:W-:Y:S01]  /*144e0*/  @!P0 SHF.R.S32.HI R3, RZ, 0x1f, R48 ;  /* 0x0000001fff038819 */ /* 0x000fe20000011430 */
[----:B------:R-:W-:Y:S01]  /*144f0*/  @!P1 IMAD.X R43, R20, 0x1, R5, P4 ;  /* 0x00000001142b9824 */ /* 0x000fe200020e0605 */
[C---:B------:R-:W-:Y:S02]  /*14500*/  @!P1 IADD3.X R41, R0.reuse, R5, RZ, P5, !PT ;  /* 0x0000000500299210 */ /* 0x040fe40002ffe4ff */
[----:B------:R-:W-:Y:S02]  /*14510*/  @!P0 IADD3 R48, P5, R21, R48, RZ ;  /* 0x0000003015308210 */ /* 0x000fe40007fbe0ff */
[----:B------:R-:W-:Y:S01]  /*14520*/  CS2R R4, SRZ ;  /* 0x0000000000047805 */ /* 0x000fe2000001ff00 */
[--C-:B------:R-:W-:Y:S01]  /*14530*/  @!P0 IMAD.X R47, R0, 0x1, R3.reuse, P3 ;  /* 0x00000001002f8824 */ /* 0x100fe200018e0603 */
[----:B------:R0:W5:Y:S01]  /*14540*/  @!P1 LD.E.128 R12, desc[UR54][R40.64] ;  /* 0x00000036280c9980 */ /* 0x000162000c101d00 */
[----:B------:R-:W-:-:S03]  /*14550*/  @!P0 IMAD.X R49, R20, 0x1, R3, P5 ;  /* 0x0000000114318824 */ /* 0x000fc600028e0603 */
[----:B------:R0:W5:Y:S04]  /*14560*/  @!P1 LD.E.128 R4, desc[UR54][R42.64] ;  /* 0x000000362a049980 */ /* 0x000168000c101d00 */
[----:B------:R0:W5:Y:S04]  /*14570*/  @!P0 LD.E.128 R24, desc[UR54][R46.64] ;  /* 0x000000362e188980 */ /* 0x000168000c101d00 */
[----:B------:R0:W5:Y:S02]  /*14580*/  @!P0 LD.E.128 R8, desc[UR54][R48.64] ;  /* 0x0000003630088980 */ /* 0x000164000c101d00 */
.L_x_467:
[----:B------:R-:W-:Y:S05]  /*14590*/  BSYNC B1 ;  /* 0x0000000000017941 */ /* 0x000fea0003800000 */
.L_x_466:
[----:B------:R-:W-:Y:S01]  /*145a0*/  ULEA.HI UR4, UR43, UR43, URZ, 0x1 ;  /* 0x0000002b2b047291 */ /* 0x000fe2000f8f083f */
[----:B---3--:R-:W-:Y:S01]  /*145b0*/  IMAD R0, R145, -0x80, R149 ;  /* 0xffffff8091007824 */ /* 0x008fe200078e0295 */
[----:B------:R-:W-:Y:S02]  /*145c0*/  BSSY B1, `(.L_x_468) ;  /* 0x0000009000017945 */ /* 0x000fe40003800000 */
[----:B------:R-:W-:Y:S02]  /*145d0*/  ULOP3.LUT UR4, UR4, 0xfffffffe, URZ, 0xc0, !UPT ;  /* 0xfffffffe04047892 */ /* 0x000fe4000f8ec03f */
[----:B-1----:R-:W-:Y:S02]  /*145e0*/  VIMNMX R3, R0, 0x80, PT ;  /* 0x0000008000037848 */ /* 0x002fe40003fe0100 */
[----:B------:R-:W-:Y:S02]  /*145f0*/  UIADD3 UR4, UR43, -UR4, URZ ;  /* 0x800000042b047290 */ /* 0x000fe4000fffe03f */
[----:B------:R-:W-:-:S04]  /*14600*/  ISETP.GE.AND P1, PT, R168, R3, PT ;  /* 0x00000003a800720c */ /* 0x000fc80003f26270 */
[----:B--2---:R-:W-:-:S05]  /*14610*/  IMAD.U32 R21, RZ, RZ, UR4 ;  /* 0x00000004ff157e24 */ /* 0x004fca000f8e00ff */
[----:B------:R-:W-:-:S04]  /*14620*/  SHF.L.U32 R21, R21, 0x1f, RZ ;  /* 0x0000001f15157819 */ /* 0x000fc800000006ff */
[----:B------:R-:W1:Y:S02]  /*14630*/  SYNCS.PHASECHK.TRANS64.TRYWAIT P0, [R16+URZ+0x29800], R21 ;  /* 0x02980015100075a7 */ /* 0x000e64000800017f */
[----:B-1----:R-:W-:Y:S05]  /*14640*/  @!P0 BRA `(.L_x_469) ;  /* 0x0000017000348947 */ /* 0x002fea0003800000 */
.L_x_683:
[----:B------:R-:W-:Y:S05]  /*14650*/  BSYNC B1 ;  /* 0x0000000000017941 */ /* 0x000fea0003800000 */
.L_x_468:
[----:B------:R-:W-:Y:S05]  /*14660*/  @P1 BRA `(.L_x_454) ;  /* 0x0000003000001947 */ /* 0x000fea0003800000 */
[----:B------:R-:W2:Y:S01]  /*14670*/  LDC R0, c[0x0][0x3f4] ;  /* 0x0000fd00ff007b82 */ /* 0x000ea20000000800 */
[C---:B-1----:R-:W-:Y:S01]  /*14680*/  VIADD R21, R18.reuse, 0x40 ;  /* 0x0000004012157836 */ /* 0x042fe20000000000 */
[C---:B------:R-:W-:Y:S01]  /*14690*/  IADD3 R3, R18.reuse, 0x20, RZ ;  /* 0x0000002012037810 */ /* 0x040fe20007ffe0ff */
[----:B------:R-:W-:Y:S01]  /*146a0*/  BSSY B1, `(.L_x_470) ;  /* 0x0000101000017945 */ /* 0x000fe20003800000 */
[-C--:B--2---:R-:W-:Y:S02]  /*146b0*/  ISETP.GE.AND P0, PT, R18, R0.reuse, PT ;  /* 0x000000001200720c */ /* 0x084fe40003f06270 */
[-C--:B------:R-:W-:Y:S02]  /*146c0*/  ISETP.GE.AND P1, PT, R3, R0.reuse, PT ;  /* 0x000000000300720c */ /* 0x080fe40003f26270 */
[----:B------:R-:W-:-:S09]  /*146d0*/  ISETP.GE.AND P2, PT, R21, R0, PT ;  /* 0x000000001500720c */ /* 0x000fd20003f46270 */
[----:B------:R-:W-:Y:S05]  /*146e0*/  @P0 BRA `(.L_x_471) ;  /* 0x0000000c00f00947 */ /* 0x000fea0003800000 */
[----:B------:R-:W2:Y:S01]  /*146f0*/  LDL R65, [R1+0x58] ;  /* 0x0000580001417983 */ /* 0x000ea20000100800 */
[----:B----4-:R-:W0:Y:S01]  /*14700*/  S2R R20, SR_TID.X ;  /* 0x0000000000147919 */ /* 0x010e220000002100 */
[----:B-----5:R-:W-:-:S04]  /*14710*/  SHF.R.U32.HI R3, RZ, 0x8, R32 ;  /* 0x00000008ff037819 */ /* 0x020fc80000011620 */
[----:B------:R-:W-:Y:S01]  /*14720*/  LOP3.LUT R21, R3, 0xff, RZ, 0xc0, !PT ;  /* 0x000000ff03157812 */ /* 0x000fe200078ec0ff */
[----:B0-----:R-:W-:-:S05]  /*14730*/  VIADD R38, R20, 0xffffff80 ;  /* 0xffffff8014267836 */ /* 0x001fca0000000000 */
[----:B------:R-:W-:-:S04]  /*14740*/  LEA.HI R40, R38, R38, RZ, 0x1 ;  /* 0x0000002626287211 */ /* 0x000fc800078f08ff */
[----:B------:R-:W-:-:S05]  /*14750*/  LOP3.LUT R40, R40, 0xfffffffe, RZ, 0xc0, !PT ;  /* 0xfffffffe28287812 */ /* 0x000fca00078ec0ff */
[----:B------:R-:W-:Y:S01]  /*14760*/  IMAD.IADD R40, R38, 0x1, -R40 ;  /* 0x0000000126287824 */ /* 0x000fe200078e0a28 */
[----:B------:R-:W-:-:S04]  /*14770*/  LOP3.LUT R20, R32, 0xff, RZ, 0xc0, !PT ;  /* 0x000000ff20147812 */ /* 0x000fc800078ec0ff */
[----:B------:R-:W-:Y:S02]  /*14780*/  LEA.HI R3, R0, R40, RZ, 0x1c ;  /* 0x0000002800037211 */ /* 0x000fe400078fe0ff */
[----:B------:R-:W-:Y:S02]  /*14790*/  PRMT R45, R21, 0x7604, R20 ;  /* 0x00007604152d7816 */ /* 0x000fe40000000014 */
[----:B------:R-:W-:-:S04]  /*147a0*/  SHF.R.S32.HI R20, RZ, 0x1f, R3 ;  /* 0x0000001fff147819 */ /* 0x000fc80000011403 */
[----:B------:R-:W-:Y:S01]  /*147b0*/  LEA.HI R21, R20, R3, RZ, 0x2 ;  /* 0x0000000314157211 */ /* 0x000fe200078f10ff */
[----:B------:R-:W-:-:S03]  /*147c0*/  IMAD.SHL.U32 R20, R3, 0x10, RZ ;  /* 0x0000001003147824 */ /* 0x000fc600078e00ff */
[----:B------:R-:W-:Y:S02]  /*147d0*/  SHF.L.U32 R21, R21, 0xb, RZ ;  /* 0x0000000b15157819 */ /* 0x000fe400000006ff */
[----:B------:R-:W-:Y:S02]  /*147e0*/  LOP3.LUT R3, R175, 0x30, R20, 0xf8, !PT ;  /* 0x00000030af037812 */ /* 0x000fe400078ef814 */
[----:B------:R-:W-:Y:S02]  /*147f0*/  SHF.R.U32.HI R37, RZ, 0x8, R33 ;  /* 0x00000008ff257819 */ /* 0x000fe40000011621 */
[----:B------:R-:W-:Y:S02]  /*14800*/  SHF.R.U32.HI R39, RZ, 0x8, R34 ;  /* 0x00000008ff277819 */ /* 0x000fe40000011622 */
[----:B------:R-:W-:Y:S02]  /*14810*/  LOP3.LUT R3, R3, R196, RZ, 0x3c, !PT ;  /* 0x000000c403037212 */ /* 0x000fe400078e3cff */
[----:B------:R-:W-:-:S02]  /*14820*/  LOP3.LUT R20, R21, 0xffffe000, RZ, 0xc0, !PT ;  /* 0xffffe00015147812 */ /* 0x000fc400078ec0ff */
[----:B------:R-:W-:Y:S02]  /*14830*/  LOP3.LUT R36, R33, 0xff, RZ, 0xc0, !PT ;  /* 0x000000ff21247812 */ /* 0x000fe400078ec0ff */
[----:B------:R-:W-:Y:S02]  /*14840*/  LOP3.LUT R38, R34, 0xff, RZ, 0xc0, !PT ;  /* 0x000000ff22267812 */ /* 0x000fe400078ec0ff */
[----:B------:R-:W-:Y:S02]  /*14850*/  LOP3.LUT R37, R37, 0xff, RZ, 0xc0, !PT ;  /* 0x000000ff25257812 */ /* 0x000fe400078ec0ff */
[----:B------:R-:W-:Y:S02]  /*14860*/  LOP3.LUT R39, R39, 0xff, RZ, 0xc0, !PT ;  /* 0x000000ff27277812 */ /* 0x000fe400078ec0ff */
[----:B------:R-:W-:Y:S02]  /*14870*/  IADD3 R3, R3, R197, R20 ;  /* 0x000000c503037210 */ /* 0x000fe40007ffe014 */
[----:B------:R-:W-:-:S02]  /*14880*/  PRMT R46, R37, 0x7604, R36 ;  /* 0x00007604252e7816 */ /* 0x000fc40000000024 */
[----:B------:R-:W-:Y:S01]  /*14890*/  PRMT R47, R39, 0x7604, R38 ;  /* 0x00007604272f7816 */ /* 0x000fe20000000026 */
[----:B------:R-:W-:Y:S01]  /*148a0*/  IMAD.IADD R3, R16, 0x1, R3 ;  /* 0x0000000110037824 */ /* 0x000fe200078e0203 */
[----:B------:R-:W-:Y:S02]  /*148b0*/  SHF.R.U32.HI R37, RZ, 0x8, R35 ;  /* 0x00000008ff257819 */ /* 0x000fe40000011623 */
[----:B------:R-:W-:Y:S02]  /*148c0*/  SHF.R.U32.HI R39, RZ, 0x8, R28 ;  /* 0x00000008ff277819 */ /* 0x000fe4000001161c */
[----:B------:R-:W-:Y:S01]  /*148d0*/  LOP3.LUT R36, R35, 0xff, RZ, 0xc0, !PT ;  /* 0x000000ff23247812 */ /* 0x000fe200078ec0ff */
[----:B------:R-:W0:Y:S01]  /*148e0*/  LDS.128 R40, [R3+0x14400] ;  /* 0x0144000003287984 */ /* 0x000e220000000c00 */
[----:B------:R-:W-:Y:S02]  /*148f0*/  LOP3.LUT R38, R28, 0xff, RZ, 0xc0, !PT ;  /* 0x000000ff1c267812 */ /* 0x000fe400078ec0ff */
[----:B------:R-:W-:-:S02]  /*14900*/  LOP3.LUT R37, R37, 0xff, RZ, 0xc0, !PT ;  /* 0x000000ff25257812 */ /* 0x000fc400078ec0ff */
[----:B------:R-:W-:Y:S02]  /*14910*/  LOP3.LUT R39, R39, 0xff, RZ, 0xc0, !PT ;  /* 0x000000ff27277812 */ /* 0x000fe400078ec0ff */
[----:B------:R-:W-:Y:S02]  /*14920*/  PRMT R48, R37, 0x7604, R36 ;  /* 0x0000760425307816 */ /* 0x000fe40000000024 */
[----:B------:R-:W-:Y:S02]  /*14930*/  PRMT R51, R39, 0x7604, R38 ;  /* 0x0000760427337816 */ /* 0x000fe40000000026 */
[----:B------:R-:W-:Y:S02]  /*14940*/  SHF.R.U32.HI R53, RZ, 0x8, R31 ;  /* 0x00000008ff357819 */ /* 0x000fe4000001161f */
        /* <DEDUP_REMOVED lines=13> */
[----:B------:R-:W-:Y:S01]  /*14a20*/  SHF.R.U32.HI R49, RZ, 0x10, R35 ;  /* 0x00000010ff317819 */ /* 0x000fe20000011623 */
[----:B------:R-:W-:-:S02]  /*14a30*/  IMAD.U32 R53, R53, 0x10000, RZ ;  /* 0x0001000035357824 */ /* 0x000fc400078e00ff */
[----:B------:R-:W-:Y:S01]  /*14a40*/  IMAD.U32 R21, R21, 0x10000, RZ ;  /* 0x0001000015157824 */ /* 0x000fe200078e00ff */
[----:B------:R-:W-:Y:S01]  /*14a50*/  SHF.R.U32.HI R59, RZ, 0x10, R31 ;  /* 0x00000010ff3b7819 */ /* 0x000fe2000001161f */
[----:B------:R-:W-:Y:S01]  /*14a60*/  IMAD.U32 R49, R49, 0x10000, RZ ;  /* 0x0001000031317824 */ /* 0x000fe200078e00ff */
[----:B------:R-:W-:Y:S02]  /*14a70*/  LOP3.LUT R55, R20, 0xff0000, R53, 0xf8, !PT ;  /* 0x00ff000014377812 */ /* 0x000fe400078ef835 */
[----:B------:R-:W-:Y:S02]  /*14a80*/  LOP3.LUT R21, R46, 0xff0000, R21, 0xf8, !PT ;  /* 0x00ff00002e157812 */ /* 0x000fe400078ef815 */
[----:B------:R-:W-:Y:S02]  /*14a90*/  SHF.L.U32 R59, R59, 0x10, RZ ;  /* 0x000000103b3b7819 */ /* 0x000fe400000006ff */
[----:B------:R-:W-:Y:S02]  /*14aa0*/  LOP3.LUT R49, R48, 0xff0000, R49, 0xf8, !PT ;  /* 0x00ff000030317812 */ /* 0x000fe400078ef831 */
[----:B------:R-:W-:-:S02]  /*14ab0*/  LOP3.LUT R45, R45, 0xff0000, R32, 0xf8, !PT ;  /* 0x00ff00002d2d7812 */ /* 0x000fc400078ef820 */
[----:B------:R-:W-:Y:S02]  /*14ac0*/  LOP3.LUT R47, R47, 0xff0000, R34, 0xf8, !PT ;  /* 0x00ff00002f2f7812 */ /* 0x000fe400078ef822 */
[----:B------:R-:W-:Y:S02]  /*14ad0*/  LOP3.LUT R55, R55, 0xff000000, R29, 0xf8, !PT ;  /* 0xff00000037377812 */ /* 0x000fe400078ef81d */
[----:B------:R-:W-:Y:S02]  /*14ae0*/  LOP3.LUT R53, R21, 0xff000000, R33, 0xf8, !PT ;  /* 0xff00000015357812 */ /* 0x000fe400078ef821 */
[----:B------:R-:W-:Y:S02]  /*14af0*/  LOP3.LUT R59, R52, 0xff0000, R59, 0xf8, !PT ;  /* 0x00ff0000343b7812 */ /* 0x000fe400078ef83b */
[----:B------:R-:W-:Y:S02]  /*14b00*/  LOP3.LUT R45, R45, 0xff000000, R32, 0xf8, !PT ;  /* 0xff0000002d2d7812 */ /* 0x000fe400078ef820 */
[----:B------:R-:W-:-:S02]  /*14b10*/  LOP3.LUT R54, R49, 0xff000000, R35, 0xf8, !PT ;  /* 0xff00000031367812 */ /* 0x000fc400078ef823 */
[----:B------:R-:W-:Y:S02]  /*14b20*/  LOP3.LUT R20, R47, 0xff000000, R34, 0xf8, !PT ;  /* 0xff0000002f147812 */ /* 0x000fe400078ef822 */
[----:B------:R-:W-:Y:S02]  /*14b30*/  F2FP.F16.E4M3.UNPACK_B R35, R55 ;  /* 0x00000037ff23723e */ /* 0x000fe400020006ff */
[----:B0-----:R-:W-:Y:S02]  /*14b40*/  F2FP.F16.E4M3.UNPACK_B R32, R41 ;  /* 0x00000029ff20723e */ /* 0x001fe400020006ff */
[----:B------:R-:W-:Y:S02]  /*14b50*/  F2FP.F16.E4M3.UNPACK_B R34, R53 ;  /* 0x00000035ff22723e */ /* 0x000fe400020006ff */
[----:B------:R-:W-:Y:S01]  /*14b60*/  LOP3.LUT R59, R59, 0xff000000, R31, 0xf8, !PT ;  /* 0xff0000003b3b7812 */ /* 0x000fe200078ef81f */
[----:B------:R-:W-:Y:S01]  /*14b70*/  HADD2.F32 R56, -RZ, R35.H0_H0 ;  /* 0x20000023ff387230 */ /* 0x000fe20000004100 */
[----:B------:R-:W-:Y:S01]  /*14b80*/  LOP3.LUT R51, R51, 0xff0000, R28, 0xf8, !PT ;  /* 0x00ff000033337812 */ /* 0x000fe200078ef81c */
[----:B------:R-:W-:Y:S01]  /*14b90*/  HADD2.F32 R29, -RZ, R32.H0_H0 ;  /* 0x20000020ff1d7230 */ /* 0x000fe20000004100 */
[----:B------:R-:W-:-:S02]  /*14ba0*/  LOP3.LUT R21, R57, 0xff0000, R30, 0xf8, !PT ;  /* 0x00ff000039157812 */ /* 0x000fc400078ef81e */
[----:B------:R-:W-:Y:S02]  /*14bb0*/  LOP3.LUT R57, R51, 0xff000000, R28, 0xf8, !PT ;  /* 0xff00000033397812 */ /* 0x000fe400078ef81c */
[-C--:B------:R-:W-:Y:S02]  /*14bc0*/  F2FP.F16.E4M3.UNPACK_B R50, R40.reuse ;  /* 0x00000028ff32723e */ /* 0x080fe400020006ff */
[----:B------:R-:W-:Y:S01]  /*14bd0*/  F2FP.F16.E4M3.UNPACK_B R51, R40.H1 ;  /* 0x00000028ff33723e */ /* 0x000fe200030006ff */
[----:B------:R-:W-:Y:S01]  /*14be0*/  FMUL.FTZ R40, R29, R56 ;  /* 0x000000381d287220 */ /* 0x000fe20000410000 */
[-C--:B------:R-:W-:Y:S02]  /*14bf0*/  F2FP.F16.E4M3.UNPACK_B R49, R43.reuse ;  /* 0x0000002bff31723e */ /* 0x080fe400020006ff */
[----:B------:R-:W-:Y:S02]  /*14c00*/  F2FP.F16.E4M3.UNPACK_B R52, R43.H1 ;  /* 0x0000002bff34723e */ /* 0x000fe400030006ff */
[----:B------:R-:W-:-:S02]  /*14c10*/  F2FP.F16.E4M3.UNPACK_B R41, R41.H1 ;  /* 0x00000029ff29723e */ /* 0x000fc400030006ff */
[----:B------:R-:W-:Y:S01]  /*14c20*/  F2FP.F16.E4M3.UNPACK_B R55, R55.H1 ;  /* 0x00000037ff37723e */ /* 0x000fe200030006ff */
[----:B------:R-:W-:Y:S01]  /*14c30*/  HADD2.F32 R32, -RZ, R32.H1_H1 ;  /* 0x30000020ff207230 */ /* 0x000fe20000004100 */
[----:B------:R-:W-:Y:S01]  /*14c40*/  F2FP.F16.E4M3.UNPACK_B R53, R53.H1 ;  /* 0x00000035ff35723e */ /* 0x000fe200030006ff */
[----:B--2---:R-:W0:Y:S02]  /*14c50*/  LDS.128 R36, [R65+0x14400] ;  /* 0x0144000041247984 */ /* 0x004e240000000c00 */
[----:B0-----:R-:W-:Y:S02]  /*14c60*/  F2FP.F16.E4M3.UNPACK_B R31, R37 ;  /* 0x00000025ff1f723e */ /* 0x001fe400020006ff */
[-C--:B------:R-:W-:Y:S02]  /*14c70*/  F2FP.F16.E4M3.UNPACK_B R46, R39.reuse ;  /* 0x00000027ff2e723e */ /* 0x080fe400020006ff */
[----:B------:R-:W-:Y:S02]  /*14c80*/  F2FP.F16.E4M3.UNPACK_B R48, R39.H1 ;  /* 0x00000027ff30723e */ /* 0x000fe400030006ff */
[----:B------:R-:W-:-:S02]  /*14c90*/  F2FP.F16.E4M3.UNPACK_B R39, R36 ;  /* 0x00000024ff27723e */ /* 0x000fc400020006ff */
[----:B------:R-:W-:Y:S01]  /*14ca0*/  F2FP.F16.E4M3.UNPACK_B R47, R36.H1 ;  /* 0x00000024ff2f723e */ /* 0x000fe200030006ff */
[----:B------:R-:W-:Y:S02]  /*14cb0*/  HADD2.F32 R36, -RZ, R34.H0_H0 ;  /* 0x20000022ff247230 */ /* 0x000fe40000004100 */
[----:B------:R-:W-:-:S03]  /*14cc0*/  HADD2.F32 R33, -RZ, R31.H0_H0 ;  /* 0x2000001fff217230 */ /* 0x000fc60000004100 */
[-C--:B------:R-:W-:Y:S02]  /*14cd0*/  FMUL.FTZ R43, R29, R36.reuse ;  /* 0x000000241d2b7220 */ /* 0x080fe40000410000 */
[C---:B------:R-:W-:Y:S02]  /*14ce0*/  FFMA.FTZ R29, R33.reuse, R36, -R40 ;  /* 0x00000024211d7223 */ /* 0x040fe40000010828 */
[----:B------:R-:W-:Y:S01]  /*14cf0*/  FFMA.FTZ R33, R33, R56, R43 ;  /* 0x0000003821217223 */ /* 0x000fe2000001002b */
[----:B------:R-:W-:Y:S01]  /*14d00*/  HADD2.F32 R43, -RZ, R35.H1_H1 ;  /* 0x30000023ff2b7230 */ /* 0x000fe20000004100 */
[----:B------:R-:W-:Y:S01]  /*14d10*/  F2FP.F16.E4M3.UNPACK_B R37, R37.H1 ;  /* 0x00000025ff25723e */ /* 0x000fe200030006ff */
[----:B------:R-:W-:Y:S02]  /*14d20*/  HADD2.F32 R36, -RZ, R34.H1_H1 ;  /* 0x30000022ff247230 */ /* 0x000fe40000004100 */
[----:B------:R-:W-:Y:S02]  /*14d30*/  HADD2.F32 R56, -RZ, R55.H0_H0 ;  /* 0x20000037ff387230 */ /* 0x000fe40000004100 */
[----:B------:R-:W-:-:S02]  /*14d40*/  HADD2.F32 R34, -RZ, R41.H0_H0 ;  /* 0x20000029ff227230 */ /* 0x000fc40000004100 */
[C---:B------:R-:W-:Y:S01]  /*14d50*/  FMUL.FTZ R58, R32.reuse, R43 ;  /* 0x0000002b203a7220 */ /* 0x040fe20000410000 */
[----:B------:R-:W-:Y:S02]  /*14d60*/  HADD2.F32 R31, -RZ, R31.H1_H1 ;  /* 0x3000001fff1f7230 */ /* 0x000fe40000004100 */
[----:B------:R-:W-:Y:S02]  /*14d70*/  HADD2.F32 R40, -RZ, R53.H0_H0 ;  /* 0x20000035ff287230 */ /* 0x000fe40000004100 */
[----:B------:R-:W-:Y:S01]  /*14d80*/  FMUL.FTZ R60, R32, R36 ;  /* 0x00000024203c7220 */ /* 0x000fe20000410000 */
[----:B------:R-:W-:Y:S02]  /*14d90*/  HADD2.F32 R35, -RZ, R37.H0_H0 ;  /* 0x20000025ff237230 */ /* 0x000fe40000004100 */
[C---:B------:R-:W-:Y:S01]  /*14da0*/  FMUL.FTZ R62, R34.reuse, R56 ;  /* 0x00000038223e7220 */ /* 0x040fe20000410000 */
[C---:B------:R-:W-:Y:S01]  /*14db0*/  FFMA.FTZ R32, R31.reuse, R36, -R58 ;  /* 0x000000241f207223 */ /* 0x040fe2000001083a */
[-C--:B------:R-:W-:Y:S01]  /*14dc0*/  FMUL.FTZ R61, R34, R40.reuse ;  /* 0x00000028223d7220 */ /* 0x080fe20000410000 */
[----:B------:R-:W-:Y:S01]  /*14dd0*/  F2FP.F16.E4M3.UNPACK_B R58, R59 ;  /* 0x0000003bff3a723e */ /* 0x000fe200020006ff */
[----:B------:R-:W-:Y:S01]  /*14de0*/  FFMA.FTZ R34, R31, R43, R60 ;  /* 0x0000002b1f227223 */ /* 0x000fe2000001003c */
[C---:B------:R-:W-:Y:S01]  /*14df0*/  FFMA.FTZ R31, R35.reuse, R40, -R62 ;  /* 0x00000028231f7223 */ /* 0x040fe2000001083e */
[----:B------:R-:W-:Y:S01]  /*14e00*/  F2FP.F16.E4M3.UNPACK_B R43, R54 ;  /* 0x00000036ff2b723e */ /* 0x000fe200020006ff */
[----:B------:R-:W-:Y:S01]  /*14e10*/  FFMA.FTZ R35, R35, R56, R61 ;  /* 0x0000003823237223 */ /* 0x000fe2000001003d */
[----:B------:R-:W-:-:S02]  /*14e20*/  HADD2.F32 R53, -RZ, R53.H1_H1 ;  /* 0x30000035ff357230 */ /* 0x000fc40000004100 */
[----:B------:R-:W-:Y:S02]  /*14e30*/  HADD2.F32 R56, -RZ, R55.H1_H1 ;  /* 0x30000037ff387230 */ /* 0x000fe40000004100 */
[----:B------:R-:W-:Y:S02]  /*14e40*/  HADD2.F32 R36, -RZ, R41.H1_H1 ;  /* 0x30000029ff247230 */ /* 0x000fe40000004100 */
[----:B------:R-:W-:Y:S02]  /*14e50*/  HADD2.F32 R60, -RZ, R58.H0_H0 ;  /* 0x2000003aff3c7230 */ /* 0x000fe40000004100 */
[----:B------:R-:W-:Y:S02]  /*14e60*/  HADD2.F32 R40, -RZ, R49.H0_H0 ;  /* 0x20000031ff287230 */ /* 0x000fe40000004100 */
[----:B------:R-:W-:Y:S02]  /*14e70*/  HADD2.F32 R55, -RZ, R43.H0_H0 ;  /* 0x2000002bff377230 */ /* 0x000fe40000004100 */
[----:B------:R-:W-:Y:S01]  /*14e80*/  FMUL.FTZ R62, R36, R56 ;  /* 0x00000038243e7220 */ /* 0x000fe20000410000 */
[----:B------:R-:W-:-:S02]  /*14e90*/  HADD2.F32 R37, -RZ, R37.H1_H1 ;  /* 0x30000025ff257230 */ /* 0x000fc40000004100 */
[----:B------:R-:W-:Y:S01]  /*14ea0*/  FMUL.FTZ R61, R36, R53 ;  /* 0x00000035243d7220 */ /* 0x000fe20000410000 */
[----:B------:R-:W-:Y:S02]  /*14eb0*/  HADD2.F32 R41, -RZ, R46.H0_H0 ;  /* 0x2000002eff297230 */ /* 0x000fe40000004100 */
[C---:B------:R-:W-:Y:S01]  /*14ec0*/  FMUL.FTZ R64, R40.reuse, R60 ;  /* 0x0000003c28407220 */ /* 0x040fe20000410000 */
[----:B------:R-:W-:Y:S01]  /*14ed0*/  FMUL.FTZ R63, R40, R55 ;  /* 0x00000037283f7220 */ /* 0x000fe20000410000 */
[----:B------:R-:W-:Y:S01]  /*14ee0*/  F2FP.F16.E4M3.UNPACK_B R59, R59.H1 ;  /* 0x0000003bff3b723e */ /* 0x000fe200030006ff */
[C---:B------:R-:W-:Y:S01]  /*14ef0*/  FFMA.FTZ R36, R37.reuse, R53, -R62 ;  /* 0x0000003525247223 */ /* 0x040fe2000001083e */
[----:B------:R-:W-:Y:S01]  /*14f00*/  FFMA.FTZ R40, R37, R56, R61 ;  /* 0x0000003825287223 */ /* 0x000fe2000001003d */
[----:B------:R-:W-:Y:S01]  /*14f10*/  F2FP.F16.E4M3.UNPACK_B R54, R54.H1 ;  /* 0x00000036ff36723e */ /* 0x000fe200030006ff */
[----:B------:R-:W-:Y:S01]  /*14f20*/  FFMA.FTZ R37, R41, R55, -R64 ;  /* 0x0000003729257223 */ /* 0x000fe20000010840 */
[----:B------:R-:W-:-:S02]  /*14f30*/  HADD2.F32 R55, -RZ, R43.H1_H1 ;  /* 0x3000002bff377230 */ /* 0x000fc40000004100 */
[----:B------:R-:W-:Y:S01]  /*14f40*/  FFMA.FTZ R41, R41, R60, R63 ;  /* 0x0000003c29297223 */ /* 0x000fe2000001003f */
[----:B------:R-:W-:Y:S02]  /*14f50*/  HADD2.F32 R43, -RZ, R46.H1_H1 ;  /* 0x3000002eff2b7230 */ /* 0x000fe40000004100 */
[----:B------:R-:W-:Y:S02]  /*14f60*/  HADD2.F32 R46, -RZ, R49.H1_H1 ;  /* 0x30000031ff2e7230 */ /* 0x000fe40000004100 */
[----:B------:R-:W-:Y:S02]  /*14f70*/  HADD2.F32 R60, -RZ, R59.H0_H0 ;  /* 0x2000003bff3c7230 */ /* 0x000fe40000004100 */
[----:B------:R-:W-:Y:S02]  /*14f80*/  HADD2.F32 R53, -RZ, R52.H0_H0 ;  /* 0x20000034ff357230 */ /* 0x000fe40000004100 */
[----:B------:R-:W-:Y:S02]  /*14f90*/  HADD2.F32 R56, -RZ, R54.H0_H0 ;  /* 0x20000036ff387230 */ /* 0x000fe40000004100 */
[----:B------:R-:W-:Y:S01]  /*14fa0*/  FMUL.FTZ R61, R46, R55 ;  /* 0x000000372e3d7220 */ /* 0x000fe20000410000 */
[----:B------:R-:W-:-:S02]  /*14fb0*/  HADD2.F32 R58, -RZ, R58.H1_H1 ;  /* 0x3000003aff3a7230 */ /* 0x000fc40000004100 */
[C---:B------:R-:W-:Y:S01]  /*14fc0*/  FMUL.FTZ R66, R53.reuse, R60 ;  /* 0x0000003c35427220 */ /* 0x040fe20000410000 */
[----:B------:R-:W-:Y:S02]  /*14fd0*/  HADD2.F32 R49, -RZ, R48.H0_H0 ;  /* 0x20000030ff317230 */ /* 0x000fe40000004100 */
[----:B------:R-:W-:Y:S01]  /*14fe0*/  FMUL.FTZ R53, R53, R56 ;  /* 0x0000003835357220 */ /* 0x000fe20000410000 */
[-C--:B------:R-:W-:Y:S01]  /*14ff0*/  FMUL.FTZ R62, R46, R58.reuse ;  /* 0x0000003a2e3e7220 */ /* 0x080fe20000410000 */
[----:B------:R-:W-:Y:S01]  /*15000*/  FFMA.FTZ R64, R43, R58, R61 ;  /* 0x0000003a2b407223 */ /* 0x000fe2000001003d */
[C---:B------:R-:W-:Y:S01]  /*15010*/  FFMA.FTZ R66, R49.reuse, R56, -R66 ;  /* 0x0000003831427223 */ /* 0x040fe20000010842 */
[----:B------:R-:W-:Y:S01]  /*15020*/  FFMA.FTZ R61, R49, R60, R53 ;  /* 0x0000003c313d7223 */ /* 0x000fe20000010035 */
[----:B------:R-:W-:Y:S02]  /*15030*/  F2FP.F16.E4M3.UNPACK_B R56, R57.H1 ;  /* 0x00000039ff38723e */ /* 0x000fe400030006ff */
[----:B------:R-:W-:Y:S01]  /*15040*/  F2FP.F16.E4M3.UNPACK_B R53, R45.H1 ;  /* 0x0000002dff35723e */ /* 0x000fe200030006ff */
[----:B------:R-:W-:Y:S01]  /*15050*/  FFMA.FTZ R46, R43, R55, -R62 ;  /* 0x000000372b2e7223 */ /* 0x000fe2000001083e */
        /* <DEDUP_REMOVED lines=8> */
[-C--:B------:R-:W-:Y:S01]  /*150e0*/  FMUL.FTZ R60, R52, R55.reuse ;  /* 0x00000037343c7220 */ /* 0x080fe20000410000 */
[----:B------:R-:W-:Y:S02]  /*150f0*/  HADD2.F32 R43, -RZ, R47.H0_H0 ;  /* 0x2000002fff2b7230 */ /* 0x000fe40000004100 */
[C---:B------:R-:W-:Y:S01]  /*15100*/  FMUL.FTZ R52, R49.reuse, R58 ;  /* 0x0000003a31347220 */ /* 0x040fe20000410000 */
[-C--:B------:R-:W-:Y:S01]  /*15110*/  FMUL.FTZ R49, R49, R54.reuse ;  /* 0x0000003631317220 */ /* 0x080fe20000410000 */
[----:B------:R-:W-:Y:S02]  /*15120*/  HADD2.F32 R56, -RZ, R56.H1_H1 ;  /* 0x30000038ff387230 */ /* 0x000fe40000004100 */
[----:B------:R-:W-:Y:S02]  /*15130*/  HADD2.F32 R51, -RZ, R51.H1_H1 ;  /* 0x30000033ff337230 */ /* 0x000fe40000004100 */
[C---:B------:R-:W-:Y:S01]  /*15140*/  FFMA.FTZ R63, R48.reuse, R55, -R63 ;  /* 0x00000037303f7223 */ /* 0x040fe2000001083f */
[----:B------:R-:W-:Y:S01]  /*15150*/  FFMA.FTZ R68, R48, R59, R60 ;  /* 0x0000003b30447223 */ /* 0x000fe2000001003c */
[C---:B------:R-:W-:Y:S01]  /*15160*/  FFMA.FTZ R55, R43.reuse, R54, -R52 ;  /* 0x000000362b377223 */ /* 0x040fe20000010834 */
[----:B------:R-:W-:Y:S01]  /*15170*/  FFMA.FTZ R59, R43, R58, R49 ;  /* 0x0000003a2b3b7223 */ /* 0x000fe20000010031 */
[----:B------:R-:W-:Y:S01]  /*15180*/  HADD2.F32 R52, -RZ, R53.H1_H1 ;  /* 0x30000035ff347230 */ /* 0x000fe20000004100 */
[----:B------:R-:W-:Y:S01]  /*15190*/  F2FP.F16.E4M3.UNPACK_B R57, R57 ;  /* 0x00000039ff39723e */ /* 0x000fe200020006ff */
[----:B------:R-:W-:Y:S01]  /*151a0*/  HADD2.F32 R47, -RZ, R47.H1_H1 ;  /* 0x3000002fff2f7230 */ /* 0x000fe20000004100 */
[----:B------:R-:W-:Y:S01]  /*151b0*/  F2FP.F16.E4M3.UNPACK_B R48, R45 ;  /* 0x0000002dff30723e */ /* 0x000fe200020006ff */
[C---:B------:R-:W-:Y:S01]  /*151c0*/  FMUL.FTZ R58, R51.reuse, R56 ;  /* 0x00000038333a7220 */ /* 0x040fe20000410000 */
[----:B------:R-:W-:Y:S01]  /*151d0*/  FMUL.FTZ R51, R51, R52 ;  /* 0x0000003433337220 */ /* 0x000fe20000410000 */
[----:B------:R-:W-:-:S02]  /*151e0*/  HADD2.F32 R54, -RZ, R57.H0_H0 ;  /* 0x20000039ff367230 */ /* 0x000fc40000004100 */
[----:B------:R-:W-:Y:S01]  /*151f0*/  FFMA.FTZ R60, R47, R52, -R58 ;  /* 0x000000342f3c7223 */ /* 0x000fe2000001083a */
[----:B------:R-:W-:Y:S02]  /*15200*/  HADD2.F32 R45, -RZ, R50.H0_H0 ;  /* 0x20000032ff2d7230 */ /* 0x000fe40000004100 */
[----:B------:R-:W-:Y:S01]  /*15210*/  HADD2.F32 R52, -RZ, R48.H0_H0 ;  /* 0x20000030ff347230 */ /* 0x000fe20000004100 */
[----:B------:R-:W-:Y:S01]  /*15220*/  LOP3.LUT R28, R21, 0xff000000, R30, 0xf8, !PT ;  /* 0xff000000151c7812 */ /* 0x000fe200078ef81e */
[----:B------:R-:W-:Y:S01]  /*15230*/  FFMA.FTZ R62, R47, R56, R51 ;  /* 0x000000382f3e7223 */ /* 0x000fe20000010033 */
[----:B------:R-:W-:Y:S01]  /*15240*/  HADD2.F32 R43, -RZ, R39.H0_H0 ;  /* 0x20000027ff2b7230 */ /* 0x000fe20000004100 */
[----:B------:R-:W-:Y:S01]  /*15250*/  F2FP.F16.E4M3.UNPACK_B R30, R42 ;  /* 0x0000002aff1e723e */ /* 0x000fe200020006ff */
[C---:B------:R-:W-:Y:S01]  /*15260*/  FMUL.FTZ R56, R45.reuse, R54 ;  /* 0x000000362d387220 */ /* 0x040fe20000410000 */
[----:B------:R-:W-:Y:S02]  /*15270*/  HADD2.F32 R57, -RZ, R57.H1_H1 ;  /* 0x30000039ff397230 */ /* 0x000fe40000004100 */
[----:B------:R-:W-:Y:S01]  /*15280*/  FMUL.FTZ R58, R45, R52 ;  /* 0x000000342d3a7220 */ /* 0x000fe20000410000 */
[----:B------:R-:W-:Y:S01]  /*15290*/  HADD2.F32 R50, -RZ, R50.H1_H1 ;  /* 0x30000032ff327230 */ /* 0x000fe20000004100 */
[----:B------:R-:W-:Y:S01]  /*152a0*/  F2FP.F16.E4M3.UNPACK_B R42, R42.H1 ;  /* 0x0000002aff2a723e */ /* 0x000fe200030006ff */
[----:B------:R-:W-:Y:S01]  /*152b0*/  HADD2.F32 R48, -RZ, R48.H1_H1 ;  /* 0x30000030ff307230 */ /* 0x000fe20000004100 */
[----:B------:R-:W-:Y:S01]  /*152c0*/  F2FP.F16.E4M3.UNPACK_B R47, R28.H1 ;  /* 0x0000001cff2f723e */ /* 0x000fe200030006ff */
[----:B------:R-:W-:Y:S01]  /*152d0*/  FFMA.FTZ R56, R43, R52, -R56 ;  /* 0x000000342b387223 */ /* 0x000fe20000010838 */
[----:B------:R-:W-:Y:S01]  /*152e0*/  F2FP.F16.E4M3.UNPACK_B R21, R38 ;  /* 0x00000026ff15723e */ /* 0x000fe200020006ff */
[----:B------:R-:W-:-:S02]  /*152f0*/  HADD2.F32 R39, -RZ, R39.H1_H1 ;  /* 0x30000027ff277230 */ /* 0x000fc40000004100 */
[----:B------:R-:W-:Y:S01]  /*15300*/  FFMA.FTZ R58, R43, R54, R58 ;  /* 0x000000362b3a7223 */ /* 0x000fe2000001003a */
[----:B------:R-:W-:Y:S01]  /*15310*/  F2FP.F16.E4M3.UNPACK_B R38, R38.H1 ;  /* 0x00000026ff26723e */ /* 0x000fe200030006ff */
[CC--:B------:R-:W-:Y:S01]  /*15320*/  FMUL.FTZ R52, R50.reuse, R57.reuse ;  /* 0x0000003932347220 */ /* 0x0c0fe20000410000 */
[----:B------:R-:W-:Y:S01]  /*15330*/  F2FP.F16.E4M3.UNPACK_B R45, R20.H1 ;  /* 0x00000014ff2d723e */ /* 0x000fe200030006ff */
[-C--:B------:R-:W-:Y:S01]  /*15340*/  FMUL.FTZ R54, R50, R48.reuse ;  /* 0x0000003032367220 */ /* 0x080fe20000410000 */
[----:B------:R-:W-:Y:S02]  /*15350*/  HADD2.F32 R50, -RZ, R47.H0_H0 ;  /* 0x2000002fff327230 */ /* 0x000fe40000004100 */
[----:B------:R-:W-:Y:S02]  /*15360*/  HADD2.F32 R43, -RZ, R42.H0_H0 ;  /* 0x2000002aff2b7230 */ /* 0x000fe40000004100 */
[C---:B------:R-:W-:Y:S01]  /*15370*/  FFMA.FTZ R49, R39.reuse, R48, -R52 ;  /* 0x0000003027317223 */ /* 0x040fe20000010834 */
[----:B------:R-:W-:Y:S01]  /*15380*/  FFMA.FTZ R57, R39, R57, R54 ;  /* 0x0000003927397223 */ /* 0x000fe20000010036 */
[----:B------:R-:W-:-:S02]  /*15390*/  HADD2.F32 R48, -RZ, R45.H0_H0 ;  /* 0x2000002dff307230 */ /* 0x000fc40000004100 */
[----:B------:R-:W-:Y:S02]  /*153a0*/  HADD2.F32 R39, -RZ, R38.H0_H0 ;  /* 0x20000026ff277230 */ /* 0x000fe40000004100 */
[C---:B------:R-:W-:Y:S01]  /*153b0*/  FMUL.FTZ R52, R43.reuse, R50 ;  /* 0x000000322b347220 */ /* 0x040fe20000410000 */
[----:B------:R-:W-:Y:S02]  /*153c0*/  HADD2.F32 R45, -RZ, R45.H1_H1 ;  /* 0x3000002dff2d7230 */ /* 0x000fe40000004100 */
[----:B------:R-:W-:Y:S02]  /*153d0*/  HADD2.F32 R47, -RZ, R47.H1_H1 ;  /* 0x3000002fff2f7230 */ /* 0x000fe40000004100 */
[----:B------:R-:W-:Y:S02]  /*153e0*/  HADD2.F32 R42, -RZ, R42.H1_H1 ;  /* 0x3000002aff2a7230 */ /* 0x000fe40000004100 */
[-C--:B------:R-:W-:Y:S01]  /*153f0*/  FMUL.FTZ R54, R43, R48.reuse ;  /* 0x000000302b367220 */ /* 0x080fe20000410000 */
[----:B------:R-:W-:Y:S01]  /*15400*/  FFMA.FTZ R52, R39, R48, -R52 ;  /* 0x0000003027347223 */ /* 0x000fe20000010834 */
[----:B------:R-:W-:-:S02]  /*15410*/  HADD2.F32 R38, -RZ, R38.H1_H1 ;  /* 0x30000026ff267230 */ /* 0x000fc40000004100 */
[C---:B------:R-:W-:Y:S01]  /*15420*/  FMUL.FTZ R43, R42.reuse, R47 ;  /* 0x0000002f2a2b7220 */ /* 0x040fe20000410000 */
[-C--:B------:R-:W-:Y:S01]  /*15430*/  FMUL.FTZ R48, R42, R45.reuse ;  /* 0x0000002d2a307220 */ /* 0x080fe20000410000 */
[----:B------:R-:W-:Y:S02]  /*15440*/  F2FP.F16.E4M3.UNPACK_B R42, R28 ;  /* 0x0000001cff2a723e */ /* 0x000fe400020006ff */
[----:B------:R-:W-:Y:S01]  /*15450*/  F2FP.F16.E4M3.UNPACK_B R20, R20 ;  /* 0x00000014ff14723e */ /* 0x000fe200020006ff */
[C---:B------:R-:W-:Y:S01]  /*15460*/  FFMA.FTZ R51, R38.reuse, R45, -R43 ;  /* 0x0000002d26337223 */ /* 0x040fe2000001082b */
[----:B------:R-:W-:Y:S01]  /*15470*/  FFMA.FTZ R54, R39, R50, R54 ;  /* 0x0000003227367223 */ /* 0x000fe20000010036 */
[----:B------:R-:W-:Y:S02]  /*15480*/  HADD2.F32 R43, -RZ, R42.H0_H0 ;  /* 0x2000002aff2b7230 */ /* 0x000fe40000004100 */
[----:B------:R-:W-:Y:S01]  /*15490*/  FFMA.FTZ R53, R38, R47, R48 ;  /* 0x0000002f26357223 */ /* 0x000fe20000010030 */
[----:B------:R-:W-:-:S02]  /*154a0*/  HADD2.F32 R28, -RZ, R30.H0_H0 ;  /* 0x2000001eff1c7230 */ /* 0x000fc40000004100 */
[----:B------:R-:W-:Y:S02]  /*154b0*/  HADD2.F32 R39, -RZ, R20.H0_H0 ;  /* 0x20000014ff277230 */ /* 0x000fe40000004100 */
[----:B------:R-:W-:Y:S02]  /*154c0*/  HADD2.F32 R42, -RZ, R42.H1_H1 ;  /* 0x3000002aff2a7230 */ /* 0x000fe40000004100 */
[----:B------:R-:W-:Y:S02]  /*154d0*/  HADD2.F32 R30, -RZ, R30.H1_H1 ;  /* 0x3000001eff1e7230 */ /* 0x000fe40000004100 */
[----:B------:R-:W-:Y:S02]  /*154e0*/  HADD2.F32 R38, -RZ, R20.H1_H1 ;  /* 0x30000014ff267230 */ /* 0x000fe40000004100 */
[C---:B------:R-:W-:Y:S01]  /*154f0*/  FMUL.FTZ R45, R28.reuse, R43 ;  /* 0x0000002b1c2d7220 */ /* 0x040fe20000410000 */
[--C-:B------:R-:W-:Y:S02]  /*15500*/  HADD2.F32 R20, -RZ, R21.reuse.H0_H0 ;  /* 0x20000015ff147230 */ /* 0x100fe40000004100 */
[----:B------:R-:W-:Y:S01]  /*15510*/  FMUL.FTZ R28, R28, R39 ;  /* 0x000000271c1c7220 */ /* 0x000fe20000410000 */
[----:B------:R-:W-:-:S02]  /*15520*/  HADD2.F32 R21, -RZ, R21.H1_H1 ;  /* 0x30000015ff157230 */ /* 0x000fc40000004100 */
[C---:B------:R-:W-:Y:S01]  /*15530*/  FMUL.FTZ R48, R30.reuse, R42 ;  /* 0x0000002a1e307220 */ /* 0x040fe20000410000 */
[-C--:B------:R-:W-:Y:S01]  /*15540*/  FMUL.FTZ R47, R30, R38.reuse ;  /* 0x000000261e2f7220 */ /* 0x080fe20000410000 */
[C---:B------:R-:W-:Y:S01]  /*15550*/  FFMA.FTZ R30, R20.reuse, R39, -R45 ;  /* 0x00000027141e7223 */ /* 0x040fe2000001082d */
[----:B------:R-:W-:Y:S01]  /*15560*/  FFMA.FTZ R20, R20, R43, R28 ;  /* 0x0000002b14147223 */ /* 0x000fe2000001001c */
[C---:B------:R-:W-:Y:S01]  /*15570*/  FFMA.FTZ R39, R21.reuse, R38, -R48 ;  /* 0x0000002615277223 */ /* 0x040fe20000010830 */
[----:B------:R-:W-:Y:S01]  /*15580*/  F2FP.SATFINITE.E4M3.F32.PACK_AB_MERGE_C R31, R36, R31, RZ ;  /* 0x0000001f241f723e */ /* 0x000fe200048070ff */
[----:B------:R-:W-:Y:S01]  /*15590*/  FFMA.FTZ R47, R21, R42, R47 ;  /* 0x0000002a152f7223 */ /* 0x000fe2000001002f */
[----:B------:R-:W-:Y:S02]  /*155a0*/  F2FP.SATFINITE.E4M3.F32.PACK_AB_MERGE_C R63, R63, R66, RZ ;  /* 0x000000423f3f723e */ /* 0x000fe400048070ff */
[----:B------:R-:W-:Y:S02]  /*155b0*/  F2FP.SATFINITE.E4M3.F32.PACK_AB_MERGE_C R35, R40, R35, RZ ;  /* 0x000000232823723e */ /* 0x000fe400048070ff */
[----:B------:R-:W-:-:S02]  /*155c0*/  F2FP.SATFINITE.E4M3.F32.PACK_AB_MERGE_C R28, R60, R55, RZ ;  /* 0x000000373c1c723e */ /* 0x000fc400048070ff */
[----:B------:R-:W-:Y:S02]  /*155d0*/  F2FP.SATFINITE.E4M3.F32.PACK_AB_MERGE_C R51, R51, R52, RZ ;  /* 0x000000343333723e */ /* 0x000fe400048070ff */
[----:B------:R-:W-:Y:S02]  /*155e0*/  F2FP.SATFINITE.E4M3.F32.PACK_AB_MERGE_C R61, R68, R61, RZ ;  /* 0x0000003d443d723e */ /* 0x000fe400048070ff */
[----:B------:R-:W-:Y:S02]  /*155f0*/  F2FP.SATFINITE.E4M3.F32.PACK_AB_MERGE_C R59, R62, R59, RZ ;  /* 0x0000003b3e3b723e */ /* 0x000fe400048070ff */
[----:B------:R-:W-:Y:S02]  /*15600*/  F2FP.SATFINITE.E4M3.F32.PACK_AB_MERGE_C R53, R53, R54, RZ ;  /* 0x000000363535723e */ /* 0x000fe400048070ff */
[----:B------:R-:W-:Y:S02]  /*15610*/  F2FP.SATFINITE.E4M3.F32.PACK_AB_MERGE_C R29, R32, R29, R31 ;  /* 0x0000001d201d723e */ /* 0x000fe4000480701f */
[----:B------:R-:W-:-:S02]  /*15620*/  F2FP.SATFINITE.E4M3.F32.PACK_AB_MERGE_C R31, R46, R37, R63 ;  /* 0x000000252e1f723e */ /* 0x000fc4000480703f */
[----:B------:R-:W-:Y:S02]  /*15630*/  F2FP.SATFINITE.E4M3.F32.PACK_AB_MERGE_C R33, R34, R33, R35 ;  /* 0x000000212221723e */ /* 0x000fe40004807023 */
[----:B------:R-:W-:Y:S02]  /*15640*/  F2FP.SATFINITE.E4M3.F32.PACK_AB_MERGE_C R28, R49, R56, R28 ;  /* 0x00000038311c723e */ /* 0x000fe4000480701c */
[----:B------:R-:W-:Y:S02]  /*15650*/  F2FP.SATFINITE.E4M3.F32.PACK_AB_MERGE_C R30, R39, R30, R51 ;  /* 0x0000001e271e723e */ /* 0x000fe40004807033 */
[----:B------:R-:W-:Y:S02]  /*15660*/  F2FP.SATFINITE.E4M3.F32.PACK_AB_MERGE_C R35, R64, R41, R61 ;  /* 0x000000294023723e */ /* 0x000fe4000480703d */
[----:B------:R-:W-:Y:S02]  /*15670*/  F2FP.SATFINITE.E4M3.F32.PACK_AB_MERGE_C R32, R57, R58, R59 ;  /* 0x0000003a3920723e */ /* 0x000fe4000480703b */
[----:B------:R-:W-:Y:S01]  /*15680*/  F2FP.SATFINITE.E4M3.F32.PACK_AB_MERGE_C R34, R47, R20, R53 ;  /* 0x000000142f22723e */ /* 0x000fe20004807035 */
[----:B------:R1:W-:Y:S04]  /*15690*/  STS.128 [R65+0x14400], R28 ;  /* 0x0144001c41007388 */ /* 0x0003e80000000c00 */
[----:B------:R1:W-:Y:S02]  /*156a0*/  STS.128 [R3+0x14400], R32 ;  /* 0x0144002003007388 */ /* 0x0003e40000000c00 */
.L_x_471:
[----:B------:R-:W-:Y:S05]  /*156b0*/  BSYNC B1 ;  /* 0x0000000000017941 */ /* 0x000fea0003800000 */
.L_x_470:
[----:B------:R-:W-:Y:S04]  /*156c0*/  BSSY B1, `(.L_x_472) ;  /* 0x0000101000017945 */ /* 0x000fe80003800000 */
[----:B------:R-:W-:Y:S05]  /*156d0*/  @P1 BRA `(.L_x_473) ;  /* 0x0000000c00fc1947 */ /* 0x000fea0003800000 */
[----:B------:R-:W2:Y:S01]  /*156e0*/  LDL R60, [R1+0x54] ;  /* 0x00005400013c7983 */ /* 0x000ea20000100800 */
[----:B-1---5:R-:W-:Y:S02]  /*156f0*/  SHF.R.U32.HI R3, RZ, 0x8, R12 ;  /* 0x00000008ff037819 */ /* 0x022fe4000001160c */
[----:B------:R-:W-:Y:S02]  /*15700*/  LOP3.LUT R21, R12, 0xff, RZ, 0xc0, !PT ;  /* 0x000000ff0c157812 */ /* 0x000fe400078ec0ff */
[----:B----4-:R-:W-:Y:S02]  /*15710*/  LOP3.LUT R20, R3, 0xff, RZ, 0xc0, !PT ;  /* 0x000000ff03147812 */ /* 0x010fe400078ec0ff */
[----:B------:R-:W-:Y:S02]  /*15720*/  LEA.HI R3, R0, R237, RZ, 0x1c ;  /* 0x000000ed00037211 */ /* 0x000fe400078fe0ff */
[----:B0-----:R-:W-:Y:S02]  /*15730*/  PRMT R37, R20, 0x7604, R21 ;  /* 0x0000760414257816 */ /* 0x001fe40000000015 */
[----:B------:R-:W-:-:S02]  /*15740*/  SHF.R.S32.HI R20, RZ, 0x1f, R3 ;  /* 0x0000001fff147819 */ /* 0x000fc40000011403 */
[----:B------:R-:W-:Y:S02]  /*15750*/  SHF.R.U32.HI R32, RZ, 0x8, R4 ;  /* 0x00000008ff207819 */ /* 0x000fe40000011604 */
[----:B------:R-:W-:Y:S01]  /*15760*/  LEA.HI R21, R20, R3, RZ, 0x2 ;  /* 0x0000000314157211 */ /* 0x000fe200078f10ff */
[----:B------:R-:W-:Y:S01]  /*15770*/  IMAD.SHL.U32 R20, R3, 0x10, RZ ;  /* 0x0000001003147824 */ /* 0x000fe200078e00ff */
[----:B------:R-:W-:Y:S02]  /*15780*/  SHF.R.U32.HI R28, RZ, 0x8, R13 ;  /* 0x00000008ff1c7819 */ /* 0x000fe4000001160d */
[----:B------:R-:W-:Y:S01]  /*15790*/  LOP3.LUT R33, R4, 0xff, RZ, 0xc0, !PT ;  /* 0x000000ff04217812 */ /* 0x000fe200078ec0ff */
[----:B------:R-:W-:Y:S01]  /*157a0*/  IMAD.SHL.U32 R21, R21, 0x800, RZ ;  /* 0x0000080015157824 */ /* 0x000fe200078e00ff */
[----:B------:R-:W-:Y:S02]  /*157b0*/  LOP3.LUT R3, R175, 0x30, R20, 0xf8, !PT ;  /* 0x00000030af037812 */ /* 0x000fe400078ef814 */
[----:B------:R-:W-:-:S02]  /*157c0*/  LOP3.LUT R32, R32, 0xff, RZ, 0xc0, !PT ;  /* 0x000000ff20207812 */ /* 0x000fc400078ec0ff */
[----:B------:R-:W-:Y:S02]  /*157d0*/  LOP3.LUT R3, R3, R196, RZ, 0x3c, !PT ;  /* 0x000000c403037212 */ /* 0x000fe400078e3cff */
[----:B------:R-:W-:Y:S02]  /*157e0*/  LOP3.LUT R20, R21, 0xffffe000, RZ, 0xc0, !PT ;  /* 0xffffe00015147812 */ /* 0x000fe400078ec0ff */
[----:B------:R-:W-:Y:S02]  /*157f0*/  LOP3.LUT R29, R13, 0xff, RZ, 0xc0, !PT ;  /* 0x000000ff0d1d7812 */ /* 0x000fe400078ec0ff */
[----:B------:R-:W-:Y:S02]  /*15800*/  LOP3.LUT R28, R28, 0xff, RZ, 0xc0, !PT ;  /* 0x000000ff1c1c7812 */ /* 0x000fe400078ec0ff */
[----:B------:R-:W-:Y:S02]  /*15810*/  PRMT R43, R32, 0x7604, R33 ;  /* 0x00007604202b7816 */ /* 0x000fe40000000021 */
[----:B------:R-:W-:-:S02]  /*15820*/  IADD3 R3, R3, R197, R20 ;  /* 0x000000c503037210 */ /* 0x000fc40007ffe014 */
[----:B------:R-:W-:Y:S02]  /*15830*/  SHF.R.U32.HI R32, RZ, 0x8, R6 ;  /* 0x00000008ff207819 */ /* 0x000fe40000011606 */
[----:B------:R-:W-:Y:S01]  /*15840*/  SHF.R.U32.HI R34, RZ, 0x8, R7 ;  /* 0x00000008ff227819 */ /* 0x000fe20000011607 */
[----:B------:R-:W-:Y:S01]  /*15850*/  IMAD.IADD R3, R16, 0x1, R3 ;  /* 0x0000000110037824 */ /* 0x000fe200078e0203 */
[----:B------:R-:W-:Y:S02]  /*15860*/  PRMT R36, R28, 0x7604, R29 ;  /* 0x000076041c247816 */ /* 0x000fe4000000001d */
[----:B------:R-:W-:Y:S02]  /*15870*/  SHF.R.U32.HI R28, RZ, 0x8, R14 ;  /* 0x00000008ff1c7819 */ /* 0x000fe4000001160e */
[----:B------:R-:W-:Y:S02]  /*15880*/  SHF.R.U32.HI R30, RZ, 0x8, R15 ;  /* 0x00000008ff1e7819 */ /* 0x000fe4000001160f */
[----:B------:R-:W-:-:S02]  /*15890*/  LOP3.LUT R33, R6, 0xff, RZ, 0xc0, !PT ;  /* 0x000000ff06217812 */ /* 0x000fc400078ec0ff */
[----:B------:R-:W-:Y:S02]  /*158a0*/  LOP3.LUT R32, R32, 0xff, RZ, 0xc0, !PT ;  /* 0x000000ff20207812 */ /* 0x000fe400078ec0ff */
[----:B------:R-:W-:Y:S02]  /*158b0*/  LOP3.LUT R35, R7, 0xff, RZ, 0xc0, !PT ;  /* 0x000000ff07237812 */ /* 0x000fe400078ec0ff */
[----:B------:R-:W-:Y:S02]  /*158c0*/  LOP3.LUT R34, R34, 0xff, RZ, 0xc0, !PT ;  /* 0x000000ff22227812 */ /* 0x000fe400078ec0ff */
[----:B------:R-:W-:Y:S02]  /*158d0*/  LOP3.LUT R29, R14, 0xff, RZ, 0xc0, !PT ;  /* 0x000000ff0e1d7812 */ /* 0x000fe400078ec0ff */
[----:B------:R-:W-:Y:S02]  /*158e0*/  LOP3.LUT R31, R15, 0xff, RZ, 0xc0, !PT ;  /* 0x000000ff0f1f7812 */ /* 0x000fe400078ec0ff */
[----:B------:R-:W-:-:S02]  /*158f0*/  LOP3.LUT R28, R28, 0xff, RZ, 0xc0, !PT ;  /* 0x000000ff1c1c7812 */ /* 0x000fc400078ec0ff */
[----:B------:R-:W-:Y:S02]  /*15900*/  LOP3.LUT R30, R30, 0xff, RZ, 0xc0, !PT ;  /* 0x000000ff1e1e7812 */ /* 0x000fe400078ec0ff */
[----:B------:R-:W-:Y:S02]  /*15910*/  PRMT R49, R32, 0x7604, R33 ;  /* 0x0000760420317816 */ /* 0x000fe40000000021 */
[----:B------:R-:W-:Y:S02]  /*15920*/  PRMT R53, R34, 0x7604, R35 ;  /* 0x0000760422357816 */ /* 0x000fe40000000023 */
[----:B------:R-:W0:Y:S01]  /*15930*/  LDS.128 R32, [R3+0x14400] ;  /* 0x0144000003207984 */ /* 0x000e220000000c00 */
[----:B------:R-:W-:Y:S02]  /*15940*/  PRMT R39, R28, 0x7604, R29 ;  /* 0x000076041c277816 */ /* 0x000fe4000000001d */
[----:B------:R-:W-:Y:S02]  /*15950*/  PRMT R41, R30, 0x7604, R31 ;  /* 0x000076041e297816 */ /* 0x000fe4000000001f */
[----:B------:R-:W-:-:S02]  /*15960*/  SHF.R.U32.HI R20, RZ, 0x8, R5 ;  /* 0x00000008ff147819 */ /* 0x000fc40000011605 */
[----:B------:R-:W-:Y:S02]  /*15970*/  LOP3.LUT R21, R5, 0xff, RZ, 0xc0, !PT ;  /* 0x000000ff05157812 */ /* 0x000fe400078ec0ff */
[----:B------:R-:W-:Y:S02]  /*15980*/  LOP3.LUT R20, R20, 0xff, RZ, 0xc0, !PT ;  /* 0x000000ff14147812 */ /* 0x000fe400078ec0ff */
[----:B------:R-:W-:Y:S02]  /*15990*/  SHF.R.U32.HI R38, RZ, 0x10, R14 ;  /* 0x00000010ff267819 */ /* 0x000fe4000001160e */
[----:B------:R-:W-:Y:S02]  /*159a0*/  PRMT R45, R20, 0x7604, R21 ;  /* 0x00007604142d7816 */ /* 0x000fe40000000015 */
[----:B------:R-:W-:Y:S02]  /*159b0*/  SHF.R.U32.HI R21, RZ, 0x10, R13 ;  /* 0x00000010ff157819 */ /* 0x000fe4000001160d */
[----:B------:R-:W-:-:S02]  /*159c0*/  SHF.R.U32.HI R20, RZ, 0x10, R12 ;  /* 0x00000010ff147819 */ /* 0x000fc4000001160c */
[----:B------:R-:W-:Y:S02]  /*159d0*/  LOP3.LUT R21, R21, 0xff, RZ, 0xc0, !PT ;  /* 0x000000ff15157812 */ /* 0x000fe400078ec0ff */
[----:B------:R-:W-:Y:S02]  /*159e0*/  LOP3.LUT R20, R20, 0xff, RZ, 0xc0, !PT ;  /* 0x000000ff14147812 */ /* 0x000fe400078ec0ff */
[----:B------:R-:W-:Y:S02]  /*159f0*/  PRMT R21, R21, 0x7054, R36 ;  /* 0x0000705415157816 */ /* 0x000fe40000000024 */
[----:B------:R-:W-:Y:S02]  /*15a00*/  SHF.R.U32.HI R36, RZ, 0x10, R5 ;  /* 0x00000010ff247819 */ /* 0x000fe40000011605 */
[----:B------:R-:W-:Y:S02]  /*15a10*/  LOP3.LUT R38, R38, 0xff, RZ, 0xc0, !PT ;  /* 0x000000ff26267812 */ /* 0x000fe400078ec0ff */
[----:B------:R-:W-:-:S02]  /*15a20*/  PRMT R37, R20, 0x7054, R37 ;  /* 0x0000705414257816 */ /* 0x000fc40000000025 */
[----:B------:R-:W-:Y:S02]  /*15a30*/  SHF.R.U32.HI R40, RZ, 0x10, R15 ;  /* 0x00000010ff287819 */ /* 0x000fe4000001160f */
[----:B------:R-:W-:Y:S02]  /*15a40*/  SHF.R.U32.HI R20, RZ, 0x10, R4 ;  /* 0x00000010ff147819 */ /* 0x000fe40000011604 */
[----:B------:R-:W-:Y:S02]  /*15a50*/  LOP3.LUT R36, R36, 0xff, RZ, 0xc0, !PT ;  /* 0x000000ff24247812 */ /* 0x000fe400078ec0ff */
[----:B------:R-:W-:Y:S02]  /*15a60*/  PRMT R39, R38, 0x7054, R39 ;  /* 0x0000705426277816 */ /* 0x000fe40000000027 */
[----:B------:R-:W-:Y:S02]  /*15a70*/  SHF.R.U32.HI R38, RZ, 0x10, R6 ;  /* 0x00000010ff267819 */ /* 0x000fe40000011606 */
[----:B------:R-:W-:-:S02]  /*15a80*/  LOP3.LUT R40, R40, 0xff, RZ, 0xc0, !PT ;  /* 0x000000ff28287812 */ /* 0x000fc400078ec0ff */
[----:B------:R-:W-:Y:S02]  /*15a90*/  LOP3.LUT R20, R20, 0xff, RZ, 0xc0, !PT ;  /* 0x000000ff14147812 */ /* 0x000fe400078ec0ff */
[----:B------:R-:W-:Y:S02]  /*15aa0*/  PRMT R47, R36, 0x7054, R45 ;  /* 0x00007054242f7816 */ /* 0x000fe4000000002d */
[----:B------:R-:W-:Y:S02]  /*15ab0*/  LOP3.LUT R38, R38, 0xff, RZ, 0xc0, !PT ;  /* 0x000000ff26267812 */ /* 0x000fe400078ec0ff */
[----:B------:R-:W-:Y:S02]  /*15ac0*/  PRMT R41, R40, 0x7054, R41 ;  /* 0x0000705428297816 */ /* 0x000fe40000000029 */
[----:B------:R-:W-:Y:S02]  /*15ad0*/  PRMT R43, R20, 0x7054, R43 ;  /* 0x00007054142b7816 */ /* 0x000fe4000000002b */
[----:B------:R-:W-:-:S02]  /*15ae0*/  LOP3.LUT R47, R47, 0xff000000, R5, 0xf8, !PT ;  /* 0xff0000002f2f7812 */ /* 0x000fc400078ef805 */
[----:B------:R-:W-:Y:S02]  /*15af0*/  LOP3.LUT R21, R21, 0xff000000, R13, 0xf8, !PT ;  /* 0xff00000015157812 */ /* 0x000fe400078ef80d */
[----:B------:R-:W-:Y:S02]  /*15b00*/  PRMT R51, R38, 0x7054, R49 ;  /* 0x0000705426337816 */ /* 0x000fe40000000031 */
[----:B------:R-:W-:Y:S02]  /*15b10*/  LOP3.LUT R46, R41, 0xff000000, R15, 0xf8, !PT ;  /* 0xff000000292e7812 */ /* 0x000fe400078ef80f */
[----:B------:R-:W-:Y:S02]  /*15b20*/  LOP3.LUT R49, R43, 0xff000000, R4, 0xf8, !PT ;  /* 0xff0000002b317812 */ /* 0x000fe400078ef804 */
[----:B------:R-:W-:Y:S02]  /*15b30*/  SHF.R.U32.HI R40, RZ, 0x10, R7 ;  /* 0x00000010ff287819 */ /* 0x000fe40000011607 */
[----:B------:R-:W-:-:S02]  /*15b40*/  F2FP.F16.E4M3.UNPACK_B R43, R47 ;  /* 0x0000002fff2b723e */ /* 0x000fc400020006ff */
[----:B0-----:R-:W-:Y:S02]  /*15b50*/  F2FP.F16.E4M3.UNPACK_B R15, R33 ;  /* 0x00000021ff0f723e */ /* 0x001fe400020006ff */
[----:B------:R-:W-:Y:S02]  /*15b60*/  F2FP.F16.E4M3.UNPACK_B R20, R21 ;  /* 0x00000015ff14723e */ /* 0x000fe400020006ff */
[----:B------:R-:W-:Y:S02]  /*15b70*/  LOP3.LUT R45, R37, 0xff000000, R12, 0xf8, !PT ;  /* 0xff000000252d7812 */ /* 0x000fe400078ef80c */
[----:B------:R-:W-:Y:S02]  /*15b80*/  LOP3.LUT R12, R39, 0xff000000, R14, 0xf8, !PT ;  /* 0xff000000270c7812 */ /* 0x000fe400078ef80e */
[----:B------:R-:W-:Y:S02]  /*15b90*/  LOP3.LUT R40, R40, 0xff, RZ, 0xc0, !PT ;  /* 0x000000ff28287812 */ /* 0x000fe400078ec0ff */
[----:B------:R-:W-:Y:S01]  /*15ba0*/  LOP3.LUT R5, R51, 0xff000000, R6, 0xf8, !PT ;  /* 0xff00000033057812 */ /* 0x000fe200078ef806 */
[--C-:B------:R-:W-:Y:S01]  /*15bb0*/  HADD2.F32 R6, -RZ, R15.reuse.H0_H0 ;  /* 0x2000000fff067230 */ /* 0x100fe20000004100 */
[----:B------:R-:W-:Y:S01]  /*15bc0*/  PRMT R53, R40, 0x7054, R53 ;  /* 0x0000705428357816 */ /* 0x000fe20000000035 */
[----:B------:R-:W-:Y:S01]  /*15bd0*/  HADD2.F32 R15, -RZ, R15.H1_H1 ;  /* 0x3000000fff0f7230 */ /* 0x000fe20000004100 */
[----:B------:R-:W-:-:S02]  /*15be0*/  F2FP.F16.E4M3.UNPACK_B R41, R35 ;  /* 0x00000023ff29723e */ /* 0x000fc400020006ff */
[----:B------:R-:W-:Y:S02]  /*15bf0*/  F2FP.F16.E4M3.UNPACK_B R42, R35.H1 ;  /* 0x00000023ff2a723e */ /* 0x000fe400030006ff */
[-C--:B------:R-:W-:Y:S02]  /*15c00*/  F2FP.F16.E4M3.UNPACK_B R35, R32.reuse ;  /* 0x00000020ff23723e */ /* 0x080fe400020006ff */
[----:B------:R-:W-:Y:S02]  /*15c10*/  F2FP.F16.E4M3.UNPACK_B R40, R32.H1 ;  /* 0x00000020ff28723e */ /* 0x000fe400030006ff */
[----:B------:R-:W-:Y:S02]  /*15c20*/  F2FP.F16.E4M3.UNPACK_B R33, R33.H1 ;  /* 0x00000021ff21723e */ /* 0x000fe400030006ff */
[----:B------:R-:W-:Y:S02]  /*15c30*/  F2FP.F16.E4M3.UNPACK_B R47, R47.H1 ;  /* 0x0000002fff2f723e */ /* 0x000fe400030006ff */
[----:B------:R-:W-:-:S02]  /*15c40*/  LOP3.LUT R53, R53, 0xff000000, R7, 0xf8, !PT ;  /* 0xff00000035357812 */ /* 0x000fc400078ef807 */
[-C--:B------:R-:W-:Y:S02]  /*15c50*/  F2FP.F16.E4M3.UNPACK_B R7, R34.reuse ;  /* 0x00000022ff07723e */ /* 0x080fe400020006ff */
[----:B------:R-:W-:Y:S01]  /*15c60*/  F2FP.F16.E4M3.UNPACK_B R34, R34.H1 ;  /* 0x00000022ff22723e */ /* 0x000fe200030006ff */
[----:B--2---:R-:W0:Y:S02]  /*15c70*/  LDS.128 R28, [R60+0x14400] ;  /* 0x014400003c1c7984 */ /* 0x004e240000000c00 */
[----:B0-----:R-:W-:Y:S02]  /*15c80*/  F2FP.F16.E4M3.UNPACK_B R14, R29 ;  /* 0x0000001dff0e723e */ /* 0x001fe400020006ff */
[-C--:B------:R-:W-:Y:S02]  /*15c90*/  F2FP.F16.E4M3.UNPACK_B R38, R31.reuse ;  /* 0x0000001fff26723e */ /* 0x080fe400020006ff */
[----:B------:R-:W-:Y:S01]  /*15ca0*/  F2FP.F16.E4M3.UNPACK_B R39, R31.H1 ;  /* 0x0000001fff27723e */ /* 0x000fe200030006ff */
[----:B------:R-:W-:Y:S01]  /*15cb0*/  HADD2.F32 R31, -RZ, R43.H0_H0 ;  /* 0x2000002bff1f7230 */ /* 0x000fe20000004100 */
[-C--:B------:R-:W-:Y:S01]  /*15cc0*/  F2FP.F16.E4M3.UNPACK_B R36, R28.reuse ;  /* 0x0000001cff24723e */ /* 0x080fe200020006ff */
[----:B------:R-:W-:Y:S01]  /*15cd0*/  HADD2.F32 R13, -RZ, R14.H0_H0 ;  /* 0x2000000eff0d7230 */ /* 0x000fe20000004100 */
[----:B------:R-:W-:Y:S01]  /*15ce0*/  F2FP.F16.E4M3.UNPACK_B R37, R28.H1 ;  /* 0x0000001cff25723e */ /* 0x000fe200030006ff */
[----:B------:R-:W-:-:S02]  /*15cf0*/  HADD2.F32 R28, -RZ, R20.H0_H0 ;  /* 0x20000014ff1c7230 */ /* 0x000fc40000004100 */
[C---:B------:R-:W-:Y:S01]  /*15d00*/  FMUL.FTZ R32, R6.reuse, R31 ;  /* 0x0000001f06207220 */ /* 0x040fe20000410000 */
[----:B------:R-:W-:Y:S01]  /*15d10*/  HADD2.F32 R43, -RZ, R43.H1_H1 ;  /* 0x3000002bff2b7230 */ /* 0x000fe20000004100 */
[----:B------:R-:W-:Y:S01]  /*15d20*/  F2FP.F16.E4M3.UNPACK_B R29, R29.H1 ;  /* 0x0000001dff1d723e */ /* 0x000fe200030006ff */
[----:B------:R-:W-:Y:S02]  /*15d30*/  HADD2.F32 R14, -RZ, R14.H1_H1 ;  /* 0x3000000eff0e7230 */ /* 0x000fe40000004100 */
[-C--:B------:R-:W-:Y:S01]  /*15d40*/  FMUL.FTZ R48, R6, R28.reuse ;  /* 0x0000001c06307220 */ /* 0x080fe20000410000 */
[----:B------:R-:W-:Y:S01]  /*15d50*/  FFMA.FTZ R6, R13, R28, -R32 ;  /* 0x0000001c0d067223 */ /* 0x000fe20000010820 */
[----:B------:R-:W-:Y:S01]  /*15d60*/  F2FP.F16.E4M3.UNPACK_B R28, R21.H1 ;  /* 0x00000015ff1c723e */ /* 0x000fe200030006ff */
[----:B------:R-:W-:Y:S01]  /*15d70*/  FMUL.FTZ R51, R15, R43 ;  /* 0x0000002b0f337220 */ /* 0x000fe20000410000 */
[----:B------:R-:W-:Y:S01]  /*15d80*/  FFMA.FTZ R13, R13, R31, R48 ;  /* 0x0000001f0d0d7223 */ /* 0x000fe20000010030 */
[----:B------:R-:W-:Y:S01]  /*15d90*/  HADD2.F32 R31, -RZ, R20.H1_H1 ;  /* 0x30000014ff1f7230 */ /* 0x000fe20000004100 */
[-C--:B------:R-:W-:Y:S01]  /*15da0*/  F2FP.F16.E4M3.UNPACK_B R4, R30.reuse ;  /* 0x0000001eff04723e */ /* 0x080fe200020006ff */
[----:B------:R-:W-:Y:S01]  /*15db0*/  HADD2.F32 R48, -RZ, R47.H0_H0 ;  /* 0x2000002fff307230 */ /* 0x000fe20000004100 */
[----:B------:R-:W-:Y:S01]  /*15dc0*/  F2FP.F16.E4M3.UNPACK_B R30, R30.H1 ;  /* 0x0000001eff1e723e */ /* 0x000fe200030006ff */
[----:B------:R-:W-:-:S02]  /*15dd0*/  HADD2.F32 R20, -RZ, R33.H0_H0 ;  /* 0x20000021ff147230 */ /* 0x000fc40000004100 */
[-C--:B------:R-:W-:Y:S01]  /*15de0*/  FMUL.FTZ R50, R15, R31.reuse ;  /* 0x0000001f0f327220 */ /* 0x080fe20000410000 */
[--C-:B------:R-:W-:Y:S02]  /*15df0*/  HADD2.F32 R32, -RZ, R28.reuse.H0_H0 ;  /* 0x2000001cff207230 */ /* 0x100fe40000004100 */
[C---:B------:R-:W-:Y:S01]  /*15e00*/  FFMA.FTZ R15, R14.reuse, R31, -R51 ;  /* 0x0000001f0e0f7223 */ /* 0x040fe20000010833 */
[----:B------:R-:W-:Y:S02]  /*15e10*/  HADD2.F32 R21, -RZ, R29.H0_H0 ;  /* 0x2000001dff157230 */ /* 0x000fe40000004100 */
[----:B------:R-:W-:Y:S01]  /*15e20*/  FFMA.FTZ R14, R14, R43, R50 ;  /* 0x0000002b0e0e7223 */ /* 0x000fe20000010032 */
[C---:B------:R-:W-:Y:S01]  /*15e30*/  FMUL.FTZ R52, R20.reuse, R48 ;  /* 0x0000003014347220 */ /* 0x040fe20000410000 */
[----:B------:R-:W-:Y:S01]  /*15e40*/  F2FP.F16.E4M3.UNPACK_B R51, R53 ;  /* 0x00000035ff33723e */ /* 0x000fe200020006ff */
[----:B------:R-:W-:Y:S02]  /*15e50*/  HADD2.F32 R50, -RZ, R47.H1_H1 ;  /* 0x3000002fff327230 */ /* 0x000fe40000004100 */
[----:B------:R-:W-:Y:S01]  /*15e60*/  FMUL.FTZ R55, R20, R32 ;  /* 0x0000002014377220 */ /* 0x000fe20000410000 */
[----:B------:R-:W-:Y:S01]  /*15e70*/  F2FP.F16.E4M3.UNPACK_B R47, R46 ;  /* 0x0000002eff2f723e */ /* 0x000fe200020006ff */
[----:B------:R-:W-:Y:S01]  /*15e80*/  FFMA.FTZ R20, R21, R32, -R52 ;  /* 0x0000002015147223 */ /* 0x000fe20000010834 */
[----:B------:R-:W-:-:S02]  /*15e90*/  HADD2.F32 R43, -RZ, R28.H1_H1 ;  /* 0x3000001cff2b7230 */ /* 0x000fc40000004100 */
[----:B------:R-:W-:Y:S01]  /*15ea0*/  FFMA.FTZ R21, R21, R48, R55 ;  /* 0x0000003015157223 */ /* 0x000fe20000010037 */
[----:B------:R-:W-:Y:S01]  /*15eb0*/  HADD2.F32 R33, -RZ, R33.H1_H1 ;  /* 0x30000021ff217230 */ /* 0x000fe20000004100 */
[----:B------:R-:W-:Y:S01]  /*15ec0*/  F2FP.F16.E4M3.UNPACK_B R53, R53.H1 ;  /* 0x00000035ff35723e */ /* 0x000fe200030006ff */
[----:B------:R-:W-:Y:S01]  /*15ed0*/  HADD2.F32 R52, -RZ, R51.H0_H0 ;  /* 0x20000033ff347230 */ /* 0x000fe20000004100 */
[----:B------:R-:W-:Y:S01]  /*15ee0*/  F2FP.F16.E4M3.UNPACK_B R46, R46.H1 ;  /* 0x0000002eff2e723e */ /* 0x000fe200030006ff */
[----:B------:R-:W-:Y:S02]  /*15ef0*/  HADD2.F32 R28, -RZ, R41.H0_H0 ;  /* 0x20000029ff1c7230 */ /* 0x000fe40000004100 */
[----:B------:R-:W-:Y:S02]  /*15f00*/  HADD2.F32 R48, -RZ, R47.H0_H0 ;  /* 0x2000002fff307230 */ /* 0x000fe40000004100 */
[----:B------:R-:W-:Y:S02]  /*15f10*/  HADD2.F32 R32, -RZ, R29.H1_H1 ;  /* 0x3000001dff207230 */ /* 0x000fe40000004100 */
[----:B------:R-:W-:Y:S01]  /*15f20*/  FMUL.FTZ R29, R33, R50 ;  /* 0x00000032211d7220 */ /* 0x000fe20000410000 */
[----:B------:R-:W-:-:S02]  /*15f30*/  HADD2.F32 R31, -RZ, R38.H0_H0 ;  /* 0x20000026ff1f7230 */ /* 0x000fc40000004100 */
[C---:B------:R-:W-:Y:S01]  /*15f40*/  FMUL.FTZ R54, R28.reuse, R52 ;  /* 0x000000341c367220 */ /* 0x040fe20000410000 */
[-C--:B------:R-:W-:Y:S01]  /*15f50*/  FMUL.FTZ R33, R33, R43.reuse ;  /* 0x0000002b21217220 */ /* 0x080fe20000410000 */
[-C--:B------:R-:W-:Y:S01]  /*15f60*/  FMUL.FTZ R55, R28, R48.reuse ;  /* 0x000000301c377220 */ /* 0x080fe20000410000 */
[----:B------:R-:W-:Y:S02]  /*15f70*/  HADD2.F32 R51, -RZ, R51.H1_H1 ;  /* 0x30000033ff337230 */ /* 0x000fe40000004100 */
[C---:B------:R-:W-:Y:S01]  /*15f80*/  FFMA.FTZ R29, R32.reuse, R43, -R29 ;  /* 0x0000002b201d7223 */ /* 0x040fe2000001081d */
[----:B------:R-:W-:Y:S02]  /*15f90*/  HADD2.F32 R41, -RZ, R41.H1_H1 ;  /* 0x30000029ff297230 */ /* 0x000fe40000004100 */
[C---:B------:R-:W-:Y:S01]  /*15fa0*/  FFMA.FTZ R28, R31.reuse, R48, -R54 ;  /* 0x000000301f1c7223 */ /* 0x040fe20000010836 */
[----:B------:R-:W-:Y:S01]  /*15fb0*/  FFMA.FTZ R32, R32, R50, R33 ;  /* 0x0000003220207223 */ /* 0x000fe20000010021 */
[----:B------:R-:W-:Y:S01]  /*15fc0*/  FFMA.FTZ R31, R31, R52, R55 ;  /* 0x000000341f1f7223 */ /* 0x000fe20000010037 */
[----:B------:R-:W-:-:S02]  /*15fd0*/  HADD2.F32 R47, -RZ, R47.H1_H1 ;  /* 0x3000002fff2f7230 */ /* 0x000fc40000004100 */
[C---:B------:R-:W-:Y:S01]  /*15fe0*/  FMUL.FTZ R55, R41.reuse, R51 ;  /* 0x0000003329377220 */ /* 0x040fe20000410000 */
[----:B------:R-:W-:Y:S01]  /*15ff0*/  HADD2.F32 R38, -RZ, R38.H1_H1 ;  /* 0x30000026ff267230 */ /* 0x000fe20000004100 */
[----:B------:R-:W-:Y:S01]  /*16000*/  F2FP.SATFINITE.E4M3.F32.PACK_AB_MERGE_C R21, R32, R21, RZ ;  /* 0x000000152015723e */ /* 0x000fe200048070ff */
[----:B------:R-:W-:Y:S02]  /*16010*/  HADD2.F32 R50, -RZ, R53.H0_H0 ;  /* 0x20000035ff327230 */ /* 0x000fe40000004100 */
[-C--:B------:R-:W-:Y:S01]  /*16020*/  FMUL.FTZ R52, R41, R47.reuse ;  /* 0x0000002f29347220 */ /* 0x080fe20000410000 */
[----:B------:R-:W-:Y:S02]  /*16030*/  HADD2.F32 R43, -RZ, R42.H0_H0 ;  /* 0x2000002aff2b7230 */ /* 0x000fe40000004100 */
[----:B------:R-:W-:Y:S01]  /*16040*/  FFMA.FTZ R55, R38, R47, -R55 ;  /* 0x0000002f26377223 */ /* 0x000fe20000010837 */
[----:B------:R-:W-:Y:S01]  /*16050*/  HADD2.F32 R48, -RZ, R46.H0_H0 ;  /* 0x2000002eff307230 */ /* 0x000fe20000004100 */
[----:B------:R-:W-:Y:S01]  /*16060*/  F2FP.F16.E4M3.UNPACK_B R47, R49.H1 ;  /* 0x00000031ff2f723e */ /* 0x000fe200030006ff */
[----:B------:R-:W-:-:S02]  /*16070*/  HADD2.F32 R33, -RZ, R39.H0_H0 ;  /* 0x20000027ff217230 */ /* 0x000fc40000004100 */
[C---:B------:R-:W-:Y:S01]  /*16080*/  FMUL.FTZ R56, R43.reuse, R50 ;  /* 0x000000322b387220 */ /* 0x040fe20000410000 */
[----:B------:R-:W-:Y:S01]  /*16090*/  F2FP.F16.E4M3.UNPACK_B R41, R45.H1 ;  /* 0x0000002dff29723e */ /* 0x000fe200030006ff */
[-C--:B------:R-:W-:Y:S01]  /*160a0*/  FMUL.FTZ R43, R43, R48.reuse ;  /* 0x000000302b2b7220 */ /* 0x080fe20000410000 */
[----:B------:R-:W-:Y:S01]  /*160b0*/  FFMA.FTZ R54, R38, R51, R52 ;  /* 0x0000003326367223 */ /* 0x000fe20000010034 */
[C---:B------:R-:W-:Y:S01]  /*160c0*/  FFMA.FTZ R56, R33.reuse, R48, -R56 ;  /* 0x0000003021387223 */ /* 0x040fe20000010838 */
[----:B------:R-:W-:Y:S02]  /*160d0*/  HADD2.F32 R46, -RZ, R46.H1_H1 ;  /* 0x3000002eff2e7230 */ /* 0x000fe40000004100 */
[----:B------:R-:W-:Y:S01]  /*160e0*/  FFMA.FTZ R57, R33, R50, R43 ;  /* 0x0000003221397223 */ /* 0x000fe2000001002b */
[----:B------:R-:W-:Y:S01]  /*160f0*/  HADD2.F32 R53, -RZ, R53.H1_H1 ;  /* 0x30000035ff357230 */ /* 0x000fe20000004100 */
[----:B------:R-:W-:Y:S01]  /*16100*/  F2FP.F16.E4M3.UNPACK_B R49, R49 ;  /* 0x00000031ff31723e */ /* 0x000fe200020006ff */
[----:B------:R-:W-:Y:S01]  /*16110*/  HADD2.F32 R42, -RZ, R42.H1_H1 ;  /* 0x3000002aff2a7230 */ /* 0x000fe20000004100 */
[----:B------:R-:W-:Y:S01]  /*16120*/  F2FP.F16.E4M3.UNPACK_B R45, R45 ;  /* 0x0000002dff2d723e */ /* 0x000fe200020006ff */
[----:B------:R-:W-:Y:S01]  /*16130*/  HADD2.F32 R48, -RZ, R47.H0_H0 ;  /* 0x2000002fff307230 */ /* 0x000fe20000004100 */
[----:B------:R-:W-:Y:S01]  /*16140*/  F2FP.SATFINITE.E4M3.F32.PACK_AB_MERGE_C R13, R14, R13, R21 ;  /* 0x0000000d0e0d723e */ /* 0x000fe20004807015 */
[----:B------:R-:W-:-:S02]  /*16150*/  HADD2.F32 R38, -RZ, R40.H0_H0 ;  /* 0x20000028ff267230 */ /* 0x000fc40000004100 */
[C---:B------:R-:W-:Y:S01]  /*16160*/  FMUL.FTZ R50, R42.reuse, R53 ;  /* 0x000000352a327220 */ /* 0x040fe20000410000 */
[----:B------:R-:W-:Y:S02]  /*16170*/  HADD2.F32 R43, -RZ, R41.H0_H0 ;  /* 0x20000029ff2b7230 */ /* 0x000fe40000004100 */
[----:B------:R-:W-:Y:S01]  /*16180*/  FMUL.FTZ R52, R42, R46 ;  /* 0x0000002e2a347220 */ /* 0x000fe20000410000 */
[----:B------:R-:W-:Y:S02]  /*16190*/  HADD2.F32 R33, -RZ, R37.H0_H0 ;  /* 0x20000025ff217230 */ /* 0x000fe40000004100 */
[C---:B------:R-:W-:Y:S01]  /*161a0*/  FMUL.FTZ R42, R38.reuse, R48 ;  /* 0x00000030262a7220 */ /* 0x040fe20000410000 */
[----:B------:R-:W-:Y:S02]  /*161b0*/  HADD2.F32 R47, -RZ, R47.H1_H1 ;  /* 0x3000002fff2f7230 */ /* 0x000fe40000004100 */
[----:B------:R-:W-:Y:S01]  /*161c0*/  FMUL.FTZ R51, R38, R43 ;  /* 0x0000002b26337220 */ /* 0x000fe20000410000 */
[----:B------:R-:W-:-:S02]  /*161d0*/  HADD2.F32 R40, -RZ, R40.H1_H1 ;  /* 0x30000028ff287230 */ /* 0x000fc40000004100 */
[C---:B------:R-:W-:Y:S01]  /*161e0*/  FFMA.FTZ R43, R33.reuse, R43, -R42 ;  /* 0x0000002b212b7223 */ /* 0x040fe2000001082a */
[----:B------:R-:W-:Y:S02]  /*161f0*/  HADD2.F32 R41, -RZ, R41.H1_H1 ;  /* 0x30000029ff297230 */ /* 0x000fe40000004100 */
[----:B------:R-:W-:Y:S01]  /*16200*/  FFMA.FTZ R51, R33, R48, R51 ;  /* 0x0000003021337223 */ /* 0x000fe20000010033 */
[----:B------:R-:W-:Y:S02]  /*16210*/  HADD2.F32 R39, -RZ, R39.H1_H1 ;  /* 0x30000027ff277230 */ /* 0x000fe40000004100 */
[C---:B------:R-:W-:Y:S01]  /*16220*/  FMUL.FTZ R42, R40.reuse, R47 ;  /* 0x0000002f282a7220 */ /* 0x040fe20000410000 */
[----:B------:R-:W-:Y:S02]  /*16230*/  HADD2.F32 R37, -RZ, R37.H1_H1 ;  /* 0x30000025ff257230 */ /* 0x000fe40000004100 */
[----:B------:R-:W-:Y:S01]  /*16240*/  FMUL.FTZ R40, R40, R41 ;  /* 0x0000002928287220 */ /* 0x000fe20000410000 */
[----:B------:R-:W-:-:S02]  /*16250*/  HADD2.F32 R38, -RZ, R35.H0_H0 ;  /* 0x20000023ff267230 */ /* 0x000fc40000004100 */
[C---:B------:R-:W-:Y:S01]  /*16260*/  FFMA.FTZ R59, R39.reuse, R46, -R50 ;  /* 0x0000002e273b7223 */ /* 0x040fe20000010832 */
[----:B------:R-:W-:Y:S01]  /*16270*/  FFMA.FTZ R58, R39, R53, R52 ;  /* 0x00000035273a7223 */ /* 0x000fe20000010034 */
[C---:B------:R-:W-:Y:S01]  /*16280*/  FFMA.FTZ R50, R37.reuse, R41, -R42 ;  /* 0x0000002925327223 */ /* 0x040fe2000001082a */
[----:B------:R-:W-:Y:S01]  /*16290*/  FFMA.FTZ R52, R37, R47, R40 ;  /* 0x0000002f25347223 */ /* 0x000fe20000010028 */
[----:B------:R-:W-:Y:S02]  /*162a0*/  HADD2.F32 R39, -RZ, R49.H0_H0 ;  /* 0x20000031ff277230 */ /* 0x000fe40000004100 */
[----:B------:R-:W-:Y:S01]  /*162b0*/  HADD2.F32 R37, -RZ, R45.H0_H0 ;  /* 0x2000002dff257230 */ /* 0x000fe20000004100 */
[----:B------:R-:W-:Y:S01]  /*162c0*/  F2FP.SATFINITE.E4M3.F32.PACK_AB_MERGE_C R57, R58, R57, RZ ;  /* 0x000000393a39723e */ /* 0x000fe200048070ff */
[----:B------:R-:W-:Y:S02]  /*162d0*/  HADD2.F32 R33, -RZ, R36.H0_H0 ;  /* 0x20000024ff217230 */ /* 0x000fe40000004100 */
[----:B------:R-:W-:Y:S01]  /*162e0*/  FMUL.FTZ R40, R38, R39 ;  /* 0x0000002726287220 */ /* 0x000fe20000410000 */
[----:B------:R-:W-:-:S02]  /*162f0*/  HADD2.F32 R49, -RZ, R49.H1_H1 ;  /* 0x30000031ff317230 */ /* 0x000fc40000004100 */
[-C--:B------:R-:W-:Y:S01]  /*16300*/  FMUL.FTZ R42, R38, R37.reuse ;  /* 0x00000025262a7220 */ /* 0x080fe20000410000 */
[----:B------:R-:W-:Y:S02]  /*16310*/  HADD2.F32 R35, -RZ, R35.H1_H1 ;  /* 0x30000023ff237230 */ /* 0x000fe40000004100 */
[C---:B------:R-:W-:Y:S01]  /*16320*/  FFMA.FTZ R41, R33.reuse, R37, -R40 ;  /* 0x0000002521297223 */ /* 0x040fe20000010828 */
[----:B------:R-:W-:Y:S02]  /*16330*/  HADD2.F32 R45, -RZ, R45.H1_H1 ;  /* 0x3000002dff2d7230 */ /* 0x000fe40000004100 */
[----:B------:R-:W-:Y:S01]  /*16340*/  FFMA.FTZ R42, R33, R39, R42 ;  /* 0x00000027212a7223 */ /* 0x000fe2000001002a */
[----:B------:R-:W-:Y:S01]  /*16350*/  HADD2.F32 R36, -RZ, R36.H1_H1 ;  /* 0x30000024ff247230 */ /* 0x000fe20000004100 */
[----:B------:R-:W-:Y:S01]  /*16360*/  F2FP.F16.E4M3.UNPACK_B R38, R5.H1 ;  /* 0x00000005ff26723e */ /* 0x000fe200030006ff */
[C---:B------:R-:W-:Y:S01]  /*16370*/  FMUL.FTZ R37, R35.reuse, R49 ;  /* 0x0000003123257220 */ /* 0x040fe20000410000 */
[----:B------:R-:W-:Y:S01]  /*16380*/  F2FP.F16.E4M3.UNPACK_B R33, R12.H1 ;  /* 0x0000000cff21723e */ /* 0x000fe200030006ff */
[----:B------:R-:W-:Y:S01]  /*16390*/  FMUL.FTZ R48, R35, R45 ;  /* 0x0000002d23307220 */ /* 0x000fe20000410000 */
[----:B------:R-:W-:-:S02]  /*163a0*/  HADD2.F32 R35, -RZ, R34.H0_H0 ;  /* 0x20000022ff237230 */ /* 0x000fc40000004100 */
[C---:B------:R-:W-:Y:S01]  /*163b0*/  FFMA.FTZ R46, R36.reuse, R45, -R37 ;  /* 0x0000002d242e7223 */ /* 0x040fe20000010825 */
[--C-:B------:R-:W-:Y:S02]  /*163c0*/  HADD2.F32 R40, -RZ, R38.reuse.H0_H0 ;  /* 0x20000026ff287230 */ /* 0x100fe40000004100 */
[----:B------:R-:W-:Y:S01]  /*163d0*/  FFMA.FTZ R49, R36, R49, R48 ;  /* 0x0000003124317223 */ /* 0x000fe20000010030 */
[--C-:B------:R-:W-:Y:S01]  /*163e0*/  HADD2.F32 R36, -RZ, R33.reuse.H0_H0 ;  /* 0x20000021ff247230 */ /* 0x100fe20000004100 */
[----:B------:R-:W-:Y:S01]  /*163f0*/  F2FP.F16.E4M3.UNPACK_B R12, R12 ;  /* 0x0000000cff0c723e */ /* 0x000fe200020006ff */
[----:B------:R-:W-:Y:S02]  /*16400*/  HADD2.F32 R39, -RZ, R38.H1_H1 ;  /* 0x30000026ff277230 */ /* 0x000fe40000004100 */
[C---:B------:R-:W-:Y:S01]  /*16410*/  FMUL.FTZ R48, R35.reuse, R40 ;  /* 0x0000002823307220 */ /* 0x040fe20000410000 */
[----:B------:R-:W-:Y:S02]  /*16420*/  HADD2.F32 R34, -RZ, R34.H1_H1 ;  /* 0x30000022ff227230 */ /* 0x000fe40000004100 */
[----:B------:R-:W-:Y:S01]  /*16430*/  FMUL.FTZ R38, R35, R36 ;  /* 0x0000002423267220 */ /* 0x000fe20000410000 */
[----:B------:R-:W-:Y:S01]  /*16440*/  HADD2.F32 R37, -RZ, R33.H1_H1 ;  /* 0x30000021ff257230 */ /* 0x000fe20000004100 */
[----:B------:R-:W-:Y:S01]  /*16450*/  F2FP.F16.E4M3.UNPACK_B R5, R5 ;  /* 0x00000005ff05723e */ /* 0x000fe200020006ff */
[----:B------:R-:W-:-:S02]  /*16460*/  HADD2.F32 R33, -RZ, R30.H0_H0 ;  /* 0x2000001eff217230 */ /* 0x000fc40000004100 */
[C---:B------:R-:W-:Y:S01]  /*16470*/  FMUL.FTZ R35, R34.reuse, R39 ;  /* 0x0000002722237220 */ /* 0x040fe20000410000 */
[----:B------:R-:W-:Y:S02]  /*16480*/  HADD2.F32 R30, -RZ, R30.H1_H1 ;  /* 0x3000001eff1e7230 */ /* 0x000fe40000004100 */
[-C--:B------:R-:W-:Y:S01]  /*16490*/  FMUL.FTZ R34, R34, R37.reuse ;  /* 0x0000002522227220 */ /* 0x080fe20000410000 */
[C---:B------:R-:W-:Y:S01]  /*164a0*/  FFMA.FTZ R48, R33.reuse, R36, -R48 ;  /* 0x0000002421307223 */ /* 0x040fe20000010830 */
[----:B------:R-:W-:Y:S01]  /*164b0*/  FFMA.FTZ R38, R33, R40, R38 ;  /* 0x0000002821267223 */ /* 0x000fe20000010026 */
[C---:B------:R-:W-:Y:S01]  /*164c0*/  FFMA.FTZ R45, R30.reuse, R37, -R35 ;  /* 0x000000251e2d7223 */ /* 0x040fe20000010823 */
[----:B------:R-:W-:Y:S01]  /*164d0*/  FFMA.FTZ R47, R30, R39, R34 ;  /* 0x000000271e2f7223 */ /* 0x000fe20000010022 */
[--C-:B------:R-:W-:Y:S02]  /*164e0*/  HADD2.F32 R30, -RZ, R12.reuse.H0_H0 ;  /* 0x2000000cff1e7230 */ /* 0x100fe40000004100 */
[----:B------:R-:W-:Y:S01]  /*164f0*/  HADD2.F32 R33, -RZ, R12.H1_H1 ;  /* 0x3000000cff217230 */ /* 0x000fe20000004100 */
[----:B------:R-:W-:Y:S01]  /*16500*/  F2FP.SATFINITE.E4M3.F32.PACK_AB_MERGE_C R45, R45, R48, RZ ;  /* 0x000000302d2d723e */ /* 0x000fe200048070ff */
[----:B------:R-:W-:Y:S01]  /*16510*/  HADD2.F32 R34, -RZ, R5.H0_H0 ;  /* 0x20000005ff227230 */ /* 0x000fe20000004100 */
[----:B------:R-:W-:Y:S01]  /*16520*/  F2FP.SATFINITE.E4M3.F32.PACK_AB_MERGE_C R38, R47, R38, RZ ;  /* 0x000000262f26723e */ /* 0x000fe200048070ff */
[----:B------:R-:W-:-:S02]  /*16530*/  HADD2.F32 R12, -RZ, R7.H0_H0 ;  /* 0x20000007ff0c7230 */ /* 0x000fc40000004100 */
[----:B------:R-:W-:Y:S02]  /*16540*/  HADD2.F32 R35, -RZ, R5.H1_H1 ;  /* 0x30000005ff237230 */ /* 0x000fe40000004100 */
[----:B------:R-:W-:Y:S02]  /*16550*/  HADD2.F32 R7, -RZ, R7.H1_H1 ;  /* 0x30000007ff077230 */ /* 0x000fe40000004100 */
[C---:B------:R-:W-:Y:S01]  /*16560*/  FMUL.FTZ R36, R12.reuse, R34 ;  /* 0x000000220c247220 */ /* 0x040fe20000410000 */
[--C-:B------:R-:W-:Y:S02]  /*16570*/  HADD2.F32 R5, -RZ, R4.reuse.H0_H0 ;  /* 0x20000004ff057230 */ /* 0x100fe40000004100 */
[-C--:B------:R-:W-:Y:S01]  /*16580*/  FMUL.FTZ R37, R12, R30.reuse ;  /* 0x0000001e0c257220 */ /* 0x080fe20000410000 */
[----:B------:R-:W-:Y:S02]  /*16590*/  HADD2.F32 R4, -RZ, R4.H1_H1 ;  /* 0x30000004ff047230 */ /* 0x000fe40000004100 */
[C---:B------:R-:W-:Y:S01]  /*165a0*/  FMUL.FTZ R39, R7.reuse, R35 ;  /* 0x0000002307277220 */ /* 0x040fe20000410000 */
        /* <DEDUP_REMOVED lines=12> */
[----:B------:R-:W-:Y:S02]  /*16670*/  F2FP.SATFINITE.E4M3.F32.PACK_AB_MERGE_C R6, R39, R36, R45 ;  /* 0x000000242706723e */ /* 0x000fe4000480702d */
[----:B------:R-:W-:Y:S02]  /*16680*/  F2FP.SATFINITE.E4M3.F32.PACK_AB_MERGE_C R15, R54, R31, R57 ;  /* 0x0000001f360f723e */ /* 0x000fe40004807039 */
[----:B------:R-:W-:Y:S01]  /*16690*/  F2FP.SATFINITE.E4M3.F32.PACK_AB_MERGE_C R12, R49, R42, R12 ;  /* 0x0000002a310c723e */ /* 0x000fe2000480700c */
[----:B------:R2:W-:Y:S01]  /*166a0*/  STS.128 [R60+0x14400], R4 ;  /* 0x014400043c007388 */ /* 0x0005e20000000c00 */
[----:B------:R-:W-:-:S05]  /*166b0*/  F2FP.SATFINITE.E4M3.F32.PACK_AB_MERGE_C R14, R30, R37, R38 ;  /* 0x000000251e0e723e */ /* 0x000fca0004807026 */
[----:B------:R2:W-:Y:S02]  /*166c0*/  STS.128 [R3+0x14400], R12 ;  /* 0x0144000c03007388 */ /* 0x0005e40000000c00 */
.L_x_473:
[----:B------:R-:W-:Y:S05]  /*166d0*/  BSYNC B1 ;  /* 0x0000000000017941 */ /* 0x000fea0003800000 */
.L_x_472:
[----:B------:R-:W-:Y:S05]  /*166e0*/  @P2 BRA `(.L_x_454) ;  /* 0x0000000c00e02947 */ /* 0x000fea0003800000 */
[----:B-12---:R-:W2:Y:S04]  /*166f0*/  LDL R3, [R1+0x8] ;  /* 0x0000080001037983 */ /* 0x006ea80000100800 */
[----:B------:R-:W3:Y:S01]  /*16700*/  LDL R52, [R1+0x50] ;  /* 0x0000500001347983 */ /* 0x000ee20000100800 */
[----:B-----5:R-:W-:Y:S02]  /*16710*/  SHF.R.U32.HI R4, RZ, 0x8, R24 ;  /* 0x00000008ff047819 */ /* 0x020fe40000011618 */
[----:B------:R-:W-:Y:S02]  /*16720*/  SHF.R.U32.HI R12, RZ, 0x8, R26 ;  /* 0x00000008ff0c7819 */ /* 0x000fe4000001161a */
[----:B------:R-:W-:Y:S02]  /*16730*/  LOP3.LUT R4, R4, 0xff, RZ, 0xc0, !PT ;  /* 0x000000ff04047812 */ /* 0x000fe400078ec0ff */
[----:B------:R-:W-:-:S02]  /*16740*/  LOP3.LUT R7, R26, 0xff, RZ, 0xc0, !PT ;  /* 0x000000ff1a077812 */ /* 0x000fc400078ec0ff */
[----:B------:R-:W-:Y:S02]  /*16750*/  LOP3.LUT R12, R12, 0xff, RZ, 0xc0, !PT ;  /* 0x000000ff0c0c7812 */ /* 0x000fe400078ec0ff */
[----:B------:R-:W-:Y:S02]  /*16760*/  SHF.R.U32.HI R6, RZ, 0x8, R25 ;  /* 0x00000008ff067819 */ /* 0x000fe40000011619 */
[----:B------:R-:W-:Y:S02]  /*16770*/  PRMT R29, R12, 0x7604, R7 ;  /* 0x000076040c1d7816 */ /* 0x000fe40000000007 */
[----:B------:R-:W-:Y:S02]  /*16780*/  SHF.R.U32.HI R12, RZ, 0x8, R8 ;  /* 0x00000008ff0c7819 */ /* 0x000fe40000011608 */
[----:B------:R-:W-:Y:S02]  /*16790*/  LOP3.LUT R5, R25, 0xff, RZ, 0xc0, !PT ;  /* 0x000000ff19057812 */ /* 0x000fe400078ec0ff */
[----:B------:R-:W-:-:S02]  /*167a0*/  LOP3.LUT R6, R6, 0xff, RZ, 0xc0, !PT ;  /* 0x000000ff06067812 */ /* 0x000fc400078ec0ff */
[----:B------:R-:W-:Y:S02]  /*167b0*/  LOP3.LUT R7, R8, 0xff, RZ, 0xc0, !PT ;  /* 0x000000ff08077812 */ /* 0x000fe400078ec0ff */
[----:B------:R-:W-:Y:S02]  /*167c0*/  LOP3.LUT R12, R12, 0xff, RZ, 0xc0, !PT ;  /* 0x000000ff0c0c7812 */ /* 0x000fe400078ec0ff */
[----:B----4-:R-:W-:Y:S02]  /*167d0*/  PRMT R20, R6, 0x7604, R5 ;  /* 0x0000760406147816 */ /* 0x010fe40000000005 */
[----:B------:R-:W-:Y:S02]  /*167e0*/  PRMT R35, R12, 0x7604, R7 ;  /* 0x000076040c237816 */ /* 0x000fe40000000007 */
[----:B------:R-:W-:Y:S02]  /*167f0*/  SHF.R.U32.HI R6, RZ, 0x8, R27 ;  /* 0x00000008ff067819 */ /* 0x000fe4000001161b */
[----:B------:R-:W-:-:S02]  /*16800*/  SHF.R.U32.HI R12, RZ, 0x8, R9 ;  /* 0x00000008ff0c7819 */ /* 0x000fc40000011609 */
[----:B------:R-:W-:Y:S02]  /*16810*/  LOP3.LUT R5, R27, 0xff, RZ, 0xc0, !PT ;  /* 0x000000ff1b057812 */ /* 0x000fe400078ec0ff */
[----:B------:R-:W-:Y:S02]  /*16820*/  LOP3.LUT R6, R6, 0xff, RZ, 0xc0, !PT ;  /* 0x000000ff06067812 */ /* 0x000fe400078ec0ff */
[----:B------:R-:W-:Y:S02]  /*16830*/  SHF.R.U32.HI R34, RZ, 0x8, R11 ;  /* 0x00000008ff227819 */ /* 0x000fe4000001160b */
[----:B------:R-:W-:Y:S02]  /*16840*/  PRMT R28, R6, 0x7604, R5 ;  /* 0x00007604061c7816 */ /* 0x000fe40000000005 */
[----:B------:R-:W-:Y:S02]  /*16850*/  LOP3.LUT R33, R11, 0xff, RZ, 0xc0, !PT ;  /* 0x000000ff0b217812 */ /* 0x000fe400078ec0ff */
[----:B------:R-:W-:-:S02]  /*16860*/  LOP3.LUT R34, R34, 0xff, RZ, 0xc0, !PT ;  /* 0x000000ff22227812 */ /* 0x000fc400078ec0ff */
[----:B------:R-:W-:Y:S02]  /*16870*/  LOP3.LUT R30, R9, 0xff, RZ, 0xc0, !PT ;  /* 0x000000ff091e7812 */ /* 0x000fe400078ec0ff */
[----:B------:R-:W-:Y:S02]  /*16880*/  PRMT R34, R34, 0x7604, R33 ;  /* 0x0000760422227816 */ /* 0x000fe40000000021 */
[----:B------:R-:W-:Y:S02]  /*16890*/  SHF.R.U32.HI R33, RZ, 0x10, R9 ;  /* 0x00000010ff217819 */ /* 0x000fe40000011609 */
[----:B------:R-:W-:Y:S02]  /*168a0*/  SHF.R.U32.HI R32, RZ, 0x8, R10 ;  /* 0x00000008ff207819 */ /* 0x000fe4000001160a */
[----:B0-----:R-:W-:Y:S01]  /*168b0*/  SHF.R.U32.HI R41, RZ, 0x10, R11 ;  /* 0x00000010ff297819 */ /* 0x001fe2000001160b */
[----:B------:R-:W-:Y:S01]  /*168c0*/  IMAD.U32 R33, R33, 0x10000, RZ ;  /* 0x0001000021217824 */ /* 0x000fe200078e00ff */
[----:B------:R-:W-:-:S02]  /*168d0*/  LOP3.LUT R31, R10, 0xff, RZ, 0xc0, !PT ;  /* 0x000000ff0a1f7812 */ /* 0x000fc400078ec0ff */
[----:B------:R-:W-:Y:S02]  /*168e0*/  LOP3.LUT R32, R32, 0xff, RZ, 0xc0, !PT ;  /* 0x000000ff20207812 */ /* 0x000fe400078ec0ff */
[----:B------:R-:W-:Y:S02]  /*168f0*/  SHF.L.U32 R41, R41, 0x10, RZ ;  /* 0x0000001029297819 */ /* 0x000fe400000006ff */
[----:B------:R-:W-:Y:S02]  /*16900*/  PRMT R37, R32, 0x7604, R31 ;  /* 0x0000760420257816 */ /* 0x000fe4000000001f */
[----:B------:R-:W-:Y:S02]  /*16910*/  SHF.R.U32.HI R31, RZ, 0x10, R27 ;  /* 0x00000010ff1f7819 */ /* 0x000fe4000001161b */
[----:B------:R-:W-:Y:S02]  /*16920*/  LOP3.LUT R41, R34, 0xff0000, R41, 0xf8, !PT ;  /* 0x00ff000022297812 */ /* 0x000fe400078ef829 */
[----:B------:R-:W-:Y:S01]  /*16930*/  LOP3.LUT R35, R35, 0xff0000, R8, 0xf8, !PT ;  /* 0x00ff000023237812 */ /* 0x000fe200078ef808 */
[----:B------:R-:W-:Y:S01]  /*16940*/  IMAD.U32 R31, R31, 0x10000, RZ ;  /* 0x000100001f1f7824 */ /* 0x000fe200078e00ff */
[----:B------:R-:W-:-:S02]  /*16950*/  LOP3.LUT R42, R41, 0xff000000, R11, 0xf8, !PT ;  /* 0xff000000292a7812 */ /* 0x000fc400078ef80b */
[----:B------:R-:W-:Y:S02]  /*16960*/  LOP3.LUT R38, R35, 0xff000000, R8, 0xf8, !PT ;  /* 0xff00000023267812 */ /* 0x000fe400078ef808 */
[----:B------:R-:W-:Y:S02]  /*16970*/  LOP3.LUT R31, R28, 0xff0000, R31, 0xf8, !PT ;  /* 0x00ff00001c1f7812 */ /* 0x000fe400078ef81f */
[----:B------:R-:W-:Y:S02]  /*16980*/  LOP3.LUT R29, R29, 0xff0000, R26, 0xf8, !PT ;  /* 0x00ff00001d1d7812 */ /* 0x000fe400078ef81a */
[----:B--2---:R-:W-:Y:S02]  /*16990*/  LEA.HI R0, R0, R3, RZ, 0x1c ;  /* 0x0000000300007211 */ /* 0x004fe400078fe0ff */
[----:B------:R-:W-:-:S04]  /*169a0*/  LOP3.LUT R3, R24, 0xff, RZ, 0xc0, !PT ;  /* 0x000000ff18037812 */ /* 0x000fc800078ec0ff */
[----:B------:R-:W-:Y:S02]  /*169b0*/  PRMT R21, R4, 0x7604, R3 ;  /* 0x0000760404157816 */ /* 0x000fe40000000003 */
[----:B------:R-:W-:Y:S02]  /*169c0*/  SHF.R.S32.HI R3, RZ, 0x1f, R0 ;  /* 0x0000001fff037819 */ /* 0x000fe40000011400 */
[----:B------:R-:W-:Y:S02]  /*169d0*/  LOP3.LUT R21, R21, 0xff0000, R24, 0xf8, !PT ;  /* 0x00ff000015157812 */ /* 0x000fe400078ef818 */
[----:B------:R-:W-:Y:S01]  /*169e0*/  LEA.HI R4, R3, R0, RZ, 0x2 ;  /* 0x0000000003047211 */ /* 0x000fe200078f10ff */
[----:B------:R-:W-:-:S03]  /*169f0*/  IMAD.SHL.U32 R0, R0, 0x10, RZ ;  /* 0x0000001000007824 */ /* 0x000fc600078e00ff */
[----:B------:R-:W-:Y:S02]  /*16a00*/  SHF.L.U32 R4, R4, 0xb, RZ ;  /* 0x0000000b04047819 */ /* 0x000fe400000006ff */
[----:B------:R-:W-:Y:S02]  /*16a10*/  LOP3.LUT R3, R175, 0x30, R0, 0xf8, !PT ;  /* 0x00000030af037812 */ /* 0x000fe400078ef800 */
[----:B------:R-:W-:Y:S02]  /*16a20*/  LOP3.LUT R0, R4, 0xffffe000, RZ, 0xc0, !PT ;  /* 0xffffe00004007812 */ /* 0x000fe400078ec0ff */
[----:B------:R-:W-:Y:S01]  /*16a30*/  LOP3.LUT R3, R3, R196, RZ, 0x3c, !PT ;  /* 0x000000c403037212 */ /* 0x000fe200078e3cff */
[----:B---3--:R-:W0:Y:S03]  /*16a40*/  LDS.128 R4, [R52+0x14400] ;  /* 0x0144000034047984 */ /* 0x008e260000000c00 */
[----:B------:R-:W-:-:S05]  /*16a50*/  IADD3 R3, R3, R197, R0 ;  /* 0x000000c503037210 */ /* 0x000fca0007ffe000 */
[----:B------:R-:W-:Y:S01]  /*16a60*/  IMAD.IADD R0, R16, 0x1, R3 ;  /* 0x0000000110007824 */ /* 0x000fe200078e0203 */
[----:B------:R-:W-:-:S04]  /*16a70*/  LOP3.LUT R3, R12, 0xff, RZ, 0xc0, !PT ;  /* 0x000000ff0c037812 */ /* 0x000fc800078ec0ff */
[----:B------:R-:W1:Y:S01]  /*16a80*/  LDS.128 R12, [R0+0x14400] ;  /* 0x01440000000c7984 */ /* 0x000e620000000c00 */
[----:B------:R-:W-:Y:S02]  /*16a90*/  PRMT R30, R3, 0x7604, R30 ;  /* 0x00007604031e7816 */ /* 0x000fe4000000001e */
[----:B------:R-:W-:Y:S02]  /*16aa0*/  SHF.R.U32.HI R3, RZ, 0x10, R25 ;  /* 0x00000010ff037819 */ /* 0x000fe40000011619 */
[----:B------:R-:W-:Y:S02]  /*16ab0*/  LOP3.LUT R39, R30, 0xff0000, R33, 0xf8, !PT ;  /* 0x00ff00001e277812 */ /* 0x000fe400078ef821 */
[----:B------:R-:W-:Y:S01]  /*16ac0*/  LOP3.LUT R33, R21, 0xff000000, R24, 0xf8, !PT ;  /* 0xff00000015217812 */ /* 0x000fe200078ef818 */
[----:B------:R-:W-:Y:S01]  /*16ad0*/  IMAD.U32 R3, R3, 0x10000, RZ ;  /* 0x0001000003037824 */ /* 0x000fe200078e00ff */
[----:B------:R-:W-:Y:S02]  /*16ae0*/  LOP3.LUT R39, R39, 0xff000000, R9, 0xf8, !PT ;  /* 0xff00000027277812 */ /* 0x000fe400078ef809 */
[----:B------:R-:W-:-:S02]  /*16af0*/  LOP3.LUT R21, R37, 0xff0000, R10, 0xf8, !PT ;  /* 0x00ff000025157812 */ /* 0x000fc400078ef80a */
[----:B------:R-:W-:Y:S02]  /*16b00*/  LOP3.LUT R3, R20, 0xff0000, R3, 0xf8, !PT ;  /* 0x00ff000014037812 */ /* 0x000fe400078ef803 */
[----:B------:R-:W-:Y:S02]  /*16b10*/  F2FP.F16.E4M3.UNPACK_B R35, R39 ;  /* 0x00000027ff23723e */ /* 0x000fe400020006ff */
[----:B------:R-:W-:Y:S02]  /*16b20*/  LOP3.LUT R32, R3, 0xff000000, R25, 0xf8, !PT ;  /* 0xff00000003207812 */ /* 0x000fe400078ef819 */
[----:B------:R-:W-:Y:S01]  /*16b30*/  LOP3.LUT R8, R21, 0xff000000, R10, 0xf8, !PT ;  /* 0xff00000015087812 */ /* 0x000fe200078ef80a */
[--C-:B------:R-:W-:Y:S01]  /*16b40*/  HADD2.F32 R40, -RZ, R35.reuse.H0_H0 ;  /* 0x20000023ff287230 */ /* 0x100fe20000004100 */
[----:B------:R-:W-:Y:S01]  /*16b50*/  F2FP.F16.E4M3.UNPACK_B R34, R32 ;  /* 0x00000020ff22723e */ /* 0x000fe200020006ff */
[----:B------:R-:W-:Y:S01]  /*16b60*/  HADD2.F32 R35, -RZ, R35.H1_H1 ;  /* 0x30000023ff237230 */ /* 0x000fe20000004100 */
[----:B------:R-:W-:-:S02]  /*16b70*/  LOP3.LUT R37, R31, 0xff000000, R27, 0xf8, !PT ;  /* 0xff0000001f257812 */ /* 0x000fc400078ef81b */
[----:B------:R-:W-:Y:S01]  /*16b80*/  F2FP.F16.E4M3.UNPACK_B R39, R39.H1 ;  /* 0x00000027ff27723e */ /* 0x000fe200030006ff */
[--C-:B------:R-:W-:Y:S01]  /*16b90*/  HADD2.F32 R36, -RZ, R34.reuse.H0_H0 ;  /* 0x20000022ff247230 */ /* 0x100fe20000004100 */
[-C--:B0-----:R-:W-:Y:S01]  /*16ba0*/  F2FP.F16.E4M3.UNPACK_B R10, R5.reuse ;  /* 0x00000005ff0a723e */ /* 0x081fe200020006ff */
[----:B------:R-:W-:Y:S01]  /*16bb0*/  HADD2.F32 R34, -RZ, R34.H1_H1 ;  /* 0x30000022ff227230 */ /* 0x000fe20000004100 */
[----:B------:R-:W-:Y:S02]  /*16bc0*/  F2FP.F16.E4M3.UNPACK_B R24, R5.H1 ;  /* 0x00000005ff18723e */ /* 0x000fe400030006ff */
[----:B------:R-:W-:Y:S01]  /*16bd0*/  F2FP.F16.E4M3.UNPACK_B R32, R32.H1 ;  /* 0x00000020ff20723e */ /* 0x000fe200030006ff */
[----:B------:R-:W-:Y:S01]  /*16be0*/  HADD2.F32 R9, -RZ, R10.H0_H0 ;  /* 0x2000000aff097230 */ /* 0x000fe20000004100 */
[----:B------:R-:W-:Y:S02]  /*16bf0*/  LOP3.LUT R3, R29, 0xff000000, R26, 0xf8, !PT ;  /* 0xff0000001d037812 */ /* 0x000fe400078ef81a */
[----:B------:R-:W-:-:S02]  /*16c00*/  F2FP.F16.E4M3.UNPACK_B R25, R7 ;  /* 0x00000007ff19723e */ /* 0x000fc400020006ff */
[----:B------:R-:W-:Y:S02]  /*16c10*/  F2FP.F16.E4M3.UNPACK_B R26, R7.H1 ;  /* 0x00000007ff1a723e */ /* 0x000fe400030006ff */
[----:B------:R-:W-:Y:S02]  /*16c20*/  F2FP.F16.E4M3.UNPACK_B R20, R4 ;  /* 0x00000004ff14723e */ /* 0x000fe400020006ff */
[----:B-1----:R-:W-:Y:S02]  /*16c30*/  F2FP.F16.E4M3.UNPACK_B R11, R13 ;  /* 0x0000000dff0b723e */ /* 0x002fe400020006ff */
[-C--:B------:R-:W-:Y:S02]  /*16c40*/  F2FP.F16.E4M3.UNPACK_B R30, R15.reuse ;  /* 0x0000000fff1e723e */ /* 0x080fe400020006ff */
[----:B------:R-:W-:Y:S01]  /*16c50*/  F2FP.F16.E4M3.UNPACK_B R31, R15.H1 ;  /* 0x0000000fff1f723e */ /* 0x000fe200030006ff */
[--C-:B------:R-:W-:Y:S01]  /*16c60*/  HADD2.F32 R5, -RZ, R11.reuse.H0_H0 ;  /* 0x2000000bff057230 */ /* 0x100fe20000004100 */
[-C--:B------:R-:W-:Y:S01]  /*16c70*/  F2FP.F16.E4M3.UNPACK_B R15, R12.reuse ;  /* 0x0000000cff0f723e */ /* 0x080fe200020006ff */
[----:B------:R-:W-:Y:S01]  /*16c80*/  HADD2.F32 R11, -RZ, R11.H1_H1 ;  /* 0x3000000bff0b7230 */ /* 0x000fe20000004100 */
[----:B------:R-:W-:-:S02]  /*16c90*/  F2FP.F16.E4M3.UNPACK_B R27, R12.H1 ;  /* 0x0000000cff1b723e */ /* 0x000fc400030006ff */
[C---:B------:R-:W-:Y:S01]  /*16ca0*/  FMUL.FTZ R12, R5.reuse, R40 ;  /* 0x00000028050c7220 */ /* 0x040fe20000410000 */
[----:B------:R-:W-:Y:S01]  /*16cb0*/  F2FP.F16.E4M3.UNPACK_B R28, R13.H1 ;  /* 0x0000000dff1c723e */ /* 0x000fe200030006ff */
[----:B------:R-:W-:Y:S01]  /*16cc0*/  FMUL.FTZ R13, R5, R36 ;  /* 0x00000024050d7220 */ /* 0x000fe20000410000 */
[----:B------:R-:W-:Y:S01]  /*16cd0*/  F2FP.F16.E4M3.UNPACK_B R21, R4.H1 ;  /* 0x00000004ff15723e */ /* 0x000fe200030006ff */
[----:B------:R-:W-:Y:S01]  /*16ce0*/  FFMA.FTZ R5, R9, R36, -R12 ;  /* 0x0000002409057223 */ /* 0x000fe2000001080c */
[-C--:B------:R-:W-:Y:S01]  /*16cf0*/  F2FP.F16.E4M3.UNPACK_B R4, R6.reuse ;  /* 0x00000006ff04723e */ /* 0x080fe200020006ff */
[----:B------:R-:W-:Y:S01]  /*16d00*/  HADD2.F32 R12, -RZ, R10.H1_H1 ;  /* 0x3000000aff0c7230 */ /* 0x000fe20000004100 */
[----:B------:R-:W-:Y:S01]  /*16d10*/  F2FP.F16.E4M3.UNPACK_B R7, R6.H1 ;  /* 0x00000006ff07723e */ /* 0x000fe200030006ff */
[----:B------:R-:W-:Y:S01]  /*16d20*/  HADD2.F32 R36, -RZ, R39.H0_H0 ;  /* 0x20000027ff247230 */ /* 0x000fe20000004100 */
[-C--:B------:R-:W-:Y:S01]  /*16d30*/  F2FP.F16.E4M3.UNPACK_B R6, R14.reuse ;  /* 0x0000000eff06723e */ /* 0x080fe200020006ff */
[----:B------:R-:W-:Y:S01]  /*16d40*/  HADD2.F32 R10, -RZ, R28.H0_H0 ;  /* 0x2000001cff0a7230 */ /* 0x000fe20000004100 */
[----:B------:R-:W-:Y:S01]  /*16d50*/  F2FP.F16.E4M3.UNPACK_B R29, R14.H1 ;  /* 0x0000000eff1d723e */ /* 0x000fe200030006ff */
[----:B------:R-:W-:-:S02]  /*16d60*/  HADD2.F32 R14, -RZ, R32.H0_H0 ;  /* 0x20000020ff0e7230 */ /* 0x000fc40000004100 */
[----:B------:R-:W-:Y:S01]  /*16d70*/  FFMA.FTZ R9, R9, R40, R13 ;  /* 0x0000002809097223 */ /* 0x000fe2000001000d */
[----:B------:R-:W-:Y:S02]  /*16d80*/  HADD2.F32 R13, -RZ, R24.H0_H0 ;  /* 0x20000018ff0d7230 */ /* 0x000fe40000004100 */
[C---:B------:R-:W-:Y:S01]  /*16d90*/  FMUL.FTZ R46, R10.reuse, R36 ;  /* 0x000000240a2e7220 */ /* 0x040fe20000410000 */
[CC--:B------:R-:W-:Y:S01]  /*16da0*/  FMUL.FTZ R41, R11.reuse, R35.reuse ;  /* 0x000000230b297220 */ /* 0x0c0fe20000410000 */
[----:B------:R-:W-:Y:S01]  /*16db0*/  FMUL.FTZ R43, R10, R14 ;  /* 0x0000000e0a2b7220 */ /* 0x000fe20000410000 */
[----:B------:R-:W-:Y:S01]  /*16dc0*/  FMUL.FTZ R40, R11, R34 ;  /* 0x000000220b287220 */ /* 0x000fe20000410000 */
[C---:B------:R-:W-:Y:S01]  /*16dd0*/  FFMA.FTZ R11, R13.reuse, R14, -R46 ;  /* 0x0000000e0d0b7223 */ /* 0x040fe2000001082e */
[C---:B------:R-:W-:Y:S01]  /*16de0*/  FFMA.FTZ R10, R12.reuse, R34, -R41 ;  /* 0x000000220c0a7223 */ /* 0x040fe20000010829 */
[----:B------:R-:W-:Y:S01]  /*16df0*/  FFMA.FTZ R13, R13, R36, R43 ;  /* 0x000000240d0d7223 */ /* 0x000fe2000001002b */
[-C--:B------:R-:W-:Y:S01]  /*16e00*/  F2FP.F16.E4M3.UNPACK_B R36, R42.reuse ;  /* 0x0000002aff24723e */ /* 0x080fe200020006ff */
[----:B------:R-:W-:Y:S01]  /*16e10*/  FFMA.FTZ R12, R12, R35, R40 ;  /* 0x000000230c0c7223 */ /* 0x000fe20000010028 */
[----:B------:R-:W-:Y:S01]  /*16e20*/  HADD2.F32 R35, -RZ, R32.H1_H1 ;  /* 0x30000020ff237230 */ /* 0x000fe20000004100 */
[-C--:B------:R-:W-:Y:S01]  /*16e30*/  F2FP.F16.E4M3.UNPACK_B R34, R37.reuse ;  /* 0x00000025ff22723e */ /* 0x080fe200020006ff */
[----:B------:R-:W-:Y:S01]  /*16e40*/  HADD2.F32 R41, -RZ, R39.H1_H1 ;  /* 0x30000027ff297230 */ /* 0x000fe20000004100 */
[----:B------:R-:W-:Y:S01]  /*16e50*/  F2FP.F16.E4M3.UNPACK_B R42, R42.H1 ;  /* 0x0000002aff2a723e */ /* 0x000fe200030006ff */
[----:B------:R-:W-:Y:S01]  /*16e60*/  HADD2.F32 R28, -RZ, R28.H1_H1 ;  /* 0x3000001cff1c7230 */ /* 0x000fe20000004100 */
[----:B------:R-:W-:Y:S01]  /*16e70*/  F2FP.F16.E4M3.UNPACK_B R37, R37.H1 ;  /* 0x00000025ff25723e */ /* 0x000fe200030006ff */
[----:B------:R-:W-:-:S02]  /*16e80*/  HADD2.F32 R43, -RZ, R36.H0_H0 ;  /* 0x20000024ff2b7230 */ /* 0x000fc40000004100 */
[----:B------:R-:W-:Y:S02]  /*16e90*/  HADD2.F32 R32, -RZ, R30.H0_H0 ;  /* 0x2000001eff207230 */ /* 0x000fe40000004100 */
[C---:B------:R-:W-:Y:S01]  /*16ea0*/  FMUL.FTZ R45, R28.reuse, R41 ;  /* 0x000000291c2d7220 */ /* 0x040fe20000410000 */
[----:B------:R-:W-:Y:S02]  /*16eb0*/  HADD2.F32 R24, -RZ, R24.H1_H1 ;  /* 0x30000018ff187230 */ /* 0x000fe40000004100 */
[----:B------:R-:W-:Y:S01]  /*16ec0*/  FMUL.FTZ R28, R28, R35 ;  /* 0x000000231c1c7220 */ /* 0x000fe20000410000 */
[----:B------:R-:W-:Y:S02]  /*16ed0*/  HADD2.F32 R39, -RZ, R34.H0_H0 ;  /* 0x20000022ff277230 */ /* 0x000fe40000004100 */
[----:B------:R-:W-:Y:S01]  /*16ee0*/  FMUL.FTZ R47, R32, R43 ;  /* 0x0000002b202f7220 */ /* 0x000fe20000410000 */
[----:B------:R-:W-:Y:S02]  /*16ef0*/  HADD2.F32 R14, -RZ, R25.H0_H0 ;  /* 0x20000019ff0e7230 */ /* 0x000fe40000004100 */
[----:B------:R-:W-:Y:S01]  /*16f00*/  FFMA.FTZ R40, R24, R35, -R45 ;  /* 0x0000002318287223 */ /* 0x000fe2000001082d */
[----:B------:R-:W-:-:S02]  /*16f10*/  HADD2.F32 R36, -RZ, R36.H1_H1 ;  /* 0x30000024ff247230 */ /* 0x000fc40000004100 */
[----:B------:R-:W-:Y:S01]  /*16f20*/  FMUL.FTZ R32, R32, R39 ;  /* 0x0000002720207220 */ /* 0x000fe20000410000 */
[----:B------:R-:W-:Y:S02]  /*16f30*/  HADD2.F32 R30, -RZ, R30.H1_H1 ;  /* 0x3000001eff1e7230 */ /* 0x000fe40000004100 */
[----:B------:R-:W-:Y:S01]  /*16f40*/  FFMA.FTZ R46, R24, R41, R28 ;  /* 0x00000029182e7223 */ /* 0x000fe2000001001c */
[----:B------:R-:W-:Y:S02]  /*16f50*/  HADD2.F32 R34, -RZ, R34.H1_H1 ;  /* 0x30000022ff227230 */ /* 0x000fe40000004100 */
[----:B------:R-:W-:Y:S01]  /*16f60*/  FFMA.FTZ R47, R14, R39, -R47 ;  /* 0x000000270e2f7223 */ /* 0x000fe2000001082f */
[----:B------:R-:W-:Y:S02]  /*16f70*/  HADD2.F32 R25, -RZ, R25.H1_H1 ;  /* 0x30000019ff197230 */ /* 0x000fe40000004100 */
[----:B------:R-:W-:Y:S01]  /*16f80*/  FMUL.FTZ R28, R30, R36 ;  /* 0x000000241e1c7220 */ /* 0x000fe20000410000 */
[----:B------:R-:W-:-:S02]  /*16f90*/  HADD2.F32 R39, -RZ, R42.H0_H0 ;  /* 0x2000002aff277230 */ /* 0x000fc40000004100 */
[-C--:B------:R-:W-:Y:S01]  /*16fa0*/  FMUL.FTZ R41, R30, R34.reuse ;  /* 0x000000221e297220 */ /* 0x080fe20000410000 */
[----:B------:R-:W-:Y:S02]  /*16fb0*/  HADD2.F32 R24, -RZ, R31.H0_H0 ;  /* 0x2000001fff187230 */ /* 0x000fe40000004100 */
[----:B------:R-:W-:Y:S01]  /*16fc0*/  FFMA.FTZ R43, R14, R43, R32 ;  /* 0x0000002b0e2b7223 */ /* 0x000fe20000010020 */
[--C-:B------:R-:W-:Y:S02]  /*16fd0*/  HADD2.F32 R35, -RZ, R37.reuse.H0_H0 ;  /* 0x20000025ff237230 */ /* 0x100fe40000004100 */
[C---:B------:R-:W-:Y:S01]  /*16fe0*/  FFMA.FTZ R48, R25.reuse, R34, -R28 ;  /* 0x0000002219307223 */ /* 0x040fe2000001081c */
[----:B------:R-:W-:Y:S02]  /*16ff0*/  HADD2.F32 R14, -RZ, R26.H0_H0 ;  /* 0x2000001aff0e7230 */ /* 0x000fe40000004100 */
[C---:B------:R-:W-:Y:S01]  /*17000*/  FMUL.FTZ R45, R24.reuse, R39 ;  /* 0x00000027182d7220 */ /* 0x040fe20000410000 */
[----:B------:R-:W-:Y:S01]  /*17010*/  FFMA.FTZ R36, R25, R36, R41 ;  /* 0x0000002419247223 */ /* 0x000fe20000010029 */
[----:B------:R-:W-:Y:S01]  /*17020*/  FMUL.FTZ R24, R24, R35 ;  /* 0x0000002318187220 */ /* 0x000fe20000410000 */
[----:B------:R-:W-:Y:S01]  /*17030*/  F2FP.F16.E4M3.UNPACK_B R28, R38.H1 ;  /* 0x00000026ff1c723e */ /* 0x000fe200030006ff */
[----:B------:R-:W-:Y:S01]  /*17040*/  HADD2.F32 R37, -RZ, R37.H1_H1 ;  /* 0x30000025ff257230 */ /* 0x000fe20000004100 */
[----:B------:R-:W-:Y:S01]  /*17050*/  F2FP.F16.E4M3.UNPACK_B R25, R33.H1 ;  /* 0x00000021ff19723e */ /* 0x000fe200030006ff */
[----:B------:R-:W-:Y:S01]  /*17060*/  FFMA.FTZ R49, R14, R39, R24 ;  /* 0x000000270e317223 */ /* 0x000fe20000010018 */
[----:B------:R-:W-:-:S02]  /*17070*/  HADD2.F32 R42, -RZ, R42.H1_H1 ;  /* 0x3000002aff2a7230 */ /* 0x000fc40000004100 */
[----:B------:R-:W-:Y:S01]  /*17080*/  FFMA.FTZ R45, R14, R35, -R45 ;  /* 0x000000230e2d7223 */ /* 0x000fe2000001082d */
[----:B------:R-:W-:Y:S01]  /*17090*/  HADD2.F32 R31, -RZ, R31.H1_H1 ;  /* 0x3000001fff1f7230 */ /* 0x000fe20000004100 */
[----:B------:R-:W-:Y:S01]  /*170a0*/  F2FP.F16.E4M3.UNPACK_B R38, R38 ;  /* 0x00000026ff26723e */ /* 0x000fe200020006ff */
[----:B------:R-:W-:Y:S01]  /*170b0*/  HADD2.F32 R39, -RZ, R28.H0_H0 ;  /* 0x2000001cff277230 */ /* 0x000fe20000004100 */
[----:B------:R-:W-:Y:S01]  /*170c0*/  F2FP.F16.E4M3.UNPACK_B R33, R33 ;  /* 0x00000021ff21723e */ /* 0x000fe200020006ff */
[----:B------:R-:W-:Y:S02]  /*170d0*/  HADD2.F32 R24, -RZ, R27.H0_H0 ;  /* 0x2000001bff187230 */ /* 0x000fe40000004100 */
[C---:B------:R-:W-:Y:S01]  /*170e0*/  FMUL.FTZ R41, R31.reuse, R42 ;  /* 0x0000002a1f297220 */ /* 0x040fe20000410000 */
[----:B------:R-:W-:Y:S02]  /*170f0*/  HADD2.F32 R35, -RZ, R25.H0_H0 ;  /* 0x20000019ff237230 */ /* 0x000fe40000004100 */
[----:B------:R-:W-:Y:S01]  /*17100*/  FMUL.FTZ R51, R31, R37 ;  /* 0x000000251f337220 */ /* 0x000fe20000410000 */
[----:B------:R-:W-:-:S02]  /*17110*/  HADD2.F32 R14, -RZ, R21.H0_H0 ;  /* 0x20000015ff0e7230 */ /* 0x000fc40000004100 */
[C---:B------:R-:W-:Y:S01]  /*17120*/  FMUL.FTZ R31, R24.reuse, R39 ;  /* 0x00000027181f7220 */ /* 0x040fe20000410000 */
[----:B------:R-:W-:Y:S02]  /*17130*/  HADD2.F32 R26, -RZ, R26.H1_H1 ;  /* 0x3000001aff1a7230 */ /* 0x000fe40000004100 */
[-C--:B------:R-:W-:Y:S01]  /*17140*/  FMUL.FTZ R24, R24, R35.reuse ;  /* 0x0000002318187220 */ /* 0x080fe20000410000 */
[----:B------:R-:W-:Y:S02]  /*17150*/  HADD2.F32 R28, -RZ, R28.H1_H1 ;  /* 0x3000001cff1c7230 */ /* 0x000fe40000004100 */
[C---:B------:R-:W-:Y:S01]  /*17160*/  FFMA.FTZ R30, R14.reuse, R35, -R31 ;  /* 0x000000230e1e7223 */ /* 0x040fe2000001081f */
[----:B------:R-:W-:Y:S02]  /*17170*/  HADD2.F32 R27, -RZ, R27.H1_H1 ;  /* 0x3000001bff1b7230 */ /* 0x000fe40000004100 */
[----:B------:R-:W-:Y:S01]  /*17180*/  FFMA.FTZ R39, R14, R39, R24 ;  /* 0x000000270e277223 */ /* 0x000fe20000010018 */
[----:B------:R-:W-:-:S02]  /*17190*/  HADD2.F32 R14, -RZ, R25.H1_H1 ;  /* 0x30000019ff0e7230 */ /* 0x000fc40000004100 */
[C---:B------:R-:W-:Y:S01]  /*171a0*/  FFMA.FTZ R50, R26.reuse, R37, -R41 ;  /* 0x000000251a327223 */ /* 0x040fe20000010829 */
[----:B------:R-:W-:Y:S01]  /*171b0*/  FFMA.FTZ R42, R26, R42, R51 ;  /* 0x0000002a1a2a7223 */ /* 0x000fe20000010033 */
[----:B------:R-:W-:Y:S02]  /*171c0*/  HADD2.F32 R21, -RZ, R21.H1_H1 ;  /* 0x30000015ff157230 */ /* 0x000fe40000004100 */
[C---:B------:R-:W-:Y:S01]  /*171d0*/  FMUL.FTZ R26, R27.reuse, R28 ;  /* 0x0000001c1b1a7220 */ /* 0x040fe20000410000 */
[-C--:B------:R-:W-:Y:S01]  /*171e0*/  FMUL.FTZ R27, R27, R14.reuse ;  /* 0x0000000e1b1b7220 */ /* 0x080fe20000410000 */
[----:B------:R-:W-:Y:S01]  /*171f0*/  HADD2.F32 R25, -RZ, R38.H0_H0 ;  /* 0x20000026ff197230 */ /* 0x000fe20000004100 */
[----:B------:R-:W-:Y:S01]  /*17200*/  F2FP.SATFINITE.E4M3.F32.PACK_AB_MERGE_C R11, R40, R11, RZ ;  /* 0x0000000b280b723e */ /* 0x000fe200048070ff */
[----:B------:R-:W-:Y:S02]  /*17210*/  HADD2.F32 R24, -RZ, R15.H0_H0 ;  /* 0x2000000fff187230 */ /* 0x000fe40000004100 */
[C---:B------:R-:W-:Y:S01]  /*17220*/  FFMA.FTZ R41, R21.reuse, R14, -R26 ;  /* 0x0000000e15297223 */ /* 0x040fe2000001081a */
[----:B------:R-:W-:Y:S01]  /*17230*/  FFMA.FTZ R32, R21, R28, R27 ;  /* 0x0000001c15207223 */ /* 0x000fe2000001001b */
[----:B------:R-:W-:Y:S01]  /*17240*/  HADD2.F32 R21, -RZ, R33.H0_H0 ;  /* 0x20000021ff157230 */ /* 0x000fe20000004100 */
[----:B------:R-:W-:Y:S01]  /*17250*/  F2FP.SATFINITE.E4M3.F32.PACK_AB_MERGE_C R13, R46, R13, RZ ;  /* 0x0000000d2e0d723e */ /* 0x000fe200048070ff */
[----:B------:R-:W-:-:S02]  /*17260*/  HADD2.F32 R14, -RZ, R20.H0_H0 ;  /* 0x20000014ff0e7230 */ /* 0x000fc40000004100 */
[C---:B------:R-:W-:Y:S01]  /*17270*/  FMUL.FTZ R27, R24.reuse, R25 ;  /* 0x00000019181b7220 */ /* 0x040fe20000410000 */
[----:B------:R-:W-:Y:S02]  /*17280*/  HADD2.F32 R38, -RZ, R38.H1_H1 ;  /* 0x30000026ff267230 */ /* 0x000fe40000004100 */
[-C--:B------:R-:W-:Y:S01]  /*17290*/  FMUL.FTZ R31, R24, R21.reuse ;  /* 0x00000015181f7220 */ /* 0x080fe20000410000 */
[----:B------:R-:W-:Y:S02]  /*172a0*/  HADD2.F32 R15, -RZ, R15.H1_H1 ;  /* 0x3000000fff0f7230 */ /* 0x000fe40000004100 */
[C---:B------:R-:W-:Y:S01]  /*172b0*/  FFMA.FTZ R27, R14.reuse, R21, -R27 ;  /* 0x000000150e1b7223 */ /* 0x040fe2000001081b */
[----:B------:R-:W-:Y:S01]  /*172c0*/  HADD2.F32 R33, -RZ, R33.H1_H1 ;  /* 0x30000021ff217230 */ /* 0x000fe20000004100 */
[----:B------:R-:W-:Y:S01]  /*172d0*/  F2FP.F16.E4M3.UNPACK_B R21, R8.H1 ;  /* 0x00000008ff15723e */ /* 0x000fe200030006ff */
[----:B------:R-:W-:Y:S02]  /*172e0*/  HADD2.F32 R20, -RZ, R20.H1_H1 ;  /* 0x30000014ff147230 */ /* 0x000fe40000004100 */
[----:B------:R-:W-:Y:S01]  /*172f0*/  FFMA.FTZ R31, R14, R25, R31 ;  /* 0x000000190e1f7223 */ /* 0x000fe2000001001f */
[C---:B------:R-:W-:Y:S01]  /*17300*/  FMUL.FTZ R35, R15.reuse, R38 ;  /* 0x000000260f237220 */ /* 0x040fe20000410000 */
[----:B------:R-:W-:Y:S01]  /*17310*/  F2FP.F16.E4M3.UNPACK_B R14, R3.H1 ;  /* 0x00000003ff0e723e */ /* 0x000fe200030006ff */
[----:B------:R-:W-:Y:S01]  /*17320*/  FMUL.FTZ R37, R15, R33 ;  /* 0x000000210f257220 */ /* 0x000fe20000410000 */
[----:B------:R-:W-:-:S02]  /*17330*/  HADD2.F32 R25, -RZ, R21.H0_H0 ;  /* 0x20000015ff197230 */ /* 0x000fc40000004100 */
[C---:B------:R-:W-:Y:S01]  /*17340*/  FFMA.FTZ R28, R20.reuse, R33, -R35 ;  /* 0x00000021141c7223 */ /* 0x040fe20000010823 */
[----:B------:R-:W-:Y:S02]  /*17350*/  HADD2.F32 R15, -RZ, R29.H0_H0 ;  /* 0x2000001dff0f7230 */ /* 0x000fe40000004100 */
[----:B------:R-:W-:Y:S01]  /*17360*/  FFMA.FTZ R38, R20, R38, R37 ;  /* 0x0000002614267223 */ /* 0x000fe20000010025 */
[--C-:B------:R-:W-:Y:S01]  /*17370*/  HADD2.F32 R20, -RZ, R14.reuse.H0_H0 ;  /* 0x2000000eff147230 */ /* 0x100fe20000004100 */
[----:B------:R-:W-:Y:S01]  /*17380*/  F2FP.F16.E4M3.UNPACK_B R3, R3 ;  /* 0x00000003ff03723e */ /* 0x000fe200020006ff */
[----:B------:R-:W-:Y:S02]  /*17390*/  HADD2.F32 R24, -RZ, R14.H1_H1 ;  /* 0x3000000eff187230 */ /* 0x000fe40000004100 */
[C---:B------:R-:W-:Y:S01]  /*173a0*/  FMUL.FTZ R33, R15.reuse, R25 ;  /* 0x000000190f217220 */ /* 0x040fe20000410000 */
[----:B------:R-:W-:Y:S02]  /*173b0*/  HADD2.F32 R14, -RZ, R7.H0_H0 ;  /* 0x20000007ff0e7230 */ /* 0x000fe40000004100 */
[----:B------:R-:W-:Y:S01]  /*173c0*/  FMUL.FTZ R15, R15, R20 ;  /* 0x000000140f0f7220 */ /* 0x000fe20000410000 */
[----:B------:R-:W-:Y:S01]  /*173d0*/  HADD2.F32 R26, -RZ, R21.H1_H1 ;  /* 0x30000015ff1a7230 */ /* 0x000fe20000004100 */
[----:B------:R-:W-:Y:S01]  /*173e0*/  F2FP.SATFINITE.E4M3.F32.PACK_AB_MERGE_C R42, R42, R49, RZ ;  /* 0x000000312a2a723e */ /* 0x000fe200048070ff */
[----:B------:R-:W-:-:S02]  /*173f0*/  HADD2.F32 R29, -RZ, R29.H1_H1 ;  /* 0x3000001dff1d7230 */ /* 0x000fc40000004100 */
[----:B------:R-:W-:Y:S01]  /*17400*/  FFMA.FTZ R33, R14, R20, -R33 ;  /* 0x000000140e217223 */ /* 0x000fe20000010821 */
[----:B------:R-:W-:Y:S01]  /*17410*/  HADD2.F32 R7, -RZ, R7.H1_H1 ;  /* 0x30000007ff077230 */ /* 0x000fe20000004100 */
[----:B------:R-:W-:Y:S01]  /*17420*/  F2FP.SATFINITE.E4M3.F32.PACK_AB_MERGE_C R5, R10, R5, R11 ;  /* 0x000000050a05723e */ /* 0x000fe2000480700b */
[C---:B------:R-:W-:Y:S01]  /*17430*/  FMUL.FTZ R20, R29.reuse, R26 ;  /* 0x0000001a1d147220 */ /* 0x040fe20000410000 */
[----:B------:R-:W-:Y:S01]  /*17440*/  FMUL.FTZ R21, R29, R24 ;  /* 0x000000181d157220 */ /* 0x000fe20000410000 */
[----:B------:R-:W-:Y:S01]  /*17450*/  FFMA.FTZ R29, R14, R25, R15 ;  /* 0x000000190e1d7223 */ /* 0x000fe2000001000f */
[----:B------:R-:W-:Y:S01]  /*17460*/  F2FP.F16.E4M3.UNPACK_B R14, R8 ;  /* 0x00000008ff0e723e */ /* 0x000fe200020006ff */
[C---:B------:R-:W-:Y:S01]  /*17470*/  FFMA.FTZ R34, R7.reuse, R24, -R20 ;  /* 0x0000001807227223 */ /* 0x040fe20000010814 */
[----:B------:R-:W-:Y:S01]  /*17480*/  FFMA.FTZ R26, R7, R26, R21 ;  /* 0x0000001a071a7223 */ /* 0x000fe20000010015 */
[----:B------:R-:W-:Y:S01]  /*17490*/  HADD2.F32 R7, -RZ, R6.H0_H0 ;  /* 0x20000006ff077230 */ /* 0x000fe20000004100 */
[----:B------:R-:W-:Y:S01]  /*174a0*/  F2FP.SATFINITE.E4M3.F32.PACK_AB_MERGE_C R9, R12, R9, R13 ;  /* 0x000000090c09723e */ /* 0x000fe2000480700d */
[--C-:B------:R-:W-:Y:S01]  /*174b0*/  HADD2.F32 R20, -RZ, R14.reuse.H0_H0 ;  /* 0x2000000eff147230 */ /* 0x100fe20000004100 */
[----:B------:R-:W-:Y:S01]  /*174c0*/  F2FP.SATFINITE.E4M3.F32.PACK_AB_MERGE_C R33, R34, R33, RZ ;  /* 0x000000212221723e */ /* 0x000fe200048070ff */
[--C-:B------:R-:W-:Y:S01]  /*174d0*/  HADD2.F32 R8, -RZ, R3.reuse.H0_H0 ;  /* 0x20000003ff087230 */ /* 0x100fe20000004100 */
[----:B------:R-:W-:Y:S01]  /*174e0*/  F2FP.SATFINITE.E4M3.F32.PACK_AB_MERGE_C R26, R26, R29, RZ ;  /* 0x0000001d1a1a723e */ /* 0x000fe200048070ff */
[----:B------:R-:W-:Y:S01]  /*174f0*/  HADD2.F32 R15, -RZ, R3.H1_H1 ;  /* 0x30000003ff0f7230 */ /* 0x000fe20000004100 */
[----:B------:R-:W-:Y:S01]  /*17500*/  F2FP.SATFINITE.E4M3.F32.PACK_AB_MERGE_C R11, R36, R43, R42 ;  /* 0x0000002b240b723e */ /* 0x000fe2000480702a */
[----:B------:R-:W-:-:S02]  /*17510*/  HADD2.F32 R21, -RZ, R14.H1_H1 ;  /* 0x3000000eff157230 */ /* 0x000fc40000004100 */
[C---:B------:R-:W-:Y:S01]  /*17520*/  FMUL.FTZ R14, R7.reuse, R20 ;  /* 0x00000014070e7220 */ /* 0x040fe20000410000 */
[----:B------:R-:W-:Y:S02]  /*17530*/  HADD2.F32 R6, -RZ, R6.H1_H1 ;  /* 0x30000006ff067230 */ /* 0x000fe40000004100 */
[-C--:B------:R-:W-:Y:S01]  /*17540*/  FMUL.FTZ R7, R7, R8.reuse ;  /* 0x0000000807077220 */ /* 0x080fe20000410000 */
[--C-:B------:R-:W-:Y:S02]  /*17550*/  HADD2.F32 R3, -RZ, R4.reuse.H0_H0 ;  /* 0x20000004ff037230 */ /* 0x100fe40000004100 */
        /* <DEDUP_REMOVED lines=10> */
[----:B------:R-:W-:Y:S02]  /*17600*/  F2FP.SATFINITE.E4M3.F32.PACK_AB_MERGE_C R7, R48, R47, R7 ;  /* 0x0000002f3007723e */ /* 0x000fe40004807007 */
[----:B------:R-:W-:Y:S02]  /*17610*/  F2FP.SATFINITE.E4M3.F32.PACK_AB_MERGE_C R4, R28, R27, R4 ;  /* 0x0000001b1c04723e */ /* 0x000fe40004807004 */
[----:B------:R-:W-:Y:S02]  /*17620*/  F2FP.SATFINITE.E4M3.F32.PACK_AB_MERGE_C R6, R25, R6, R33 ;  /* 0x000000061906723e */ /* 0x000fe40004807021 */
[----:B------:R-:W-:-:S02]  /*17630*/  F2FP.SATFINITE.E4M3.F32.PACK_AB_MERGE_C R8, R38, R31, R8 ;  /* 0x0000001f2608723e */ /* 0x000fc40004807008 */
[----:B------:R-:W-:Y:S01]  /*17640*/  F2FP.SATFINITE.E4M3.F32.PACK_AB_MERGE_C R10, R24, R3, R26 ;  /* 0x00000003180a723e */ /* 0x000fe2000480701a */
[----:B------:R0:W-:Y:S04]  /*17650*/  STS.128 [R52+0x14400], R4 ;  /* 0x0144000434007388 */ /* 0x0001e80000000c00 */
[----:B------:R0:W-:Y:S02]  /*17660*/  STS.128 [R0+0x14400], R8 ;  /* 0x0144000800007388 */ /* 0x0001e40000000c00 */
.L_x_454:
[----:B------:R-:W-:Y:S05]  /*17670*/  BSYNC B0 ;  /* 0x0000000000007941 */ /* 0x000fea0003800000 */
.L_x_447:
[----:B------:R-:W-:Y:S01]  /*17680*/  @!PT LDS RZ, [RZ] ;  /* 0x00000000fffff984 */ /* 0x000fe20000000800 */
[----:B------:R-:W-:Y:S01]  /*17690*/  @!PT LDS RZ, [RZ] ;  /* 0x00000000fffff984 */ /* 0x000fe20000000800 */
[----:B------:R-:W-:Y:S01]  /*176a0*/  @!PT LDS RZ, [RZ] ;  /* 0x00000000fffff984 */ /* 0x000fe20000000800 */
[----:B------:R-:W-:Y:S01]  /*176b0*/  @!PT LDS RZ, [RZ] ;  /* 0x00000000fffff984 */ /* 0x000fe20000000800 */
[----:B------:R1:W-:Y:S06]  /*176c0*/  MEMBAR.ALL.CTA ;  /* 0x0000000000007992 */ /* 0x0003ec0000008000 */
[----:B-1----:R-:W1:Y:S01]  /*176d0*/  FENCE.VIEW.ASYNC.S ;  /* 0x00000000000073c6 */ /* 0x002e620000000000 */
[----:B------:R-:W-:Y:S05]  /*176e0*/  WARPSYNC.ALL ;  /* 0x0000000000007948 */ /* 0x000fea0003800000 */
[----:B-1----:R-:W-:Y:S06]  /*176f0*/  BAR.SYNC.DEFER_BLOCKING 0xd, 0x100 ;  /* 0x0344000000007b1d */ /* 0x002fec0000010000 */
.L_x_445:
[----:B0-2-4-:R-:W-:-:S05]  /*17700*/  IMAD.U32 R0, RZ, RZ, UR53 ;  /* 0x00000035ff007e24 */ /* 0x015fca000f8e00ff */
[----:B------:R-:W-:-:S13]  /*17710*/  ISETP.NE.AND P0, PT, R0, 0x3, PT ;  /* 0x000000030000780c */ /* 0x000fda0003f05270 */
[----:B------:R-:W-:Y:S05]  /*17720*/  @!P0 BRA `(.L_x_474) ;  /* 0x0000000000048947 */ /* 0x000fea0003800000 */
[----:B------:R-:W-:Y:S01]  /*17730*/  BPT.TRAP 0x1 ;  /* 0x000000040000795c */ /* 0x000fe20000300000 */
.L_x_474:
[----:B-1----:R-:W-:Y:S01]  /*17740*/  IMAD R3, R148, 0x8, R16 ;  /* 0x0000000894037824 */ /* 0x002fe200078e0210 */
[----:B------:R-:W-:-:S04]  /*17750*/  SHF.L.U32 R0, R198, 0x1f, RZ ;  /* 0x0000001fc6007819 */ /* 0x000fc800000006ff */
[----:B------:R0:W1:Y:S01]  /*17760*/  SYNCS.PHASECHK.TRANS64.TRYWAIT P2, [R3+URZ+0x29830], R0 ;  /* 0x02983000030075a7 */ /* 0x000062000804017f */
[----:B------:R-:W-:Y:S05]  /*17770*/  @!P0 BRA `(.L_x_475) ;  /* 0x0000000000048947 */ /* 0x000fea0003800000 */
[----:B------:R-:W-:Y:S01]  /*17780*/  BPT.TRAP 0x1 ;  /* 0x000000040000795c */ /* 0x000fe20000300000 */
.L_x_475:
[----:B---3-5:R-:W2:Y:S01]  /*17790*/  S2R R4, SR_TID.X ;  /* 0x0000000000047919 */ /* 0x028ea20000002100 */
[----:B------:R-:W-:Y:S01]  /*177a0*/  IMAD.MOV.U32 R25, RZ, RZ, RZ ;  /* 0x000000ffff197224 */ /* 0x000fe200078e00ff */
[----:B--2---:R-:W-:-:S04]  /*177b0*/  LOP3.LUT R4, R4, 0x7f, RZ, 0xc0, !PT ;  /* 0x0000007f04047812 */ /* 0x004fc800078ec0ff */
[----:B------:R-:W-:Y:S01]  /*177c0*/  ISETP.NE.AND P1, PT, R4, RZ, PT ;  /* 0x000000ff0400720c */ /* 0x000fe20003f25270 */
[----:B-1----:R-:W-:-:S12]  /*177d0*/  @P2 BRA `(.L_x_476) ;  /* 0x0000000000082947 */ /* 0x002fd80003800000 */
[----:B------:R-:W1:Y:S02]  /*177e0*/  SYNCS.PHASECHK.TRANS64.TRYWAIT P2, [R3+URZ+0x29830], R0 ;  /* 0x02983000030075a7 */ /* 0x000e64000804017f */
[----:B-1----:R-:W-:Y:S05]  /*177f0*/  @!P2 BRA `(.L_x_477) ;  /* 0x0000013c00dca947 */ /* 0x002fea0003800000 */
.L_x_476:
[----:B------:R-:W-:Y:S05]  /*17800*/  WARPSYNC.ALL ;  /* 0x0000000000007948 */ /* 0x000fea0003800000 */
[----:B01----:R-:W-:Y:S01]  /*17810*/  VIADD R0, R16, 0x1a400 ;  /* 0x0001a40010007836 */ /* 0x003fe20000000000 */
[----:B------:R-:W-:Y:S01]  /*17820*/  R2UR UR32, R44 ;  /* 0x000000002c2072ca */ /* 0x000fe200000e0000 */
[----:B------:R-:W-:Y:S01]  /*17830*/  WARPGROUP.ARRIVE ;  /* 0x00000000000079c5 */ /* 0x000fe20000000000 */
[----:B------:R-:W-:Y:S01]  /*17840*/  MOV R5, 0x80000020 ;  /* 0x8000002000057802 */ /* 0x000fe20000000f00 */
[----:B------:R-:W-:Y:S01]  /*17850*/  UMOV UR29, 0x80000020 ;  /* 0x80000020001d7882 */ /* 0x000fe20000000000 */
[----:B------:R-:W-:Y:S01]  /*17860*/  SHF.R.U32.HI R0, RZ, 0x4, R0 ;  /* 0x00000004ff007819 */ /* 0x000fe20000011600 */
[----:B------:R-:W-:Y:S01]  /*17870*/  IMAD.MOV.U32 R7, RZ, RZ, -0x7fffffe0 ;  /* 0x80000020ff077424 */ /* 0x000fe200078e00ff */
[----:B------:R-:W-:Y:S01]  /*17880*/  R2UR UR31, R5 ;  /* 0x00000000051f72ca */ /* 0x000fe200000e0000 */
[----:B------:R-:W-:Y:S01]  /*17890*/  IMAD.MOV.U32 R9, RZ, RZ, -0x7fffffe0 ;  /* 0x80000020ff097424 */ /* 0x000fe200078e00ff */
[----:B------:R-:W-:Y:S01]  /*178a0*/  LOP3.LUT R0, R0, 0x3fff, RZ, 0xc0, !PT ;  /* 0x00003fff00007812 */ /* 0x000fe200078ec0ff */
[----:B------:R-:W-:Y:S01]  /*178b0*/  UMOV UR5, UR29 ;  /* 0x0000001d00057c82 */ /* 0x000fe20008000000 */
[----:B------:R-:W-:Y:S01]  /*178c0*/  UMOV UR9, UR29 ;  /* 0x0000001d00097c82 */ /* 0x000fe20008000000 */
[----:B------:R-:W-:Y:S01]  /*178d0*/  UMOV UR13, UR29 ;  /* 0x0000001d000d7c82 */ /* 0x000fe20008000000 */
[----:B------:R-:W-:Y:S01]  /*178e0*/  LOP3.LUT R0, R0, 0x10000, RZ, 0xfc, !PT ;  /* 0x0001000000007812 */ /* 0x000fe200078efcff */
[----:B------:R-:W-:Y:S01]  /*178f0*/  ULOP3.LUT UR32, UR32, 0x10000, URZ, 0xfc, !UPT ;  /* 0x0001000020207892 */ /* 0x000fe2000f8efc3f */
[----:B------:R-:W-:Y:S01]  /*17900*/  R2UR UR7, R9 ;  /* 0x00000000090772ca */ /* 0x000fe200000e0000 */
[----:B------:R-:W-:Y:S01]  /*17910*/  IMAD.MOV.U32 R9, RZ, RZ, -0x7fffffe0 ;  /* 0x80000020ff097424 */ /* 0x000fe200078e00ff */
[----:B------:R-:W-:Y:S01]  /*17920*/  UMOV UR49, 0x80000020 ;  /* 0x8000002000317882 */ /* 0x000fe20000000000 */
[----:B------:R-:W-:Y:S01]  /*17930*/  IMAD R4, R148, 0x780, R0 ;  /* 0x0000078094047824 */ /* 0x000fe200078e0200 */
[----:B------:R-:W-:Y:S01]  /*17940*/  UIADD3 UR48, UR32, 0x2, URZ ;  /* 0x0000000220307890 */ /* 0x000fe2000fffe03f */
[----:B------:R-:W-:Y:S01]  /*17950*/  IMAD.MOV.U32 R11, RZ, RZ, -0x7fffffe0 ;  /* 0x80000020ff0b7424 */ /* 0x000fe200078e00ff */
[----:B------:R-:W-:Y:S01]  /*17960*/  UMOV UR28, UR32 ;  /* 0x00000020001c7c82 */ /* 0x000fe20008000000 */
[C---:B------:R-:W-:Y:S01]  /*17970*/  VIADD R6, R4.reuse, 0x80 ;  /* 0x0000008004067836 */ /* 0x040fe20000000000 */
[C---:B------:R-:W-:Y:S01]  /*17980*/  R2UR UR30, R4.reuse ;  /* 0x00000000041e72ca */ /* 0x040fe200000e0000 */
[----:B------:R-:W-:Y:S01]  /*17990*/  VIADD R8, R4, 0x100 ;  /* 0x0000010004087836 */ /* 0x000fe20000000000 */
[----:B------:R-:W-:Y:S01]  /*179a0*/  UMOV UR4, UR28 ;  /* 0x0000001c00047c82 */ /* 0x000fe20008000000 */
[----:B------:R-:W-:Y:S01]  /*179b0*/  UMOV UR8, UR28 ;  /* 0x0000001c00087c82 */ /* 0x000fe20008000000 */
[----:B------:R-:W-:Y:S01]  /*179c0*/  R2UR UR15, R9 ;  /* 0x00000000090f72ca */ /* 0x000fe200000e0000 */
[----:B------:R-:W-:Y:S01]  /*179d0*/  UMOV UR12, UR28 ;  /* 0x0000001c000c7c82 */ /* 0x000fe20008000000 */
[----:B------:R-:W-:Y:S01]  /*179e0*/  R2UR UR6, R8 ;  /* 0x00000000080672ca */ /* 0x000fe200000e0000 */
[C---:B------:R-:W-:Y:S01]  /*179f0*/  VIADD R8, R4.reuse, 0x200 ;  /* 0x0000020004087836 */ /* 0x040fe20000000000 */
[----:B------:R-:W-:Y:S01]  /*17a00*/  R2UR UR51, R11 ;  /* 0x000000000b3372ca */ /* 0x000fe200000e0000 */
[----:B------:R-:W-:Y:S01]  /*17a10*/  VIADD R10, R4, 0x2 ;  /* 0x00000002040a7836 */ /* 0x000fe20000000000 */
[----:B------:R-:W-:Y:S01]  /*17a20*/  UMOV UR16, UR48 ;  /* 0x0000003000107c82 */ /* 0x000fe20008000000 */
[----:B------:R-:W-:Y:S01]  /*17a30*/  IMAD.MOV.U32 R9, RZ, RZ, -0x7fffffe0 ;  /* 0x80000020ff097424 */ /* 0x000fe200078e00ff */
[----:B------:R-:W-:Y:S01]  /*17a40*/  R2UR UR14, R8 ;  /* 0x00000000080e72ca */ /* 0x000fe200000e0000 */
[----:B------:R-:W-:Y:S01]  /*17a50*/  QGMMA.64x32x32.F32.E4M3.E4M3 R92, gdesc[UR28], RZ, !UPT, gsb0 ;  /* 0x006000001c5c79f3 */ /* 0x000fe2000c0008ff */
[----:B------:R-:W-:Y:S01]  /*17a60*/  R2UR UR30, R6 ;  /* 0x00000000061e72ca */ /* 0x000fe200000e0000 */
[----:B------:R-:W-:Y:S01]  /*17a70*/  UMOV UR17, UR49 ;  /* 0x0000003100117c82 */ /* 0x000fe20008000000 */
[----:B------:R-:W-:Y:S01]  /*17a80*/  R2UR UR31, R7 ;  /* 0x00000000071f72ca */ /* 0x000fe200000e0000 */
[----:B------:R-:W-:Y:S01]  /*17a90*/  IMAD.MOV.U32 R5, RZ, RZ, -0x7fffffe0 ;  /* 0x80000020ff057424 */ /* 0x000fe200078e00ff */
[----:B------:R-:W-:Y:S01]  /*17aa0*/  IADD3 R6, R4, 0x180, RZ ;  /* 0x0000018004067810 */ /* 0x000fe20007ffe0ff */
[----:B------:R-:W-:Y:S01]  /*17ab0*/  ULDC UR56, c[0x0][0x988] ;  /* 0x0002620000387ab9 */ /* 0x000fe20000000800 */
[----:B------:R-:W-:-:S02]  /*17ac0*/  MOV R7, 0x80000020 ;  /* 0x8000002000077802 */ /* 0x000fc40000000f00 */
[----:B------:R-:W-:Y:S01]  /*17ad0*/  R2UR UR10, R6 ;  /* 0x00000000060a72ca */ /* 0x000fe200000e0000 */
[----:B------:R-:W-:Y:S01]  /*17ae0*/  VIADD R6, R4, 0x82 ;  /* 0x0000008204067836 */ /* 0x000fe20000000000 */
[----:B------:R-:W-:Y:S01]  /*17af0*/  R2UR UR11, R7 ;  /* 0x00000000070b72ca */ /* 0x000fe200000e0000 */
[----:B------:R-:W-:Y:S01]  /*17b00*/  IMAD.MOV.U32 R7, RZ, RZ, -0x7fffffe0 ;  /* 0x80000020ff077424 */ /* 0x000fe200078e00ff */
[----:B------:R-:W-:Y:S01]  /*17b10*/  R2UR UR50, R10 ;  /* 0x000000000a3272ca */ /* 0x000fe200000e0000 */
[C---:B------:R-:W-:Y:S01]  /*17b20*/  VIADD R10, R4.reuse, 0x280 ;  /* 0x00000280040a7836 */ /* 0x040fe20000000000 */
[----:B------:R-:W-:Y:S02]  /*17b30*/  IADD3 R8, R4, 0x102, RZ ;  /* 0x0000010204087810 */ /* 0x000fe40007ffe0ff */
[----:B------:R-:W-:Y:S01]  /*17b40*/  MOV R11, 0x80000020 ;  /* 0x80000020000b7802 */ /* 0x000fe20000000f00 */
[----:B------:R-:W-:Y:S02]  /*17b50*/  WARPGROUP.DEPBAR.LE gsb0, 0x0 ;  /* 0x00008000000079c5 */ /* 0x000fe40000010000 */
[----:B------:R-:W-:-:S06]  /*17b60*/  WARPGROUP.ARRIVE ;  /* 0x00000000000079c5 */ /* 0x000fcc0000000000 */
[----:B------:R-:W-:Y:S03]  /*17b70*/  QGMMA.64x32x32.F32.E4M3.E4M3 R76, gdesc[UR28], RZ, !UPT, gsb0 ;  /* 0x006000001c4c79f3 */ /* 0x000fe6000c0008ff */
[----:B------:R-:W-:Y:S02]  /*17b80*/  WARPGROUP.DEPBAR.LE gsb0, 0x0 ;  /* 0x00008000000079c5 */ /* 0x000fe40000010000 */
[----:B------:R-:W-:-:S06]  /*17b90*/  WARPGROUP.ARRIVE ;  /* 0x00000000000079c5 */ /* 0x000fcc0000000000 */
[----:B------:R-:W-:Y:S01]  /*17ba0*/  QGMMA.64x32x32.F32.E4M3.E4M3 R60, gdesc[UR4], RZ, !UPT, gsb0 ;  /* 0x00600000043c79f3 */ /* 0x000fe2000c0008ff */
[----:B------:R-:W-:Y:S01]  /*17bb0*/  R2UR UR6, R10 ;  /* 0x000000000a0672ca */ /* 0x000fe200000e0000 */
[----:B------:R-:W-:Y:S01]  /*17bc0*/  UIADD3 UR4, UR32, 0x200, URZ ;  /* 0x0000020020047890 */ /* 0x000fe2000fffe03f */
[----:B------:R-:W-:Y:S01]  /*17bd0*/  R2UR UR7, R11 ;  /* 0x000000000b0772ca */ /* 0x000fe200000e0000 */
[----:B------:R-:W-:Y:S01]  /*17be0*/  UMOV UR5, 0x80000020 ;  /* 0x8000002000057882 */ /* 0x000fe20000000000 */
[----:B------:R-:W-:Y:S01]  /*17bf0*/  VIADD R10, R4, 0x282 ;  /* 0x00000282040a7836 */ /* 0x000fe20000000000 */
[----:B------:R-:W-:Y:S01]  /*17c00*/  UMOV UR21, UR5 ;  /* 0x0000000500157c82 */ /* 0x000fe20008000000 */
[----:B------:R-:W-:Y:S02]  /*17c10*/  IMAD.MOV.U32 R11, RZ, RZ, -0x7fffffe0 ;  /* 0x80000020ff0b7424 */ /* 0x000fe400078e00ff */
[----:B------:R-:W-:Y:S01]  /*17c20*/  UMOV UR20, UR4 ;  /* 0x0000000400147c82 */ /* 0x000fe20008000000 */
[----:B------:R-:W-:-:S02]  /*17c30*/  WARPGROUP.DEPBAR.LE gsb0, 0x0 ;  /* 0x00008000000079c5 */ /* 0x000fc40000010000 */
[----:B------:R-:W-:-:S06]  /*17c40*/  WARPGROUP.ARRIVE ;  /* 0x00000000000079c5 */ /* 0x000fcc0000000000 */
[----:B------:R-:W-:Y:S01]  /*17c50*/  QGMMA.64x32x32.F32.E4M3.E4M3 R44, gdesc[UR8], RZ, !UPT, gsb0 ;  /* 0x00600000082c79f3 */ /* 0x000fe2000c0008ff */
[----:B------:R-:W-:Y:S01]  /*17c60*/  R2UR UR10, R8 ;  /* 0x00000000080a72ca */ /* 0x000fe200000e0000 */
[----:B------:R-:W-:Y:S01]  /*17c70*/  UMOV UR8, UR48 ;  /* 0x0000003000087c82 */ /* 0x000fe20008000000 */
[----:B------:R-:W-:Y:S01]  /*17c80*/  R2UR UR11, R9 ;  /* 0x00000000090b72ca */ /* 0x000fe200000e0000 */
[----:B------:R-:W-:Y:S01]  /*17c90*/  UMOV UR9, UR49 ;  /* 0x0000003100097c82 */ /* 0x000fe20008000000 */
[----:B------:R-:W-:Y:S01]  /*17ca0*/  IMAD.MOV.U32 R9, RZ, RZ, -0x7fffffe0 ;  /* 0x80000020ff097424 */ /* 0x000fe200078e00ff */
[----:B------:R-:W-:-:S04]  /*17cb0*/  IADD3 R8, R4, 0x202, RZ ;  /* 0x0000020204087810 */ /* 0x000fc80007ffe0ff */
[----:B------:R-:W-:Y:S01]  /*17cc0*/  R2UR UR18, R8 ;  /* 0x00000000081272ca */ /* 0x000fe200000e0000 */
[----:B------:R-:W-:Y:S01]  /*17cd0*/  VIADD R8, R4, 0x380 ;  /* 0x0000038004087836 */ /* 0x000fe20000000000 */
[----:B------:R-:W-:Y:S01]  /*17ce0*/  R2UR UR19, R9 ;  /* 0x00000000091372ca */ /* 0x000fe200000e0000 */
[----:B------:R-:W-:Y:S01]  /*17cf0*/  IMAD.MOV.U32 R9, RZ, RZ, -0x7fffffe0 ;  /* 0x80000020ff097424 */ /* 0x000fe200078e00ff */
[----:B------:R-:W-:Y:S02]  /*17d00*/  WARPGROUP.DEPBAR.LE gsb0, 0x0 ;  /* 0x00008000000079c5 */ /* 0x000fe40000010000 */
[----:B------:R-:W-:-:S06]  /*17d10*/  WARPGROUP.ARRIVE ;  /* 0x00000000000079c5 */ /* 0x000fcc0000000000 */
[----:B------:R-:W-:Y:S01]  /*17d20*/  QGMMA.64x32x32.F32.E4M3.E4M3 R28, gdesc[UR12], RZ, !UPT, gsb0 ;  /* 0x006000000c1c79f3 */ /* 0x000fe2000c0008ff */
[----:B------:R-:W-:Y:S01]  /*17d30*/  UMOV UR12, UR48 ;  /* 0x00000030000c7c82 */ /* 0x000fe20008000000 */
[----:B------:R-:W-:Y:S01]  /*17d40*/  UMOV UR13, UR49 ;  /* 0x00000031000d7c82 */ /* 0x000fe20008000000 */
[----:B------:R-:W-:Y:S02]  /*17d50*/  WARPGROUP.DEPBAR.LE gsb0, 0x0 ;  /* 0x00008000000079c5 */ /* 0x000fe40000010000 */
[----:B------:R-:W-:-:S06]  /*17d60*/  WARPGROUP.ARRIVE ;  /* 0x00000000000079c5 */ /* 0x000fcc0000000000 */
[----:B------:R-:W-:Y:S01]  /*17d70*/  QGMMA.64x32x32.F32.E4M3.E4M3 R92, gdesc[UR48], R92, gsb0 ;  /* 0x00600000305c79f3 */ /* 0x000fe2000800085c */
[----:B------:R-:W-:Y:S01]  /*17d80*/  R2UR UR50, R6 ;  /* 0x00000000063272ca */ /* 0x000fe200000e0000 */
[----:B------:R-:W-:Y:S01]  /*17d90*/  VIADD R6, R4, 0x182 ;  /* 0x0000018204067836 */ /* 0x000fe20000000000 */
[----:B------:R-:W-:Y:S01]  /*17da0*/  R2UR UR51, R7 ;  /* 0x00000000073372ca */ /* 0x000fe200000e0000 */
[----:B------:R-:W-:-:S03]  /*17db0*/  IMAD.MOV.U32 R7, RZ, RZ, -0x7fffffe0 ;  /* 0x80000020ff077424 */ /* 0x000fc600078e00ff */
[----:B------:R-:W-:Y:S01]  /*17dc0*/  R2UR UR14, R6 ;  /* 0x00000000060e72ca */ /* 0x000fe200000e0000 */
[----:B------:R-:W-:Y:S01]  /*17dd0*/  VIADD R6, R4, 0x300 ;  /* 0x0000030004067836 */ /* 0x000fe20000000000 */
[----:B------:R-:W-:Y:S01]  /*17de0*/  R2UR UR15, R7 ;  /* 0x00000000070f72ca */ /* 0x000fe200000e0000 */
[----:B------:R-:W-:Y:S01]  /*17df0*/  IMAD.MOV.U32 R7, RZ, RZ, -0x7fffffe0 ;  /* 0x80000020ff077424 */ /* 0x000fe200078e00ff */
[----:B------:R-:W-:Y:S02]  /*17e00*/  WARPGROUP.DEPBAR.LE gsb0, 0x0 ;  /* 0x00008000000079c5 */ /* 0x000fe40000010000 */
[----:B------:R-:W-:-:S06]  /*17e10*/  WARPGROUP.ARRIVE ;  /* 0x00000000000079c5 */ /* 0x000fcc0000000000 */
[----:B------:R-:W-:Y:S03]  /*17e20*/  QGMMA.64x32x32.F32.E4M3.E4M3 R76, gdesc[UR48], R76, gsb0 ;  /* 0x00600000304c79f3 */ /* 0x000fe6000800084c */
[----:B------:R-:W-:Y:S02]  /*17e30*/  WARPGROUP.DEPBAR.LE gsb0, 0x0 ;  /* 0x00008000000079c5 */ /* 0x000fe40000010000 */
[----:B------:R-:W-:-:S06]  /*17e40*/  WARPGROUP.ARRIVE ;  /* 0x00000000000079c5 */ /* 0x000fcc0000000000 */
[----:B------:R-:W-:Y:S01]  /*17e50*/  QGMMA.64x32x32.F32.E4M3.E4M3 R60, gdesc[UR8], R60, gsb0 ;  /* 0x00600000083c79f3 */ /* 0x000fe2000800083c */
[----:B------:R-:W-:Y:S01]  /*17e60*/  R2UR UR10, R10 ;  /* 0x000000000a0a72ca */ /* 0x000fe200000e0000 */
[----:B------:R-:W-:Y:S01]  /*17e70*/  UIADD3 UR8, UR32, 0x202, URZ ;  /* 0x0000020220087890 */ /* 0x000fe2000fffe03f */
[----:B------:R-:W-:Y:S01]  /*17e80*/  R2UR UR11, R11 ;  /* 0x000000000b0b72ca */ /* 0x000fe200000e0000 */
[----:B------:R-:W-:Y:S01]  /*17e90*/  UMOV UR9, 0x80000020 ;  /* 0x8000002000097882 */ /* 0x000fe20000000000 */
[----:B------:R-:W-:Y:S01]  /*17ea0*/  VIADD R10, R4, 0x500 ;  /* 0x00000500040a7836 */ /* 0x000fe20000000000 */
[----:B------:R-:W-:Y:S01]  /*17eb0*/  UMOV UR25, UR9 ;  /* 0x0000000900197c82 */ /* 0x000fe20008000000 */
[----:B------:R-:W-:Y:S02]  /*17ec0*/  MOV R11, 0x80000020 ;  /* 0x80000020000b7802 */ /* 0x000fe40000000f00 */
[----:B------:R-:W-:Y:S01]  /*17ed0*/  UMOV UR24, UR8 ;  /* 0x0000000800187c82 */ /* 0x000fe20008000000 */
[----:B------:R-:W-:-:S02]  /*17ee0*/  WARPGROUP.DEPBAR.LE gsb0, 0x0 ;  /* 0x00008000000079c5 */ /* 0x000fc40000010000 */
[----:B------:R-:W-:-:S06]  /*17ef0*/  WARPGROUP.ARRIVE ;  /* 0x00000000000079c5 */ /* 0x000fcc0000000000 */
[----:B------:R-:W-:Y:S01]  /*17f00*/  QGMMA.64x32x32.F32.E4M3.E4M3 R44, gdesc[UR12], R44, gsb0 ;  /* 0x006000000c2c79f3 */ /* 0x000fe2000800082c */
[----:B------:R-:W-:Y:S01]  /*17f10*/  R2UR UR14, R8 ;  /* 0x00000000080e72ca */ /* 0x000fe200000e0000 */
[----:B------:R-:W-:Y:S01]  /*17f20*/  UMOV UR12, UR4 ;  /* 0x00000004000c7c82 */ /* 0x000fe20008000000 */
[----:B------:R-:W-:Y:S01]  /*17f30*/  R2UR UR15, R9 ;  /* 0x00000000090f72ca */ /* 0x000fe200000e0000 */
[----:B------:R-:W-:Y:S01]  /*17f40*/  UMOV UR13, UR5 ;  /* 0x00000005000d7c82 */ /* 0x000fe20008000000 */
[----:B------:R-:W-:Y:S02]  /*17f50*/  VIADD R8, R4, 0x480 ;  /* 0x0000048004087836 */ /* 0x000fe40000000000 */
[----:B------:R-:W-:-:S03]  /*17f60*/  IMAD.MOV.U32 R9, RZ, RZ, -0x7fffffe0 ;  /* 0x80000020ff097424 */ /* 0x000fc600078e00ff */
[----:B------:R-:W-:Y:S02]  /*17f70*/  R2UR UR22, R8 ;  /* 0x00000000081672ca */ /* 0x000fe400000e0000 */
[----:B------:R-:W-:Y:S01]  /*17f80*/  R2UR UR23, R9 ;  /* 0x00000000091772ca */ /* 0x000fe200000e0000 */
[----:B------:R-:W-:Y:S01]  /*17f90*/  IMAD.MOV.U32 R9, RZ, RZ, -0x7fffffe0 ;  /* 0x80000020ff097424 */ /* 0x000fe200078e00ff */
[----:B------:R-:W-:Y:S01]  /*17fa0*/  IADD3 R8, R4, 0x382, RZ ;  /* 0x0000038204087810 */ /* 0x000fe20007ffe0ff */
[----:B------:R-:W-:Y:S02]  /*17fb0*/  WARPGROUP.DEPBAR.LE gsb0, 0x0 ;  /* 0x00008000000079c5 */ /* 0x000fe40000010000 */
[----:B------:R-:W-:-:S06]  /*17fc0*/  WARPGROUP.ARRIVE ;  /* 0x00000000000079c5 */ /* 0x000fcc0000000000 */
[----:B------:R-:W-:Y:S01]  /*17fd0*/  QGMMA.64x32x32.F32.E4M3.E4M3 R28, gdesc[UR16], R28, gsb0 ;  /* 0x00600000101c79f3 */ /* 0x000fe2000800081c */
[----:B------:R-:W-:Y:S01]  /*17fe0*/  UMOV UR16, UR4 ;  /* 0x0000000400107c82 */ /* 0x000fe20008000000 */
[----:B------:R-:W-:Y:S01]  /*17ff0*/  UMOV UR17, UR5 ;  /* 0x0000000500117c82 */ /* 0x000fe20008000000 */
[----:B------:R-:W-:Y:S02]  /*18000*/  WARPGROUP.DEPBAR.LE gsb0, 0x0 ;  /* 0x00008000000079c5 */ /* 0x000fe40000010000 */
[----:B------:R-:W-:-:S06]  /*18010*/  WARPGROUP.ARRIVE ;  /* 0x00000000000079c5 */ /* 0x000fcc0000000000 */
[----:B------:R-:W-:Y:S01]  /*18020*/  QGMMA.64x32x32.F32.E4M3.E4M3 R92, gdesc[UR4], R92, gsb0 ;  /* 0x00600000045c79f3 */ /* 0x000fe2000800085c */
[----:B------:R-:W-:Y:S02]  /*18030*/  R2UR UR6, R6 ;  /* 0x00000000060672ca */ /* 0x000fe400000e0000 */
[----:B------:R-:W-:Y:S02]  /*18040*/  R2UR UR7, R7 ;  /* 0x00000000070772ca */ /* 0x000fe400000e0000 */
[----:B------:R-:W-:Y:S02]  /*18050*/  IADD3 R6, R4, 0x400, RZ ;  /* 0x0000040004067810 */ /* 0x000fe40007ffe0ff */
[----:B------:R-:W-:Y:S02]  /*18060*/  MOV R7, 0x80000020 ;  /* 0x8000002000077802 */ /* 0x000fe40000000f00 */
[----:B------:R-:W-:Y:S01]  /*18070*/  R2UR UR18, R6 ;  /* 0x00000000061272ca */ /* 0x000fe200000e0000 */
[----:B------:R-:W-:Y:S01]  /*18080*/  VIADD R6, R4, 0x302 ;  /* 0x0000030204067836 */ /* 0x000fe20000000000 */
[----:B------:R-:W-:Y:S01]  /*18090*/  R2UR UR19, R7 ;  /* 0x00000000071372ca */ /* 0x000fe200000e0000 */
[----:B------:R-:W-:Y:S01]  /*180a0*/  IMAD.MOV.U32 R7, RZ, RZ, -0x7fffffe0 ;  /* 0x80000020ff077424 */ /* 0x000fe200078e00ff */
[----:B------:R-:W-:-:S02]  /*180b0*/  WARPGROUP.DEPBAR.LE gsb0, 0x0 ;  /* 0x00008000000079c5 */ /* 0x000fc40000010000 */
[----:B------:R-:W-:-:S06]  /*180c0*/  WARPGROUP.ARRIVE ;  /* 0x00000000000079c5 */ /* 0x000fcc0000000000 */
[----:B------:R-:W-:Y:S01]  /*180d0*/  QGMMA.64x32x32.F32.E4M3.E4M3 R76, gdesc[UR4], R76, gsb0 ;  /* 0x00600000044c79f3 */ /* 0x000fe2000800084c */
[----:B------:R-:W-:Y:S02]  /*180e0*/  ULDC UR6, c[0x0][0x988] ;  /* 0x0002620000067ab9 */ /* 0x000fe40000000800 */
        /* <DEDUP_REMOVED lines=9> */
[----:B------:R-:W-:Y:S01]  /*18180*/  IMAD.MOV.U32 R11, RZ, RZ, -0x7fffffe0 ;  /* 0x80000020ff0b7424 */ /* 0x000fe200078e00ff */
[----:B------:R-:W-:Y:S02]  /*18190*/  WARPGROUP.DEPBAR.LE gsb0, 0x0 ;  /* 0x00008000000079c5 */ /* 0x000fe40000010000 */
[----:B------:R-:W-:-:S06]  /*181a0*/  WARPGROUP.ARRIVE ;  /* 0x00000000000079c5 */ /* 0x000fcc0000000000 */
[----:B------:R-:W-:Y:S01]  /*181b0*/  QGMMA.64x32x32.F32.E4M3.E4M3 R44, gdesc[UR16], R44, gsb0 ;  /* 0x00600000102c79f3 */ /* 0x000fe2000800082c */
        /* <DEDUP_REMOVED lines=32> */
[----:B------:R-:W-:Y:S01]  /*183c0*/  UIADD3 UR16, UR32, 0x402, URZ ;  /* 0x0000040220107890 */ /* 0x000fe2000fffe03f */
[----:B------:R-:W-:Y:S01]  /*183d0*/  R2UR UR18, R10 ;  /* 0x000000000a1272ca */ /* 0x000fe200000e0000 */
[----:B------:R-:W-:Y:S01]  /*183e0*/  UMOV UR17, 0x80000020 ;  /* 0x8000002000117882 */ /* 0x000fe20000000000 */
[----:B------:R-:W-:Y:S01]  /*183f0*/  UMOV UR32, UR12 ;  /* 0x0000000c00207c82 */ /* 0x000fe20008000000 */
[----:B------:R-:W-:Y:S01]  /*18400*/  R2UR UR19, R11 ;  /* 0x000000000b1372ca */ /* 0x000fe200000e0000 */
[----:B------:R-:W-:Y:S02]  /*18410*/  WARPGROUP.DEPBAR.LE gsb0, 0x0 ;  /* 0x00008000000079c5 */ /* 0x000fe40000010000 */
        /* <DEDUP_REMOVED lines=24> */
[----:B------:R-:W-:-:S02]  /*185a0*/  R2UR UR27, R7 ;  /* 0x00000000071b72ca */ /* 0x000fc400000e0000 */
[----:B------:R-:W-:Y:S01]  /*185b0*/  MOV R7, 0x80000020 ;  /* 0x8000002000077802 */ /* 0x000fe20000000f00 */
        /* <DEDUP_REMOVED lines=15> */
[----:B------:R-:W-:Y:S01]  /*186b0*/  R2UR UR18, R6 ;  /* 0x00000000061272ca */ /* 0x000fe200000e0000 */
[----:B------:R-:W-:Y:S01]  /*186c0*/  VIADD R6, R4, 0x602 ;  /* 0x0000060204067836 */ /* 0x000fe20000000000 */
[----:B------:R-:W-:Y:S01]  /*186d0*/  R2UR UR19, R7 ;  /* 0x00000000071372ca */ /* 0x000fe200000e0000 */
[----:B------:R-:W-:Y:S01]  /*186e0*/  IMAD.MOV.U32 R7, RZ, RZ, -0x7fffffe0 ;  /* 0x80000020ff077424 */ /* 0x000fe200078e00ff */
[----:B------:R-:W-:Y:S02]  /*186f0*/  WARPGROUP.DEPBAR.LE gsb0, 0x0 ;  /* 0x00008000000079c5 */ /* 0x000fe40000010000 */
[----:B------:R-:W-:Y:S01]  /*18700*/  WARPGROUP.ARRIVE ;  /* 0x00000000000079c5 */ /* 0x000fe20000000000 */
[C---:B------:R-:W-:Y:S01]  /*18710*/  FMUL.FTZ R8, R2.reuse, R92 ;  /* 0x0000005c02087220 */ /* 0x040fe20000410000 */
[C---:B------:R-:W-:Y:S01]  /*18720*/  FMUL.FTZ R11, R2.reuse, R93 ;  /* 0x0000005d020b7220 */ /* 0x040fe20000410000 */
[C---:B------:R-:W-:Y:S01]  /*18730*/  FMUL.FTZ R108, R2.reuse, R95 ;  /* 0x0000005f026c7220 */ /* 0x040fe20000410000 */
[C---:B------:R-:W-:Y:S01]  /*18740*/  FMUL.FTZ R21, R2.reuse, R94 ;  /* 0x0000005e02157220 */ /* 0x040fe20000410000 */
[----:B------:R-:W-:-:S04]  /*18750*/  FMUL.FTZ R24, R2, R103 ;  /* 0x0000006702187220 */ /* 0x000fc80000410000 */
[----:B------:R-:W-:Y:S01]  /*18760*/  QGMMA.64x32x32.F32.E4M3.E4M3 R76, gdesc[UR16], R76, gsb0 ;  /* 0x00600000104c79f3 */ /* 0x000fe2000800084c */
[----:B------:R-:W-:Y:S01]  /*18770*/  R2UR UR18, R6 ;  /* 0x00000000061272ca */ /* 0x000fe200000e0000 */
[----:B------:R-:W-:Y:S01]  /*18780*/  VIADD R6, R4, 0x682 ;  /* 0x0000068204067836 */ /* 0x000fe20000000000 */
[----:B------:R-:W-:Y:S01]  /*18790*/  R2UR UR19, R7 ;  /* 0x00000000071372ca */ /* 0x000fe200000e0000 */
[----:B------:R-:W-:Y:S01]  /*187a0*/  MUFU.TANH R8, R8 ;  /* 0x0000000800087308 */ /* 0x000fe20000002400 */
[----:B------:R-:W-:Y:S01]  /*187b0*/  MOV R7, 0x80000020 ;  /* 0x8000002000077802 */ /* 0x000fe20000000f00 */
[C---:B------:R-:W-:Y:S01]  /*187c0*/  FMUL.FTZ R9, R2.reuse, R96 ;  /* 0x0000006002097220 */ /* 0x040fe20000410000 */
[C---:B------:R-:W-:Y:S01]  /*187d0*/  FMUL.FTZ R10, R2.reuse, R97 ;  /* 0x00000061020a7220 */ /* 0x040fe20000410000 */
[C---:B------:R-:W-:Y:S01]  /*187e0*/  FMUL.FTZ R14, R2.reuse, R100 ;  /* 0x00000064020e7220 */ /* 0x040fe20000410000 */
[----:B------:R-:W-:Y:S01]  /*187f0*/  FMUL.FTZ R109, R2, R98 ;  /* 0x00000062026d7220 */ /* 0x000fe20000410000 */
[----:B------:R-:W-:-:S02]  /*18800*/  VIADD R4, R4, 0x702 ;  /* 0x0000070204047836 */ /* 0x000fc40000000000 */
[C---:B------:R-:W-:Y:S01]  /*18810*/  FMUL.FTZ R13, R2.reuse, R101 ;  /* 0x00000065020d7220 */ /* 0x040fe20000410000 */
[----:B------:R-:W-:Y:S01]  /*18820*/  MUFU.TANH R11, R11 ;  /* 0x0000000b000b7308 */ /* 0x000fe20000002400 */
[C---:B------:R-:W-:Y:S01]  /*18830*/  FMUL.FTZ R96, R2.reuse, R99 ;  /* 0x0000006302607220 */ /* 0x040fe20000410000 */
[C---:B------:R-:W-:Y:S01]  /*18840*/  FMUL.FTZ R20, R2.reuse, R104 ;  /* 0x0000006802147220 */ /* 0x040fe20000410000 */
[C---:B------:R-:W-:Y:S01]  /*18850*/  FMUL.FTZ R92, R2.reuse, R102 ;  /* 0x00000066025c7220 */ /* 0x040fe20000410000 */
[C---:B------:R-:W-:Y:S01]  /*18860*/  FMUL.FTZ R12, R2.reuse, R105 ;  /* 0x00000069020c7220 */ /* 0x040fe20000410000 */
[C---:B------:R-:W-:Y:S01]  /*18870*/  FMUL.FTZ R94, R2.reuse, R106 ;  /* 0x0000006a025e7220 */ /* 0x040fe20000410000 */
[----:B------:R-:W-:Y:S02]  /*18880*/  FMUL.FTZ R95, R2, R107 ;  /* 0x0000006b025f7220 */ /* 0x000fe40000410000 */
[----:B------:R-:W-:Y:S08]  /*18890*/  MUFU.TANH R108, R108 ;  /* 0x0000006c006c7308 */ /* 0x000ff00000002400 */
[----:B------:R-:W-:Y:S08]  /*188a0*/  MUFU.TANH R21, R21 ;  /* 0x0000001500157308 */ /* 0x000ff00000002400 */
[----:B------:R-:W-:Y:S08]  /*188b0*/  MUFU.TANH R24, R24 ;  /* 0x0000001800187308 */ /* 0x000ff00000002400 */
[----:B------:R-:W-:Y:S08]  /*188c0*/  MUFU.TANH R9, R9 ;  /* 0x0000000900097308 */ /* 0x000ff00000002400 */
[----:B------:R-:W-:Y:S01]  /*188d0*/  MUFU.TANH R10, R10 ;  /* 0x0000000a000a7308 */ /* 0x000fe20000002400 */
[----:B------:R-:W-:-:S02]  /*188e0*/  WARPGROUP.DEPBAR.LE gsb0, 0x0 ;  /* 0x00008000000079c5 */ /* 0x000fc40000010000 */
[----:B------:R-:W-:Y:S01]  /*188f0*/  WARPGROUP.ARRIVE ;  /* 0x00000000000079c5 */ /* 0x000fe20000000000 */
[----:B------:R-:W-:-:S04]  /*18900*/  FMUL.FTZ R26, R2, R89 ;  /* 0x00000059021a7220 */ /* 0x000fc80000410000 */
[----:B------:R-:W-:Y:S01]  /*18910*/  MUFU.TANH R14, R14 ;  /* 0x0000000e000e7308 */ /* 0x000fe20000002400 */
[C---:B------:R-:W-:Y:S01]  /*18920*/  FMUL.FTZ R15, R2.reuse, R76 ;  /* 0x0000004c020f7220 */ /* 0x040fe20000410000 */
[C---:B------:R-:W-:Y:S01]  /*18930*/  FMUL.FTZ R76, R2.reuse, R78 ;  /* 0x0000004e024c7220 */ /* 0x040fe20000410000 */
[----:B------:R-:W-:Y:S01]  /*18940*/  FMUL.FTZ R78, R2, R80 ;  /* 0x00000050024e7220 */ /* 0x000fe20000410000 */
[----:B------:R-:W-:Y:S01]  /*18950*/  QGMMA.64x32x32.F32.E4M3.E4M3 R60, gdesc[UR16], R60, gsb0 ;  /* 0x00600000103c79f3 */ /* 0x000fe2000800083c */
[----:B------:R-:W-:Y:S01]  /*18960*/  R2UR UR18, R6 ;  /* 0x00000000061272ca */ /* 0x000fe200000e0000 */
[C---:B------:R-:W-:Y:S01]  /*18970*/  FMUL.FTZ R80, R2.reuse, R88 ;  /* 0x0000005802507220 */ /* 0x040fe20000410000 */
[----:B------:R-:W-:Y:S01]  /*18980*/  R2UR UR19, R7 ;  /* 0x00000000071372ca */ /* 0x000fe200000e0000 */
[----:B------:R-:W0:Y:S01]  /*18990*/  MUFU.TANH R109, R109 ;  /* 0x0000006d006d7308 */ /* 0x000e220000002400 */
[----:B------:R-:W-:Y:S01]  /*189a0*/  IADD3 R6, R235, 0xa0, -R218 ;  /* 0x000000a0eb067810 */ /* 0x000fe20007ffe8da */
[C---:B------:R-:W-:Y:S01]  /*189b0*/  FMUL.FTZ R93, R2.reuse, R77 ;  /* 0x0000004d025d7220 */ /* 0x040fe20000410000 */
[C---:B------:R-:W-:Y:S01]  /*189c0*/  FMUL.FTZ R97, R2.reuse, R79 ;  /* 0x0000004f02617220 */ /* 0x040fe20000410000 */
[C---:B------:R-:W-:Y:S01]  /*189d0*/  FMUL.FTZ R99, R2.reuse, R82 ;  /* 0x0000005202637220 */ /* 0x040fe20000410000 */
[----:B------:R-:W-:Y:S01]  /*189e0*/  FMUL.FTZ R79, R2, R81 ;  /* 0x00000051024f7220 */ /* 0x000fe20000410000 */
[----:B------:R-:W-:-:S02]  /*189f0*/  IMAD R6, R147, -0xa0, R6 ;  /* 0xffffff6093067824 */ /* 0x000fc400078e0206 */
[C---:B------:R-:W-:Y:S01]  /*18a00*/  FMUL.FTZ R81, R2.reuse, R86 ;  /* 0x0000005602517220 */ /* 0x040fe20000410000 */
[----:B------:R-:W1:Y:S01]  /*18a10*/  MUFU.TANH R13, R13 ;  /* 0x0000000d000d7308 */ /* 0x000e620000002400 */
[C---:B------:R-:W-:Y:S01]  /*18a20*/  FMUL.FTZ R86, R2.reuse, R91 ;  /* 0x0000005b02567220 */ /* 0x040fe20000410000 */
[----:B------:R-:W-:Y:S01]  /*18a30*/  FMUL.FTZ R27, R2, R84 ;  /* 0x00000054021b7220 */ /* 0x000fe20000410000 */
[----:B------:R-:W-:Y:S01]  /*18a40*/  ISETP.GT.AND P2, PT, R6, RZ, PT ;  /* 0x000000ff0600720c */ /* 0x000fe20003f44270 */
[----:B------:R-:W-:Y:S01]  /*18a50*/  FMUL.FTZ R77, R2, R85 ;  /* 0x00000055024d7220 */ /* 0x000fe20000410000 */
[----:B------:R-:W-:Y:S01]  /*18a60*/  ISETP.GT.AND P3, PT, R6, 0x1, PT ;  /* 0x000000010600780c */ /* 0x000fe20003f64270 */
[----:B------:R-:W-:Y:S01]  /*18a70*/  FMUL.FTZ R98, R2, R83 ;  /* 0x0000005302627220 */ /* 0x000fe20000410000 */
[C---:B------:R-:W-:Y:S01]  /*18a80*/  ISETP.GT.AND P4, PT, R6.reuse, 0x8, PT ;  /* 0x000000080600780c */ /* 0x040fe20003f84270 */
[----:B------:R-:W2:Y:S01]  /*18a90*/  MUFU.TANH R96, R96 ;  /* 0x0000006000607308 */ /* 0x000ea20000002400 */
[----:B------:R-:W-:Y:S01]  /*18aa0*/  ISETP.GT.AND P5, PT, R6, 0x9, PT ;  /* 0x000000090600780c */ /* 0x000fe20003fa4270 */
[C---:B------:R-:W-:Y:S01]  /*18ab0*/  FMUL.FTZ R85, R2.reuse, R87 ;  /* 0x0000005702557220 */ /* 0x040fe20000410000 */
[----:B0-----:R-:W-:Y:S01]  /*18ac0*/  FSEL R7, R109, -INF , P4 ;  /* 0xff8000006d077808 */ /* 0x001fe20002000000 */
[----:B------:R-:W-:-:S04]  /*18ad0*/  FMUL.FTZ R84, R2, R90 ;  /* 0x0000005a02547220 */ /* 0x000fc80000410000 */
[----:B------:R-:W0:Y:S08]  /*18ae0*/  MUFU.TANH R20, R20 ;  /* 0x0000001400147308 */ /* 0x000e300000002400 */
[----:B------:R-:W3:Y:S08]  /*18af0*/  MUFU.TANH R92, R92 ;  /* 0x0000005c005c7308 */ /* 0x000ef00000002400 */
[----:B------:R-:W4:Y:S08]  /*18b00*/  MUFU.TANH R12, R12 ;  /* 0x0000000c000c7308 */ /* 0x000f300000002400 */
[----:B------:R-:W5:Y:S01]  /*18b10*/  MUFU.TANH R15, R15 ;  /* 0x0000000f000f7308 */ /* 0x000f620000002400 */
[----:B------:R-:W-:-:S02]  /*18b20*/  WARPGROUP.DEPBAR.LE gsb0, 0x0 ;  /* 0x00008000000079c5 */ /* 0x000fc40000010000 */
[----:B------:R-:W-:Y:S01]  /*18b30*/  WARPGROUP.ARRIVE ;  /* 0x00000000000079c5 */ /* 0x000fe20000000000 */
[C---:B------:R-:W-:Y:S01]  /*18b40*/  FMUL.FTZ R89, R2.reuse, R67 ;  /* 0x0000004302597220 */ /* 0x040fe20000410000 */
[C---:B------:R-:W-:Y:S01]  /*18b50*/  FMUL.FTZ R88, R2.reuse, R66 ;  /* 0x0000004202587220 */ /* 0x040fe20000410000 */
[C---:B------:R-:W-:Y:S01]  /*18b60*/  FMUL.FTZ R66, R2.reuse, R68 ;  /* 0x0000004402427220 */ /* 0x040fe20000410000 */
[C---:B------:R-:W-:Y:S01]  /*18b70*/  FMUL.FTZ R68, R2.reuse, R74 ;  /* 0x0000004a02447220 */ /* 0x040fe20000410000 */
[----:B------:R-:W-:Y:S01]  /*18b80*/  FMUL.FTZ R82, R2, R62 ;  /* 0x0000003e02527220 */ /* 0x000fe20000410000 */
[----:B------:R-:W-:Y:S01]  /*18b90*/  QGMMA.64x32x32.F32.E4M3.E4M3 R44, gdesc[UR16], R44, gsb0 ;  /* 0x00600000102c79f3 */ /* 0x000fe2000800082c */
[----:B------:R-:W-:Y:S01]  /*18ba0*/  R2UR UR18, R4 ;  /* 0x00000000041272ca */ /* 0x000fe200000e0000 */
[----:B------:R-:W5:Y:S01]  /*18bb0*/  MUFU.TANH R94, R94 ;  /* 0x0000005e005e7308 */ /* 0x000f620000002400 */
[----:B------:R-:W-:Y:S01]  /*18bc0*/  FSEL R4, R108, -INF , P3 ;  /* 0xff8000006c047808 */ /* 0x000fe20001800000 */
[C---:B------:R-:W-:Y:S01]  /*18bd0*/  FMUL.FTZ R62, R2.reuse, R61 ;  /* 0x0000003d023e7220 */ /* 0x040fe20000410000 */
[----:B------:R-:W-:Y:S01]  /*18be0*/  R2UR UR19, R5 ;  /* 0x00000000051372ca */ /* 0x000fe200000e0000 */
[C---:B------:R-:W-:Y:S01]  /*18bf0*/  FMUL.FTZ R61, R2.reuse, R73 ;  /* 0x00000049023d7220 */ /* 0x040fe20000410000 */
[----:B------:R-:W-:Y:S01]  /*18c00*/  FSEL R5, R21, -INF , P2 ;  /* 0xff80000015057808 */ /* 0x000fe20001000000 */
[C---:B------:R-:W-:Y:S01]  /*18c10*/  FMUL.FTZ R83, R2.reuse, R64 ;  /* 0x0000004002537220 */ /* 0x040fe20000410000 */
        /* <DEDUP_REMOVED lines=8> */
[----:B------:R-:W-:Y:S01]  /*18ca0*/  FMUL.FTZ R70, R2, R70 ;  /* 0x0000004602467220 */ /* 0x000fe20000410000 */
[----:B------:R-:W5:Y:S08]  /*18cb0*/  MUFU.TANH R95, R95 ;  /* 0x0000005f005f7308 */ /* 0x000f700000002400 */
[----:B------:R-:W5:Y:S08]  /*18cc0*/  MUFU.TANH R97, R97 ;  /* 0x0000006100617308 */ /* 0x000f700000002400 */
[----:B------:R-:W5:Y:S08]  /*18cd0*/  MUFU.TANH R78, R78 ;  /* 0x0000004e004e7308 */ /* 0x000f700000002400 */
[----:B------:R-:W-:Y:S08]  /*18ce0*/  MUFU.TANH R76, R76 ;  /* 0x0000004c004c7308 */ /* 0x000ff00000002400 */
[----:B------:R-:W5:Y:S08]  /*18cf0*/  MUFU.TANH R79, R79 ;  /* 0x0000004f004f7308 */ /* 0x000f700000002400 */
[----:B------:R-:W5:Y:S01]  /*18d00*/  MUFU.TANH R27, R27 ;  /* 0x0000001b001b7308 */ /* 0x000f620000002400 */
[----:B------:R-:W-:-:S02]  /*18d10*/  WARPGROUP.DEPBAR.LE gsb0, 0x0 ;  /* 0x00008000000079c5 */ /* 0x000fc40000010000 */
[C---:B------:R-:W-:Y:S01]  /*18d20*/  FMUL.FTZ R67, R2.reuse, R46 ;  /* 0x0000002e02437220 */ /* 0x040fe20000410000 */
[C---:B------:R-:W-:Y:S01]  /*18d30*/  FMUL.FTZ R46, R2.reuse, R45 ;  /* 0x0000002d022e7220 */ /* 0x040fe20000410000 */
[----:B------:R-:W-:Y:S01]  /*18d40*/  FMUL.FTZ R45, R2, R51 ;  /* 0x00000033022d7220 */ /* 0x000fe20000410000 */
[----:B------:R-:W-:Y:S01]  /*18d50*/  FSEL R51, R8, -INF , P2 ;  /* 0xff80000008337808 */ /* 0x000fe20001000000 */
[C---:B------:R-:W-:Y:S01]  /*18d60*/  FMUL.FTZ R74, R2.reuse, R53 ;  /* 0x00000035024a7220 */ /* 0x040fe20000410000 */
[----:B------:R-:W-:Y:S01]  /*18d70*/  FSEL R8, R11, -INF , P3 ;  /* 0xff8000000b087808 */ /* 0x000fe20001800000 */
[----:B------:R-:W-:Y:S01]  /*18d80*/  FMUL.FTZ R149, R2, R57 ;  /* 0x0000003902957220 */ /* 0x000fe20000410000 */
[----:B------:R-:W-:Y:S01]  /*18d90*/  ISETP.GT.AND P3, PT, R6, 0x11, PT ;  /* 0x000000110600780c */ /* 0x000fe20003f64270 */
[----:B------:R-:W-:Y:S01]  /*18da0*/  FMUL.FTZ R115, R2, R59 ;  /* 0x0000003b02737220 */ /* 0x000fe20000410000 */
[----:B------:R-:W-:Y:S01]  /*18db0*/  FSEL R53, R9, -INF , P4 ;  /* 0xff80000009357808 */ /* 0x000fe20002000000 */
[----:B------:R-:W-:Y:S01]  /*18dc0*/  WARPGROUP.ARRIVE ;  /* 0x00000000000079c5 */ /* 0x000fe20000000000 */
[----:B------:R-:W-:Y:S01]  /*18dd0*/  FSEL R21, R24, -INF , P3 ;  /* 0xff80000018157808 */ /* 0x000fe20001800000 */
[C---:B------:R-:W-:Y:S01]  /*18de0*/  FMUL.FTZ R145, R2.reuse, R56 ;  /* 0x0000003802917220 */ /* 0x040fe20000410000 */
[----:B------:R-:W-:Y:S01]  /*18df0*/  FMNMX.FTZ R24, R51, R8, !PT ;  /* 0x0000000833187209 */ /* 0x000fe20007810000 */
[----:B------:R-:W-:Y:S01]  /*18e00*/  FMUL.FTZ R72, R2, R47 ;  /* 0x0000002f02487220 */ /* 0x000fe20000410000 */
[----:B------:R-:W-:Y:S01]  /*18e10*/  ISETP.GT.AND P2, PT, R6, 0x10, PT ;  /* 0x000000100600780c */ /* 0x000fe20003f44270 */
[----:B------:R-:W-:Y:S01]  /*18e20*/  QGMMA.64x32x32.F32.E4M3.E4M3 R28, gdesc[UR16], R28, gsb0 ;  /* 0x00600000101c79f3 */ /* 0x000fe2000800081c */
[----:B------:R-:W-:Y:S01]  /*18e30*/  FSEL R57, R10, -INF , P5 ;  /* 0xff8000000a397808 */ /* 0x000fe20002800000 */
[----:B------:R-:W5:Y:S01]  /*18e40*/  MUFU.TANH R99, R99 ;  /* 0x0000006300637308 */ /* 0x000f620000002400 */
[----:B------:R-:W-:Y:S01]  /*18e50*/  FMNMX.FTZ R24, R53, R24, !PT ;  /* 0x0000001835187209 */ /* 0x000fe20007810000 */
[----:B------:R-:W-:Y:S01]  /*18e60*/  FMUL.FTZ R47, R2, R52 ;  /* 0x00000034022f7220 */ /* 0x000fe20000410000 */
[----:B------:R-:W-:Y:S01]  /*18e70*/  FSEL R59, R14, -INF , P2 ;  /* 0xff8000000e3b7808 */ /* 0x000fe20001000000 */
[C---:B------:R-:W-:Y:S01]  /*18e80*/  FMUL.FTZ R75, R2.reuse, R54 ;  /* 0x00000036024b7220 */ /* 0x040fe20000410000 */
[----:B------:R-:W-:Y:S01]  /*18e90*/  FMNMX.FTZ R24, R57, R24, !PT ;  /* 0x0000001839187209 */ /* 0x000fe20007810000 */
[----:B------:R-:W-:Y:S01]  /*18ea0*/  FMUL.FTZ R49, R2, R49 ;  /* 0x0000003102317220 */ /* 0x000fe20000410000 */
[----:B------:R-:W-:Y:S01]  /*18eb0*/  ISETP.GT.AND P4, PT, R6, 0x18, PT ;  /* 0x000000180600780c */ /* 0x000fe20003f84270 */
[----:B------:R-:W5:Y:S01]  /*18ec0*/  MUFU.TANH R77, R77 ;  /* 0x0000004d004d7308 */ /* 0x000f620000002400 */
[----:B-1----:R-:W-:Y:S01]  /*18ed0*/  FSEL R73, R13, -INF , P3 ;  /* 0xff8000000d497808 */ /* 0x002fe20001800000 */
[C---:B------:R-:W-:Y:S01]  /*18ee0*/  FMUL.FTZ R55, R2.reuse, R55 ;  /* 0x0000003702377220 */ /* 0x040fe20000410000 */
[----:B------:R-:W-:Y:S01]  /*18ef0*/  FMNMX.FTZ R24, R59, R24, !PT ;  /* 0x000000183b187209 */ /* 0x000fe20007810000 */
[----:B------:R-:W-:Y:S01]  /*18f00*/  FMUL.FTZ R44, R2, R44 ;  /* 0x0000002c022c7220 */ /* 0x000fe20000410000 */
[----:B--2---:R-:W-:Y:S01]  /*18f10*/  FSEL R9, R96, -INF , P5 ;  /* 0xff80000060097808 */ /* 0x004fe20002800000 */
[----:B------:R-:W-:Y:S01]  /*18f20*/  FMUL.FTZ R48, R2, R48 ;  /* 0x0000003002307220 */ /* 0x000fe20000410000 */
[----:B------:R-:W-:Y:S01]  /*18f30*/  ISETP.GT.AND P5, PT, R6, 0x19, PT ;  /* 0x000000190600780c */ /* 0x000fe20003fa4270 */
[----:B------:R-:W-:Y:S01]  /*18f40*/  MUFU.TANH R98, R98 ;  /* 0x0000006200627308 */ /* 0x000fe20000002400 */
[----:B0-----:R-:W-:Y:S01]  /*18f50*/  FSEL R91, R20, -INF , P4 ;  /* 0xff800000145b7808 */ /* 0x001fe20002000000 */
[C---:B------:R-:W-:Y:S01]  /*18f60*/  FMUL.FTZ R50, R2.reuse, R50 ;  /* 0x0000003202327220 */ /* 0x040fe20000410000 */
[----:B------:R-:W-:Y:S01]  /*18f70*/  FMNMX.FTZ R56, R73, R24, !PT ;  /* 0x0000001849387209 */ /* 0x000fe20007810000 */
[----:B------:R-:W-:Y:S01]  /*18f80*/  FMUL.FTZ R58, R2, R58 ;  /* 0x0000003a023a7220 */ /* 0x000fe20000410000 */
[----:B---3--:R-:W-:-:S02]  /*18f90*/  FSEL R11, R92, -INF , P2 ;  /* 0xff8000005c0b7808 */ /* 0x008fc40001000000 */
[----:B------:R-:W-:Y:S01]  /*18fa0*/  ISETP.GT.AND P2, PT, R6, 0x20, PT ;  /* 0x000000200600780c */ /* 0x000fe20003f44270 */
[----:B------:R0:W-:Y:S01]  /*18fb0*/  MUFU.TANH R10, R47 ;  /* 0x0000002f000a7308 */ /* 0x0001e20000002400 */
[----:B----4-:R-:W-:Y:S02]  /*18fc0*/  FSEL R101, R12, -INF , P5 ;  /* 0xff8000000c657808 */ /* 0x010fe40002800000 */
[----:B------:R-:W-:Y:S02]  /*18fd0*/  FMNMX.FTZ R56, R91, R56, !PT ;  /* 0x000000385b387209 */ /* 0x000fe40007810000 */
[----:B------:R-:W-:Y:S02]  /*18fe0*/  ISETP.GT.AND P3, PT, R6, 0x21, PT ;  /* 0x000000210600780c */ /* 0x000fe40003f64270 */
[----:B-----5:R-:W-:Y:S01]  /*18ff0*/  FSEL R15, R15, -INF , P2 ;  /* 0xff8000000f0f7808 */ /* 0x020fe20001000000 */
[----:B------:R-:W1:Y:S01]  /*19000*/  MUFU.TANH R80, R80 ;  /* 0x0000005000507308 */ /* 0x000e620000002400 */
[----:B------:R-:W-:-:S02]  /*19010*/  FMNMX.FTZ R56, R101, R56, !PT ;  /* 0x0000003865387209 */ /* 0x000fc40007810000 */
[----:B------:R-:W-:Y:S02]  /*19020*/  FSEL R13, R94, -INF , P4 ;  /* 0xff8000005e0d7808 */ /* 0x000fe40002000000 */
[----:B------:R-:W-:Y:S02]  /*19030*/  ISETP.GT.AND P4, PT, R6, 0x28, PT ;  /* 0x000000280600780c */ /* 0x000fe40003f84270 */
[----:B------:R-:W-:Y:S01]  /*19040*/  FSEL R93, R93, -INF , P3 ;  /* 0xff8000005d5d7808 */ /* 0x000fe20001800000 */
[----:B------:R-:W2:Y:S01]  /*19050*/  MUFU.TANH R81, R81 ;  /* 0x0000005100517308 */ /* 0x000ea20000002400 */
[----:B------:R-:W-:Y:S02]  /*19060*/  FMNMX.FTZ R56, R15, R56, !PT ;  /* 0x000000380f387209 */ /* 0x000fe40007810000 */
[----:B------:R-:W-:Y:S02]  /*19070*/  FSEL R95, R95, -INF , P5 ;  /* 0xff8000005f5f7808 */ /* 0x000fe40002800000 */
[----:B0-----:R-:W-:-:S02]  /*19080*/  FSEL R47, R97, -INF , P3 ;  /* 0xff800000612f7808 */ /* 0x001fc40001800000 */
[----:B------:R-:W-:Y:S01]  /*19090*/  ISETP.GT.AND P5, PT, R6, 0x29, PT ;  /* 0x000000290600780c */ /* 0x000fe20003fa4270 */
[----:B------:R0:W-:Y:S01]  /*190a0*/  MUFU.TANH R54, R45 ;  /* 0x0000002d00367308 */ /* 0x0001e20000002400 */
[----:B------:R-:W-:Y:S02]  /*190b0*/  FSEL R97, R78, -INF , P4 ;  /* 0xff8000004e617808 */ /* 0x000fe40002000000 */
[----:B------:R-:W-:Y:S02]  /*190c0*/  FMNMX.FTZ R56, R93, R56, !PT ;  /* 0x000000385d387209 */ /* 0x000fe40007810000 */
[----:B------:R-:W-:Y:S02]  /*190d0*/  FSEL R79, R79, -INF , P5 ;  /* 0xff8000004f4f7808 */ /* 0x000fe40002800000 */
[----:B------:R-:W-:Y:S01]  /*190e0*/  FMNMX.FTZ R56, R97, R56, !PT ;  /* 0x0000003861387209 */ /* 0x000fe20007810000 */
[----:B------:R-:W-:Y:S01]  /*190f0*/  MUFU.TANH R26, R26 ;  /* 0x0000001a001a7308 */ /* 0x000fe20000002400 */
[----:B0-----:R-:W-:Y:S01]  /*19100*/  FSEL R45, R76, -INF , P2 ;  /* 0xff8000004c2d7808 */ /* 0x001fe20001000000 */
[----:B------:R-:W-:-:S02]  /*19110*/  WARPGROUP.DEPBAR.LE gsb0, 0x0 ;  /* 0x00008000000079c5 */ /* 0x000fc40000010000 */
[----:B------:R-:W-:Y:S01]  /*19120*/  ISETP.GT.AND P2, PT, R6, 0x30, PT ;  /* 0x000000300600780c */ /* 0x000fe20003f44270 */
[----:B------:R-:W-:Y:S01]  /*19130*/  FMUL.FTZ R151, R2, R28 ;  /* 0x0000001c02977220 */ /* 0x000fe20000410000 */
[----:B------:R-:W-:Y:S01]  /*19140*/  ISETP.GT.AND P3, PT, R6, 0x31, PT ;  /* 0x000000310600780c */ /* 0x000fe20003f64270 */
[C---:B------:R-:W-:Y:S01]  /*19150*/  FMUL.FTZ R28, R2.reuse, R29 ;  /* 0x0000001d021c7220 */ /* 0x040fe20000410000 */
[----:B------:R-:W0:Y:S01]  /*19160*/  MUFU.TANH R85, R85 ;  /* 0x0000005500557308 */ /* 0x000e220000002400 */
[----:B------:R-:W-:Y:S01]  /*19170*/  FSEL R103, R27, -INF , P2 ;  /* 0xff8000001b677808 */ /* 0x000fe20001000000 */
[C---:B------:R-:W-:Y:S01]  /*19180*/  FMUL.FTZ R31, R2.reuse, R31 ;  /* 0x0000001f021f7220 */ /* 0x040fe20000410000 */
[----:B------:R-:W-:Y:S01]  /*19190*/  FMNMX.FTZ R56, R79, R56, !PT ;  /* 0x000000384f387209 */ /* 0x000fe20007810000 */
[C---:B------:R-:W-:Y:S01]  /*191a0*/  FMUL.FTZ R32, R2.reuse, R32 ;  /* 0x0000002002207220 */ /* 0x040fe20000410000 */
[----:B------:R-:W-:Y:S01]  /*191b0*/  FSEL R99, R99, -INF , P4 ;  /* 0xff80000063637808 */ /* 0x000fe20002000000 */
[----:B------:R-:W-:Y:S01]  /*191c0*/  FMUL.FTZ R36, R2, R36 ;  /* 0x0000002402247220 */ /* 0x000fe20000410000 */
[----:B------:R-:W-:Y:S01]  /*191d0*/  ISETP.GT.AND P4, PT, R6, 0x38, PT ;  /* 0x000000380600780c */ /* 0x000fe20003f84270 */
[----:B------:R-:W3:Y:S01]  /*191e0*/  MUFU.TANH R60, R60 ;  /* 0x0000003c003c7308 */ /* 0x000ee20000002400 */
[----:B------:R-:W-:Y:S01]  /*191f0*/  FSEL R105, R77, -INF , P3 ;  /* 0xff8000004d697808 */ /* 0x000fe20001800000 */
[C---:B------:R-:W-:Y:S01]  /*19200*/  FMUL.FTZ R34, R2.reuse, R34 ;  /* 0x0000002202227220 */ /* 0x040fe20000410000 */
[----:B------:R-:W-:Y:S01]  /*19210*/  FMNMX.FTZ R56, R103, R56, !PT ;  /* 0x0000003867387209 */ /* 0x000fe20007810000 */
[----:B------:R-:W-:Y:S01]  /*19220*/  FMUL.FTZ R40, R2, R40 ;  /* 0x0000002802287220 */ /* 0x000fe20000410000 */
[----:B-1----:R-:W-:Y:S01]  /*19230*/  FSEL R107, R80, -INF , P4 ;  /* 0xff800000506b7808 */ /* 0x002fe20002000000 */
[C---:B------:R-:W-:Y:S01]  /*19240*/  FMUL.FTZ R38, R2.reuse, R38 ;  /* 0x0000002602267220 */ /* 0x040fe20000410000 */
[----:B------:R-:W-:Y:S01]  /*19250*/  FMNMX.FTZ R56, R105, R56, !PT ;  /* 0x0000003869387209 */ /* 0x000fe20007810000 */
[----:B------:R-:W1:Y:S01]  /*19260*/  MUFU.TANH R84, R84 ;  /* 0x0000005400547308 */ /* 0x000e620000002400 */
[----:B--2---:R-:W-:Y:S01]  /*19270*/  FSEL R81, R81, -INF , P2 ;  /* 0xff80000051517808 */ /* 0x004fe20001000000 */
[----:B------:R-:W-:Y:S01]  /*19280*/  FMUL.FTZ R42, R2, R42 ;  /* 0x0000002a022a7220 */ /* 0x000fe20000410000 */
[----:B------:R-:W-:-:S02]  /*19290*/  ISETP.GT.AND P2, PT, R6, 0x40, PT ;  /* 0x000000400600780c */ /* 0x000fc40003f44270 */
[----:B------:R-:W-:Y:S02]  /*192a0*/  FMNMX.FTZ R56, R107, R56, !PT ;  /* 0x000000386b387209 */ /* 0x000fe40007810000 */
[----:B0-----:R-:W-:Y:S01]  /*192b0*/  FSEL R85, R85, -INF , P3 ;  /* 0xff80000055557808 */ /* 0x001fe20001800000 */
[----:B------:R-:W0:Y:S01]  /*192c0*/  MUFU.TANH R62, R62 ;  /* 0x0000003e003e7308 */ /* 0x000e220000002400 */
[----:B------:R-:W-:Y:S02]  /*192d0*/  ISETP.GT.AND P3, PT, R6, 0x41, PT ;  /* 0x000000410600780c */ /* 0x000fe40003f64270 */
[----:B---3--:R-:W-:-:S05]  /*192e0*/  FSEL R111, R60, -INF , P2 ;  /* 0xff8000003c6f7808 */ /* 0x008fca0001000000 */
[----:B------:R-:W-:Y:S01]  /*192f0*/  MUFU.TANH R86, R86 ;  /* 0x0000005600567308 */ /* 0x000fe20000002400 */
[----:B-1----:R-:W-:Y:S02]  /*19300*/  FSEL R27, R84, -INF , P4 ;  /* 0xff800000541b7808 */ /* 0x002fe40002000000 */
[----:B------:R-:W-:-:S05]  /*19310*/  ISETP.GT.AND P4, PT, R6, 0x48, PT ;  /* 0x000000480600780c */ /* 0x000fca0003f84270 */
[----:B------:R1:W-:Y:S01]  /*19320*/  MUFU.TANH R52, R49 ;  /* 0x0000003100347308 */ /* 0x0003e20000002400 */
[----:B0-----:R-:W-:-:S07]  /*19330*/  FSEL R113, R62, -INF , P3 ;  /* 0xff8000003e717808 */ /* 0x001fce0001800000 */
[----:B------:R-:W0:Y:S01]  /*19340*/  MUFU.TANH R83, R83 ;  /* 0x0000005300537308 */ /* 0x000e220000002400 */
[----:B-1----:R-:W-:Y:S02]  /*19350*/  FSEL R49, R98, -INF , P5 ;  /* 0xff80000062317808 */ /* 0x002fe40002800000 */
[----:B------:R-:W-:-:S04]  /*19360*/  ISETP.GT.AND P5, PT, R6, 0x39, PT ;  /* 0x000000390600780c */ /* 0x000fc80003fa4270 */
[----:B------:R-:W-:Y:S01]  /*19370*/  FSEL R109, R26, -INF , P5 ;  /* 0xff8000001a6d7808 */ /* 0x000fe20002800000 */
[----:B------:R-:W-:Y:S01]  /*19380*/  MUFU.TANH R82, R82 ;  /* 0x0000005200527308 */ /* 0x000fe20000002400 */
[C---:B------:R-:W-:Y:S01]  /*19390*/  FMUL.FTZ R26, R2.reuse, R30 ;  /* 0x0000001e021a7220 */ /* 0x040fe20000410000 */
[----:B------:R-:W-:Y:S01]  /*193a0*/  FMUL.FTZ R30, R2, R33 ;  /* 0x00000021021e7220 */ /* 0x000fe20000410000 */
[----:B------:R-:W-:-:S04]  /*193b0*/  FMNMX.FTZ R56, R109, R56, !PT ;  /* 0x000000386d387209 */ /* 0x000fc80007810000 */
[----:B------:R-:W-:Y:S01]  /*193c0*/  FMNMX.FTZ R56, R111, R56, !PT ;  /* 0x000000386f387209 */ /* 0x000fe20007810000 */
[----:B------:R-:W-:Y:S01]  /*193d0*/  MUFU.TANH R63, R63 ;  /* 0x0000003f003f7308 */ /* 0x000fe20000002400 */
[----:B0-----:R-:W-:Y:S02]  /*193e0*/  FSEL R83, R83, -INF , P4 ;  /* 0xff80000053537808 */ /* 0x001fe40002000000 */
[----:B------:R-:W-:-:S04]  /*193f0*/  FMNMX.FTZ R56, R113, R56, !PT ;  /* 0x0000003871387209 */ /* 0x000fc80007810000 */
[----:B------:R-:W-:Y:S01]  /*19400*/  FMNMX.FTZ R56, R83, R56, !PT ;  /* 0x0000003853387209 */ /* 0x000fe20007810000 */
[----:B------:R-:W0:Y:S08]  /*19410*/  MUFU.TANH R87, R87 ;  /* 0x0000005700577308 */ /* 0x000e300000002400 */
[----:B------:R-:W-:Y:S08]  /*19420*/  MUFU.TANH R66, R66 ;  /* 0x0000004200427308 */ /* 0x000ff00000002400 */
[----:B------:R-:W1:Y:S01]  /*19430*/  MUFU.TANH R88, R88 ;  /* 0x0000005800587308 */ /* 0x000e620000002400 */
[----:B0-----:R-:W-:-:S02]  /*19440*/  FSEL R87, R87, -INF , P3 ;  /* 0xff80000057577808 */ /* 0x001fc40001800000 */
[----:B------:R-:W-:-:S05]  /*19450*/  ISETP.GT.AND P3, PT, R6, 0x51, PT ;  /* 0x000000510600780c */ /* 0x000fca0003f64270 */
[----:B------:R-:W0:Y:S08]  /*19460*/  MUFU.TANH R65, R65 ;  /* 0x0000004100417308 */ /* 0x000e300000002400 */
[----:B------:R-:W2:Y:S01]  /*19470*/  MUFU.TANH R89, R89 ;  /* 0x0000005900597308 */ /* 0x000ea20000002400 */
        /* <DEDUP_REMOVED lines=9> */
[----:B--2---:R-:W-:Y:S02]  /*19510*/  FSEL R89, R89, -INF , P5 ;  /* 0xff80000059597808 */ /* 0x004fe40002800000 */
[----:B------:R-:W-:Y:S02]  /*19520*/  FMNMX.FTZ R56, R123, R56, !PT ;  /* 0x000000387b387209 */ /* 0x000fe40007810000 */
[----:B------:R-:W-:-:S03]  /*19530*/  ISETP.GT.AND P5, PT, R6, 0x59, PT ;  /* 0x000000590600780c */ /* 0x000fc60003fa4270 */
[----:B------:R-:W1:Y:S01]  /*19540*/  MUFU.TANH R68, R68 ;  /* 0x0000004400447308 */ /* 0x000e620000002400 */
[----:B0-----:R-:W-:-:S07]  /*19550*/  FSEL R129, R64, -INF , P4 ;  /* 0xff80000040817808 */ /* 0x001fce0002000000 */
[----:B------:R0:W-:Y:S08]  /*19560*/  MUFU.TANH R14, R75 ;  /* 0x0000004b000e7308 */ /* 0x0001f00000002400 */
[----:B------:R-:W2:Y:S01]  /*19570*/  MUFU.TANH R61, R61 ;  /* 0x0000003d003d7308 */ /* 0x000ea20000002400 */
[----:B0-----:R-:W-:Y:S02]  /*19580*/  FSEL R75, R82, -INF , P2 ;  /* 0xff800000524b7808 */ /* 0x001fe40001000000 */
[----:B------:R-:W-:-:S02]  /*19590*/  ISETP.GT.AND P2, PT, R6, 0x50, PT ;  /* 0x000000500600780c */ /* 0x000fc40003f44270 */
[----:B-1----:R-:W-:Y:S02]  /*195a0*/  FSEL R29, R68, -INF , P4 ;  /* 0xff800000441d7808 */ /* 0x002fe40002000000 */
[----:B------:R-:W-:Y:S01]  /*195b0*/  FSEL R125, R66, -INF , P2 ;  /* 0xff800000427d7808 */ /* 0x000fe20001000000 */
[----:B------:R-:W0:Y:S01]  /*195c0*/  MUFU.TANH R44, R44 ;  /* 0x0000002c002c7308 */ /* 0x000e220000002400 */
[----:B------:R-:W-:Y:S02]  /*195d0*/  FSEL R63, R70, -INF , P2 ;  /* 0xff800000463f7808 */ /* 0x000fe40001000000 */
[----:B------:R-:W-:Y:S02]  /*195e0*/  FMNMX.FTZ R56, R125, R56, !PT ;  /* 0x000000387d387209 */ /* 0x000fe40007810000 */
[C---:B------:R-:W-:Y:S02]  /*195f0*/  ISETP.GT.AND P2, PT, R6.reuse, 0x60, PT ;  /* 0x000000600600780c */ /* 0x040fe40003f44270 */
[----:B------:R-:W-:Y:S01]  /*19600*/  FMNMX.FTZ R56, R127, R56, !PT ;  /* 0x000000387f387209 */ /* 0x000fe20007810000 */
[----:B------:R-:W1:Y:S01]  /*19610*/  MUFU.TANH R67, R67 ;  /* 0x0000004300437308 */ /* 0x000e620000002400 */
[----:B------:R-:W-:-:S02]  /*19620*/  ISETP.GT.AND P4, PT, R6, 0x68, PT ;  /* 0x000000680600780c */ /* 0x000fc40003f84270 */
[----:B--2---:R-:W-:Y:S02]  /*19630*/  FSEL R131, R61, -INF , P5 ;  /* 0xff8000003d837808 */ /* 0x004fe40002800000 */
[----:B------:R-:W-:-:S03]  /*19640*/  FMNMX.FTZ R56, R129, R56, !PT ;  /* 0x0000003881387209 */ /* 0x000fc60007810000 */
[----:B------:R-:W2:Y:S01]  /*19650*/  MUFU.TANH R69, R69 ;  /* 0x0000004500457308 */ /* 0x000ea20000002400 */
[----:B0-----:R-:W-:Y:S01]  /*19660*/  FSEL R133, R44, -INF , P2 ;  /* 0xff8000002c857808 */ /* 0x001fe20001000000 */
[----:B------:R-:W-:Y:S01]  /*19670*/  FMUL.FTZ R44, R2, R35 ;  /* 0x00000023022c7220 */ /* 0x000fe20000410000 */
[----:B------:R-:W-:-:S04]  /*19680*/  FMNMX.FTZ R56, R131, R56, !PT ;  /* 0x0000003883387209 */ /* 0x000fc80007810000 */
[----:B------:R-:W-:Y:S01]  /*19690*/  FMNMX.FTZ R56, R133, R56, !PT ;  /* 0x0000003885387209 */ /* 0x000fe20007810000 */
[----:B------:R-:W0:Y:S01]  /*196a0*/  MUFU.TANH R48, R48 ;  /* 0x0000003000307308 */ /* 0x000e220000002400 */
[----:B-1----:R-:W-:Y:S02]  /*196b0*/  FSEL R67, R67, -INF , P2 ;  /* 0xff80000043437808 */ /* 0x002fe40001000000 */
[----:B------:R-:W-:-:S04]  /*196c0*/  ISETP.GT.AND P2, PT, R6, 0x70, PT ;  /* 0x000000700600780c */ /* 0x000fc80003f44270 */
[----:B------:R-:W-:Y:S01]  /*196d0*/  FSEL R141, R10, -INF , P2 ;  /* 0xff8000000a8d7808 */ /* 0x000fe20001000000 */
[----:B------:R-:W1:Y:S01]  /*196e0*/  MUFU.TANH R50, R50 ;  /* 0x0000003200327308 */ /* 0x000e620000002400 */
[----:B--2---:R-:W-:Y:S01]  /*196f0*/  FSEL R69, R69, -INF , P3 ;  /* 0xff80000045457808 */ /* 0x004fe20001800000 */
[----:B------:R-:W-:Y:S01]  /*19700*/  FMUL.FTZ R10, R2, R37 ;  /* 0x00000025020a7220 */ /* 0x000fe20000410000 */
[----:B------:R-:W-:Y:S02]  /*19710*/  ISETP.GT.AND P3, PT, R6, 0x61, PT ;  /* 0x000000610600780c */ /* 0x000fe40003f64270 */
[----:B------:R-:W-:Y:S02]  /*19720*/  FSEL R61, R14, -INF , P2 ;  /* 0xff8000000e3d7808 */ /* 0x000fe40001000000 */
[----:B------:R-:W-:Y:S01]  /*19730*/  ISETP.GT.AND P2, PT, R6, 0x80, PT ;  /* 0x000000800600780c */ /* 0x000fe20003f44270 */
[----:B------:R-:W2:Y:S01]  /*19740*/  MUFU.TANH R46, R46 ;  /* 0x0000002e002e7308 */ /* 0x000ea20000002400 */
[----:B0-----:R-:W-:Y:S01]  /*19750*/  FSEL R137, R48, -INF , P4 ;  /* 0xff80000030897808 */ /* 0x001fe20002000000 */
[----:B------:R-:W-:-:S06]  /*19760*/  FMUL.FTZ R48, R2, R43 ;  /* 0x0000002b02307220 */ /* 0x000fcc0000410000 */
[----:B------:R-:W0:Y:S01]  /*19770*/  MUFU.TANH R24, R58 ;  /* 0x0000003a00187308 */ /* 0x000e220000002400 */
[----:B-1----:R-:W-:Y:S02]  /*19780*/  FSEL R33, R50, -INF , P4 ;  /* 0xff80000032217808 */ /* 0x002fe40002000000 */
[----:B------:R-:W-:-:S05]  /*19790*/  ISETP.GT.AND P4, PT, R6, 0x78, PT ;  /* 0x000000780600780c */ /* 0x000fca0003f84270 */
[----:B------:R-:W-:Y:S01]  /*197a0*/  MUFU.TANH R72, R72 ;  /* 0x0000004800487308 */ /* 0x000fe20000002400 */
[----:B--2---:R-:W-:Y:S01]  /*197b0*/  FSEL R135, R46, -INF , P3 ;  /* 0xff8000002e877808 */ /* 0x004fe20001800000 */
[----:B------:R-:W-:-:S03]  /*197c0*/  FMUL.FTZ R46, R2, R39 ;  /* 0x00000027022e7220 */ /* 0x000fc60000410000 */
[----:B------:R-:W-:-:S03]  /*197d0*/  FMNMX.FTZ R56, R135, R56, !PT ;  /* 0x0000003887387209 */ /* 0x000fc60007810000 */
[----:B------:R-:W1:Y:S01]  /*197e0*/  MUFU.TANH R71, R71 ;  /* 0x0000004700477308 */ /* 0x000e620000002400 */
[----:B0-----:R-:W-:Y:S02]  /*197f0*/  FSEL R37, R24, -INF , P4 ;  /* 0xff80000018257808 */ /* 0x001fe40002000000 */
[----:B------:R-:W-:Y:S02]  /*19800*/  FMNMX.FTZ R24, R5, R4, !PT ;  /* 0x0000000405187209 */ /* 0x000fe40007810000 */
[----:B------:R-:W-:Y:S02]  /*19810*/  FMNMX.FTZ R56, R137, R56, !PT ;  /* 0x0000003889387209 */ /* 0x000fe40007810000 */
[----:B------:R-:W-:Y:S01]  /*19820*/  FMNMX.FTZ R24, R7, R24, !PT ;  /* 0x0000001807187209 */ /* 0x000fe20007810000 */
[----:B------:R-:W0:Y:S08]  /*19830*/  MUFU.TANH R12, R74 ;  /* 0x0000004a000c7308 */ /* 0x000e300000002400 */
[----:B------:R-:W2:Y:S01]  /*19840*/  MUFU.TANH R26, R26 ;  /* 0x0000001a001a7308 */ /* 0x000ea20000002400 */
[----:B-1----:R-:W-:-:S02]  /*19850*/  FSEL R71, R71, -INF , P5 ;  /* 0xff80000047477808 */ /* 0x002fc40002800000 */
[----:B------:R-:W-:-:S04]  /*19860*/  ISETP.GT.AND P5, PT, R6, 0x69, PT ;  /* 0x000000690600780c */ /* 0x000fc80003fa4270 */
[----:B------:R-:W-:Y:S01]  /*19870*/  FSEL R139, R52, -INF , P5 ;  /* 0xff800000348b7808 */ /* 0x000fe20002800000 */
[----:B------:R1:W-:Y:S01]  /*19880*/  MUFU.TANH R117, R31 ;  /* 0x0000001f00757308 */ /* 0x0003e20000002400 */
[----:B------:R-:W-:Y:S02]  /*19890*/  FSEL R35, R54, -INF , P5 ;  /* 0xff80000036237808 */ /* 0x000fe40002800000 */
[----:B------:R-:W-:Y:S02]  /*198a0*/  FMNMX.FTZ R56, R139, R56, !PT ;  /* 0x000000388b387209 */ /* 0x000fe40007810000 */
[----:B------:R-:W-:Y:S02]  /*198b0*/  ISETP.GT.AND P5, PT, R6, 0x79, PT ;  /* 0x000000790600780c */ /* 0x000fe40003fa4270 */
[----:B------:R-:W-:Y:S01]  /*198c0*/  FMNMX.FTZ R56, R141, R56, !PT ;  /* 0x000000388d387209 */ /* 0x000fe20007810000 */
[----:B------:R-:W3:Y:S01]  /*198d0*/  MUFU.TANH R145, R145 ;  /* 0x0000009100917308 */ /* 0x000ee20000002400 */
[----:B-1----:R-:W-:-:S02]  /*198e0*/  FSEL R31, R72, -INF , P3 ;  /* 0xff800000481f7808 */ /* 0x002fc40001800000 */
[----:B------:R-:W-:-:S04]  /*198f0*/  ISETP.GT.AND P3, PT, R6, 0x71, PT ;  /* 0x000000710600780c */ /* 0x000fc80003f64270 */
[----:B0-----:R-:W-:Y:S01]  /*19900*/  FSEL R143, R12, -INF , P3 ;  /* 0xff8000000c8f7808 */ /* 0x001fe20001800000 */
[----:B------:R-:W0:Y:S01]  /*19910*/  MUFU.TANH R149, R149 ;  /* 0x0000009500957308 */ /* 0x000e220000002400 */
[----:B------:R-:W-:Y:S01]  /*19920*/  FMUL.FTZ R12, R2, R41 ;  /* 0x00000029020c7220 */ /* 0x000fe20000410000 */
[----:B--2---:R-:W-:Y:S02]  /*19930*/  FSEL R41, R26, -INF , P2 ;  /* 0xff8000001a297808 */ /* 0x004fe40001000000 */
[----:B------:R-:W-:Y:S02]  /*19940*/  FMNMX.FTZ R26, R9, R24, !PT ;  /* 0x00000018091a7209 */ /* 0x000fe40007810000 */
[----:B------:R-:W-:Y:S02]  /*19950*/  FSEL R65, R20, -INF , P3 ;  /* 0xff80000014417808 */ /* 0x000fe40001800000 */
[----:B------:R-:W1:Y:S01]  /*19960*/  MUFU.TANH R28, R28 ;  /* 0x0000001c001c7308 */ /* 0x000e620000002400 */
[----:B------:R-:W-:-:S02]  /*19970*/  FMNMX.FTZ R26, R11, R26, !PT ;  /* 0x0000001a0b1a7209 */ /* 0x000fc40007810000 */
[----:B---3--:R-:W-:Y:S02]  /*19980*/  FSEL R145, R145, -INF , P4 ;  /* 0xff80000091917808 */ /* 0x008fe40002000000 */
[----:B------:R-:W-:Y:S02]  /*19990*/  FMNMX.FTZ R26, R21, R26, !PT ;  /* 0x0000001a151a7209 */ /* 0x000fe40007810000 */
[----:B------:R-:W-:Y:S01]  /*199a0*/  FMNMX.FTZ R56, R143, R56, !PT ;  /* 0x000000388f387209 */ /* 0x000fe20007810000 */
[----:B------:R-:W2:Y:S01]  /*199b0*/  MUFU.TANH R151, R151 ;  /* 0x0000009700977308 */ /* 0x000ea20000002400 */
[----:B------:R-:W-:Y:S02]  /*199c0*/  ISETP.GT.AND P3, PT, R6, 0x81, PT ;  /* 0x000000810600780c */ /* 0x000fe40003f64270 */
[----:B------:R-:W-:Y:S02]  /*199d0*/  FMNMX.FTZ R26, R13, R26, !PT ;  /* 0x0000001a0d1a7209 */ /* 0x000fe40007810000 */
[----:B0-----:R-:W-:-:S02]  /*199e0*/  FSEL R149, R149, -INF , P5 ;  /* 0xff80000095957808 */ /* 0x001fc40002800000 */
[----:B------:R-:W-:Y:S01]  /*199f0*/  FMNMX.FTZ R56, R145, R56, !PT ;  /* 0x0000003891387209 */ /* 0x000fe20007810000 */
[----:B------:R-:W0:Y:S01]  /*19a00*/  MUFU.TANH R115, R115 ;  /* 0x0000007300737308 */ /* 0x000e220000002400 */
[----:B-1----:R-:W-:Y:S02]  /*19a10*/  FSEL R153, R28, -INF , P3 ;  /* 0xff8000001c997808 */ /* 0x002fe40001800000 */
[----:B------:R-:W-:Y:S02]  /*19a20*/  FMNMX.FTZ R28, R95, R26, !PT ;  /* 0x0000001a5f1c7209 */ /* 0x000fe40007810000 */
[----:B------:R-:W-:Y:S02]  /*19a30*/  FMNMX.FTZ R56, R149, R56, !PT ;  /* 0x0000003895387209 */ /* 0x000fe40007810000 */
[----:B------:R-:W-:Y:S01]  /*19a40*/  FMNMX.FTZ R28, R45, R28, !PT ;  /* 0x0000001c2d1c7209 */ /* 0x000fe20007810000 */
[----:B------:R-:W1:Y:S01]  /*19a50*/  MUFU.TANH R32, R32 ;  /* 0x0000002000207308 */ /* 0x000e620000002400 */
[----:B--2---:R-:W-:-:S02]  /*19a60*/  FSEL R151, R151, -INF , P2 ;  /* 0xff80000097977808 */ /* 0x004fc40001000000 */
[C---:B------:R-:W-:Y:S02]  /*19a70*/  ISETP.GT.AND P4, PT, R6.reuse, 0x88, PT ;  /* 0x000000880600780c */ /* 0x040fe40003f84270 */
[----:B------:R-:W-:Y:S02]  /*19a80*/  FMNMX.FTZ R56, R151, R56, !PT ;  /* 0x0000003897387209 */ /* 0x000fe40007810000 */
[----:B------:R-:W-:Y:S01]  /*19a90*/  FMNMX.FTZ R28, R47, R28, !PT ;  /* 0x0000001c2f1c7209 */ /* 0x000fe20007810000 */
[----:B------:R-:W2:Y:S01]  /*19aa0*/  MUFU.TANH R30, R30 ;  /* 0x0000001e001e7308 */ /* 0x000ea20000002400 */
[----:B0-----:R-:W-:Y:S02]  /*19ab0*/  FSEL R115, R115, -INF , P5 ;  /* 0xff80000073737808 */ /* 0x001fe40002800000 */
[----:B------:R-:W-:Y:S02]  /*19ac0*/  ISETP.GT.AND P5, PT, R6, 0x89, PT ;  /* 0x000000890600780c */ /* 0x000fe40003fa4270 */
[----:B------:R-:W-:-:S02]  /*19ad0*/  FMNMX.FTZ R56, R153, R56, !PT ;  /* 0x0000003899387209 */ /* 0x000fc40007810000 */
[----:B------:R-:W-:Y:S01]  /*19ae0*/  FMNMX.FTZ R28, R99, R28, !PT ;  /* 0x0000001c631c7209 */ /* 0x000fe20007810000 */
[----:B------:R-:W0:Y:S01]  /*19af0*/  MUFU.TANH R36, R36 ;  /* 0x0000002400247308 */ /* 0x000e220000002400 */
[----:B-1----:R-:W-:Y:S02]  /*19b00*/  FSEL R155, R32, -INF , P4 ;  /* 0xff800000209b7808 */ /* 0x002fe40002000000 */
[----:B------:R-:W-:Y:S02]  /*19b10*/  ISETP.GT.AND P2, PT, R6, 0x90, PT ;  /* 0x000000900600780c */ /* 0x000fe40003f44270 */
[----:B------:R-:W-:Y:S02]  /*19b20*/  FMNMX.FTZ R56, R155, R56, !PT ;  /* 0x000000389b387209 */ /* 0x000fe40007810000 */
[----:B------:R-:W-:Y:S01]  /*19b30*/  FSEL R117, R117, -INF , P3 ;  /* 0xff80000075757808 */ /* 0x000fe20001800000 */
[----:B------:R-:W1:Y:S01]  /*19b40*/  MUFU.TANH R34, R34 ;  /* 0x0000002200227308 */ /* 0x000e620000002400 */
[----:B--2---:R-:W-:-:S02]  /*19b50*/  FSEL R157, R30, -INF , P5 ;  /* 0xff8000001e9d7808 */ /* 0x004fc40002800000 */
[----:B------:R-:W-:Y:S02]  /*19b60*/  FMNMX.FTZ R30, R49, R28, !PT ;  /* 0x0000001c311e7209 */ /* 0x000fe40007810000 */
[----:B------:R-:W-:Y:S02]  /*19b70*/  ISETP.GT.AND P3, PT, R6, 0x91, PT ;  /* 0x000000910600780c */ /* 0x000fe40003f64270 */
[----:B------:R-:W-:Y:S01]  /*19b80*/  FMNMX.FTZ R56, R157, R56, !PT ;  /* 0x000000389d387209 */ /* 0x000fe20007810000 */
[----:B------:R-:W2:Y:S01]  /*19b90*/  MUFU.TANH R10, R10 ;  /* 0x0000000a000a7308 */ /* 0x000ea20000002400 */
[----:B0-----:R-:W-:Y:S02]  /*19ba0*/  FSEL R159, R36, -INF , P2 ;  /* 0xff800000249f7808 */ /* 0x001fe40001000000 */
[----:B------:R-:W-:Y:S02]  /*19bb0*/  FMNMX.FTZ R30, R81, R30, !PT ;  /* 0x0000001e511e7209 */ /* 0x000fe40007810000 */
[----:B------:R-:W-:-:S02]  /*19bc0*/  FMNMX.FTZ R56, R159, R56, !PT ;  /* 0x000000389f387209 */ /* 0x000fc40007810000 */
[----:B------:R-:W-:Y:S01]  /*19bd0*/  FMNMX.FTZ R30, R85, R30, !PT ;  /* 0x0000001e551e7209 */ /* 0x000fe20007810000 */
        /* <DEDUP_REMOVED lines=11> */
[----:B------:R-:W-:-:S02]  /*19c90*/  ISETP.GT.AND P5, PT, R6, 0x99, PT ;  /* 0x000000990600780c */ /* 0x000fc40003fa4270 */
[----:B------:R-:W-:-:S03]  /*19ca0*/  FMNMX.FTZ R30, R87, R30, !PT ;  /* 0x0000001e571e7209 */ /* 0x000fc60007810000 */
[----:B------:R-:W-:Y:S01]  /*19cb0*/  MUFU.TANH R38, R38 ;  /* 0x0000002600267308 */ /* 0x000fe20000002400 */
[----:B-1----:R-:W-:Y:S02]  /*19cc0*/  FSEL R165, R40, -INF , P4 ;  /* 0xff80000028a57808 */ /* 0x002fe40002000000 */
[----:B------:R-:W-:Y:S02]  /*19cd0*/  FMNMX.FTZ R30, R77, R30, !PT ;  /* 0x0000001e4d1e7209 */ /* 0x000fe40007810000 */
[----:B------:R-:W-:Y:S02]  /*19ce0*/  FMNMX.FTZ R56, R165, R56, !PT ;  /* 0x00000038a5387209 */ /* 0x000fe40007810000 */
[----:B------:R-:W-:Y:S01]  /*19cf0*/  FMNMX.FTZ R34, R89, R30, !PT ;  /* 0x0000001e59227209 */ /* 0x000fe20007810000 */
[----:B------:R-:W0:Y:S01]  /*19d00*/  MUFU.TANH R46, R46 ;  /* 0x0000002e002e7308 */ /* 0x000e220000002400 */
[----:B--2---:R-:W-:Y:S01]  /*19d10*/  FSEL R163, R12, -INF , P5 ;  /* 0xff8000000ca37808 */ /* 0x004fe20002800000 */
[----:B------:R-:W-:Y:S01]  /*19d20*/  IMAD.U32 R12, RZ, RZ, UR6 ;  /* 0x00000006ff0c7e24 */ /* 0x000fe2000f8e00ff */
[----:B------:R-:W-:-:S02]  /*19d30*/  FMNMX.FTZ R34, R63, R34, !PT ;  /* 0x000000223f227209 */ /* 0x000fc40007810000 */
[----:B------:R-:W-:Y:S02]  /*19d40*/  FMNMX.FTZ R56, R163, R56, !PT ;  /* 0x00000038a3387209 */ /* 0x000fe40007810000 */
[----:B------:R-:W-:Y:S01]  /*19d50*/  FMNMX.FTZ R34, R69, R34, !PT ;  /* 0x0000002245227209 */ /* 0x000fe20007810000 */
[----:B------:R-:W-:Y:S02]  /*19d60*/  MUFU.TANH R42, R42 ;  /* 0x0000002a002a7308 */ /* 0x000fe40000002400 */
[----:B------:R-:W1:Y:S01]  /*19d70*/  SHFL.BFLY PT, R167, R56, 0x2, 0x1f ;  /* 0x0c401f0038a77f89 */ /* 0x000e6200000e0000 */
[----:B------:R-:W-:-:S04]  /*19d80*/  FMNMX.FTZ R34, R29, R34, !PT ;  /* 0x000000221d227209 */ /* 0x000fc80007810000 */
[----:B------:R-:W-:Y:S01]  /*19d90*/  FMNMX.FTZ R34, R71, R34, !PT ;  /* 0x0000002247227209 */ /* 0x000fe20007810000 */
[----:B------:R-:W2:Y:S03]  /*19da0*/  MUFU.TANH R48, R48 ;  /* 0x0000003000307308 */ /* 0x000ea60000002400 */
[----:B------:R-:W-:-:S04]  /*19db0*/  FMNMX.FTZ R34, R67, R34, !PT ;  /* 0x0000002243227209 */ /* 0x000fc80007810000 */
[----:B------:R-:W-:-:S04]  /*19dc0*/  FMNMX.FTZ R34, R31, R34, !PT ;  /* 0x000000221f227209 */ /* 0x000fc80007810000 */
[----:B------:R-:W-:-:S04]  /*19dd0*/  FMNMX.FTZ R34, R33, R34, !PT ;  /* 0x0000002221227209 */ /* 0x000fc80007810000 */
[----:B------:R-:W-:Y:S02]  /*19de0*/  FMNMX.FTZ R40, R35, R34, !PT ;  /* 0x0000002223287209 */ /* 0x000fe40007810000 */
[----:B-1----:R-:W-:Y:S02]  /*19df0*/  FMNMX.FTZ R167, R56, R167, !PT ;  /* 0x000000a738a77209 */ /* 0x002fe40007810000 */
[----:B------:R-:W-:-:S03]  /*19e00*/  FMNMX.FTZ R40, R61, R40, !PT ;  /* 0x000000283d287209 */ /* 0x000fc60007810000 */
[----:B------:R-:W1:Y:S01]  /*19e10*/  SHFL.BFLY PT, R14, R167, 0x1, 0x1f ;  /* 0x0c201f00a70e7f89 */ /* 0x000e6200000e0000 */
[----:B------:R-:W-:-:S04]  /*19e20*/  FMNMX.FTZ R40, R65, R40, !PT ;  /* 0x0000002841287209 */ /* 0x000fc80007810000 */
[----:B------:R-:W-:-:S04]  /*19e30*/  FMNMX.FTZ R40, R37, R40, !PT ;  /* 0x0000002825287209 */ /* 0x000fc80007810000 */
[----:B------:R-:W-:-:S04]  /*19e40*/  FMNMX.FTZ R50, R115, R40, !PT ;  /* 0x0000002873327209 */ /* 0x000fc80007810000 */
[----:B------:R-:W-:-:S04]  /*19e50*/  FMNMX.FTZ R50, R41, R50, !PT ;  /* 0x0000003229327209 */ /* 0x000fc80007810000 */
[----:B------:R-:W-:-:S04]  /*19e60*/  FMNMX.FTZ R50, R117, R50, !PT ;  /* 0x0000003275327209 */ /* 0x000fc80007810000 */
[----:B------:R-:W-:Y:S02]  /*19e70*/  FMNMX.FTZ R50, R121, R50, !PT ;  /* 0x0000003279327209 */ /* 0x000fe40007810000 */
[----:B-1----:R-:W-:Y:S02]  /*19e80*/  FMNMX.FTZ R14, R167, R14, !PT ;  /* 0x0000000ea70e7209 */ /* 0x002fe40007810000 */
[----:B------:R-:W-:Y:S02]  /*19e90*/  FMNMX.FTZ R50, R119, R50, !PT ;  /* 0x0000003277327209 */ /* 0x000fe40007810000 */
[C---:B------:R-:W-:Y:S01]  /*19ea0*/  FSETP.NEU.FTZ.AND P6, PT, R14.reuse, -INF , PT ;  /* 0xff8000000e00780b */ /* 0x040fe20003fdd000 */
[----:B------:R-:W-:-:S05]  /*19eb0*/  FFMA.FTZ R44, R14, R12, -8 ;  /* 0xc10000000e2c7423 */ /* 0x000fca000001000c */
[----:B------:R-:W-:-:S05]  /*19ec0*/  FSEL R44, R44, RZ, P6 ;  /* 0x000000ff2c2c7208 */ /* 0x000fca0003000000 */
[-CC-:B------:R-:W-:Y:S01]  /*19ed0*/  FFMA.FTZ R103, R103, R12.reuse, -R44.reuse ;  /* 0x0000000c67677223 */ /* 0x180fe2000001082c */
[----:B------:R-:W-:-:S01]  /*19ee0*/  FFMA.FTZ R20, R91, R12, -R44 ;  /* 0x0000000c5b147223 */ /* 0x000fc2000001082c */
[-CC-:B------:R-:W-:Y:S01]  /*19ef0*/  FFMA.FTZ R91, R109, R12.reuse, -R44.reuse ;  /* 0x0000000c6d5b7223 */ /* 0x180fe2000001082c */
[----:B------:R-:W-:-:S01]  /*19f00*/  FFMA.FTZ R111, R111, R12, -R44 ;  /* 0x0000000c6f6f7223 */ /* 0x000fc2000001082c */
[----:B------:R1:W-:Y:S01]  /*19f10*/  MUFU.EX2 R28, R103 ;  /* 0x00000067001c7308 */ /* 0x0003e20000000800 */
[----:B0-----:R-:W-:Y:S01]  /*19f20*/  FSEL R109, R46, -INF , P3 ;  /* 0xff8000002e6d7808 */ /* 0x001fe20001800000 */
[-CC-:B------:R-:W-:Y:S01]  /*19f30*/  FFMA.FTZ R10, R59, R12.reuse, -R44.reuse ;  /* 0x0000000c3b0a7223 */ /* 0x180fe2000001082c */
[----:B------:R-:W-:-:S01]  /*19f40*/  FFMA.FTZ R59, R79, R12, -R44 ;  /* 0x0000000c4f3b7223 */ /* 0x000fc2000001082c */
[-CC-:B------:R-:W-:Y:S01]  /*19f50*/  FFMA.FTZ R79, R113, R12.reuse, -R44.reuse ;  /* 0x0000000c714f7223 */ /* 0x180fe2000001082c */
[----:B--2---:R-:W-:Y:S01]  /*19f60*/  FSEL R113, R48, -INF , P5 ;  /* 0xff80000030717808 */ /* 0x004fe20002800000 */
[-CC-:B------:R-:W-:Y:S01]  /*19f70*/  FFMA.FTZ R15, R15, R12.reuse, -R44.reuse ;  /* 0x0000000c0f0f7223 */ /* 0x180fe2000001082c */
[----:B------:R-:W-:-:S01]  /*19f80*/  FFMA.FTZ R97, R97, R12, -R44 ;  /* 0x0000000c61617223 */ /* 0x000fc2000001082c */
[----:B------:R0:W-:Y:S01]  /*19f90*/  MUFU.EX2 R30, R111 ;  /* 0x0000006f001e7308 */ /* 0x0001e20000000800 */
[----:B-1----:R-:W-:Y:S01]  /*19fa0*/  FSEL R103, R38, -INF , P2 ;  /* 0xff80000026677808 */ /* 0x002fe20001000000 */
[-CC-:B------:R-:W-:Y:S01]  /*19fb0*/  FFMA.FTZ R125, R125, R12.reuse, -R44.reuse ;  /* 0x0000000c7d7d7223 */ /* 0x180fe2000001082c */
[----:B------:R-:W-:-:S01]  /*19fc0*/  FFMA.FTZ R129, R129, R12, -R44 ;  /* 0x0000000c81817223 */ /* 0x000fc2000001082c */
[--C-:B------:R-:W-:Y:S01]  /*19fd0*/  FFMA.FTZ R6, R51, R12, -R44.reuse ;  /* 0x0000000c33067223 */ /* 0x100fe2000001082c */
[----:B------:R-:W-:Y:S01]  /*19fe0*/  FMNMX.FTZ R50, R103, R50, !PT ;  /* 0x0000003267327209 */ /* 0x000fe20007810000 */
[-CC-:B------:R-:W-:Y:S01]  /*19ff0*/  FFMA.FTZ R39, R8, R12.reuse, -R44.reuse ;  /* 0x0000000c08277223 */ /* 0x180fe2000001082c */
[----:B------:R-:W-:-:S01]  /*1a000*/  FFMA.FTZ R43, R57, R12, -R44 ;  /* 0x0000000c392b7223 */ /* 0x000fc2000001082c */
[----:B------:R1:W-:Y:S01]  /*1a010*/  MUFU.EX2 R24, R15 ;  /* 0x0000000f00187308 */ /* 0x0003e20000000800 */
[----:B0-----:R-:W-:Y:S01]  /*1a020*/  FSEL R111, R42, -INF , P4 ;  /* 0xff8000002a6f7808 */ /* 0x001fe20002000000 */
[--C-:B------:R-:W-:Y:S01]  /*1a030*/  FFMA.FTZ R8, R53, R12, -R44.reuse ;  /* 0x0000000c35087223 */ /* 0x100fe2000001082c */
[----:B------:R-:W-:Y:S01]  /*1a040*/  FMNMX.FTZ R50, R109, R50, !PT ;  /* 0x000000326d327209 */ /* 0x000fe20007810000 */
[-CC-:B------:R-:W-:Y:S01]  /*1a050*/  FFMA.FTZ R51, R73, R12.reuse, -R44.reuse ;  /* 0x0000000c49337223 */ /* 0x180fe2000001082c */
[----:B------:R-:W-:-:S01]  /*1a060*/  FFMA.FTZ R57, R93, R12, -R44 ;  /* 0x0000000c5d397223 */ /* 0x000fc2000001082c */
[--C-:B------:R-:W-:Y:S01]  /*1a070*/  FFMA.FTZ R36, R83, R12, -R44.reuse ;  /* 0x0000000c53247223 */ /* 0x100fe2000001082c */
[----:B------:R-:W-:Y:S01]  /*1a080*/  FMNMX.FTZ R50, R111, R50, !PT ;  /* 0x000000326f327209 */ /* 0x000fe20007810000 */
[----:B------:R0:W-:Y:S01]  /*1a090*/  MUFU.EX2 R26, R97 ;  /* 0x00000061001a7308 */ /* 0x0001e20000000800 */
[----:B------:R-:W-:-:S01]  /*1a0a0*/  FFMA.FTZ R53, R101, R12, -R44 ;  /* 0x0000000c65357223 */ /* 0x000fc2000001082c */
[--C-:B------:R-:W-:Y:S01]  /*1a0b0*/  FFMA.FTZ R73, R105, R12, -R44.reuse ;  /* 0x0000000c69497223 */ /* 0x100fe2000001082c */
[----:B------:R-:W-:Y:S01]  /*1a0c0*/  FMNMX.FTZ R50, R113, R50, !PT ;  /* 0x0000003271327209 */ /* 0x000fe20007810000 */
[-CC-:B------:R-:W-:Y:S01]  /*1a0d0*/  FFMA.FTZ R32, R107, R12.reuse, -R44.reuse ;  /* 0x0000000c6b207223 */ /* 0x180fe2000001082c */
[----:B------:R-:W-:-:S01]  /*1a0e0*/  FFMA.FTZ R93, R123, R12, -R44 ;  /* 0x0000000c7b5d7223 */ /* 0x000fc2000001082c */
[-CC-:B------:R-:W-:Y:S01]  /*1a0f0*/  FFMA.FTZ R83, R127, R12.reuse, -R44.reuse ;  /* 0x0000000c7f537223 */ /* 0x180fe2000001082c */
[----:B------:R-:W-:-:S01]  /*1a100*/  FFMA.FTZ R38, R133, R12, -R44 ;  /* 0x0000000c85267223 */ /* 0x000fc2000001082c */
[----:B-1----:R-:W1:Y:S01]  /*1a110*/  SHFL.BFLY PT, R15, R50, 0x2, 0x1f ;  /* 0x0c401f00320f7f89 */ /* 0x002e6200000e0000 */
[----:B------:R2:W-:Y:S01]  /*1a120*/  MUFU.EX2 R34, R125 ;  /* 0x0000007d00227308 */ /* 0x0005e20000000800 */
[----:B0-----:R-:W-:-:S01]  /*1a130*/  FFMA.FTZ R97, R131, R12, -R44 ;  /* 0x0000000c83617223 */ /* 0x001fc2000001082c */
[-CC-:B------:R-:W-:Y:S01]  /*1a140*/  FFMA.FTZ R101, R135, R12.reuse, -R44.reuse ;  /* 0x0000000c87657223 */ /* 0x180fe2000001082c */
[----:B------:R-:W-:-:S01]  /*1a150*/  FFMA.FTZ R42, R137, R12, -R44 ;  /* 0x0000000c892a7223 */ /* 0x000fc2000001082c */
[-CC-:B------:R-:W-:Y:S01]  /*1a160*/  FFMA.FTZ R107, R139, R12.reuse, -R44.reuse ;  /* 0x0000000c8b6b7223 */ /* 0x180fe2000001082c */
[----:B------:R-:W-:-:S01]  /*1a170*/  FFMA.FTZ R46, R141, R12, -R44 ;  /* 0x0000000c8d2e7223 */ /* 0x000fc2000001082c */
[-CC-:B------:R-:W-:Y:S01]  /*1a180*/  FFMA.FTZ R105, R143, R12.reuse, -R44.reuse ;  /* 0x0000000c8f697223 */ /* 0x180fe2000001082c */
[----:B------:R-:W-:-:S01]  /*1a190*/  FFMA.FTZ R123, R145, R12, -R44 ;  /* 0x0000000c917b7223 */ /* 0x000fc2000001082c */
[----:B------:R0:W-:Y:S01]  /*1a1a0*/  MUFU.EX2 R40, R129 ;  /* 0x0000008100287308 */ /* 0x0001e20000000800 */
[----:B------:R-:W-:-:S01]  /*1a1b0*/  FFMA.FTZ R48, R149, R12, -R44 ;  /* 0x0000000c95307223 */ /* 0x000fc2000001082c */
[-CC-:B--2---:R-:W-:Y:S01]  /*1a1c0*/  FFMA.FTZ R125, R153, R12.reuse, -R44.reuse ;  /* 0x0000000c997d7223 */ /* 0x184fe2000001082c */
[----:B------:R-:W-:-:S01]  /*1a1d0*/  FFMA.FTZ R52, R155, R12, -R44 ;  /* 0x0000000c9b347223 */ /* 0x000fc2000001082c */
[-CC-:B------:R-:W-:Y:S01]  /*1a1e0*/  FFMA.FTZ R127, R157, R12.reuse, -R44.reuse ;  /* 0x0000000c9d7f7223 */ /* 0x180fe2000001082c */
[----:B------:R-:W-:-:S01]  /*1a1f0*/  FFMA.FTZ R54, R159, R12, -R44 ;  /* 0x0000000c9f367223 */ /* 0x000fc2000001082c */
[----:B------:R-:W-:-:S02]  /*1a200*/  FFMA.FTZ R131, R163, R12, -R44 ;  /* 0x0000000ca3837223 */ /* 0x000fc4000001082c */
[----:B------:R-:W-:Y:S01]  /*1a210*/  MUFU.EX2 R6, R6 ;  /* 0x0000000600067308 */ /* 0x000fe20000000800 */
[----:B0-----:R-:W-:-:S01]  /*1a220*/  FFMA.FTZ R129, R161, R12, -R44 ;  /* 0x0000000ca1817223 */ /* 0x001fc2000001082c */
[----:B-1----:R-:W-:Y:S01]  /*1a230*/  FMNMX.FTZ R56, R50, R15, !PT ;  /* 0x0000000f32387209 */ /* 0x002fe20007810000 */
[----:B------:R-:W-:-:S05]  /*1a240*/  FFMA.FTZ R50, R151, R12, -R44 ;  /* 0x0000000c97327223 */ /* 0x000fca000001082c */
[----:B------:R-:W-:Y:S01]  /*1a250*/  MUFU.EX2 R39, R39 ;  /* 0x0000002700277308 */ /* 0x000fe20000000800 */
[----:B------:R-:W0:Y:S07]  /*1a260*/  SHFL.BFLY PT, R15, R56, 0x1, 0x1f ;  /* 0x0c201f00380f7f89 */ /* 0x000e2e00000e0000 */
[----:B------:R-:W-:Y:S08]  /*1a270*/  MUFU.EX2 R8, R8 ;  /* 0x0000000800087308 */ /* 0x000ff00000000800 */
[----:B------:R-:W1:Y:S08]  /*1a280*/  MUFU.EX2 R43, R43 ;  /* 0x0000002b002b7308 */ /* 0x000e700000000800 */
[----:B------:R-:W-:Y:S01]  /*1a290*/  MUFU.EX2 R10, R10 ;  /* 0x0000000a000a7308 */ /* 0x000fe20000000800 */
[----:B0-----:R-:W-:Y:S01]  /*1a2a0*/  FMNMX.FTZ R15, R56, R15, !PT ;  /* 0x0000000f380f7209 */ /* 0x001fe20007810000 */
[----:B------:R-:W-:-:S03]  /*1a2b0*/  FFMA.FTZ R56, R165, R12, -R44 ;  /* 0x0000000ca5387223 */ /* 0x000fc6000001082c */
[C---:B------:R-:W-:Y:S01]  /*1a2c0*/  FSETP.NEU.FTZ.AND P2, PT, R15.reuse, -INF , PT ;  /* 0xff8000000f00780b */ /* 0x040fe20003f5d000 */
[----:B------:R-:W-:-:S02]  /*1a2d0*/  FFMA.FTZ R58, R15, R12, -8 ;  /* 0xc10000000f3a7423 */ /* 0x000fc4000001000c */
[----:B------:R-:W-:Y:S01]  /*1a2e0*/  MUFU.EX2 R51, R51 ;  /* 0x0000003300337308 */ /* 0x000fe20000000800 */
[----:B-1----:R-:W-:Y:S02]  /*1a2f0*/  F2FP.SATFINITE.E4M3.F32.PACK_AB_MERGE_C R176, R43, R8, RZ ;  /* 0x000000082bb0723e */ /* 0x002fe400048070ff */
[----:B------:R-:W-:Y:S02]  /*1a300*/  FSEL R44, R58, RZ, P2 ;  /* 0x000000ff3a2c7208 */ /* 0x000fe40001000000 */
[----:B------:R-:W-:-:S03]  /*1a310*/  F2FP.SATFINITE.E4M3.F32.PACK_AB_MERGE_C R176, R39, R6, R176 ;  /* 0x0000000627b0723e */ /* 0x000fc600048070b0 */
        /* <DEDUP_REMOVED lines=8> */
[----:B------:R-:W-:Y:S01]  /*1a3a0*/  MUFU.EX2 R5, R5 ;  /* 0x0000000500057308 */ /* 0x000fe20000000800 */
[----:B------:R-:W-:-:S01]  /*1a3b0*/  FFMA.FTZ R62, R47, R12, -R44 ;  /* 0x0000000c2f3e7223 */ /* 0x000fc2000001082c */
[-CC-:B------:R-:W-:Y:S01]  /*1a3c0*/  FFMA.FTZ R74, R55, R12.reuse, -R44.reuse ;  /* 0x0000000c374a7223 */ /* 0x180fe2000001082c */
[----:B------:R-:W-:-:S01]  /*1a3d0*/  FFMA.FTZ R47, R27, R12, -R44 ;  /* 0x0000000c1b2f7223 */ /* 0x000fc2000001082c */
[----:B------:R-:W-:Y:S01]  /*1a3e0*/  FADD.FTZ R55, R6, R39 ;  /* 0x0000002706377221 */ /* 0x000fe20000010000 */
[----:B------:R-:W-:-:S01]  /*1a3f0*/  FFMA.FTZ R27, R63, R12, -R44 ;  /* 0x0000000c3f1b7223 */ /* 0x000fc2000001082c */
[-CC-:B------:R-:W-:Y:S01]  /*1a400*/  FFMA.FTZ R68, R95, R12.reuse, -R44.reuse ;  /* 0x0000000c5f447223 */ /* 0x180fe2000001082c */
[----:B------:R-:W-:-:S01]  /*1a410*/  FFMA.FTZ R9, R45, R12, -R44 ;  /* 0x0000000c2d097223 */ /* 0x000fc2000001082c */
[----:B------:R-:W0:Y:S01]  /*1a420*/  MUFU.EX2 R4, R4 ;  /* 0x0000000400047308 */ /* 0x000e220000000800 */
[----:B------:R-:W-:-:S01]  /*1a430*/  FADD.FTZ R78, R8, R55 ;  /* 0x00000037084e7221 */ /* 0x000fc20000010000 */
[----:B------:R-:W-:Y:S01]  /*1a440*/  @!P1 IADD3 R55, R3, 0x29840, RZ ;  /* 0x0002984003379810 */ /* 0x000fe20007ffe0ff */
[----:B------:R-:W-:-:S01]  /*1a450*/  FFMA.FTZ R45, R99, R12, -R44 ;  /* 0x0000000c632d7223 */ /* 0x000fc2000001082c */
[-CC-:B------:R-:W-:Y:S01]  /*1a460*/  FFMA.FTZ R70, R49, R12.reuse, -R44.reuse ;  /* 0x0000000c31467223 */ /* 0x180fe2000001082c */
[----:B------:R-:W-:-:S01]  /*1a470*/  FFMA.FTZ R11, R81, R12, -R44 ;  /* 0x0000000c510b7223 */ /* 0x000fc2000001082c */
[----:B------:R-:W-:Y:S01]  /*1a480*/  @!P1 PRMT R55, RZ, 0x654, R55 ;  /* 0x00000654ff379816 */ /* 0x000fe20000000037 */
[----:B------:R-:W-:-:S01]  /*1a490*/  FFMA.FTZ R64, R85, R12, -R44 ;  /* 0x0000000c55407223 */ /* 0x000fc2000001082c */
[----:B------:R-:W1:Y:S01]  /*1a4a0*/  MUFU.EX2 R60, R60 ;  /* 0x0000003c003c7308 */ /* 0x000e620000000800 */
[----:B------:R-:W-:-:S01]  /*1a4b0*/  FFMA.FTZ R21, R75, R12, -R44 ;  /* 0x0000000c4b157223 */ /* 0x000fc2000001082c */
[----:B------:R2:W-:Y:S01]  /*1a4c0*/  @!P1 SYNCS.ARRIVE.TRANS64.RED.A1T0 RZ, [R55+URZ], RZ ;  /* 0x000000ff37ff99a7 */ /* 0x0005e2000810043f */
[----:B------:R-:W-:-:S01]  /*1a4d0*/  FFMA.FTZ R66, R87, R12, -R44 ;  /* 0x0000000c57427223 */ /* 0x000fc2000001082c */
[-CC-:B------:R-:W-:Y:S01]  /*1a4e0*/  FFMA.FTZ R49, R77, R12.reuse, -R44.reuse ;  /* 0x0000000c4d317223 */ /* 0x180fe2000001082c */
[----:B------:R-:W-:-:S01]  /*1a4f0*/  FFMA.FTZ R76, R89, R12, -R44 ;  /* 0x0000000c594c7223 */ /* 0x000fc2000001082c */
[-CC-:B------:R-:W-:Y:S01]  /*1a500*/  FFMA.FTZ R72, R69, R12.reuse, -R44.reuse ;  /* 0x0000000c45487223 */ /* 0x180fe2000001082c */
[----:B------:R-:W-:-:S01]  /*1a510*/  FFMA.FTZ R29, R29, R12, -R44 ;  /* 0x0000000c1d1d7223 */ /* 0x000fc2000001082c */
[----:B------:R-:W3:Y:S01]  /*1a520*/  MUFU.EX2 R133, R133 ;  /* 0x0000008500857308 */ /* 0x000ee20000000800 */
[----:B0-----:R-:W-:-:S01]  /*1a530*/  FADD.FTZ R63, R5, R4 ;  /* 0x00000004053f7221 */ /* 0x001fc20000010000 */
[-CC-:B------:R-:W-:Y:S01]  /*1a540*/  FFMA.FTZ R80, R71, R12.reuse, -R44.reuse ;  /* 0x0000000c47507223 */ /* 0x180fe2000001082c */
[----:B------:R-:W-:-:S01]  /*1a550*/  FFMA.FTZ R67, R67, R12, -R44 ;  /* 0x0000000c43437223 */ /* 0x000fc2000001082c */
[-CC-:B------:R-:W-:Y:S01]  /*1a560*/  FFMA.FTZ R115, R115, R12.reuse, -R44.reuse ;  /* 0x0000000c73737223 */ /* 0x180fe2000001082c */
[----:B------:R-:W-:-:S01]  /*1a570*/  FFMA.FTZ R41, R41, R12, -R44 ;  /* 0x0000000c29297223 */ /* 0x000fc2000001082c */
[-CC-:B------:R-:W-:Y:S01]  /*1a580*/  FFMA.FTZ R117, R117, R12.reuse, -R44.reuse ;  /* 0x0000000c75757223 */ /* 0x180fe2000001082c */
[----:B------:R-:W-:-:S01]  /*1a590*/  FFMA.FTZ R121, R121, R12, -R44 ;  /* 0x0000000c79797223 */ /* 0x000fc2000001082c */
[----:B------:R-:W0:Y:S01]  /*1a5a0*/  MUFU.EX2 R7, R7 ;  /* 0x0000000700077308 */ /* 0x000e220000000800 */
[----:B-1----:R-:W-:-:S01]  /*1a5b0*/  FADD.FTZ R82, R60, R63 ;  /* 0x0000003f3c527221 */ /* 0x002fc20000010000 */
[----:B------:R-:W-:Y:S01]  /*1a5c0*/  FADD.FTZ R63, R43, R78 ;  /* 0x0000004e2b3f7221 */ /* 0x000fe20000010000 */
[----:B------:R-:W-:-:S01]  /*1a5d0*/  FFMA.FTZ R78, R31, R12, -R44 ;  /* 0x0000000c1f4e7223 */ /* 0x000fc2000001082c */
[-CC-:B------:R-:W-:Y:S01]  /*1a5e0*/  FFMA.FTZ R119, R119, R12.reuse, -R44.reuse ;  /* 0x0000000c77777223 */ /* 0x180fe2000001082c */
[----:B------:R-:W-:-:S01]  /*1a5f0*/  FFMA.FTZ R103, R103, R12, -R44 ;  /* 0x0000000c67677223 */ /* 0x000fc2000001082c */
[----:B------:R-:W-:Y:S01]  /*1a600*/  FADD.FTZ R84, R10, R63 ;  /* 0x0000003f0a547221 */ /* 0x000fe20000010000 */
[----:B------:R-:W-:-:S01]  /*1a610*/  FFMA.FTZ R109, R109, R12, -R44 ;  /* 0x0000000c6d6d7223 */ /* 0x000fc2000001082c */
[----:B------:R-:W1:Y:S01]  /*1a620*/  MUFU.EX2 R58, R58 ;  /* 0x0000003a003a7308 */ /* 0x000e620000000800 */
[----:B---3--:R-:W-:-:S01]  /*1a630*/  FADD.FTZ R82, R133, R82 ;  /* 0x0000005285527221 */ /* 0x008fc20000010000 */
[----:B------:R-:W-:Y:S01]  /*1a640*/  FADD.FTZ R31, R51, R84 ;  /* 0x00000054331f7221 */ /* 0x000fe20000010000 */
[----:B------:R-:W-:-:S01]  /*1a650*/  FFMA.FTZ R84, R35, R12, -R44 ;  /* 0x0000000c23547223 */ /* 0x000fc2000001082c */
[----:B------:R-:W-:Y:S01]  /*1a660*/  F2FP.SATFINITE.E4M3.F32.PACK_AB_MERGE_C R177, R133, R60, RZ ;  /* 0x0000003c85b1723e */ /* 0x000fe200048070ff */
[----:B------:R-:W-:-:S01]  /*1a670*/  FFMA.FTZ R111, R111, R12, -R44 ;  /* 0x0000000c6f6f7223 */ /* 0x000fc2000001082c */
[----:B------:R-:W-:Y:S01]  /*1a680*/  FADD.FTZ R86, R20, R31 ;  /* 0x0000001f14567221 */ /* 0x000fe20000010000 */
[----:B------:R-:W-:-:S01]  /*1a690*/  FFMA.FTZ R31, R33, R12, -R44 ;  /* 0x0000000c211f7223 */ /* 0x000fc2000001082c */
[----:B------:R-:W2:Y:S01]  /*1a6a0*/  MUFU.EX2 R13, R13 ;  /* 0x0000000d000d7308 */ /* 0x000ea20000000800 */
[----:B0-----:R-:W-:-:S01]  /*1a6b0*/  FADD.FTZ R63, R7, R82 ;  /* 0x00000052073f7221 */ /* 0x001fc20000010000 */
[----:B------:R-:W-:Y:S01]  /*1a6c0*/  FFMA.FTZ R33, R61, R12, -R44 ;  /* 0x0000000c3d217223 */ /* 0x000fe2000001082c */
[----:B------:R-:W-:Y:S01]  /*1a6d0*/  F2FP.SATFINITE.E4M3.F32.PACK_AB_MERGE_C R177, R4, R5, R177 ;  /* 0x0000000504b1723e */ /* 0x000fe200048070b1 */
[----:B------:R-:W-:-:S02]  /*1a6e0*/  IMAD.MOV.U32 R39, RZ, RZ, R25 ;  /* 0x000000ffff277224 */ /* 0x000fc400078e0019 */
[----:B------:R-:W-:Y:S02]  /*1a6f0*/  IMAD.MOV.U32 R61, RZ, RZ, R25 ;  /* 0x000000ffff3d7224 */ /* 0x000fe400078e0019 */
[----:B------:R-:W0:Y:S01]  /*1a700*/  MUFU.EX2 R53, R53 ;  /* 0x0000003500357308 */ /* 0x000e220000000800 */
[----:B-1----:R-:W-:-:S01]  /*1a710*/  FADD.FTZ R82, R58, R63 ;  /* 0x0000003f3a527221 */ /* 0x002fc20000010000 */
[--C-:B------:R-:W-:Y:S02]  /*1a720*/  IMAD.MOV.U32 R60, RZ, RZ, R25.reuse ;  /* 0x000000ffff3c7224 */ /* 0x100fe400078e0019 */
[--C-:B------:R-:W-:Y:S02]  /*1a730*/  IMAD.MOV.U32 R63, RZ, RZ, R25.reuse ;  /* 0x000000ffff3f7224 */ /* 0x100fe400078e0019 */
[----:B------:R-:W-:Y:S02]  /*1a740*/  IMAD.MOV.U32 R69, RZ, RZ, R25 ;  /* 0x000000ffff457224 */ /* 0x000fe400078e0019 */
[----:B------:R-:W1:Y:S01]  /*1a750*/  MUFU.EX2 R68, R68 ;  /* 0x0000004400447308 */ /* 0x000e620000000800 */
[----:B--2---:R-:W-:-:S01]  /*1a760*/  FADD.FTZ R55, R13, R82 ;  /* 0x000000520d377221 */ /* 0x004fc20000010000 */
[----:B------:R-:W-:Y:S01]  /*1a770*/  FFMA.FTZ R82, R65, R12, -R44 ;  /* 0x0000000c41527223 */ /* 0x000fe2000001082c */
[----:B------:R-:W-:-:S02]  /*1a780*/  IMAD.MOV.U32 R65, RZ, RZ, R25 ;  /* 0x000000ffff417224 */ /* 0x000fc400078e0019 */
[--C-:B------:R-:W-:Y:S02]  /*1a790*/  IMAD.MOV.U32 R71, RZ, RZ, R25.reuse ;  /* 0x000000ffff477224 */ /* 0x100fe400078e0019 */
[----:B------:R-:W-:Y:S01]  /*1a7a0*/  IMAD.MOV.U32 R75, RZ, RZ, R25 ;  /* 0x000000ffff4b7224 */ /* 0x000fe200078e0019 */
[----:B------:R-:W2:Y:S01]  /*1a7b0*/  MUFU.EX2 R9, R9 ;  /* 0x0000000900097308 */ /* 0x000ea20000000800 */
[----:B0-----:R-:W-:-:S01]  /*1a7c0*/  FADD.FTZ R35, R53, R86 ;  /* 0x0000005635237221 */ /* 0x001fc20000010000 */
[----:B------:R-:W-:Y:S01]  /*1a7d0*/  F2FP.SATFINITE.E4M3.F32.PACK_AB_MERGE_C R178, R53, R20, RZ ;  /* 0x0000001435b2723e */ /* 0x000fe200048070ff */
[----:B------:R-:W-:Y:S02]  /*1a7e0*/  IMAD.MOV.U32 R53, RZ, RZ, R25 ;  /* 0x000000ffff357224 */ /* 0x000fe400078e0019 */
[----:B------:R-:W-:Y:S01]  /*1a7f0*/  FADD.FTZ R88, R24, R35 ;  /* 0x0000002318587221 */ /* 0x000fe20000010000 */
[----:B------:R-:W-:-:S01]  /*1a800*/  FFMA.FTZ R35, R37, R12, -R44 ;  /* 0x0000000c25237223 */ /* 0x000fc2000001082c */
[----:B------:R-:W-:Y:S01]  /*1a810*/  F2FP.SATFINITE.E4M3.F32.PACK_AB_MERGE_C R178, R51, R10, R178 ;  /* 0x0000000a33b2723e */ /* 0x000fe200048070b2 */
[----:B------:R-:W0:Y:S01]  /*1a820*/  MUFU.EX2 R57, R57 ;  /* 0x0000003900397308 */ /* 0x000e220000000800 */
[----:B-1----:R-:W-:-:S01]  /*1a830*/  FADD.FTZ R86, R68, R55 ;  /* 0x0000003744567221 */ /* 0x002fc20000010000 */
[----:B------:R-:W-:Y:S01]  /*1a840*/  F2FP.SATFINITE.E4M3.F32.PACK_AB_MERGE_C R179, R68, R13, RZ ;  /* 0x0000000d44b3723e */ /* 0x000fe200048070ff */
[----:B------:R-:W-:-:S01]  /*1a850*/  FFMA.FTZ R44, R113, R12, -R44 ;  /* 0x0000000c712c7223 */ /* 0x000fc2000001082c */
[----:B------:R-:W-:-:S02]  /*1a860*/  IMAD.MOV.U32 R51, RZ, RZ, R25 ;  /* 0x000000ffff337224 */ /* 0x000fc400078e0019 */
[----:B------:R-:W-:Y:S01]  /*1a870*/  F2FP.SATFINITE.E4M3.F32.PACK_AB_MERGE_C R179, R58, R7, R179 ;  /* 0x000000073ab3723e */ /* 0x000fe200048070b3 */
[----:B------:R-:W-:Y:S01]  /*1a880*/  IMAD.MOV.U32 R68, RZ, RZ, R25 ;  /* 0x000000ffff447224 */ /* 0x000fe200078e0019 */
[----:B------:R-:W1:Y:S01]  /*1a890*/  MUFU.EX2 R62, R62 ;  /* 0x0000003e003e7308 */ /* 0x000e620000000800 */
[----:B--2---:R-:W-:-:S01]  /*1a8a0*/  FADD.FTZ R55, R9, R86 ;  /* 0x0000005609377221 */ /* 0x004fc20000010000 */
[----:B------:R-:W-:Y:S01]  /*1a8b0*/  MOV R58, R25 ;  /* 0x00000019003a7202 */ /* 0x000fe20000000f00 */
[--C-:B------:R-:W-:Y:S02]  /*1a8c0*/  IMAD.MOV.U32 R77, RZ, RZ, R25.reuse ;  /* 0x000000ffff4d7224 */ /* 0x100fe400078e0019 */
[--C-:B------:R-:W-:Y:S02]  /*1a8d0*/  IMAD.MOV.U32 R81, RZ, RZ, R25.reuse ;  /* 0x000000ffff517224 */ /* 0x100fe400078e0019 */
[----:B------:R-:W-:Y:S01]  /*1a8e0*/  IMAD.MOV.U32 R85, RZ, RZ, R25 ;  /* 0x000000ffff557224 */ /* 0x000fe200078e0019 */
[----:B------:R-:W2:Y:S01]  /*1a8f0*/  MUFU.EX2 R45, R45 ;  /* 0x0000002d002d7308 */ /* 0x000ea20000000800 */
[----:B0-----:R-:W-:-:S01]  /*1a900*/  FADD.FTZ R37, R57, R88 ;  /* 0x0000005839257221 */ /* 0x001fc20000010000 */
[----:B------:R-:W-:-:S03]  /*1a910*/  IMAD.MOV.U32 R87, RZ, RZ, R25 ;  /* 0x000000ffff577224 */ /* 0x000fc600078e0019 */
[----:B------:R-:W-:-:S03]  /*1a920*/  FADD.FTZ R88, R26, R37 ;  /* 0x000000251a587221 */ /* 0x000fc60000010000 */
[----:B------:R-:W0:Y:S01]  /*1a930*/  MUFU.EX2 R59, R59 ;  /* 0x0000003b003b7308 */ /* 0x000e220000000800 */
[----:B-1----:R-:W-:-:S07]  /*1a940*/  FADD.FTZ R86, R62, R55 ;  /* 0x000000373e567221 */ /* 0x002fce0000010000 */
[----:B------:R-:W1:Y:S01]  /*1a950*/  MUFU.EX2 R70, R70 ;  /* 0x0000004600467308 */ /* 0x000e620000000800 */
[----:B--2---:R-:W-:-:S07]  /*1a960*/  FADD.FTZ R37, R45, R86 ;  /* 0x000000562d257221 */ /* 0x004fce0000010000 */
[----:B------:R-:W2:Y:S01]  /*1a970*/  MUFU.EX2 R11, R11 ;  /* 0x0000000b000b7308 */ /* 0x000ea20000000800 */
[----:B0-----:R-:W-:-:S01]  /*1a980*/  FADD.FTZ R55, R59, R88 ;  /* 0x000000583b377221 */ /* 0x001fc20000010000 */
[----:B------:R-:W-:Y:S01]  /*1a990*/  F2FP.SATFINITE.E4M3.F32.PACK_AB_MERGE_C R180, R59, R26, RZ ;  /* 0x0000001a3bb4723e */ /* 0x000fe200048070ff */
[----:B------:R-:W-:Y:S02]  /*1a9a0*/  IMAD.MOV.U32 R59, RZ, RZ, R25 ;  /* 0x000000ffff3b7224 */ /* 0x000fe400078e0019 */
[----:B------:R-:W-:Y:S01]  /*1a9b0*/  FADD.FTZ R88, R28, R55 ;  /* 0x000000371c587221 */ /* 0x000fe20000010000 */
[----:B------:R-:W-:Y:S01]  /*1a9c0*/  F2FP.SATFINITE.E4M3.F32.PACK_AB_MERGE_C R180, R57, R24, R180 ;  /* 0x0000001839b4723e */ /* 0x000fe200048070b4 */
[----:B------:R-:W-:Y:S01]  /*1a9d0*/  IMAD.MOV.U32 R57, RZ, RZ, R25 ;  /* 0x000000ffff397224 */ /* 0x000fe200078e0019 */
[----:B------:R-:W0:Y:S01]  /*1a9e0*/  MUFU.EX2 R73, R73 ;  /* 0x0000004900497308 */ /* 0x000e220000000800 */
[----:B-1----:R-:W-:-:S01]  /*1a9f0*/  FADD.FTZ R86, R70, R37 ;  /* 0x0000002546567221 */ /* 0x002fc20000010000 */
[----:B------:R-:W-:Y:S01]  /*1aa00*/  F2FP.SATFINITE.E4M3.F32.PACK_AB_MERGE_C R181, R70, R45, RZ ;  /* 0x0000002d46b5723e */ /* 0x000fe200048070ff */
[----:B------:R-:W-:Y:S01]  /*1aa10*/  IMAD.MOV.U32 R45, RZ, RZ, R25 ;  /* 0x000000ffff2d7224 */ /* 0x000fe200078e0019 */
[----:B------:R-:W-:-:S02]  /*1aa20*/  MOV R70, R25 ;  /* 0x0000001900467202 */ /* 0x000fc40000000f00 */
[----:B------:R-:W-:Y:S02]  /*1aa30*/  F2FP.SATFINITE.E4M3.F32.PACK_AB_MERGE_C R181, R62, R9, R181 ;  /* 0x000000093eb5723e */ /* 0x000fe400048070b5 */
[----:B------:R-:W1:Y:S01]  /*1aa40*/  MUFU.EX2 R64, R64 ;  /* 0x0000004000407308 */ /* 0x000e620000000800 */
[----:B--2---:R-:W-:-:S01]  /*1aa50*/  FADD.FTZ R37, R11, R86 ;  /* 0x000000560b257221 */ /* 0x004fc20000010000 */
[----:B------:R-:W-:-:S06]  /*1aa60*/  MOV R62, R25 ;  /* 0x00000019003e7202 */ /* 0x000fcc0000000f00 */
[----:B------:R-:W2:Y:S01]  /*1aa70*/  MUFU.EX2 R32, R32 ;  /* 0x0000002000207308 */ /* 0x000ea20000000800 */
[----:B0-----:R-:W-:-:S07]  /*1aa80*/  FADD.FTZ R55, R73, R88 ;  /* 0x0000005849377221 */ /* 0x001fce0000010000 */
[----:B------:R-:W0:Y:S01]  /*1aa90*/  MUFU.EX2 R47, R47 ;  /* 0x0000002f002f7308 */ /* 0x000e220000000800 */
[----:B-1----:R-:W-:-:S07]  /*1aaa0*/  FADD.FTZ R86, R64, R37 ;  /* 0x0000002540567221 */ /* 0x002fce0000010000 */
[----:B------:R-:W1:Y:S01]  /*1aab0*/  MUFU.EX2 R91, R91 ;  /* 0x0000005b005b7308 */ /* 0x000e620000000800 */
[----:B--2---:R-:W-:-:S07]  /*1aac0*/  FADD.FTZ R88, R32, R55 ;  /* 0x0000003720587221 */ /* 0x004fce0000010000 */
[----:B------:R-:W2:Y:S01]  /*1aad0*/  MUFU.EX2 R74, R74 ;  /* 0x0000004a004a7308 */ /* 0x000ea20000000800 */
[----:B0-----:R-:W-:-:S07]  /*1aae0*/  FADD.FTZ R37, R47, R86 ;  /* 0x000000562f257221 */ /* 0x001fce0000010000 */
[----:B------:R-:W0:Y:S01]  /*1aaf0*/  MUFU.EX2 R21, R21 ;  /* 0x0000001500157308 */ /* 0x000e220000000800 */
[----:B-1----:R-:W-:-:S01]  /*1ab00*/  FADD.FTZ R55, R91, R88 ;  /* 0x000000585b377221 */ /* 0x002fc20000010000 */
[----:B------:R-:W-:-:S03]  /*1ab10*/  F2FP.SATFINITE.E4M3.F32.PACK_AB_MERGE_C R182, R91, R32, RZ ;  /* 0x000000205bb6723e */ /* 0x000fc600048070ff */
[----:B------:R-:W-:Y:S01]  /*1ab20*/  FADD.FTZ R86, R30, R55 ;  /* 0x000000371e567221 */ /* 0x000fe20000010000 */
[----:B------:R-:W-:Y:S01]  /*1ab30*/  F2FP.SATFINITE.E4M3.F32.PACK_AB_MERGE_C R182, R73, R28, R182 ;  /* 0x0000001c49b6723e */ /* 0x000fe200048070b6 */
[----:B------:R-:W-:Y:S01]  /*1ab40*/  IMAD.MOV.U32 R28, RZ, RZ, R25 ;  /* 0x000000ffff1c7224 */ /* 0x000fe200078e0019 */
[----:B------:R-:W1:Y:S01]  /*1ab50*/  MUFU.EX2 R79, R79 ;  /* 0x0000004f004f7308 */ /* 0x000e620000000800 */
[----:B--2---:R-:W-:-:S01]  /*1ab60*/  FADD.FTZ R8, R74, R37 ;  /* 0x000000254a087221 */ /* 0x004fc20000010000 */
[----:B------:R-:W-:Y:S01]  /*1ab70*/  F2FP.SATFINITE.E4M3.F32.PACK_AB_MERGE_C R47, R74, R47, RZ ;  /* 0x0000002f4a2f723e */ /* 0x000fe200048070ff */
[--C-:B------:R-:W-:Y:S01]  /*1ab80*/  IMAD.MOV.U32 R55, RZ, RZ, R25.reuse ;  /* 0x000000ffff377224 */ /* 0x100fe200078e0019 */
[----:B------:R-:W-:Y:S01]  /*1ab90*/  MOV R74, R25 ;  /* 0x00000019004a7202 */ /* 0x000fe20000000f00 */
[----:B------:R-:W-:Y:S01]  /*1aba0*/  IMAD.MOV.U32 R73, RZ, RZ, R25 ;  /* 0x000000ffff497224 */ /* 0x000fe200078e0019 */
[----:B------:R-:W-:Y:S01]  /*1abb0*/  F2FP.SATFINITE.E4M3.F32.PACK_AB_MERGE_C R183, R64, R11, R47 ;  /* 0x0000000b40b7723e */ /* 0x000fe2000480702f */
[----:B------:R-:W-:Y:S01]  /*1abc0*/  IMAD.MOV.U32 R47, RZ, RZ, R25 ;  /* 0x000000ffff2f7224 */ /* 0x000fe200078e0019 */
[----:B------:R-:W2:Y:S01]  /*1abd0*/  MUFU.EX2 R66, R66 ;  /* 0x0000004200427308 */ /* 0x000ea20000000800 */
[----:B0-----:R-:W-:-:S01]  /*1abe0*/  FADD.FTZ R37, R21, R8 ;  /* 0x0000000815257221 */ /* 0x001fc20000010000 */
[----:B------:R-:W-:-:S06]  /*1abf0*/  IMAD.MOV.U32 R64, RZ, RZ, R25 ;  /* 0x000000ffff407224 */ /* 0x000fcc00078e0019 */
[----:B------:R-:W0:Y:S01]  /*1ac00*/  MUFU.EX2 R36, R36 ;  /* 0x0000002400247308 */ /* 0x000e220000000800 */
[----:B-1----:R-:W-:-:S01]  /*1ac10*/  FADD.FTZ R43, R79, R86 ;  /* 0x000000564f2b7221 */ /* 0x002fc20000010000 */
[----:B------:R-:W-:-:S06]  /*1ac20*/  MOV R86, R25 ;  /* 0x0000001900567202 */ /* 0x000fcc0000000f00 */
[----:B------:R-:W1:Y:S01]  /*1ac30*/  MUFU.EX2 R49, R49 ;  /* 0x0000003100317308 */ /* 0x000e620000000800 */
[----:B--2---:R-:W-:-:S07]  /*1ac40*/  FADD.FTZ R8, R66, R37 ;  /* 0x0000002542087221 */ /* 0x004fce0000010000 */
[----:B------:R-:W2:Y:S01]  /*1ac50*/  MUFU.EX2 R93, R93 ;  /* 0x0000005d005d7308 */ /* 0x000ea20000000800 */
[----:B0-----:R-:W-:-:S01]  /*1ac60*/  FADD.FTZ R26, R36, R43 ;  /* 0x0000002b241a7221 */ /* 0x001fc20000010000 */
[----:B------:R-:W-:-:S06]  /*1ac70*/  IMAD.MOV.U32 R43, RZ, RZ, R25 ;  /* 0x000000ffff2b7224 */ /* 0x000fcc00078e0019 */
[----:B------:R-:W0:Y:S01]  /*1ac80*/  MUFU.EX2 R76, R76 ;  /* 0x0000004c004c7308 */ /* 0x000e220000000800 */
[----:B-1----:R-:W-:-:S07]  /*1ac90*/  FADD.FTZ R37, R49, R8 ;  /* 0x0000000831257221 */ /* 0x002fce0000010000 */
[----:B------:R-:W1:Y:S01]  /*1aca0*/  MUFU.EX2 R27, R27 ;  /* 0x0000001b001b7308 */ /* 0x000e620000000800 */
[C---:B--2---:R-:W-:Y:S01]  /*1acb0*/  F2FP.SATFINITE.E4M3.F32.PACK_AB_MERGE_C R184, R93.reuse, R36, RZ ;  /* 0x000000245db8723e */ /* 0x044fe200048070ff */
[----:B------:R-:W-:Y:S01]  /*1acc0*/  FADD.FTZ R93, R93, R26 ;  /* 0x0000001a5d5d7221 */ /* 0x000fe20000010000 */
[----:B------:R-:W-:Y:S02]  /*1acd0*/  IMAD.MOV.U32 R36, RZ, RZ, R25 ;  /* 0x000000ffff247224 */ /* 0x000fe400078e0019 */
[----:B------:R-:W-:Y:S01]  /*1ace0*/  F2FP.SATFINITE.E4M3.F32.PACK_AB_MERGE_C R184, R79, R30, R184 ;  /* 0x0000001e4fb8723e */ /* 0x000fe200048070b8 */
[----:B------:R-:W-:-:S01]  /*1acf0*/  FADD.FTZ R32, R34, R93 ;  /* 0x0000005d22207221 */ /* 0x000fc20000010000 */
[----:B------:R-:W-:Y:S01]  /*1ad00*/  MOV R30, R25 ;  /* 0x00000019001e7202 */ /* 0x000fe20000000f00 */
[----:B------:R-:W2:Y:S01]  /*1ad10*/  MUFU.EX2 R83, R83 ;  /* 0x0000005300537308 */ /* 0x000ea20000000800 */
[----:B0-----:R-:W-:-:S01]  /*1ad20*/  FADD.FTZ R26, R76, R37 ;  /* 0x000000254c1a7221 */ /* 0x001fc20000010000 */
[----:B------:R-:W-:Y:S01]  /*1ad30*/  F2FP.SATFINITE.E4M3.F32.PACK_AB_MERGE_C R49, R76, R49, RZ ;  /* 0x000000314c31723e */ /* 0x000fe200048070ff */
[----:B------:R-:W-:-:S02]  /*1ad40*/  IMAD.MOV.U32 R76, RZ, RZ, R25 ;  /* 0x000000ffff4c7224 */ /* 0x000fc400078e0019 */
[----:B------:R-:W-:Y:S01]  /*1ad50*/  IMAD.MOV.U32 R79, RZ, RZ, R25 ;  /* 0x000000ffff4f7224 */ /* 0x000fe200078e0019 */
[----:B------:R-:W-:Y:S01]  /*1ad60*/  F2FP.SATFINITE.E4M3.F32.PACK_AB_MERGE_C R185, R66, R21, R49 ;  /* 0x0000001542b9723e */ /* 0x000fe20004807031 */
[----:B------:R-:W-:Y:S01]  /*1ad70*/  IMAD.MOV.U32 R49, RZ, RZ, R25 ;  /* 0x000000ffff317224 */ /* 0x000fe200078e0019 */
[----:B------:R-:W0:Y:S01]  /*1ad80*/  MUFU.EX2 R72, R72 ;  /* 0x0000004800487308 */ /* 0x000e220000000800 */
[----:B-1----:R-:W-:-:S01]  /*1ad90*/  FADD.FTZ R13, R27, R26 ;  /* 0x0000001a1b0d7221 */ /* 0x002fc20000010000 */
[----:B------:R-:W-:-:S06]  /*1ada0*/  MOV R66, R25 ;  /* 0x0000001900427202 */ /* 0x000fcc0000000f00 */
[----:B------:R-:W1:Y:S01]  /*1adb0*/  MUFU.EX2 R29, R29 ;  /* 0x0000001d001d7308 */ /* 0x000e620000000800 */
[----:B--2---:R-:W-:-:S04]  /*1adc0*/  FADD.FTZ R37, R83, R32 ;  /* 0x0000002053257221 */ /* 0x004fc80000010000 */
[----:B------:R-:W-:Y:S01]  /*1add0*/  FADD.FTZ R32, R40, R37 ;  /* 0x0000002528207221 */ /* 0x000fe20000010000 */
[----:B------:R-:W-:Y:S02]  /*1ade0*/  IMAD.MOV.U32 R37, RZ, RZ, R25 ;  /* 0x000000ffff257224 */ /* 0x000fe400078e0019 */
[----:B------:R-:W2:Y:S01]  /*1adf0*/  MUFU.EX2 R97, R97 ;  /* 0x0000006100617308 */ /* 0x000ea20000000800 */
[----:B0-----:R-:W-:-:S07]  /*1ae00*/  FADD.FTZ R26, R72, R13 ;  /* 0x0000000d481a7221 */ /* 0x001fce0000010000 */
[----:B------:R-:W0:Y:S01]  /*1ae10*/  MUFU.EX2 R80, R80 ;  /* 0x0000005000507308 */ /* 0x000e220000000800 */
[----:B-1----:R-:W-:-:S07]  /*1ae20*/  FADD.FTZ R13, R29, R26 ;  /* 0x0000001a1d0d7221 */ /* 0x002fce0000010000 */
[----:B------:R-:W1:Y:S01]  /*1ae30*/  MUFU.EX2 R38, R38 ;  /* 0x0000002600267308 */ /* 0x000e620000000800 */
[C---:B--2---:R-:W-:Y:S01]  /*1ae40*/  F2FP.SATFINITE.E4M3.F32.PACK_AB_MERGE_C R186, R97.reuse, R40, RZ ;  /* 0x0000002861ba723e */ /* 0x044fe200048070ff */
[----:B------:R-:W-:Y:S01]  /*1ae50*/  FADD.FTZ R97, R97, R32 ;  /* 0x0000002061617221 */ /* 0x000fe20000010000 */
[--C-:B------:R-:W-:Y:S02]  /*1ae60*/  IMAD.MOV.U32 R40, RZ, RZ, R25.reuse ;  /* 0x000000ffff287224 */ /* 0x100fe400078e0019 */
[----:B------:R-:W-:Y:S01]  /*1ae70*/  F2FP.SATFINITE.E4M3.F32.PACK_AB_MERGE_C R186, R83, R34, R186 ;  /* 0x0000002253ba723e */ /* 0x000fe200048070ba */
[----:B------:R-:W-:Y:S01]  /*1ae80*/  IMAD.MOV.U32 R83, RZ, RZ, R25 ;  /* 0x000000ffff537224 */ /* 0x000fe200078e0019 */
[----:B------:R-:W-:Y:S01]  /*1ae90*/  MOV R34, R25 ;  /* 0x0000001900227202 */ /* 0x000fe20000000f00 */
[----:B------:R2:W3:Y:S01]  /*1aea0*/  MUFU.EX2 R3, R67 ;  /* 0x0000004300037308 */ /* 0x0004e20000000800 */
[C---:B0-----:R-:W-:Y:S01]  /*1aeb0*/  F2FP.SATFINITE.E4M3.F32.PACK_AB_MERGE_C R32, R80.reuse, R29, RZ ;  /* 0x0000001d5020723e */ /* 0x041fe200048070ff */
[----:B------:R-:W-:-:S03]  /*1aec0*/  FADD.FTZ R80, R80, R13 ;  /* 0x0000000d50507221 */ /* 0x000fc60000010000 */
[----:B------:R-:W-:Y:S01]  /*1aed0*/  F2FP.SATFINITE.E4M3.F32.PACK_AB_MERGE_C R187, R72, R27, R32 ;  /* 0x0000001b48bb723e */ /* 0x000fe20004807020 */
[----:B------:R-:W-:Y:S02]  /*1aee0*/  IMAD.MOV.U32 R27, RZ, RZ, R25 ;  /* 0x000000ffff1b7224 */ /* 0x000fe400078e0019 */
[----:B------:R-:W0:Y:S01]  /*1aef0*/  MUFU.EX2 R101, R101 ;  /* 0x0000006500657308 */ /* 0x000e220000000800 */
[----:B-1----:R-:W-:-:S01]  /*1af00*/  FADD.FTZ R6, R38, R97 ;  /* 0x0000006126067221 */ /* 0x002fc20000010000 */
[--C-:B------:R-:W-:Y:S02]  /*1af10*/  IMAD.MOV.U32 R32, RZ, RZ, R25.reuse ;  /* 0x000000ffff207224 */ /* 0x100fe400078e0019 */
[--C-:B--2---:R-:W-:Y:S02]  /*1af20*/  IMAD.MOV.U32 R67, RZ, RZ, R25.reuse ;  /* 0x000000ffff437224 */ /* 0x104fe400078e0019 */
[----:B------:R-:W-:Y:S02]  /*1af30*/  IMAD.MOV.U32 R72, RZ, RZ, R25 ;  /* 0x000000ffff487224 */ /* 0x000fe400078e0019 */
[----:B------:R-:W1:Y:S01]  /*1af40*/  MUFU.EX2 R78, R78 ;  /* 0x0000004e004e7308 */ /* 0x000e620000000800 */
[----:B---3--:R-:W-:-:S01]  /*1af50*/  FADD.FTZ R13, R3, R80 ;  /* 0x00000050030d7221 */ /* 0x008fc20000010000 */
[----:B------:R-:W-:-:S06]  /*1af60*/  IMAD.MOV.U32 R80, RZ, RZ, R25 ;  /* 0x000000ffff507224 */ /* 0x000fcc00078e0019 */
[----:B------:R-:W2:Y:S01]  /*1af70*/  MUFU.EX2 R42, R42 ;  /* 0x0000002a002a7308 */ /* 0x000ea20000000800 */
[----:B0-----:R-:W-:-:S07]  /*1af80*/  FADD.FTZ R29, R101, R6 ;  /* 0x00000006651d7221 */ /* 0x001fce0000010000 */
[----:B------:R-:W0:Y:S01]  /*1af90*/  MUFU.EX2 R31, R31 ;  /* 0x0000001f001f7308 */ /* 0x000e220000000800 */
[----:B-1----:R-:W-:-:S07]  /*1afa0*/  FADD.FTZ R10, R78, R13 ;  /* 0x0000000d4e0a7221 */ /* 0x002fce0000010000 */
[----:B------:R-:W1:Y:S01]  /*1afb0*/  MUFU.EX2 R107, R107 ;  /* 0x0000006b006b7308 */ /* 0x000e620000000800 */
[----:B--2---:R-:W-:-:S01]  /*1afc0*/  FADD.FTZ R24, R42, R29 ;  /* 0x0000001d2a187221 */ /* 0x004fc20000010000 */
[----:B------:R-:W-:-:S06]  /*1afd0*/  IMAD.MOV.U32 R29, RZ, RZ, R25 ;  /* 0x000000ffff1d7224 */ /* 0x000fcc00078e0019 */
[----:B------:R-:W2:Y:S01]  /*1afe0*/  MUFU.EX2 R84, R84 ;  /* 0x0000005400547308 */ /* 0x000ea20000000800 */
[----:B0-----:R-:W-:-:S07]  /*1aff0*/  FADD.FTZ R13, R31, R10 ;  /* 0x0000000a1f0d7221 */ /* 0x001fce0000010000 */
[----:B------:R-:W0:Y:S01]  /*1b000*/  MUFU.EX2 R46, R46 ;  /* 0x0000002e002e7308 */ /* 0x000e220000000800 */
[C---:B-1----:R-:W-:Y:S01]  /*1b010*/  F2FP.SATFINITE.E4M3.F32.PACK_AB_MERGE_C R188, R107.reuse, R42, RZ ;  /* 0x0000002a6bbc723e */ /* 0x042fe200048070ff */
[----:B------:R-:W-:Y:S01]  /*1b020*/  FADD.FTZ R107, R107, R24 ;  /* 0x000000186b6b7221 */ /* 0x000fe20000010000 */
[-C--:B------:R-:W-:Y:S02]  /*1b030*/  MOV R42, R25.reuse ;  /* 0x00000019002a7202 */ /* 0x080fe40000000f00 */
[----:B------:R-:W-:Y:S02]  /*1b040*/  F2FP.SATFINITE.E4M3.F32.PACK_AB_MERGE_C R188, R101, R38, R188 ;  /* 0x0000002665bc723e */ /* 0x000fe400048070bc */
[----:B------:R-:W-:Y:S01]  /*1b050*/  MOV R38, R25 ;  /* 0x0000001900267202 */ /* 0x000fe20000000f00 */
[----:B------:R-:W1:Y:S01]  /*1b060*/  MUFU.EX2 R33, R33 ;  /* 0x0000002100217308 */ /* 0x000e620000000800 */
[C---:B--2---:R-:W-:Y:S01]  /*1b070*/  F2FP.SATFINITE.E4M3.F32.PACK_AB_MERGE_C R31, R84.reuse, R31, RZ ;  /* 0x0000001f541f723e */ /* 0x044fe200048070ff */
[----:B------:R-:W-:-:S03]  /*1b080*/  FADD.FTZ R84, R84, R13 ;  /* 0x0000000d54547221 */ /* 0x000fc60000010000 */
[----:B------:R-:W-:Y:S01]  /*1b090*/  F2FP.SATFINITE.E4M3.F32.PACK_AB_MERGE_C R189, R78, R3, R31 ;  /* 0x000000034ebd723e */ /* 0x000fe2000480701f */
[----:B------:R-:W-:Y:S01]  /*1b0a0*/  IMAD.MOV.U32 R31, RZ, RZ, R25 ;  /* 0x000000ffff1f7224 */ /* 0x000fe200078e0019 */
[----:B------:R-:W-:Y:S01]  /*1b0b0*/  MOV R78, R25 ;  /* 0x00000019004e7202 */ /* 0x000fe20000000f00 */
[----:B------:R-:W2:Y:S01]  /*1b0c0*/  MUFU.EX2 R105, R105 ;  /* 0x0000006900697308 */ /* 0x000ea20000000800 */
[----:B0-----:R-:W-:-:S07]  /*1b0d0*/  FADD.FTZ R10, R46, R107 ;  /* 0x0000006b2e0a7221 */ /* 0x001fce0000010000 */
[----:B------:R-:W0:Y:S01]  /*1b0e0*/  MUFU.EX2 R82, R82 ;  /* 0x0000005200527308 */ /* 0x000e220000000800 */
[----:B-1----:R-:W-:-:S01]  /*1b0f0*/  FADD.FTZ R13, R33, R84 ;  /* 0x00000054210d7221 */ /* 0x002fc20000010000 */
[----:B------:R-:W-:-:S06]  /*1b100*/  IMAD.MOV.U32 R84, RZ, RZ, R25 ;  /* 0x000000ffff547224 */ /* 0x000fcc00078e0019 */
[----:B------:R-:W-:Y:S01]  /*1b110*/  MUFU.EX2 R123, R123 ;  /* 0x0000007b007b7308 */ /* 0x000fe20000000800 */
[----:B--2---:R-:W-:-:S07]  /*1b120*/  FADD.FTZ R24, R105, R10 ;  /* 0x0000000a69187221 */ /* 0x004fce0000010000 */
[----:B------:R-:W1:Y:S01]  /*1b130*/  MUFU.EX2 R48, R48 ;  /* 0x0000003000307308 */ /* 0x000e620000000800 */
[----:B0-----:R-:W-:-:S07]  /*1b140*/  FADD.FTZ R26, R82, R13 ;  /* 0x0000000d521a7221 */ /* 0x001fce0000010000 */
[----:B------:R-:W0:Y:S08]  /*1b150*/  MUFU.EX2 R35, R35 ;  /* 0x0000002300237308 */ /* 0x000e300000000800 */
[----:B------:R-:W2:Y:S01]  /*1b160*/  MUFU.EX2 R20, R115 ;  /* 0x0000007300147308 */ /* 0x000ea20000000800 */
[----:B-1----:R-:W-:Y:S01]  /*1b170*/  F2FP.SATFINITE.E4M3.F32.PACK_AB_MERGE_C R190, R48, R123, RZ ;  /* 0x0000007b30be723e */ /* 0x002fe200048070ff */
[----:B------:R-:W-:Y:S01]  /*1b180*/  FADD.FTZ R123, R123, R24 ;  /* 0x000000187b7b7221 */ /* 0x000fe20000010000 */
[----:B------:R-:W-:-:S02]  /*1b190*/  IMAD.MOV.U32 R24, RZ, RZ, R25 ;  /* 0x000000ffff187224 */ /* 0x000fc400078e0019 */
[----:B------:R-:W-:Y:S01]  /*1b1a0*/  F2FP.SATFINITE.E4M3.F32.PACK_AB_MERGE_C R190, R105, R46, R190 ;  /* 0x0000002e69be723e */ /* 0x000fe200048070be */
[----:B------:R-:W-:-:S01]  /*1b1b0*/  FADD.FTZ R123, R48, R123 ;  /* 0x0000007b307b7221 */ /* 0x000fc20000010000 */
[----:B------:R-:W-:Y:S01]  /*1b1c0*/  MOV R46, R25 ;  /* 0x00000019002e7202 */ /* 0x000fe20000000f00 */
[----:B------:R-:W-:Y:S01]  /*1b1d0*/  MUFU.EX2 R52, R52 ;  /* 0x0000003400347308 */ /* 0x000fe20000000800 */
[----:B0-----:R-:W-:-:S01]  /*1b1e0*/  FADD.FTZ R13, R35, R26 ;  /* 0x0000001a230d7221 */ /* 0x001fc20000010000 */
[----:B------:R-:W-:Y:S01]  /*1b1f0*/  MOV R26, R25 ;  /* 0x00000019001a7202 */ /* 0x000fe20000000f00 */
[----:B------:R-:W-:-:S05]  /*1b200*/  IMAD.MOV.U32 R48, RZ, RZ, R25 ;  /* 0x000000ffff307224 */ /* 0x000fca00078e0019 */
[----:B------:R-:W0:Y:S01]  /*1b210*/  MUFU.EX2 R127, R127 ;  /* 0x0000007f007f7308 */ /* 0x000e220000000800 */
[----:B--2---:R-:W-:-:S01]  /*1b220*/  FADD.FTZ R13, R20, R13 ;  /* 0x0000000d140d7221 */ /* 0x004fc20000010000 */
[----:B------:R-:W-:-:S04]  /*1b230*/  F2FP.SATFINITE.E4M3.F32.PACK_AB_MERGE_C R35, R20, R35, RZ ;  /* 0x000000231423723e */ /* 0x000fc800048070ff */
[----:B------:R-:W-:Y:S01]  /*1b240*/  F2FP.SATFINITE.E4M3.F32.PACK_AB_MERGE_C R191, R82, R33, R35 ;  /* 0x0000002152bf723e */ /* 0x000fe20004807023 */
[--C-:B------:R-:W-:Y:S01]  /*1b250*/  IMAD.MOV.U32 R33, RZ, RZ, R25.reuse ;  /* 0x000000ffff217224 */ /* 0x100fe200078e0019 */
[----:B------:R-:W1:Y:S01]  /*1b260*/  MUFU.EX2 R50, R50 ;  /* 0x0000003200327308 */ /* 0x000e620000000800 */
[----:B------:R-:W-:Y:S01]  /*1b270*/  IMAD.MOV.U32 R35, RZ, RZ, R25 ;  /* 0x000000ffff237224 */ /* 0x000fe200078e0019 */
[----:B------:R-:W-:-:S06]  /*1b280*/  MOV R82, R25 ;  /* 0x0000001900527202 */ /* 0x000fcc0000000f00 */
[----:B------:R2:W3:Y:S01]  /*1b290*/  MUFU.EX2 R8, R41 ;  /* 0x0000002900087308 */ /* 0x0004e20000000800 */
[----:B0-----:R-:W-:-:S07]  /*1b2a0*/  F2FP.SATFINITE.E4M3.F32.PACK_AB_MERGE_C R192, R127, R52, RZ ;  /* 0x000000347fc0723e */ /* 0x001fce00048070ff */
[----:B------:R-:W0:Y:S01]  /*1b2b0*/  MUFU.EX2 R125, R125 ;  /* 0x0000007d007d7308 */ /* 0x000e220000000800 */
[----:B-1----:R-:W-:-:S01]  /*1b2c0*/  FADD.FTZ R4, R50, R123 ;  /* 0x0000007b32047221 */ /* 0x002fc20000010000 */
[----:B--2---:R-:W-:-:S06]  /*1b2d0*/  IMAD.MOV.U32 R41, RZ, RZ, R25 ;  /* 0x000000ffff297224 */ /* 0x004fcc00078e0019 */
[----:B------:R-:W1:Y:S01]  /*1b2e0*/  MUFU.EX2 R117, R117 ;  /* 0x0000007500757308 */ /* 0x000e620000000800 */
[----:B---3--:R-:W-:-:S07]  /*1b2f0*/  FADD.FTZ R20, R8, R13 ;  /* 0x0000000d08147221 */ /* 0x008fce0000010000 */
[----:B------:R-:W2:Y:S01]  /*1b300*/  MUFU.EX2 R121, R121 ;  /* 0x0000007900797308 */ /* 0x000ea20000000800 */
[C---:B0-----:R-:W-:Y:S01]  /*1b310*/  F2FP.SATFINITE.E4M3.F32.PACK_AB_MERGE_C R192, R125.reuse, R50, R192 ;  /* 0x000000327dc0723e */ /* 0x041fe200048070c0 */
[----:B------:R-:W-:Y:S01]  /*1b320*/  FADD.FTZ R125, R125, R4 ;  /* 0x000000047d7d7221 */ /* 0x000fe20000010000 */
[----:B------:R-:W-:-:S03]  /*1b330*/  MOV R50, R25 ;  /* 0x0000001900327202 */ /* 0x000fc60000000f00 */
[----:B------:R-:W-:Y:S02]  /*1b340*/  FADD.FTZ R52, R52, R125 ;  /* 0x0000007d34347221 */ /* 0x000fe40000010000 */
[----:B------:R-:W0:Y:S01]  /*1b350*/  MUFU.EX2 R6, R119 ;  /* 0x0000007700067308 */ /* 0x000e220000000800 */
[----:B-1----:R-:W-:-:S01]  /*1b360*/  FADD.FTZ R20, R117, R20 ;  /* 0x0000001475147221 */ /* 0x002fc20000010000 */
        /* <DEDUP_REMOVED lines=14> */
[----:B--2---:R-:W-:-:S07]  /*1b450*/  FADD.FTZ R5, R103, R6 ;  /* 0x0000000667057221 */ /* 0x004fce0000010000 */
[----:B------:R-:W-:Y:S01]  /*1b460*/  MUFU.EX2 R111, R111 ;  /* 0x0000006f006f7308 */ /* 0x000fe20000000800 */
[C---:B-1----:R-:W-:Y:S01]  /*1b470*/  F2FP.SATFINITE.E4M3.F32.PACK_AB_MERGE_C R194, R129.reuse, R54, R7 ;  /* 0x0000003681c2723e */ /* 0x042fe20004807007 */
[----:B------:R-:W-:Y:S01]  /*1b480*/  FADD.FTZ R129, R129, R4 ;  /* 0x0000000481817221 */ /* 0x000fe20000010000 */
[----:B------:R-:W-:-:S03]  /*1b490*/  MOV R54, R25 ;  /* 0x0000001900367202 */ /* 0x000fc60000000f00 */
[----:B------:R-:W-:Y:S02]  /*1b4a0*/  FADD.FTZ R56, R56, R129 ;  /* 0x0000008138387221 */ /* 0x000fe40000010000 */
[----:B------:R-:W1:Y:S01]  /*1b4b0*/  MUFU.EX2 R44, R44 ;  /* 0x0000002c002c7308 */ /* 0x000e620000000800 */
[----:B0-----:R-:W-:-:S01]  /*1b4c0*/  FADD.FTZ R4, R10, R5 ;  /* 0x000000050a047221 */ /* 0x001fc20000010000 */
[----:B------:R-:W-:-:S05]  /*1b4d0*/  VIADD R5, R147, 0xfffffffe ;  /* 0xfffffffe93057836 */ /* 0x000fca0000000000 */
[----:B------:R-:W-:Y:S02]  /*1b4e0*/  ISETP.GE.AND P1, PT, R5, R201, PT ;  /* 0x000000c90500720c */ /* 0x000fe40003f26270 */
[----:B-1----:R-:W-:Y:S01]  /*1b4f0*/  F2FP.SATFINITE.E4M3.F32.PACK_AB_MERGE_C R3, R44, R111, RZ ;  /* 0x0000006f2c03723e */ /* 0x002fe200048070ff */
[----:B------:R-:W-:-:S03]  /*1b500*/  FADD.FTZ R111, R111, R4 ;  /* 0x000000046f6f7221 */ /* 0x000fc60000010000 */
[----:B------:R-:W-:Y:S01]  /*1b510*/  F2FP.SATFINITE.E4M3.F32.PACK_AB_MERGE_C R195, R10, R103, R3 ;  /* 0x000000670ac3723e */ /* 0x000fe20004807003 */
[----:B------:R-:W-:-:S01]  /*1b520*/  FADD.FTZ R3, R131, R56 ;  /* 0x0000003883037221 */ /* 0x000fc20000010000 */
[----:B------:R-:W-:Y:S01]  /*1b530*/  FADD.FTZ R4, R44, R111 ;  /* 0x0000006f2c047221 */ /* 0x000fe20000010000 */
[--C-:B------:R-:W-:Y:S02]  /*1b540*/  IMAD.MOV.U32 R44, RZ, RZ, R25.reuse ;  /* 0x000000ffff2c7224 */ /* 0x100fe400078e0019 */
[----:B------:R-:W-:Y:S02]  /*1b550*/  IMAD.MOV.U32 R56, RZ, RZ, R25 ;  /* 0x000000ffff387224 */ /* 0x000fe400078e0019 */
[----:B------:R-:W-:Y:S05]  /*1b560*/  @!P1 BRA `(.L_x_478) ;  /* 0x0000003c009c9947 */ /* 0x000fea0003800000 */
[----:B------:R-:W-:Y:S01]  /*1b570*/  IMAD.MOV.U32 R6, RZ, RZ, R15 ;  /* 0x000000ffff067224 */ /* 0x000fe200078e000f */
[----:B------:R-:W-:Y:S01]  /*1b580*/  MOV R9, R148 ;  /* 0x0000009400097202 */ /* 0x000fe20000000f00 */
[----:B------:R-:W-:Y:S01]  /*1b590*/  IMAD.MOV.U32 R7, RZ, RZ, R14 ;  /* 0x000000ffff077224 */ /* 0x000fe200078e000e */
[----:B------:R-:W-:Y:S01]  /*1b5a0*/  CS2R R86, SRZ ;  /* 0x0000000000567805 */ /* 0x000fe2000001ff00 */
[----:B------:R-:W-:Y:S01]  /*1b5b0*/  IMAD.MOV.U32 R8, RZ, RZ, R198 ;  /* 0x000000ffff087224 */ /* 0x000fe200078e00c6 */
        /* <DEDUP_REMOVED lines=30> */
[----:B------:R-:W-:-:S07]  /*1b7a0*/  CS2R R24, SRZ ;  /* 0x0000000000187805 */ /* 0x000fce000001ff00 */
.L_x_489:
[----:B------:R-:W-:Y:S01]  /*1b7b0*/  ISETP.NE.AND P1, PT, R9, 0x1, PT ;  /* 0x000000010900780c */ /* 0x000fe20003f25270 */
[----:B------:R-:W-:Y:S05]  /*1b7c0*/  YIELD ;  /* 0x0000000000007946 */ /* 0x000fea0003800000 */
[----:B------:R-:W-:Y:S02]  /*1b7d0*/  SEL R11, RZ, 0x1, P1 ;  /* 0x00000001ff0b7807 */ /* 0x000fe40000800000 */
[----:B------:R-:W-:Y:S02]  /*1b7e0*/  ISETP.NE.AND P1, PT, R202, RZ, PT ;  /* 0x000000ffca00720c */ /* 0x000fe40003f25270 */
[----:B------:R-:W-:-:S11]  /*1b7f0*/  LOP3.LUT R198, R8, R11, RZ, 0x3c, !PT ;  /* 0x0000000b08c67212 */ /* 0x000fd600078e3cff */
[----:B------:R-:W-:Y:S05]  /*1b800*/  @P1 BRA `(.L_x_479) ;  /* 0x00000000003c1947 */ /* 0x000fea0003800000 */
[----:B------:R-:W-:Y:S05]  /*1b810*/  @!P0 BRA `(.L_x_480) ;  /* 0x0000000000048947 */ /* 0x000fea0003800000 */
[----:B------:R-:W-:Y:S01]  /*1b820*/  BPT.TRAP 0x1 ;  /* 0x000000040000795c */ /* 0x000fe20000300000 */
.L_x_480:
[----:B------:R-:W-:-:S05]  /*1b830*/  VIADD R10, R9, 0x1 ;  /* 0x00000001090a7836 */ /* 0x000fca0000000000 */
[----:B------:R-:W-:-:S04]  /*1b840*/  ISETP.NE.AND P2, PT, R10, 0x2, PT ;  /* 0x000000020a00780c */ /* 0x000fc80003f45270 */
[----:B------:R-:W-:Y:S02]  /*1b850*/  SEL R11, R10, RZ, P2 ;  /* 0x000000ff0a0b7207 */ /* 0x000fe40001000000 */
[----:B------:R-:W-:-:S03]  /*1b860*/  SHF.L.U32 R10, R198, 0x1f, RZ ;  /* 0x0000001fc60a7819 */ /* 0x000fc600000006ff */
[----:B------:R-:W-:-:S04]  /*1b870*/  IMAD R11, R11, 0x8, R16 ;  /* 0x000000080b0b7824 */ /* 0x000fc800078e0210 */
[----:B------:R0:W1:Y:S01]  /*1b880*/  SYNCS.PHASECHK.TRANS64.TRYWAIT P2, [R11+URZ+0x29830], R10 ;  /* 0x0298300a0b0075a7 */ /* 0x000062000804017f */
[----:B------:R-:W-:Y:S05]  /*1b890*/  @!P0 BRA `(.L_x_481) ;  /* 0x0000000000048947 */ /* 0x000fea0003800000 */
[----:B------:R-:W-:Y:S01]  /*1b8a0*/  BPT.TRAP 0x1 ;  /* 0x000000040000795c */ /* 0x000fe20000300000 */
.L_x_481:
[----:B------:R-:W-:Y:S04]  /*1b8b0*/  BSSY B0, `(.L_x_479) ;  /* 0x0000004000007945 */ /* 0x000fe80003800000 */
[----:B-1----:R-:W-:Y:S05]  /*1b8c0*/  @P2 BRA `(.L_x_482) ;  /* 0x0000000000082947 */ /* 0x002fea0003800000 */
[----:B------:R-:W1:Y:S02]  /*1b8d0*/  SYNCS.PHASECHK.TRANS64.TRYWAIT P2, [R11+URZ+0x29830], R10 ;  /* 0x0298300a0b0075a7 */ /* 0x000e64000804017f */
[----:B-1----:R-:W-:Y:S05]  /*1b8e0*/  @!P2 BRA `(.L_x_483) ;  /* 0x000000fc00b4a947 */ /* 0x002fea0003800000 */
.L_x_482:
[----:B------:R-:W-:Y:S05]  /*1b8f0*/  BSYNC B0 ;  /* 0x0000000000007941 */ /* 0x000fea0003800000 */
.L_x_479:
[----:B01----:R-:W0:Y:S01]  /*1b900*/  S2R R10, SR_TID.X ;  /* 0x00000000000a7919 */ /* 0x003e220000002100 */
[----:B------:R-:W-:Y:S05]  /*1b910*/  WARPSYNC.ALL ;  /* 0x0000000000007948 */ /* 0x000fea0003800000 */
[----:B------:R-:W-:Y:S01]  /*1b920*/  IMAD.MOV.U32 R13, RZ, RZ, -0x7fffffe0 ;  /* 0x80000020ff0d7424 */ /* 0x000fe200078e00ff */
[----:B------:R-:W-:Y:S01]  /*1b930*/  UMOV UR20, UR28 ;  /* 0x0000001c00147c82 */ /* 0x000fe20008000000 */
[----:B------:R-:W-:Y:S01]  /*1b940*/  UMOV UR21, UR29 ;  /* 0x0000001d00157c82 */ /* 0x000fe20008000000 */
[----:B------:R-:W-:Y:S01]  /*1b950*/  IMAD.MOV.U32 R89, RZ, RZ, -0x7fffffe0 ;  /* 0x80000020ff597424 */ /* 0x000fe200078e00ff */
[----:B------:R-:W-:Y:S01]  /*1b960*/  UMOV UR24, UR28 ;  /* 0x0000001c00187c82 */ /* 0x000fe20008000000 */
[----:B------:R-:W-:Y:S01]  /*1b970*/  R2UR UR23, R13 ;  /* 0x000000000d1772ca */ /* 0x000fe200000e0000 */
[----:B------:R-:W-:Y:S01]  /*1b980*/  UMOV UR25, UR29 ;  /* 0x0000001d00197c82 */ /* 0x000fe20008000000 */
[----:B------:R-:W-:Y:S01]  /*1b990*/  IMAD.MOV.U32 R15, RZ, RZ, -0x7fffffe0 ;  /* 0x80000020ff0f7424 */ /* 0x000fe200078e00ff */
[----:B------:R-:W-:Y:S01]  /*1b9a0*/  R2UR UR27, R89 ;  /* 0x00000000591b72ca */ /* 0x000fe200000e0000 */
[----:B------:R-:W-:Y:S01]  /*1b9b0*/  UMOV UR32, UR28 ;  /* 0x0000001c00207c82 */ /* 0x000fe20008000000 */
[----:B------:R-:W-:Y:S01]  /*1b9c0*/  MOV R21, 0x80000020 ;  /* 0x8000002000157802 */ /* 0x000fe20000000f00 */
[----:B------:R-:W-:Y:S01]  /*1b9d0*/  UMOV UR33, UR29 ;  /* 0x0000001d00217c82 */ /* 0x000fe20008000000 */
[----:B------:R-:W-:Y:S01]  /*1b9e0*/  R2UR UR31, R15 ;  /* 0x000000000f1f72ca */ /* 0x000fe200000e0000 */
[----:B------:R-:W-:Y:S01]  /*1b9f0*/  UMOV UR44, UR28 ;  /* 0x0000001c002c7c82 */ /* 0x000fe20008000000 */
[----:B------:R-:W-:Y:S01]  /*1ba00*/  R2UR UR35, R21 ;  /* 0x00000000152372ca */ /* 0x000fe200000e0000 */
[----:B------:R-:W-:Y:S01]  /*1ba10*/  UMOV UR45, UR29 ;  /* 0x0000001d002d7c82 */ /* 0x000fe20008000000 */
[----:B------:R-:W-:Y:S01]  /*1ba20*/  R2UR UR47, R89 ;  /* 0x00000000592f72ca */ /* 0x000fe200000e0000 */
[----:B------:R-:W-:Y:S01]  /*1ba30*/  IMAD.MOV.U32 R13, RZ, RZ, -0x7fffffe0 ;  /* 0x80000020ff0d7424 */ /* 0x000fe200078e00ff */
[----:B------:R-:W-:Y:S01]  /*1ba40*/  R2UR UR51, R15 ;  /* 0x000000000f3372ca */ /* 0x000fe200000e0000 */
[----:B------:R-:W-:Y:S01]  /*1ba50*/  IMAD.MOV.U32 R15, RZ, RZ, -0x7fffffe0 ;  /* 0x80000020ff0f7424 */ /* 0x000fe200078e00ff */
[----:B------:R-:W-:-:S02]  /*1ba60*/  MOV R21, 0x80000020 ;  /* 0x8000002000157802 */ /* 0x000fc40000000f00 */
[----:B0-----:R-:W-:Y:S01]  /*1ba70*/  SHF.R.U32.HI R11, RZ, 0x7, R10 ;  /* 0x00000007ff0b7819 */ /* 0x001fe2000001160a */
[----:B------:R-:W-:-:S03]  /*1ba80*/  VIADD R10, R9, 0x1 ;  /* 0x00000001090a7836 */ /* 0x000fc60000000000 */
[----:B------:R-:W-:-:S05]  /*1ba90*/  IADD3 R11, R11, 0x8, RZ ;  /* 0x000000080b0b7810 */ /* 0x000fca0007ffe0ff */
[----:B------:R0:W-:Y:S01]  /*1baa0*/  BAR.SYNC.DEFER_BLOCKING R11, 0x100 ;  /* 0x0004000b0000751d */ /* 0x0001e20000010000 */
[----:B------:R-:W-:-:S04]  /*1bab0*/  ISETP.NE.AND P2, PT, R10, 0x2, PT ;  /* 0x000000020a00780c */ /* 0x000fc80003f45270 */
[----:B------:R-:W-:-:S05]  /*1bac0*/  SEL R10, R10, RZ, P2 ;  /* 0x000000ff0a0a7207 */ /* 0x000fca0001000000 */
[----:B------:R-:W-:-:S04]  /*1bad0*/  IMAD R12, R10, 0x780, R0 ;  /* 0x000007800a0c7824 */ /* 0x000fc800078e0200 */
[C---:B------:R-:W-:Y:S01]  /*1bae0*/  VIADD R88, R12.reuse, 0x80 ;  /* 0x000000800c587836 */ /* 0x040fe20000000000 */
[C---:B------:R-:W-:Y:S01]  /*1baf0*/  R2UR UR22, R12.reuse ;  /* 0x000000000c1672ca */ /* 0x040fe200000e0000 */
[C---:B------:R-:W-:Y:S01]  /*1bb00*/  VIADD R14, R12.reuse, 0x100 ;  /* 0x000001000c0e7836 */ /* 0x040fe20000000000 */
[----:B------:R-:W-:Y:S02]  /*1bb10*/  IADD3 R20, R12, 0x180, RZ ;  /* 0x000001800c147810 */ /* 0x000fe40007ffe0ff */
[----:B------:R-:W-:Y:S01]  /*1bb20*/  R2UR UR26, R88 ;  /* 0x00000000581a72ca */ /* 0x000fe200000e0000 */
[----:B------:R-:W-:Y:S01]  /*1bb30*/  VIADD R88, R12, 0x200 ;  /* 0x000002000c587836 */ /* 0x000fe20000000000 */
[----:B------:R-:W-:Y:S01]  /*1bb40*/  R2UR UR30, R14 ;  /* 0x000000000e1e72ca */ /* 0x000fe200000e0000 */
[----:B------:R-:W-:Y:S01]  /*1bb50*/  VIADD R14, R12, 0x2 ;  /* 0x000000020c0e7836 */ /* 0x000fe20000000000 */
[----:B------:R-:W-:Y:S01]  /*1bb60*/  R2UR UR34, R20 ;  /* 0x00000000142272ca */ /* 0x000fe200000e0000 */
[----:B------:R-:W-:Y:S01]  /*1bb70*/  WARPGROUP.ARRIVE ;  /* 0x00000000000079c5 */ /* 0x000fe20000000000 */
[----:B------:R-:W-:Y:S01]  /*1bb80*/  R2UR UR46, R88 ;  /* 0x00000000582e72ca */ /* 0x000fe200000e0000 */
[----:B------:R-:W-:Y:S01]  /*1bb90*/  VIADD R20, R12, 0x82 ;  /* 0x000000820c147836 */ /* 0x000fe20000000000 */
[----:B------:R-:W-:Y:S01]  /*1bba0*/  R2UR UR50, R14 ;  /* 0x000000000e3272ca */ /* 0x000fe200000e0000 */
[----:B------:R-:W-:-:S02]  /*1bbb0*/  VIADD R14, R12, 0x102 ;  /* 0x000001020c0e7836 */ /* 0x000fc40000000000 */
[----:B------:R-:W-:Y:S01]  /*1bbc0*/  QGMMA.64x32x32.F32.E4M3.E4M3 R152, gdesc[UR20], RZ, !UPT, gsb0 ;  /* 0x00600000149879f3 */ /* 0x000fe2000c0008ff */
[----:B------:R-:W-:Y:S01]  /*1bbd0*/  R2UR UR22, R20 ;  /* 0x00000000141672ca */ /* 0x000fe200000e0000 */
[----:B------:R-:W-:Y:S01]  /*1bbe0*/  UMOV UR20, UR48 ;  /* 0x0000003000147c82 */ /* 0x000fe20008000000 */
[----:B------:R-:W-:Y:S01]  /*1bbf0*/  R2UR UR23, R21 ;  /* 0x00000000151772ca */ /* 0x000fe200000e0000 */
[----:B------:R-:W-:Y:S01]  /*1bc00*/  UMOV UR21, UR49 ;  /* 0x0000003100157c82 */ /* 0x000fe20008000000 */
[----:B------:R-:W-:Y:S02]  /*1bc10*/  WARPGROUP.DEPBAR.LE gsb0, 0x0 ;  /* 0x00008000000079c5 */ /* 0x000fe40000010000 */
[----:B------:R-:W-:-:S06]  /*1bc20*/  WARPGROUP.ARRIVE ;  /* 0x00000000000079c5 */ /* 0x000fcc0000000000 */
[----:B------:R-:W-:Y:S01]  /*1bc30*/  QGMMA.64x32x32.F32.E4M3.E4M3 R136, gdesc[UR24], RZ, !UPT, gsb0 ;  /* 0x00600000188879f3 */ /* 0x000fe2000c0008ff */
[----:B------:R-:W-:Y:S01]  /*1bc40*/  R2UR UR26, R14 ;  /* 0x000000000e1a72ca */ /* 0x000fe200000e0000 */
[----:B------:R-:W-:Y:S01]  /*1bc50*/  UMOV UR24, UR48 ;  /* 0x0000003000187c82 */ /* 0x000fe20008000000 */
[----:B------:R-:W-:Y:S01]  /*1bc60*/  R2UR UR27, R15 ;  /* 0x000000000f1b72ca */ /* 0x000fe200000e0000 */
[----:B------:R-:W-:Y:S01]  /*1bc70*/  UMOV UR25, UR49 ;  /* 0x0000003100197c82 */ /* 0x000fe20008000000 */
[----:B------:R-:W-:Y:S02]  /*1bc80*/  VIADD R14, R12, 0x182 ;  /* 0x000001820c0e7836 */ /* 0x000fe40000000000 */
[----:B------:R-:W-:Y:S01]  /*1bc90*/  IMAD.MOV.U32 R15, RZ, RZ, -0x7fffffe0 ;  /* 0x80000020ff0f7424 */ /* 0x000fe200078e00ff */
[----:B------:R-:W-:Y:S02]  /*1bca0*/  WARPGROUP.DEPBAR.LE gsb0, 0x0 ;  /* 0x00008000000079c5 */ /* 0x000fe40000010000 */
[----:B------:R-:W-:-:S06]  /*1bcb0*/  WARPGROUP.ARRIVE ;  /* 0x00000000000079c5 */ /* 0x000fcc0000000000 */
[----:B------:R-:W-:Y:S03]  /*1bcc0*/  QGMMA.64x32x32.F32.E4M3.E4M3 R120, gdesc[UR28], RZ, !UPT, gsb0 ;  /* 0x006000001c7879f3 */ /* 0x000fe6000c0008ff */
[----:B------:R-:W-:Y:S02]  /*1bcd0*/  WARPGROUP.DEPBAR.LE gsb0, 0x0 ;  /* 0x00008000000079c5 */ /* 0x000fe40000010000 */
[----:B------:R-:W-:-:S06]  /*1bce0*/  WARPGROUP.ARRIVE ;  /* 0x00000000000079c5 */ /* 0x000fcc0000000000 */
[----:B------:R-:W-:Y:S01]  /*1bcf0*/  QGMMA.64x32x32.F32.E4M3.E4M3 R104, gdesc[UR32], RZ, !UPT, gsb0 ;  /* 0x00600000206879f3 */ /* 0x000fe2000c0008ff */
[----:B------:R-:W-:Y:S01]  /*1bd00*/  R2UR UR34, R14 ;  /* 0x000000000e2272ca */ /* 0x000fe200000e0000 */
[----:B------:R-:W-:Y:S01]  /*1bd10*/  UMOV UR32, UR48 ;  /* 0x0000003000207c82 */ /* 0x000fe20008000000 */
[----:B------:R-:W-:Y:S01]  /*1bd20*/  R2UR UR35, R15 ;  /* 0x000000000f2372ca */ /* 0x000fe200000e0000 */
[----:B------:R-:W-:Y:S01]  /*1bd30*/  UMOV UR33, UR49 ;  /* 0x0000003100217c82 */ /* 0x000fe20008000000 */
[----:B------:R-:W-:Y:S01]  /*1bd40*/  IMAD.MOV.U32 R15, RZ, RZ, -0x7fffffe0 ;  /* 0x80000020ff0f7424 */ /* 0x000fe200078e00ff */
[----:B------:R-:W-:Y:S01]  /*1bd50*/  IADD3 R14, R12, 0x202, RZ ;  /* 0x000002020c0e7810 */ /* 0x000fe20007ffe0ff */
        /* <DEDUP_REMOVED lines=15> */
[----:B------:R-:W-:Y:S03]  /*1be50*/  QGMMA.64x32x32.F32.E4M3.E4M3 R152, gdesc[UR48], R152, gsb0 ;  /* 0x00600000309879f3 */ /* 0x000fe60008000898 */
        /* <DEDUP_REMOVED lines=145> */
[C---:B------:R-:W-:Y:S01]  /*1c770*/  VIADD R14, R12.reuse, 0x682 ;  /* 0x000006820c0e7836 */ /* 0x040fe20000000000 */
[----:B------:R-:W-:Y:S01]  /*1c780*/  IADD3 R12, R12, 0x702, RZ ;  /* 0x000007020c0c7810 */ /* 0x000fe20007ffe0ff */
        /* <DEDUP_REMOVED lines=31> */
[----:B0-----:R-:W-:Y:S05]  /*1c980*/  @P1 BRA `(.L_x_484) ;  /* 0x0000000000281947 */ /* 0x001fea0003800000 */
[----:B------:R-:W-:Y:S05]  /*1c990*/  @!P0 BRA `(.L_x_485) ;  /* 0x0000000000048947 */ /* 0x000fea0003800000 */
[----:B------:R-:W-:Y:S01]  /*1c9a0*/  BPT.TRAP 0x1 ;  /* 0x000000040000795c */ /* 0x000fe20000300000 */
.L_x_485:
[----:B------:R-:W-:Y:S01]  /*1c9b0*/  SHF.L.U32 R8, R8, 0x1f, RZ ;  /* 0x0000001f08087819 */ /* 0x000fe200000006ff */
[----:B------:R-:W-:-:S04]  /*1c9c0*/  IMAD R11, R9, 0x8, R16 ;  /* 0x00000008090b7824 */ /* 0x000fc800078e0210 */
[----:B------:R0:W1:Y:S01]  /*1c9d0*/  SYNCS.PHASECHK.TRANS64.TRYWAIT P1, [R11+URZ+0x29850], R8 ;  /* 0x029850080b0075a7 */ /* 0x000062000802017f */
[----:B------:R-:W-:Y:S05]  /*1c9e0*/  @!P0 BRA `(.L_x_486) ;  /* 0x0000000000048947 */ /* 0x000fea0003800000 */
[----:B------:R-:W-:Y:S01]  /*1c9f0*/  BPT.TRAP 0x1 ;  /* 0x000000040000795c */ /* 0x000fe20000300000 */
.L_x_486:
[----:B-1----:R-:W-:Y:S05]  /*1ca00*/  @P1 BRA `(.L_x_484) ;  /* 0x0000000000081947 */ /* 0x002fea0003800000 */
[----:B------:R-:W1:Y:S02]  /*1ca10*/  SYNCS.PHASECHK.TRANS64.TRYWAIT P1, [R11+URZ+0x29850], R8 ;  /* 0x029850080b0075a7 */ /* 0x000e64000802017f */
[----:B-1----:R-:W-:Y:S05]  /*1ca20*/  @!P1 BRA `(.L_x_487) ;  /* 0x000000ec00789947 */ /* 0x002fea0003800000 */
.L_x_484:
[----:B01----:R-:W-:Y:S01]  /*1ca30*/  VIADD R8, R16, 0x400 ;  /* 0x0000040010087836 */ /* 0x003fe20000000000 */
[----:B------:R-:W-:Y:S01]  /*1ca40*/  MOV R13, 0xc0000010 ;  /* 0xc0000010000d7802 */ /* 0x000fe20000000f00 */
[----:B------:R-:W-:Y:S05]  /*1ca50*/  WARPSYNC.ALL ;  /* 0x0000000000007948 */ /* 0x000fea0003800000 */
[----:B------:R-:W-:Y:S01]  /*1ca60*/  SHF.R.U32.HI R8, RZ, 0x4, R8 ;  /* 0x00000004ff087819 */ /* 0x000fe20000011608 */
[----:B------:R-:W-:Y:S01]  /*1ca70*/  WARPGROUP.ARRIVE ;  /* 0x00000000000079c5 */ /* 0x000fe20000000000 */
[----:B------:R-:W-:Y:S01]  /*1ca80*/  R2UR UR7, R13 ;  /* 0x000000000d0772ca */ /* 0x000fe200000e0000 */
[----:B------:R-:W-:Y:S01]  /*1ca90*/  IMAD.MOV.U32 R15, RZ, RZ, -0x3ffffff0 ;  /* 0xc0000010ff0f7424 */ /* 0x000fe200078e00ff */
[----:B------:R-:W-:Y:S01]  /*1caa0*/  LOP3.LUT R8, R8, 0x3fff, RZ, 0xc0, !PT ;  /* 0x00003fff08087812 */ /* 0x000fe200078ec0ff */
[C---:B------:R-:W-:Y:S01]  /*1cab0*/  FMUL.FTZ R13, R2.reuse, R154 ;  /* 0x0000009a020d7220 */ /* 0x040fe20000410000 */
[C---:B------:R-:W-:Y:S01]  /*1cac0*/  FMUL.FTZ R11, R2.reuse, R153 ;  /* 0x00000099020b7220 */ /* 0x040fe20000410000 */
[----:B------:R-:W-:Y:S01]  /*1cad0*/  FMUL.FTZ R20, R2, R155 ;  /* 0x0000009b02147220 */ /* 0x000fe20000410000 */
[----:B------:R-:W-:Y:S01]  /*1cae0*/  LOP3.LUT R8, R8, 0x10000, RZ, 0xfc, !PT ;  /* 0x0001000008087812 */ /* 0x000fe200078efcff */
[C---:B------:R-:W-:Y:S01]  /*1caf0*/  FMUL.FTZ R21, R2.reuse, R156 ;  /* 0x0000009c02157220 */ /* 0x040fe20000410000 */
[C---:B------:R-:W-:Y:S01]  /*1cb00*/  FMUL.FTZ R153, R2.reuse, R158 ;  /* 0x0000009e02997220 */ /* 0x040fe20000410000 */
[----:B------:R-:W-:Y:S01]  /*1cb10*/  MUFU.TANH R13, R13 ;  /* 0x0000000d000d7308 */ /* 0x000fe20000002400 */
[----:B------:R-:W-:Y:S01]  /*1cb20*/  FMUL.FTZ R154, R2, R159 ;  /* 0x0000009f029a7220 */ /* 0x000fe20000410000 */
[----:B------:R-:W-:-:S02]  /*1cb30*/  IMAD R12, R9, 0x500, R8 ;  /* 0x00000500090c7824 */ /* 0x000fc400078e0208 */
[C---:B------:R-:W-:Y:S01]  /*1cb40*/  FMUL.FTZ R8, R2.reuse, R152 ;  /* 0x0000009802087220 */ /* 0x040fe20000410000 */
[C---:B------:R-:W-:Y:S01]  /*1cb50*/  FMUL.FTZ R152, R2.reuse, R157 ;  /* 0x0000009d02987220 */ /* 0x040fe20000410000 */
[----:B------:R-:W-:Y:S01]  /*1cb60*/  FMUL.FTZ R155, R2, R160 ;  /* 0x000000a0029b7220 */ /* 0x000fe20000410000 */
[C---:B------:R-:W-:Y:S01]  /*1cb70*/  VIADD R14, R12.reuse, 0x100 ;  /* 0x000001000c0e7836 */ /* 0x040fe20000000000 */
[----:B------:R-:W-:Y:S01]  /*1cb80*/  R2UR UR6, R12 ;  /* 0x000000000c0672ca */ /* 0x000fe200000e0000 */
[----:B------:R-:W-:Y:S01]  /*1cb90*/  MUFU.TANH R11, R11 ;  /* 0x0000000b000b7308 */ /* 0x000fe20000002400 */
[C---:B------:R-:W-:Y:S01]  /*1cba0*/  FMUL.FTZ R157, R2.reuse, R162 ;  /* 0x000000a2029d7220 */ /* 0x040fe20000410000 */
[C---:B------:R-:W-:Y:S01]  /*1cbb0*/  FMUL.FTZ R156, R2.reuse, R161 ;  /* 0x000000a1029c7220 */ /* 0x040fe20000410000 */
[C---:B------:R-:W-:Y:S01]  /*1cbc0*/  FMUL.FTZ R158, R2.reuse, R163 ;  /* 0x000000a3029e7220 */ /* 0x040fe20000410000 */
[C---:B------:R-:W-:Y:S01]  /*1cbd0*/  FMUL.FTZ R159, R2.reuse, R164 ;  /* 0x000000a4029f7220 */ /* 0x040fe20000410000 */
[C---:B------:R-:W-:Y:S01]  /*1cbe0*/  FMUL.FTZ R161, R2.reuse, R166 ;  /* 0x000000a602a17220 */ /* 0x040fe20000410000 */
[C---:B------:R-:W-:Y:S01]  /*1cbf0*/  FMUL.FTZ R160, R2.reuse, R165 ;  /* 0x000000a502a07220 */ /* 0x040fe20000410000 */
[C---:B------:R-:W-:Y:S01]  /*1cc00*/  FMUL.FTZ R162, R2.reuse, R167 ;  /* 0x000000a702a27220 */ /* 0x040fe20000410000 */
[----:B------:R-:W0:Y:S01]  /*1cc10*/  MUFU.TANH R8, R8 ;  /* 0x0000000800087308 */ /* 0x000e220000002400 */
[C---:B------:R-:W-:Y:S01]  /*1cc20*/  FMUL.FTZ R136, R2.reuse, R136 ;  /* 0x0000008802887220 */ /* 0x040fe20000410000 */
[C---:B------:R-:W-:Y:S01]  /*1cc30*/  FMUL.FTZ R138, R2.reuse, R138 ;  /* 0x0000008a028a7220 */ /* 0x040fe20000410000 */
[----:B------:R-:W-:Y:S01]  /*1cc40*/  FMUL.FTZ R137, R2, R137 ;  /* 0x0000008902897220 */ /* 0x000fe20000410000 */
[----:B------:R-:W-:Y:S01]  /*1cc50*/  QGMMA.64x128x32.F32.E4M3.E4M3 R24, R176, gdesc[UR4], R24, gsb0 ;  /* 0x01e00004b0187df3 */ /* 0x000fe20008000818 */
[----:B------:R-:W-:Y:S01]  /*1cc60*/  R2UR UR6, R14 ;  /* 0x000000000e0672ca */ /* 0x000fe200000e0000 */
[----:B------:R-:W-:Y:S01]  /*1cc70*/  VIADD R14, R12, 0x200 ;  /* 0x000002000c0e7836 */ /* 0x000fe20000000000 */
[----:B------:R-:W-:Y:S01]  /*1cc80*/  R2UR UR7, R15 ;  /* 0x000000000f0772ca */ /* 0x000fe200000e0000 */
[----:B------:R-:W1:Y:S01]  /*1cc90*/  MUFU.TANH R20, R20 ;  /* 0x0000001400147308 */ /* 0x000e620000002400 */
[----:B------:R-:W-:Y:S01]  /*1cca0*/  MOV R15, 0xc0000010 ;  /* 0xc0000010000f7802 */ /* 0x000fe20000000f00 */
        /* <DEDUP_REMOVED lines=13> */
[C---:B------:R-:W-:Y:S01]  /*1cd80*/  FMUL.FTZ R151, R2.reuse, R151 ;  /* 0x0000009702977220 */ /* 0x040fe20000410000 */
[----:B------:R-:W3:Y:S01]  /*1cd90*/  MUFU.TANH R153, R153 ;  /* 0x0000009900997308 */ /* 0x000ee20000002400 */
[C---:B------:R-:W-:Y:S01]  /*1cda0*/  FMUL.FTZ R120, R2.reuse, R120 ;  /* 0x0000007802787220 */ /* 0x040fe20000410000 */
[C---:B------:R-:W-:Y:S01]  /*1cdb0*/  FMUL.FTZ R122, R2.reuse, R122 ;  /* 0x0000007a027a7220 */ /* 0x040fe20000410000 */
[C---:B------:R-:W-:Y:S01]  /*1cdc0*/  FMUL.FTZ R121, R2.reuse, R121 ;  /* 0x0000007902797220 */ /* 0x040fe20000410000 */
[C---:B------:R-:W-:Y:S01]  /*1cdd0*/  FMUL.FTZ R123, R2.reuse, R123 ;  /* 0x0000007b027b7220 */ /* 0x040fe20000410000 */
[C---:B------:R-:W-:Y:S01]  /*1cde0*/  FMUL.FTZ R124, R2.reuse, R124 ;  /* 0x0000007c027c7220 */ /* 0x040fe20000410000 */
[C---:B------:R-:W-:Y:S01]  /*1cdf0*/  FMUL.FTZ R126, R2.reuse, R126 ;  /* 0x0000007e027e7220 */ /* 0x040fe20000410000 */
[C---:B------:R-:W-:Y:S01]  /*1ce00*/  FMUL.FTZ R125, R2.reuse, R125 ;  /* 0x0000007d027d7220 */ /* 0x040fe20000410000 */
[----:B------:R-:W4:Y:S01]  /*1ce10*/  MUFU.TANH R152, R152 ;  /* 0x0000009800987308 */ /* 0x000f220000002400 */
        /* <DEDUP_REMOVED lines=45> */
[----:B------:R-:W-:Y:S01]  /*1d0f0*/  FMUL.FTZ R103, R2, R103 ;  /* 0x0000006702677220 */ /* 0x000fe20000410000 */
[----:B------:R-:W0:Y:S01]  /*1d100*/  S2R R235, SR_TID.X ;  /* 0x0000000000eb7919 */ /* 0x000e220000002100 */
[----:B------:R-:W5:Y:S08]  /*1d110*/  MUFU.TANH R159, R159 ;  /* 0x0000009f009f7308 */ /* 0x000f700000002400 */
[----:B------:R-:W5:Y:S08]  /*1d120*/  MUFU.TANH R161, R161 ;  /* 0x000000a100a17308 */ /* 0x000f700000002400 */
[----:B------:R-:W5:Y:S08]  /*1d130*/  MUFU.TANH R160, R160 ;  /* 0x000000a000a07308 */ /* 0x000f700000002400 */
[----:B------:R-:W5:Y:S01]  /*1d140*/  MUFU.TANH R162, R162 ;  /* 0x000000a200a27308 */ /* 0x000f620000002400 */
[----:B0-----:R-:W-:-:S07]  /*1d150*/  LOP3.LUT R235, R235, 0x7f, RZ, 0xc0, !PT ;  /* 0x0000007febeb7812 */ /* 0x001fce00078ec0ff */
[----:B------:R-:W0:Y:S01]  /*1d160*/  MUFU.TANH R136, R136 ;  /* 0x0000008800887308 */ /* 0x000e220000002400 */
[----:B------:R-:W-:Y:S02]  /*1d170*/  ISETP.NE.AND P1, PT, R235, RZ, PT ;  /* 0x000000ffeb00720c */ /* 0x000fe40003f25270 */
[----:B------:R-:W1:Y:S05]  /*1d180*/  S2R R235, SR_TID.X ;  /* 0x0000000000eb7919 */ /* 0x000e6a0000002100 */
[----:B------:R-:W0:Y:S08]  /*1d190*/  MUFU.TANH R138, R138 ;  /* 0x0000008a008a7308 */ /* 0x000e300000002400 */
[----:B------:R-:W0:Y:S08]  /*1d1a0*/  MUFU.TANH R137, R137 ;  /* 0x0000008900897308 */ /* 0x000e300000002400 */
[----:B------:R-:W0:Y:S08]  /*1d1b0*/  MUFU.TANH R139, R139 ;  /* 0x0000008b008b7308 */ /* 0x000e300000002400 */
[----:B------:R-:W0:Y:S01]  /*1d1c0*/  MUFU.TANH R140, R140 ;  /* 0x0000008c008c7308 */ /* 0x000e220000002400 */
[----:B------:R-:W-:-:S02]  /*1d1d0*/  WARPGROUP.DEPBAR.LE gsb0, 0x0 ;  /* 0x00008000000079c5 */ /* 0x000fc40000010000 */
[----:B------:R-:W-:Y:S01]  /*1d1e0*/  WARPGROUP.ARRIVE ;  /* 0x00000000000079c5 */ /* 0x000fe20000000000 */
[----:B-1----:R-:W-:-:S04]  /*1d1f0*/  SHF.R.U32.HI R235, RZ, 0x7, R235 ;  /* 0x00000007ffeb7819 */ /* 0x002fc800000116eb */
[----:B------:R-:W1:Y:S01]  /*1d200*/  MUFU.TANH R142, R142 ;  /* 0x0000008e008e7308 */ /* 0x000e620000002400 */
[----:B------:R-:W-:Y:S01]  /*1d210*/  QGMMA.64x128x32.F32.E4M3.E4M3 R24, R180, gdesc[UR4], R24, gsb0 ;  /* 0x01e00004b4187df3 */ /* 0x000fe20008000818 */
[----:B------:R-:W-:Y:S01]  /*1d220*/  R2UR UR6, R14 ;  /* 0x000000000e0672ca */ /* 0x000fe200000e0000 */
[----:B------:R-:W-:Y:S01]  /*1d230*/  VIADD R14, R12, 0x300 ;  /* 0x000003000c0e7836 */ /* 0x000fe20000000000 */
[----:B------:R-:W-:Y:S01]  /*1d240*/  R2UR UR7, R15 ;  /* 0x000000000f0772ca */ /* 0x000fe200000e0000 */
[----:B------:R-:W-:-:S03]  /*1d250*/  IMAD.MOV.U32 R15, RZ, RZ, -0x3ffffff0 ;  /* 0xc0000010ff0f7424 */ /* 0x000fc600078e00ff */
[----:B------:R-:W1:Y:S08]  /*1d260*/  MUFU.TANH R141, R141 ;  /* 0x0000008d008d7308 */ /* 0x000e700000002400 */
        /* <DEDUP_REMOVED lines=15> */
[----:B------:R-:W1:Y:S01]  /*1d360*/  MUFU.TANH R125, R125 ;  /* 0x0000007d007d7308 */ /* 0x000e620000002400 */
[----:B------:R-:W-:-:S02]  /*1d370*/  WARPGROUP.DEPBAR.LE gsb0, 0x0 ;  /* 0x00008000000079c5 */ /* 0x000fc40000010000 */
[----:B------:R-:W-:-:S05]  /*1d380*/  WARPGROUP.ARRIVE ;  /* 0x00000000000079c5 */ /* 0x000fca0000000000 */
[----:B------:R-:W1:Y:S01]  /*1d390*/  MUFU.TANH R127, R127 ;  /* 0x0000007f007f7308 */ /* 0x000e620000002400 */
[----:B------:R-:W-:Y:S01]  /*1d3a0*/  QGMMA.64x128x32.F32.E4M3.E4M3 R24, R184, gdesc[UR4], R24, gsb0 ;  /* 0x01e00004b8187df3 */ /* 0x000fe20008000818 */
[----:B------:R-:W-:Y:S02]  /*1d3b0*/  R2UR UR6, R14 ;  /* 0x000000000e0672ca */ /* 0x000fe400000e0000 */
[----:B------:R-:W-:-:S04]  /*1d3c0*/  R2UR UR7, R15 ;  /* 0x000000000f0772ca */ /* 0x000fc800000e0000 */
[----:B------:R-:W1:Y:S01]  /*1d3d0*/  MUFU.TANH R128, R128 ;  /* 0x0000008000807308 */ /* 0x000e620000002400 */
[----:B------:R-:W-:Y:S02]  /*1d3e0*/  FMNMX.FTZ R15, R8, R7, !PT ;  /* 0x00000007080f7209 */ /* 0x000fe40007810000 */
[----:B------:R-:W-:Y:S02]  /*1d3f0*/  FMNMX.FTZ R14, R13, R6, !PT ;  /* 0x000000060d0e7209 */ /* 0x000fe40007810000 */
[----:B------:R-:W-:Y:S02]  /*1d400*/  FMNMX.FTZ R15, R11, R15, !PT ;  /* 0x0000000f0b0f7209 */ /* 0x000fe40007810000 */
[----:B------:R-:W-:Y:S01]  /*1d410*/  FMNMX.FTZ R14, R20, R14, !PT ;  /* 0x0000000e140e7209 */ /* 0x000fe20007810000 */
[----:B------:R-:W1:Y:S01]  /*1d420*/  MUFU.TANH R130, R130 ;  /* 0x0000008200827308 */ /* 0x000e620000002400 */
[----:B--2---:R-:W-:Y:S02]  /*1d430*/  FMNMX.FTZ R15, R21, R15, !PT ;  /* 0x0000000f150f7209 */ /* 0x004fe40007810000 */
[----:B---3--:R-:W-:-:S02]  /*1d440*/  FMNMX.FTZ R14, R153, R14, !PT ;  /* 0x0000000e990e7209 */ /* 0x008fc40007810000 */
[----:B----4-:R-:W-:Y:S02]  /*1d450*/  FMNMX.FTZ R15, R152, R15, !PT ;  /* 0x0000000f980f7209 */ /* 0x010fe40007810000 */
[----:B-----5:R-:W-:Y:S01]  /*1d460*/  FMNMX.FTZ R14, R154, R14, !PT ;  /* 0x0000000e9a0e7209 */ /* 0x020fe20007810000 */
[----:B------:R-:W2:Y:S01]  /*1d470*/  MUFU.TANH R129, R129 ;  /* 0x0000008100817308 */ /* 0x000ea20000002400 */
[----:B------:R-:W-:Y:S02]  /*1d480*/  FMNMX.FTZ R15, R155, R15, !PT ;  /* 0x0000000f9b0f7209 */ /* 0x000fe40007810000 */
[----:B------:R-:W-:Y:S02]  /*1d490*/  FMNMX.FTZ R14, R157, R14, !PT ;  /* 0x0000000e9d0e7209 */ /* 0x000fe40007810000 */
[----:B------:R-:W-:Y:S02]  /*1d4a0*/  FMNMX.FTZ R15, R156, R15, !PT ;  /* 0x0000000f9c0f7209 */ /* 0x000fe40007810000 */
[----:B------:R-:W-:Y:S01]  /*1d4b0*/  FMNMX.FTZ R14, R158, R14, !PT ;  /* 0x0000000e9e0e7209 */ /* 0x000fe20007810000 */
[----:B------:R-:W3:Y:S01]  /*1d4c0*/  MUFU.TANH R131, R131 ;  /* 0x0000008300837308 */ /* 0x000ee20000002400 */
[----:B------:R-:W-:-:S02]  /*1d4d0*/  FMNMX.FTZ R15, R159, R15, !PT ;  /* 0x0000000f9f0f7209 */ /* 0x000fc40007810000 */
[----:B------:R-:W-:Y:S02]  /*1d4e0*/  FMNMX.FTZ R14, R161, R14, !PT ;  /* 0x0000000ea10e7209 */ /* 0x000fe40007810000 */
[----:B------:R-:W-:Y:S02]  /*1d4f0*/  FMNMX.FTZ R15, R160, R15, !PT ;  /* 0x0000000fa00f7209 */ /* 0x000fe40007810000 */
[----:B------:R-:W-:Y:S01]  /*1d500*/  FMNMX.FTZ R14, R162, R14, !PT ;  /* 0x0000000ea20e7209 */ /* 0x000fe20007810000 */
[----:B------:R-:W4:Y:S01]  /*1d510*/  MUFU.TANH R132, R132 ;  /* 0x0000008400847308 */ /* 0x000f220000002400 */
[----:B0-----:R-:W-:Y:S02]  /*1d520*/  FMNMX.FTZ R15, R136, R15, !PT ;  /* 0x0000000f880f7209 */ /* 0x001fe40007810000 */
[----:B------:R-:W-:Y:S02]  /*1d530*/  FMNMX.FTZ R14, R138, R14, !PT ;  /* 0x0000000e8a0e7209 */ /* 0x000fe40007810000 */
[----:B------:R-:W-:-:S02]  /*1d540*/  FMNMX.FTZ R15, R137, R15, !PT ;  /* 0x0000000f890f7209 */ /* 0x000fc40007810000 */
[----:B------:R-:W-:Y:S01]  /*1d550*/  FMNMX.FTZ R14, R139, R14, !PT ;  /* 0x0000000e8b0e7209 */ /* 0x000fe20007810000 */
[----:B------:R-:W0:Y:S01]  /*1d560*/  MUFU.TANH R134, R134 ;  /* 0x0000008600867308 */ /* 0x000e220000002400 */
[----:B------:R-:W-:Y:S02]  /*1d570*/  FMNMX.FTZ R15, R140, R15, !PT ;  /* 0x0000000f8c0f7209 */ /* 0x000fe40007810000 */
[----:B-1----:R-:W-:Y:S02]  /*1d580*/  FMNMX.FTZ R14, R142, R14, !PT ;  /* 0x0000000e8e0e7209 */ /* 0x002fe40007810000 */
[----:B------:R-:W-:Y:S02]  /*1d590*/  FMNMX.FTZ R15, R141, R15, !PT ;  /* 0x0000000f8d0f7209 */ /* 0x000fe40007810000 */
[----:B------:R-:W-:Y:S01]  /*1d5a0*/  FMNMX.FTZ R14, R143, R14, !PT ;  /* 0x0000000e8f0e7209 */ /* 0x000fe20007810000 */
[----:B------:R-:W1:Y:S01]  /*1d5b0*/  MUFU.TANH R133, R133 ;  /* 0x0000008500857308 */ /* 0x000e620000002400 */
[----:B------:R-:W-:-:S02]  /*1d5c0*/  FMNMX.FTZ R15, R144, R15, !PT ;  /* 0x0000000f900f7209 */ /* 0x000fc40007810000 */
[----:B------:R-:W-:Y:S02]  /*1d5d0*/  FMNMX.FTZ R14, R146, R14, !PT ;  /* 0x0000000e920e7209 */ /* 0x000fe40007810000 */
[----:B------:R-:W-:Y:S02]  /*1d5e0*/  FMNMX.FTZ R15, R145, R15, !PT ;  /* 0x0000000f910f7209 */ /* 0x000fe40007810000 */
[----:B------:R-:W-:Y:S01]  /*1d5f0*/  FMNMX.FTZ R14, R147, R14, !PT ;  /* 0x0000000e930e7209 */ /* 0x000fe20007810000 */
[----:B------:R-:W5:Y:S01]  /*1d600*/  MUFU.TANH R135, R135 ;  /* 0x0000008700877308 */ /* 0x000f620000002400 */
[----:B------:R-:W-:Y:S02]  /*1d610*/  FMNMX.FTZ R15, R148, R15, !PT ;  /* 0x0000000f940f7209 */ /* 0x000fe40007810000 */
[----:B------:R-:W-:Y:S02]  /*1d620*/  FMNMX.FTZ R14, R150, R14, !PT ;  /* 0x0000000e960e7209 */ /* 0x000fe40007810000 */
[----:B------:R-:W-:-:S02]  /*1d630*/  FMNMX.FTZ R15, R149, R15, !PT ;  /* 0x0000000f950f7209 */ /* 0x000fc40007810000 */
[----:B------:R-:W-:Y:S01]  /*1d640*/  FMNMX.FTZ R14, R151, R14, !PT ;  /* 0x0000000e970e7209 */ /* 0x000fe20007810000 */
[----:B------:R-:W5:Y:S01]  /*1d650*/  MUFU.TANH R104, R104 ;  /* 0x0000006800687308 */ /* 0x000f620000002400 */
[----:B------:R-:W-:Y:S02]  /*1d660*/  FMNMX.FTZ R15, R120, R15, !PT ;  /* 0x0000000f780f7209 */ /* 0x000fe40007810000 */
[----:B------:R-:W-:Y:S02]  /*1d670*/  FMNMX.FTZ R14, R122, R14, !PT ;  /* 0x0000000e7a0e7209 */ /* 0x000fe40007810000 */
[----:B------:R-:W-:Y:S02]  /*1d680*/  FMNMX.FTZ R15, R121, R15, !PT ;  /* 0x0000000f790f7209 */ /* 0x000fe40007810000 */
[----:B------:R-:W-:Y:S01]  /*1d690*/  FMNMX.FTZ R14, R123, R14, !PT ;  /* 0x0000000e7b0e7209 */ /* 0x000fe20007810000 */
[----:B------:R-:W5:Y:S01]  /*1d6a0*/  MUFU.TANH R106, R106 ;  /* 0x0000006a006a7308 */ /* 0x000f620000002400 */
[----:B------:R-:W-:-:S02]  /*1d6b0*/  FMNMX.FTZ R15, R124, R15, !PT ;  /* 0x0000000f7c0f7209 */ /* 0x000fc40007810000 */
[----:B------:R-:W-:Y:S02]  /*1d6c0*/  FMNMX.FTZ R14, R126, R14, !PT ;  /* 0x0000000e7e0e7209 */ /* 0x000fe40007810000 */
[----:B------:R-:W-:Y:S02]  /*1d6d0*/  FMNMX.FTZ R15, R125, R15, !PT ;  /* 0x0000000f7d0f7209 */ /* 0x000fe40007810000 */
[----:B------:R-:W-:Y:S01]  /*1d6e0*/  FMNMX.FTZ R14, R127, R14, !PT ;  /* 0x0000000e7f0e7209 */ /* 0x000fe20007810000 */
[----:B------:R-:W5:Y:S01]  /*1d6f0*/  MUFU.TANH R105, R105 ;  /* 0x0000006900697308 */ /* 0x000f620000002400 */
[----:B------:R-:W-:Y:S02]  /*1d700*/  FMNMX.FTZ R15, R128, R15, !PT ;  /* 0x0000000f800f7209 */ /* 0x000fe40007810000 */
[----:B------:R-:W-:Y:S02]  /*1d710*/  FMNMX.FTZ R14, R130, R14, !PT ;  /* 0x0000000e820e7209 */ /* 0x000fe40007810000 */
[----:B--2---:R-:W-:-:S02]  /*1d720*/  FMNMX.FTZ R15, R129, R15, !PT ;  /* 0x0000000f810f7209 */ /* 0x004fc40007810000 */
[----:B---3--:R-:W-:Y:S01]  /*1d730*/  FMNMX.FTZ R14, R131, R14, !PT ;  /* 0x0000000e830e7209 */ /* 0x008fe20007810000 */
[----:B------:R-:W2:Y:S01]  /*1d740*/  MUFU.TANH R107, R107 ;  /* 0x0000006b006b7308 */ /* 0x000ea20000002400 */
[----:B----4-:R-:W-:Y:S02]  /*1d750*/  FMNMX.FTZ R15, R132, R15, !PT ;  /* 0x0000000f840f7209 */ /* 0x010fe40007810000 */
[----:B0-----:R-:W-:Y:S02]  /*1d760*/  FMNMX.FTZ R14, R134, R14, !PT ;  /* 0x0000000e860e7209 */ /* 0x001fe40007810000 */
[----:B-1----:R-:W-:Y:S02]  /*1d770*/  FMNMX.FTZ R15, R133, R15, !PT ;  /* 0x0000000f850f7209 */ /* 0x002fe40007810000 */
[----:B-----5:R-:W-:Y:S01]  /*1d780*/  FMNMX.FTZ R14, R135, R14, !PT ;  /* 0x0000000e870e7209 */ /* 0x020fe20007810000 */
[----:B------:R-:W0:Y:S01]  /*1d790*/  MUFU.TANH R108, R108 ;  /* 0x0000006c006c7308 */ /* 0x000e220000002400 */
[----:B------:R-:W-:-:S02]  /*1d7a0*/  FMNMX.FTZ R15, R104, R15, !PT ;  /* 0x0000000f680f7209 */ /* 0x000fc40007810000 */
[----:B------:R-:W-:Y:S02]  /*1d7b0*/  FMNMX.FTZ R14, R106, R14, !PT ;  /* 0x0000000e6a0e7209 */ /* 0x000fe40007810000 */
[----:B------:R-:W-:-:S03]  /*1d7c0*/  FMNMX.FTZ R15, R105, R15, !PT ;  /* 0x0000000f690f7209 */ /* 0x000fc60007810000 */
        /* <DEDUP_REMOVED lines=14> */
[----:B------:R-:W-:Y:S06]  /*1d8b0*/  QGMMA.64x128x32.F32.E4M3.E4M3 R24, R188, gdesc[UR4], R24, gsb0 ;  /* 0x01e00004bc187df3 */ /* 0x000fec0008000818 */
        /* <DEDUP_REMOVED lines=39> */
[----:B--2---:R-:W-:-:S07]  /*1db30*/  FMNMX.FTZ R14, R99, R14, !PT ;  /* 0x0000000e630e7209 */ /* 0x004fce0007810000 */
[----:B------:R-:W2:Y:S01]  /*1db40*/  MUFU.TANH R101, R101 ;  /* 0x0000006500657308 */ /* 0x000ea20000002400 */
[----:B0-----:R-:W-:-:S07]  /*1db50*/  FMNMX.FTZ R15, R100, R15, !PT ;  /* 0x0000000f640f7209 */ /* 0x001fce0007810000 */
[----:B------:R-:W0:Y:S01]  /*1db60*/  MUFU.TANH R103, R103 ;  /* 0x0000006700677308 */ /* 0x000e220000002400 */
[----:B-1----:R-:W-:Y:S02]  /*1db70*/  FMNMX.FTZ R14, R102, R14, !PT ;  /* 0x0000000e660e7209 */ /* 0x002fe40007810000 */
[----:B--2---:R-:W-:-:S05]  /*1db80*/  FMNMX.FTZ R164, R101, R15, !PT ;  /* 0x0000000f65a47209 */ /* 0x004fca0007810000 */
[----:B------:R-:W1:Y:S01]  /*1db90*/  SHFL.BFLY PT, R15, R164, 0x2, 0x1f ;  /* 0x0c401f00a40f7f89 */ /* 0x000e6200000e0000 */
[----:B0-----:R-:W-:-:S05]  /*1dba0*/  FMNMX.FTZ R163, R103, R14, !PT ;  /* 0x0000000e67a37209 */ /* 0x001fca0007810000 */
[----:B------:R-:W0:Y:S01]  /*1dbb0*/  SHFL.BFLY PT, R14, R163, 0x2, 0x1f ;  /* 0x0c401f00a30e7f89 */ /* 0x000e2200000e0000 */
[----:B-1----:R-:W-:Y:S02]  /*1dbc0*/  FMNMX.FTZ R164, R164, R15, !PT ;  /* 0x0000000fa4a47209 */ /* 0x002fe40007810000 */
[----:B------:R-:W-:-:S03]  /*1dbd0*/  MOV R15, 0xc0000010 ;  /* 0xc0000010000f7802 */ /* 0x000fc60000000f00 */
[----:B------:R-:W1:Y:S01]  /*1dbe0*/  SHFL.BFLY PT, R165, R164, 0x1, 0x1f ;  /* 0x0c201f00a4a57f89 */ /* 0x000e6200000e0000 */
[----:B------:R-:W-:Y:S02]  /*1dbf0*/  R2UR UR7, R15 ;  /* 0x000000000f0772ca */ /* 0x000fe400000e0000 */
[----:B0-----:R-:W-:Y:S01]  /*1dc00*/  FMNMX.FTZ R163, R163, R14, !PT ;  /* 0x0000000ea3a37209 */ /* 0x001fe20007810000 */
[----:B------:R-:W-:-:S04]  /*1dc10*/  VIADD R14, R12, 0x400 ;  /* 0x000004000c0e7836 */ /* 0x000fc80000000000 */
[----:B------:R-:W0:Y:S01]  /*1dc20*/  SHFL.BFLY PT, R12, R163, 0x1, 0x1f ;  /* 0x0c201f00a30c7f89 */ /* 0x000e2200000e0000 */
[----:B------:R-:W-:-:S13]  /*1dc30*/  R2UR UR6, R14 ;  /* 0x000000000e0672ca */ /* 0x000fda00000e0000 */
[----:B------:R-:W-:Y:S01]  /*1dc40*/  QGMMA.64x128x32.F32.E4M3.E4M3 R24, R192, gdesc[UR4], R24, gsb0 ;  /* 0x01e00004c0187df3 */ /* 0x000fe20008000818 */
[----:B-1----:R-:W-:Y:S01]  /*1dc50*/  FMNMX.FTZ R14, R164, R165, !PT ;  /* 0x000000a5a40e7209 */ /* 0x002fe20007810000 */
[----:B------:R-:W-:Y:S01]  /*1dc60*/  @!P1 IMAD R164, R10, 0x8, R16 ;  /* 0x000000080aa49824 */ /* 0x000fe200078e0210 */
[----:B------:R-:W-:-:S03]  /*1dc70*/  IADD3 R165, -R235, 0xb, RZ ;  /* 0x0000000beba57810 */ /* 0x000fc60007ffe1ff */
[----:B------:R-:W-:Y:S01]  /*1dc80*/  FADD.FTZ R7, -R14, R7 ;  /* 0x000000070e077221 */ /* 0x000fe20000010100 */
[----:B------:R-:W-:Y:S01]  /*1dc90*/  @!P1 VIADD R164, R164, 0x29840 ;  /* 0x00029840a4a49836 */ /* 0x000fe20000000000 */
[----:B0-----:R-:W-:Y:S01]  /*1dca0*/  FMNMX.FTZ R15, R163, R12, !PT ;  /* 0x0000000ca30f7209 */ /* 0x001fe20007810000 */
[----:B------:R-:W-:-:S03]  /*1dcb0*/  IMAD.U32 R12, RZ, RZ, UR56 ;  /* 0x00000038ff0c7e24 */ /* 0x000fc6000f8e00ff */
[----:B------:R-:W-:Y:S01]  /*1dcc0*/  @!P1 PRMT R164, RZ, 0x654, R164 ;  /* 0x00000654ffa49816 */ /* 0x000fe200000000a4 */
[----:B------:R-:W-:-:S01]  /*1dcd0*/  FFMA.FTZ R163, R14, R12, -8 ;  /* 0xc10000000ea37423 */ /* 0x000fc2000001000c */
[----:B------:R-:W-:Y:S01]  /*1dce0*/  FADD.FTZ R6, -R15, R6 ;  /* 0x000000060f067221 */ /* 0x000fe20000010100 */
[-C--:B------:R-:W-:Y:S02]  /*1dcf0*/  FMUL.FTZ R7, R7, R12.reuse ;  /* 0x0000000c07077220 */ /* 0x080fe40000410000 */
        /* <DEDUP_REMOVED lines=42> */
[----:B------:R-:W-:Y:S02]  /*1dfa0*/  MUFU.EX2 R7, R7 ;  /* 0x0000000700077308 */ /* 0x000fe40000000800 */
        /* <DEDUP_REMOVED lines=39> */
[----:B-1----:R-:W-:-:S01]  /*1e220*/  FFMA.FTZ R4, R6, R4, R13 ;  /* 0x0000000406047223 */ /* 0x002fc2000001000d */
[-CC-:B------:R-:W-:Y:S01]  /*1e230*/  FFMA.FTZ R91, R91, R12.reuse, -R163.reuse ;  /* 0x0000000c5b5b7223 */ /* 0x180fe200000108a3 */
[----:B------:R-:W-:-:S01]  /*1e240*/  FFMA.FTZ R94, R94, R12, -R163 ;  /* 0x0000000c5e5e7223 */ /* 0x000fc200000108a3 */
[-CC-:B------:R-:W-:Y:S01]  /*1e250*/  FFMA.FTZ R95, R95, R12.reuse, -R163.reuse ;  /* 0x0000000c5f5f7223 */ /* 0x180fe200000108a3 */
[----:B------:R-:W-:-:S01]  /*1e260*/  FFMA.FTZ R98, R98, R12, -R163 ;  /* 0x0000000c62627223 */ /* 0x000fc200000108a3 */
[-CC-:B------:R-:W-:Y:S01]  /*1e270*/  FFMA.FTZ R99, R99, R12.reuse, -R163.reuse ;  /* 0x0000000c63637223 */ /* 0x180fe200000108a3 */
[----:B------:R-:W-:-:S01]  /*1e280*/  FFMA.FTZ R102, R102, R12, -R163 ;  /* 0x0000000c66667223 */ /* 0x000fc200000108a3 */
[----:B------:R-:W1:Y:S01]  /*1e290*/  MUFU.EX2 R21, R21 ;  /* 0x0000001500157308 */ /* 0x000e620000000800 */
[----:B--2---:R-:W-:-:S01]  /*1e2a0*/  FADD.FTZ R3, R11, R3 ;  /* 0x000000030b037221 */ /* 0x004fc20000010000 */
[----:B------:R-:W-:-:S06]  /*1e2b0*/  FFMA.FTZ R103, R103, R12, -R163 ;  /* 0x0000000c67677223 */ /* 0x000fcc00000108a3 */
[----:B------:R-:W2:Y:S01]  /*1e2c0*/  MUFU.EX2 R153, R153 ;  /* 0x0000009900997308 */ /* 0x000ea20000000800 */
[----:B0-----:R-:W-:-:S07]  /*1e2d0*/  FADD.FTZ R4, R20, R4 ;  /* 0x0000000414047221 */ /* 0x001fce0000010000 */
[----:B------:R-:W0:Y:S01]  /*1e2e0*/  MUFU.EX2 R152, R152 ;  /* 0x0000009800987308 */ /* 0x000e220000000800 */
[----:B-1----:R-:W-:-:S07]  /*1e2f0*/  FADD.FTZ R3, R21, R3 ;  /* 0x0000000315037221 */ /* 0x002fce0000010000 */
[----:B------:R-:W1:Y:S01]  /*1e300*/  MUFU.EX2 R154, R154 ;  /* 0x0000009a009a7308 */ /* 0x000e620000000800 */
[----:B--2---:R-:W-:-:S07]  /*1e310*/  FADD.FTZ R4, R153, R4 ;  /* 0x0000000499047221 */ /* 0x004fce0000010000 */
[----:B------:R-:W2:Y:S01]  /*1e320*/  MUFU.EX2 R155, R155 ;  /* 0x0000009b009b7308 */ /* 0x000ea20000000800 */
[----:B0-----:R-:W-:-:S01]  /*1e330*/  FADD.FTZ R3, R152, R3 ;  /* 0x0000000398037221 */ /* 0x001fc20000010000 */
[----:B------:R-:W-:Y:S02]  /*1e340*/  WARPGROUP.DEPBAR.LE gsb0, 0x0 ;  /* 0x00008000000079c5 */ /* 0x000fe40000010000 */
[----:B------:R0:W-:Y:S06]  /*1e350*/  BAR.ARV R165, 0x100 ;  /* 0x000400a50000751d */ /* 0x0001ec0000002000 */
[----:B------:R-:W3:Y:S01]  /*1e360*/  MUFU.EX2 R157, R157 ;  /* 0x0000009d009d7308 */ /* 0x000ee20000000800 */
[----:B-1----:R-:W-:-:S01]  /*1e370*/  FADD.FTZ R4, R154, R4 ;  /* 0x000000049a047221 */ /* 0x002fc20000010000 */
[----:B------:R0:W-:Y:S01]  /*1e380*/  @!P1 SYNCS.ARRIVE.TRANS64.RED.A1T0 RZ, [R164+URZ], RZ ;  /* 0x000000ffa4ff99a7 */ /* 0x0001e2000810043f */
[----:B--2---:R-:W-:-:S05]  /*1e390*/  FADD.FTZ R3, R155, R3 ;  /* 0x000000039b037221 */ /* 0x004fca0000010000 */
[----:B------:R-:W1:Y:S08]  /*1e3a0*/  MUFU.EX2 R156, R156 ;  /* 0x0000009c009c7308 */ /* 0x000e700000000800 */
[----:B------:R-:W2:Y:S01]  /*1e3b0*/  MUFU.EX2 R158, R158 ;  /* 0x0000009e009e7308 */ /* 0x000ea20000000800 */
[----:B---3--:R-:W-:-:S07]  /*1e3c0*/  FADD.FTZ R4, R157, R4 ;  /* 0x000000049d047221 */ /* 0x008fce0000010000 */
[----:B------:R-:W3:Y:S01]  /*1e3d0*/  MUFU.EX2 R159, R159 ;  /* 0x0000009f009f7308 */ /* 0x000ee20000000800 */
[----:B-1----:R-:W-:-:S07]  /*1e3e0*/  FADD.FTZ R3, R156, R3 ;  /* 0x000000039c037221 */ /* 0x002fce0000010000 */
[----:B------:R-:W1:Y:S01]  /*1e3f0*/  MUFU.EX2 R161, R161 ;  /* 0x000000a100a17308 */ /* 0x000e620000000800 */
[----:B--2---:R-:W-:-:S07]  /*1e400*/  FADD.FTZ R4, R158, R4 ;  /* 0x000000049e047221 */ /* 0x004fce0000010000 */
        /* <DEDUP_REMOVED lines=131> */
[----:B--2---:R-:W-:-:S01]  /*1ec40*/  FADD.FTZ R4, R102, R4 ;  /* 0x0000000466047221 */ /* 0x004fc20000010000 */
[----:B---3--:R-:W-:-:S03]  /*1ec50*/  FADD.FTZ R3, R101, R3 ;  /* 0x0000000365037221 */ /* 0x008fc60000010000 */
[----:B-1----:R-:W-:Y:S01]  /*1ec60*/  FADD.FTZ R4, R103, R4 ;  /* 0x0000000467047221 */ /* 0x002fe20000010000 */
[----:B0-----:R-:W-:Y:S06]  /*1ec70*/  @!P0 BRA `(.L_x_488) ;  /* 0x0000000000048947 */ /* 0x001fec0003800000 */
[----:B------:R-:W-:Y:S01]  /*1ec80*/  BPT.TRAP 0x1 ;  /* 0x000000040000795c */ /* 0x000fe20000300000 */
.L_x_488:
[----:B------:R-:W-:Y:S01]  /*1ec90*/  LEA R9, R9, R16, 0x3 ;  /* 0x0000001009097211 */ /* 0x000fe200078e18ff */
[----:B------:R-:W-:Y:S01]  /*1eca0*/  IMAD.U32 R163, RZ, RZ, UR37 ;  /* 0x00000025ffa37e24 */ /* 0x000fe2000f8e00ff */
[----:B------:R-:W-:Y:S01]  /*1ecb0*/  ISETP.GT.AND P1, PT, R5, R201, PT ;  /* 0x000000c90500720c */ /* 0x000fe20003f24270 */
[----:B------:R-:W-:Y:S01]  /*1ecc0*/  FMUL.FTZ R24, R24, R7 ;  /* 0x0000000718187220 */ /* 0x000fe20000410000 */
        /* <DEDUP_REMOVED lines=9> */
[-C--:B------:R-:W-:Y:S01]  /*1ed60*/  FMUL.FTZ R32, R32, R7.reuse ;  /* 0x0000000720207220 */ /* 0x080fe20000410000 */
[----:B------:R-:W-:Y:S01]  /*1ed70*/  F2FP.SATFINITE.E4M3.F32.PACK_AB_MERGE_C R140, R141, R140, RZ ;  /* 0x0000008c8d8c723e */ /* 0x000fe200048070ff */
[----:B------:R0:W-:Y:S01]  /*1ed80*/  SYNCS.ARRIVE.TRANS64.RED.A1T0 RZ, [R9+URZ], RZ ;  /* 0x000000ff09ff79a7 */ /* 0x0001e2000810043f */
[----:B------:R-:W-:Y:S01]  /*1ed90*/  F2FP.SATFINITE.E4M3.F32.PACK_AB_MERGE_C R142, R143, R142, RZ ;  /* 0x0000008e8f8e723e */ /* 0x000fe200048070ff */
[-C--:B------:R-:W-:Y:S01]  /*1eda0*/  FMUL.FTZ R33, R33, R7.reuse ;  /* 0x0000000721217220 */ /* 0x080fe20000410000 */
        /* <DEDUP_REMOVED lines=80> */
[----:B0-----:R-:W-:Y:S01]  /*1f2b0*/  IMAD.MOV.U32 R9, RZ, RZ, R10 ;  /* 0x000000ffff097224 */ /* 0x001fe200078e000a */
        /* <DEDUP_REMOVED lines=15> */
[----:B------:R-:W-:Y:S01]  /*1f3b0*/  MOV R6, R15 ;  /* 0x0000000f00067202 */ /* 0x000fe20000000f00 */
[----:B------:R-:W-:Y:S06]  /*1f3c0*/  @P1 BRA `(.L_x_489) ;  /* 0xffffffc000f81947 */ /* 0x000fec000383ffff */
[----:B------:R-:W-:-:S07]  /*1f3d0*/  MOV R148, R10 ;  /* 0x0000000a00947202 */ /* 0x000fce0000000f00 */
.L_x_478:
[----:B------:R-:W-:Y:S05]  /*1f3e0*/  WARPSYNC.ALL ;  /* 0x0000000000007948 */ /* 0x000fea0003800000 */
[----:B------:R-:W-:Y:S06]  /*1f3f0*/  BAR.ARV 0x8, 0x180 ;  /* 0x0206000000007b1d */ /* 0x000fec0000002000 */
[----:B------:R-:W-:Y:S05]  /*1f400*/  @!P0 BRA `(.L_x_490) ;  /* 0x0000000000048947 */ /* 0x000fea0003800000 */
[----:B------:R-:W-:Y:S01]  /*1f410*/  BPT.TRAP 0x1 ;  /* 0x000000040000795c */ /* 0x000fe20000300000 */
.L_x_490:
[----:B------:R-:W-:Y:S01]  /*1f420*/  IMAD R13, R148, 0x8, R16 ;  /* 0x00000008940d7824 */ /* 0x000fe200078e0210 */
[----:B------:R-:W-:-:S04]  /*1f430*/  SHF.L.U32 R0, R198, 0x1f, RZ ;  /* 0x0000001fc6007819 */ /* 0x000fc800000006ff */
[----:B------:R0:W1:Y:S01]  /*1f440*/  SYNCS.PHASECHK.TRANS64.TRYWAIT P1, [R13+URZ+0x29850], R0 ;  /* 0x029850000d0075a7 */ /* 0x000062000802017f */
[----:B------:R-:W-:Y:S05]  /*1f450*/  @!P0 BRA `(.L_x_491) ;  /* 0x0000000000048947 */ /* 0x000fea0003800000 */
[----:B------:R-:W-:Y:S01]  /*1f460*/  BPT.TRAP 0x1 ;  /* 0x000000040000795c */ /* 0x000fe20000300000 */
.L_x_491:
[----:B------:R-:W-:-:S05]  /*1f470*/  VIADD R16, R16, 0x400 ;  /* 0x0000040010107836 */ /* 0x000fca0000000000 */
[----:B------:R-:W-:-:S04]  /*1f480*/  SHF.R.U32.HI R16, RZ, 0x4, R16 ;  /* 0x00000004ff107819 */ /* 0x000fc80000011610 */
[----:B------:R-:W-:-:S04]  /*1f490*/  LOP3.LUT R16, R16, 0x3fff, RZ, 0xc0, !PT ;  /* 0x00003fff10107812 */ /* 0x000fc800078ec0ff */
[----:B------:R-:W-:Y:S01]  /*1f4a0*/  LOP3.LUT R7, R16, 0x10000, RZ, 0xfc, !PT ;  /* 0x0001000010077812 */ /* 0x000fe200078efcff */
[----:B-1----:R-:W-:Y:S06]  /*1f4b0*/  @P1 BRA `(.L_x_492) ;  /* 0x0000000000081947 */ /* 0x002fec0003800000 */
[----:B------:R-:W1:Y:S02]  /*1f4c0*/  SYNCS.PHASECHK.TRANS64.TRYWAIT P1, [R13+URZ+0x29850], R0 ;  /* 0x029850000d0075a7 */ /* 0x000e64000802017f */
[----:B-1----:R-:W-:Y:S05]  /*1f4d0*/  @!P1 BRA `(.L_x_493) ;  /* 0x000000c000e09947 */ /* 0x002fea0003800000 */
.L_x_492:
[----:B------:R-:W-:Y:S01]  /*1f4e0*/  IMAD R6, R148, 0x500, R7 ;  /* 0x0000050094067824 */ /* 0x000fe200078e0207 */
[----:B------:R-:W-:Y:S05]  /*1f4f0*/  WARPSYNC.ALL ;  /* 0x0000000000007948 */ /* 0x000fea0003800000 */
[----:B------:R-:W-:Y:S01]  /*1f500*/  IMAD.MOV.U32 R7, RZ, RZ, -0x3ffffff0 ;  /* 0xc0000010ff077424 */ /* 0x000fe200078e00ff */
[C---:B------:R-:W-:Y:S01]  /*1f510*/  R2UR UR6, R6.reuse ;  /* 0x00000000060672ca */ /* 0x040fe200000e0000 */
[----:B------:R-:W-:Y:S01]  /*1f520*/  WARPGROUP.ARRIVE ;  /* 0x00000000000079c5 */ /* 0x000fe20000000000 */
[----:B------:R-:W-:Y:S01]  /*1f530*/  IMAD.MOV.U32 R9, RZ, RZ, -0x3ffffff0 ;  /* 0xc0000010ff097424 */ /* 0x000fe200078e00ff */
[C---:B------:R-:W-:Y:S01]  /*1f540*/  IADD3 R8, R6.reuse, 0x100, RZ ;  /* 0x0000010006087810 */ /* 0x040fe20007ffe0ff */
[----:B------:R-:W-:Y:S01]  /*1f550*/  ULDC.64 UR4, c[0x0][0x9a0] ;  /* 0x0002680000047ab9 */ /* 0x000fe20000000a00 */
[----:B------:R-:W-:Y:S01]  /*1f560*/  R2UR UR7, R7 ;  /* 0x00000000070772ca */ /* 0x000fe200000e0000 */
[----:B------:R-:W-:Y:S01]  /*1f570*/  VIADD R20, R6, 0x200 ;  /* 0x0000020006147836 */ /* 0x000fe20000000000 */
[----:B------:R-:W-:Y:S01]  /*1f580*/  ISETP.NE.U32.AND P1, PT, RZ, UR4, PT ;  /* 0x00000004ff007c0c */ /* 0x000fe2000bf25070 */
[----:B------:R-:W-:-:S03]  /*1f590*/  IMAD.MOV.U32 R21, RZ, RZ, -0x3ffffff0 ;  /* 0xc0000010ff157424 */ /* 0x000fc600078e00ff */
[----:B------:R-:W-:-:S07]  /*1f5a0*/  ISETP.NE.AND.EX P1, PT, RZ, UR5, PT, P1 ;  /* 0x00000005ff007c0c */ /* 0x000fce000bf25310 */
[----:B------:R-:W-:Y:S01]  /*1f5b0*/  QGMMA.64x128x32.F32.E4M3.E4M3 R24, R176, gdesc[UR4], R24, gsb0 ;  /* 0x01e00004b0187df3 */ /* 0x000fe20008000818 */
[----:B------:R-:W-:Y:S02]  /*1f5c0*/  R2UR UR6, R8 ;  /* 0x00000000080672ca */ /* 0x000fe400000e0000 */
[----:B------:R-:W-:-:S03]  /*1f5d0*/  R2UR UR7, R9 ;  /* 0x00000000090772ca */ /* 0x000fc600000e0000 */
[----:B------:R-:W0:Y:S08]  /*1f5e0*/  @P1 LDC.64 R8, c[0x0][0x9c8] ;  /* 0x00027200ff081b82 */ /* 0x000e300000000a00 */
[----:B------:R-:W2:Y:S01]  /*1f5f0*/  @P1 LDC.64 R10, c[0x0][0x9d0] ;  /* 0x00027400ff0a1b82 */ /* 0x000ea20000000a00 */
[----:B01----:R-:W-:-:S04]  /*1f600*/  @P1 IMAD R0, R214, R8, RZ ;  /* 0x00000008d6001224 */ /* 0x003fc800078e02ff */
[C---:B------:R-:W-:Y:S01]  /*1f610*/  @P1 IMAD R5, R206.reuse, R9, R0 ;  /* 0x00000009ce051224 */ /* 0x040fe200078e0200 */
[----:B------:R-:W-:Y:S01]  /*1f620*/  MOV R0, 0x3f800000 ;  /* 0x3f80000000007802 */ /* 0x000fe20000000f00 */
[----:B------:R-:W-:-:S04]  /*1f630*/  @P1 IMAD.WIDE.U32 R8, R206, R8, RZ ;  /* 0x00000008ce081225 */ /* 0x000fc800078e00ff */
[----:B------:R-:W-:Y:S02]  /*1f640*/  @P1 IMAD.IADD R9, R9, 0x1, R5 ;  /* 0x0000000109091824 */ /* 0x000fe400078e0205 */
[----:B--2---:R-:W-:-:S04]  /*1f650*/  @P1 IMAD.WIDE.U32 R8, R204, R10, R8 ;  /* 0x0000000acc081225 */ /* 0x004fc800078e0008 */
[----:B------:R-:W-:Y:S01]  /*1f660*/  @P1 IMAD R11, R204, R11, R9 ;  /* 0x0000000bcc0b1224 */ /* 0x000fe200078e0209 */
        /* <DEDUP_REMOVED lines=15> */
[----:B------:R-:W-:Y:S01]  /*1f760*/  IMAD.MOV.U32 R7, RZ, RZ, -0x3ffffff0 ;  /* 0xc0000010ff077424 */ /* 0x000fe200078e00ff */
[----:B------:R-:W-:Y:S01]  /*1f770*/  IADD3 R6, R6, 0x400, RZ ;  /* 0x0000040006067810 */ /* 0x000fe20007ffe0ff */
[----:B------:R-:W1:Y:S01]  /*1f780*/  SHFL.BFLY PT, R2, R3, 0x2, 0x1f ;  /* 0x0c401f0003027f89 */ /* 0x000e6200000e0000 */
[----:B------:R-:W-:Y:S02]  /*1f790*/  WARPGROUP.DEPBAR.LE gsb0, 0x0 ;  /* 0x00008000000079c5 */ /* 0x000fe40000010000 */
[----:B------:R-:W-:-:S07]  /*1f7a0*/  WARPGROUP.ARRIVE ;  /* 0x00000000000079c5 */ /* 0x000fce0000000000 */
[----:B------:R-:W-:Y:S01]  /*1f7b0*/  QGMMA.64x128x32.F32.E4M3.E4M3 R24, R188, gdesc[UR4], R24, gsb0 ;  /* 0x01e00004bc187df3 */ /* 0x000fe20008000818 */
[----:B------:R-:W-:Y:S02]  /*1f7c0*/  R2UR UR6, R6 ;  /* 0x00000000060672ca */ /* 0x000fe400000e0000 */
[----:B------:R-:W-:Y:S02]  /*1f7d0*/  R2UR UR7, R7 ;  /* 0x00000000070772ca */ /* 0x000fe400000e0000 */
[----:B------:R-:W3:Y:S01]  /*1f7e0*/  SHFL.BFLY PT, R7, R4, 0x2, 0x1f ;  /* 0x0c401f0004077f89 */ /* 0x000ee200000e0000 */
[----:B-1----:R-:W-:-:S05]  /*1f7f0*/  FADD.FTZ R2, R2, R3 ;  /* 0x0000000302027221 */ /* 0x002fca0000010000 */
[----:B------:R-:W1:Y:S01]  /*1f800*/  SHFL.BFLY PT, R5, R2, 0x1, 0x1f ;  /* 0x0c201f0002057f89 */ /* 0x000e6200000e0000 */
[----:B---3--:R-:W-:-:S05]  /*1f810*/  FADD.FTZ R7, R7, R4 ;  /* 0x0000000407077221 */ /* 0x008fca0000010000 */
[----:B------:R-:W3:Y:S01]  /*1f820*/  SHFL.BFLY PT, R6, R7, 0x1, 0x1f ;  /* 0x0c201f0007067f89 */ /* 0x000ee200000e0000 */
[----:B-1----:R-:W-:-:S05]  /*1f830*/  FADD.FTZ R8, R2, R5 ;  /* 0x0000000502087221 */ /* 0x002fca0000010000 */
[C---:B------:R-:W-:Y:S01]  /*1f840*/  FSETP.NE.FTZ.AND P1, PT, R8.reuse, RZ, PT ;  /* 0x000000ff0800720b */ /* 0x040fe20003f35000 */
[----:B------:R-:W-:Y:S01]  /*1f850*/  FMUL.FTZ R9, R8, 0.00390625 ;  /* 0x3b80000008097820 */ /* 0x000fe20000410000 */
[----:B------:R-:W-:-:S04]  /*1f860*/  IMAD.MOV.U32 R3, RZ, RZ, RZ ;  /* 0x000000ffff037224 */ /* 0x000fc800078e00ff */
[----:B------:R-:W-:Y:S01]  /*1f870*/  FSETP.NE.FTZ.AND P2, PT, R9, RZ, PT ;  /* 0x000000ff0900720b */ /* 0x000fe20003f55000 */
[----:B---3--:R-:W-:-:S04]  /*1f880*/  FADD.FTZ R6, R7, R6 ;  /* 0x0000000607067221 */ /* 0x008fc80000010000 */
[----:B0-----:R-:W-:Y:S02]  /*1f890*/  FMUL.FTZ R10, R6, 0.00390625 ;  /* 0x3b800000060a7820 */ /* 0x001fe40000410000 */
[----:B------:R-:W-:Y:S03]  /*1f8a0*/  @P1 MUFU.RCP R3, R8 ;  /* 0x0000000800031308 */ /* 0x000fe60000001000 */
[----:B------:R-:W-:Y:S01]  /*1f8b0*/  FSETP.NE.FTZ.AND P3, PT, R10, RZ, PT ;  /* 0x000000ff0a00720b */ /* 0x000fe20003f75000 */
[----:B------:R-:W-:Y:S02]  /*1f8c0*/  WARPGROUP.DEPBAR.LE gsb0, 0x0 ;  /* 0x00008000000079c5 */ /* 0x000fe40000010000 */
[----:B------:R-:W-:-:S06]  /*1f8d0*/  WARPGROUP.ARRIVE ;  /* 0x00000000000079c5 */ /* 0x000fcc0000000000 */
[----:B------:R-:W-:Y:S01]  /*1f8e0*/  QGMMA.64x128x32.F32.E4M3.E4M3 R24, R192, gdesc[UR4], R24, gsb0 ;  /* 0x01e00004c0187df3 */ /* 0x000fe20008000818 */
[----:B------:R-:W-:Y:S01]  /*1f8f0*/  FSETP.NE.FTZ.AND P1, PT, R6, RZ, PT ;  /* 0x000000ff0600720b */ /* 0x000fe20003f35000 */
[----:B------:R-:W-:Y:S01]  /*1f900*/  IMAD.MOV.U32 R7, RZ, RZ, RZ ;  /* 0x000000ffff077224 */ /* 0x000fe200078e00ff */
[----:B------:R-:W0:Y:S08]  /*1f910*/  @P2 MUFU.LG2 R2, R9 ;  /* 0x0000000900022308 */ /* 0x000e300000000c00 */
[----:B------:R-:W1:Y:S08]  /*1f920*/  @P3 MUFU.LG2 R4, R10 ;  /* 0x0000000a00043308 */ /* 0x000e700000000c00 */
[----:B------:R-:W3:Y:S01]  /*1f930*/  @P1 MUFU.RCP R7, R6 ;  /* 0x0000000600071308 */ /* 0x000ee20000001000 */
[C---:B------:R-:W-:Y:S01]  /*1f940*/  @P2 FMUL.FTZ R5, R12.reuse, 0.69314718246459960938 ;  /* 0x3f3172180c052820 */ /* 0x040fe20000410000 */
[----:B------:R-:W-:Y:S01]  /*1f950*/  @P3 FMUL.FTZ R11, R12, 0.69314718246459960938 ;  /* 0x3f3172180c0b3820 */ /* 0x000fe20000410000 */
[----:B0-----:R-:W-:Y:S01]  /*1f960*/  @P2 FMUL.FTZ R2, R2, 0.69314718246459960938 ;  /* 0x3f31721802022820 */ /* 0x001fe20000410000 */
[----:B------:R-:W-:Y:S01]  /*1f970*/  MOV R88, 0xff800000 ;  /* 0xff80000000587802 */ /* 0x000fe20000000f00 */
[----:B------:R-:W-:-:S02]  /*1f980*/  IMAD.MOV.U32 R89, RZ, RZ, -0x800000 ;  /* 0xff800000ff597424 */ /* 0x000fc400078e00ff */
[----:B-1----:R-:W-:Y:S01]  /*1f990*/  @P3 FMUL.FTZ R4, R4, 0.69314718246459960938 ;  /* 0x3f31721804043820 */ /* 0x002fe20000410000 */
[----:B------:R-:W-:-:S01]  /*1f9a0*/  @P2 FFMA.FTZ R88, R5, R14, R2 ;  /* 0x0000000e05582223 */ /* 0x000fc20000010002 */
[----:B--2---:R-:W-:Y:S02]  /*1f9b0*/  FMUL.FTZ R3, R3, R0 ;  /* 0x0000000003037220 */ /* 0x004fe40000410000 */
[----:B------:R-:W-:-:S01]  /*1f9c0*/  @P3 FFMA.FTZ R89, R11, R15, R4 ;  /* 0x0000000f0b593223 */ /* 0x000fc20000010004 */
[----:B---3--:R-:W-:Y:S01]  /*1f9d0*/  FMUL.FTZ R7, R7, R0 ;  /* 0x0000000007077220 */ /* 0x008fe20000410000 */
[----:B------:R-:W-:Y:S02]  /*1f9e0*/  WARPGROUP.DEPBAR.LE gsb0, 0x0 ;  /* 0x00008000000079c5 */ /* 0x000fe40000010000 */
[----:B------:R-:W-:Y:S05]  /*1f9f0*/  @!P0 BRA `(.L_x_494) ;  /* 0x0000000000048947 */ /* 0x000fea0003800000 */
[----:B------:R-:W-:Y:S01]  /*1fa00*/  BPT.TRAP 0x1 ;  /* 0x000000040000795c */ /* 0x000fe20000300000 */
.L_x_494:
[----:B------:R-:W-:Y:S01]  /*1fa10*/  VIADD R0, R13, 0x29860 ;  /* 0x000298600d007836 */ /* 0x000fe20000000000 */
[----:B------:R-:W-:Y:S01]  /*1fa20*/  IADD3 R148, R148, 0x1, RZ ;  /* 0x0000000194947810 */ /* 0x000fe20007ffe0ff */
[----:B------:R-:W-:Y:S02]  /*1fa30*/  IMAD.U32 R9, RZ, RZ, UR37 ;  /* 0x00000025ff097e24 */ /* 0x000fe4000f8e00ff */
[-C--:B------:R-:W-:Y:S01]  /*1fa40*/  FMUL.FTZ R120, R48, R3.reuse ;  /* 0x0000000330787220 */ /* 0x080fe20000410000 */
[-C--:B------:R-:W-:Y:S01]  /*1fa50*/  FMUL.FTZ R5, R24, R3.reuse ;  /* 0x0000000318057220 */ /* 0x080fe20000410000 */
[----:B------:R-:W-:Y:S01]  /*1fa60*/  ISETP.NE.AND P1, PT, R148, 0x2, PT ;  /* 0x000000029400780c */ /* 0x000fe20003f25270 */
[-C--:B------:R-:W-:Y:S01]  /*1fa70*/  FMUL.FTZ R91, R40, R3.reuse ;  /* 0x00000003285b7220 */ /* 0x080fe20000410000 */
[----:B------:R-:W-:Y:S01]  /*1fa80*/  PRMT R2, R9, 0x654, R0 ;  /* 0x0000065409027816 */ /* 0x000fe20000000000 */
[-C--:B------:R-:W-:Y:S01]  /*1fa90*/  FMUL.FTZ R0, R85, R3.reuse ;  /* 0x0000000355007220 */ /* 0x080fe20000410000 */
        /* <DEDUP_REMOVED lines=29> */
[----:B------:R-:W-:Y:S01]  /*1fc70*/  SEL R3, RZ, 0x1, P1 ;  /* 0x00000001ff037807 */ /* 0x000fe20000800000 */
        /* <DEDUP_REMOVED lines=32> */
[----:B------:R-:W-:Y:S01]  /*1fe80*/  FMUL.FTZ R83, R83, R7 ;  /* 0x0000000753537220 */ /* 0x000fe20000410000 */
[----:B------:R-:W-:Y:S01]  /*1fe90*/  LOP3.LUT R198, R198, R3, RZ, 0x3c, !PT ;  /* 0x00000003c6c67212 */ /* 0x000fe200078e3cff */
[----:B------:R-:W-:Y:S01]  /*1fea0*/  UIADD3 UR43, UR43, 0x1, URZ ;  /* 0x000000012b2b7890 */ /* 0x000fe2000fffe03f */
[----:B0-----:R-:W-:-:S11]  /*1feb0*/  SEL R148, R148, RZ, P1 ;  /* 0x000000ff94947207 */ /* 0x001fd60000800000 */
.L_x_438:
[----:B------:R-:W-:Y:S05]  /*1fec0*/  WARPSYNC.ALL ;  /* 0x0000000000007948 */ /* 0x000fea0003800000 */
[----:B------:R-:W0:Y:S08]  /*1fed0*/  S2UR UR37, SR_CgaCtaId ;  /* 0x00000000002579c3 */ /* 0x000e300000008800 */
[----:B------:R-:W-:Y:S01]  /*1fee0*/  BAR.SYNC.DEFER_BLOCKING 0x5, 0x180 ;  /* 0x0146000000007b1d */ /* 0x000fe20000010000 */
[----:B------:R-:W-:-:S05]  /*1fef0*/  ISETP.NE.AND P1, PT, R211, RZ, PT ;  /* 0x000000ffd300720c */ /* 0x000fca0003f25270 */
[----:B------:R-:W-:Y:S01]  /*1ff00*/  UMOV UR4, 0x400 ;  /* 0x0000040000047882 */ /* 0x000fe20000000000 */
[----:B------:R-:W-:Y:S07]  /*1ff10*/  BSSY B0, `(.L_x_495) ;  /* 0x000040f000007945 */ /* 0x000fee0003800000 */
[----:B------:R-:W1:Y:S01]  /*1ff20*/  @!P1 LDC R211, c[0x0][0xad4] ;  /* 0x0002b500ffd39b82 */ /* 0x000e620000000800 */
[----:B0-----:R-:W-:-:S06]  /*1ff30*/  ULEA UR4, UR37, UR4, 0x18 ;  /* 0x0000000425047291 */ /* 0x001fcc000f8ec03f */
[----:B------:R-:W-:-:S05]  /*1ff40*/  IMAD.U32 R16, RZ, RZ, UR4 ;  /* 0x00000004ff107e24 */ /* 0x000fca000f8e00ff */
[----:B-----5:R0:W2:Y:S01]  /*1ff50*/  LDS.128 R144, [R16+0x298d0] ;  /* 0x0298d00010907984 */ /* 0x0200a20000000c00 */
[----:B------:R-:W-:Y:S06]  /*1ff60*/  BAR.ARV 0x4, 0x180 ;  /* 0x0106000000007b1d */ /* 0x000fec0000002000 */
[----:B------:R-:W-:Y:S05]  /*1ff70*/  @P0 BRA `(.L_x_496) ;  /* 0x0000003400040947 */ /* 0x000fea0003800000 */
[----:B------:R-:W3:Y:S01]  /*1ff80*/  LDL R13, [R1+0x68] ;  /* 0x00006800010d7983 */ /* 0x000ee20000100800 */
[----:B------:R-:W-:Y:S01]  /*1ff90*/  ULDC.64 UR4, c[0x4][0x40] ;  /* 0x0100100000047ab9 */ /* 0x000fe20000000a00 */
[----:B------:R-:W4:Y:S01]  /*1ffa0*/  S2R R10, SR_TID.X ;  /* 0x00000000000a7919 */ /* 0x000f220000002100 */
[----:B------:R-:W0:Y:S01]  /*1ffb0*/  S2R R11, SR_SWINHI ;  /* 0x00000000000b7919 */ /* 0x000e220000002f00 */
[----:B----4-:R-:W-:Y:S01]  /*1ffc0*/  IMAD.SHL.U32 R2, R10, 0x4, RZ ;  /* 0x000000040a027824 */ /* 0x010fe200078e00ff */
[----:B------:R-:W-:Y:S02]  /*1ffd0*/  MOV R56, R16 ;  /* 0x0000001000387202 */ /* 0x000fe40000000f00 */
[----:B0-----:R-:W-:Y:S02]  /*1ffe0*/  MOV R57, R11 ;  /* 0x0000000b00397202 */ /* 0x001fe40000000f00 */
[----:B------:R-:W-:-:S04]  /*1fff0*/  LOP3.LUT R2, R2, 0xc, RZ, 0xc0, !PT ;  /* 0x0000000c02027812 */ /* 0x000fc800078ec0ff */
[----:B------:R-:W-:-:S05]  /*20000*/  IADD3 R2, P0, R2, UR4, RZ ;  /* 0x0000000402027c10 */ /* 0x000fca000ff1e0ff */
[----:B------:R-:W-:Y:S01]  /*20010*/  IMAD.X R3, RZ, RZ, UR5, P0 ;  /* 0x00000005ff037e24 */ /* 0x000fe200080e06ff */
[----:B------:R-:W-:-:S04]  /*20020*/  LOP3.LUT P0, R10, R10, 0x3, RZ, 0xc0, !PT ;  /* 0x000000030a0a7812 */ /* 0x000fc8000780c0ff */
[----:B------:R-:W-:Y:S01]  /*20030*/  ISETP.EQ.OR P0, PT, R10, 0x3, !P0 ;  /* 0x000000030a00780c */ /* 0x000fe20004702670 */
[----:B------:R0:W5:Y:S03]  /*20040*/  LDG.E.CONSTANT R7, desc[UR54][R2.64] ;  /* 0x0000003602077981 */ /* 0x000166000c1e9900 */
[----:B------:R-:W-:Y:S02]  /*20050*/  SEL R96, R5, R8, P0 ;  /* 0x0000000805607207 */ /* 0x000fe40000000000 */
[----:B------:R-:W-:Y:S02]  /*20060*/  SEL R44, R8, R5, P0 ;  /* 0x00000005082c7207 */ /* 0x000fe40000000000 */
[----:B0-----:R-:W-:Y:S01]  /*20070*/  SEL R2, R4, R9, P0 ;  /* 0x0000000904027207 */ /* 0x001fe20000000000 */
[----:B------:R-:W-:Y:S01]  /*20080*/  UMOV UR4, 0xffffffff ;  /* 0xffffffff00047882 */ /* 0x000fe20000000000 */
[----:B---3--:R-:W-:-:S03]  /*20090*/  IMAD.WIDE R30, R13, 0x2, R56 ;  /* 0x000000020d1e7825 */ /* 0x008fc600078e0238 */
[C---:B------:R-:W-:Y:S02]  /*200a0*/  IADD3 R29, P5, R30.reuse, 0x4060, RZ ;  /* 0x000040601e1d7810 */ /* 0x040fe40007fbe0ff */
[----:B------:R-:W-:Y:S02]  /*200b0*/  IADD3 R27, P1, R30, 0x4040, RZ ;  /* 0x000040401e1b7810 */ /* 0x000fe40007f3e0ff */
[----:B------:R-:W-:Y:S02]  /*200c0*/  LOP3.LUT R28, R29, 0x380, RZ, 0xc0, !PT ;  /* 0x000003801d1c7812 */ /* 0x000fe400078ec0ff */
[----:B------:R-:W-:Y:S02]  /*200d0*/  LOP3.LUT R26, R27, 0x380, RZ, 0xc0, !PT ;  /* 0x000003801b1a7812 */ /* 0x000fe400078ec0ff */
[----:B------:R-:W-:Y:S02]  /*200e0*/  SHF.R.U64 R28, R28, 0x3, RZ ;  /* 0x000000031c1c7819 */ /* 0x000fe400000012ff */
[----:B------:R-:W-:-:S02]  /*200f0*/  SHF.R.U64 R26, R26, 0x3, RZ ;  /* 0x000000031a1a7819 */ /* 0x000fc400000012ff */
[----:B------:R-:W-:Y:S02]  /*20100*/  LOP3.LUT R28, R28, R29, RZ, 0x3c, !PT ;  /* 0x0000001d1c1c7212 */ /* 0x000fe400078e3cff */
[----:B------:R-:W-:Y:S01]  /*20110*/  LOP3.LUT R26, R26, R27, RZ, 0x3c, !PT ;  /* 0x0000001b1a1a7212 */ /* 0x000fe200078e3cff */
[----:B------:R-:W-:Y:S01]  /*20120*/  IMAD.X R27, RZ, RZ, R31, P1 ;  /* 0x000000ffff1b7224 */ /* 0x000fe200008e061f */
[----:B------:R-:W-:Y:S02]  /*20130*/  SEL R13, R9, R4, P0 ;  /* 0x00000004090d7207 */ /* 0x000fe40000000000 */
[----:B------:R-:W-:Y:S02]  /*20140*/  IADD3.X R29, RZ, R31, RZ, P5, !PT ;  /* 0x0000001fff1d7210 */ /* 0x000fe40002ffe4ff */
[C---:B------:R-:W-:Y:S02]  /*20150*/  IADD3 R21, P2, R30.reuse, 0x4020, RZ ;  /* 0x000040201e157810 */ /* 0x040fe40007f5e0ff */
[----:B------:R-:W-:-:S02]  /*20160*/  IADD3 R15, P3, R30, 0x4000, RZ ;  /* 0x000040001e0f7810 */ /* 0x000fc40007f7e0ff */
[C---:B------:R-:W-:Y:S02]  /*20170*/  IADD3 R9, P5, R30.reuse, 0x40, RZ ;  /* 0x000000401e097810 */ /* 0x040fe40007fbe0ff */
[C---:B------:R-:W-:Y:S02]  /*20180*/  IADD3 R5, P1, R30.reuse, 0x20, RZ ;  /* 0x000000201e057810 */ /* 0x040fe40007f3e0ff */
[----:B------:R-:W-:Y:S02]  /*20190*/  IADD3 R11, P4, R30, 0x60, RZ ;  /* 0x000000601e0b7810 */ /* 0x000fe40007f9e0ff */
[----:B------:R-:W-:Y:S02]  /*201a0*/  LOP3.LUT R20, R21, 0x380, RZ, 0xc0, !PT ;  /* 0x0000038015147812 */ /* 0x000fe400078ec0ff */
[----:B------:R-:W-:Y:S02]  /*201b0*/  LOP3.LUT R14, R15, 0x380, RZ, 0xc0, !PT ;  /* 0x000003800f0e7812 */ /* 0x000fe400078ec0ff */
[----:B------:R-:W-:-:S02]  /*201c0*/  LOP3.LUT R8, R9, 0x380, RZ, 0xc0, !PT ;  /* 0x0000038009087812 */ /* 0x000fc400078ec0ff */
[----:B------:R-:W-:Y:S02]  /*201d0*/  LOP3.LUT R4, R5, 0x380, RZ, 0xc0, !PT ;  /* 0x0000038005047812 */ /* 0x000fe400078ec0ff */
[----:B------:R-:W-:Y:S02]  /*201e0*/  LOP3.LUT R10, R11, 0x380, RZ, 0xc0, !PT ;  /* 0x000003800b0a7812 */ /* 0x000fe400078ec0ff */
[----:B------:R-:W-:Y:S02]  /*201f0*/  LOP3.LUT R3, R30, 0x380, RZ, 0xc0, !PT ;  /* 0x000003801e037812 */ /* 0x000fe400078ec0ff */
[----:B------:R-:W-:Y:S02]  /*20200*/  SHF.R.U64 R20, R20, 0x3, RZ ;  /* 0x0000000314147819 */ /* 0x000fe400000012ff */
[----:B------:R-:W-:Y:S02]  /*20210*/  SHF.R.U64 R14, R14, 0x3, RZ ;  /* 0x000000030e0e7819 */ /* 0x000fe400000012ff */
[----:B------:R-:W-:-:S02]  /*20220*/  SHF.R.U64 R8, R8, 0x3, RZ ;  /* 0x0000000308087819 */ /* 0x000fc400000012ff */
[----:B------:R-:W-:Y:S02]  /*20230*/  SHF.R.U64 R4, R4, 0x3, RZ ;  /* 0x0000000304047819 */ /* 0x000fe400000012ff */
[----:B------:R-:W-:Y:S02]  /*20240*/  SHF.R.U64 R10, R10, 0x3, RZ ;  /* 0x000000030a0a7819 */ /* 0x000fe400000012ff */
[----:B------:R-:W-:Y:S02]  /*20250*/  SHF.R.U64 R3, R3, 0x3, RZ ;  /* 0x0000000303037819 */ /* 0x000fe400000012ff */
        /* <DEDUP_REMOVED lines=8> */
[----:B------:R-:W-:-:S02]  /*202e0*/  LOP3.LUT R10, R10, R11, RZ, 0x3c, !PT ;  /* 0x0000000b0a0a7212 */ /* 0x000fc400078e3cff */
[----:B------:R-:W-:Y:S02]  /*202f0*/  LOP3.LUT R30, R3, R30, RZ, 0x3c, !PT ;  /* 0x0000001e031e7212 */ /* 0x000fe400078e3cff */
[-C--:B------:R-:W-:Y:S02]  /*20300*/  IADD3.X R11, RZ, R31.reuse, RZ, P4, !PT ;  /* 0x0000001fff0b7210 */ /* 0x080fe400027fe4ff */
[----:B------:R-:W-:Y:S02]  /*20310*/  MOV R35, R30 ;  /* 0x0000001e00237202 */ /* 0x000fe40000000f00 */
[----:B------:R-:W-:Y:S02]  /*20320*/  MOV R103, R28 ;  /* 0x0000001c00677202 */ /* 0x000fe40000000f00 */
[----:B------:R-:W-:Y:S02]  /*20330*/  MOV R102, R26 ;  /* 0x0000001a00667202 */ /* 0x000fe40000000f00 */
[----:B------:R-:W-:-:S02]  /*20340*/  MOV R101, R20 ;  /* 0x0000001400657202 */ /* 0x000fc40000000f00 */
[----:B------:R-:W-:Y:S02]  /*20350*/  MOV R100, R14 ;  /* 0x0000000e00647202 */ /* 0x000fe40000000f00 */
[----:B------:R-:W-:Y:S02]  /*20360*/  MOV R107, R10 ;  /* 0x0000000a006b7202 */ /* 0x000fe40000000f00 */
[----:B------:R-:W-:Y:S02]  /*20370*/  MOV R106, R8 ;  /* 0x00000008006a7202 */ /* 0x000fe40000000f00 */
[----:B------:R-:W-:Y:S01]  /*20380*/  MOV R105, R4 ;  /* 0x0000000400697202 */ /* 0x000fe20000000f00 */
[----:B------:R-:W-:Y:S06]  /*20390*/  BRA.DIV UR4, `(.L_x_497) ;  /* 0x000000b604447947 */ /* 0x000fec000b800000 */
[----:B------:R-:W-:Y:S02]  /*203a0*/  SEL R140, R91, R80, P0 ;  /* 0x000000505b8c7207 */ /* 0x000fe40000000000 */
[----:B------:R-:W-:Y:S02]  /*203b0*/  SEL R20, R80, R91, P0 ;  /* 0x0000005b50147207 */ /* 0x000fe40000000000 */
[----:B------:R-:W-:Y:S01]  /*203c0*/  SEL R66, R24, R73, P0 ;  /* 0x0000004918427207 */ /* 0x000fe20000000000 */
[----:B-----5:R-:W-:Y:S01]  /*203d0*/  SHFL.IDX PT, R3, R140, R7, 0x1c1f ;  /* 0x001c1f078c037589 */ /* 0x020fe200000e0000 */
[----:B------:R-:W-:Y:S02]  /*203e0*/  SEL R80, R73, R24, P0 ;  /* 0x0000001849507207 */ /* 0x000fe40000000000 */
[----:B------:R-:W-:Y:S02]  /*203f0*/  SEL R62, R39, R64, P0 ;  /* 0x00000040273e7207 */ /* 0x000fe40000000000 */
[----:B------:R-:W-:-:S02]  /*20400*/  SEL R24, R64, R39, P0 ;  /* 0x0000002740187207 */ /* 0x000fc40000000000 */
[----:B------:R-:W-:Y:S02]  /*20410*/  SEL R64, R72, R55, P0 ;  /* 0x0000003748407207 */ /* 0x000fe40000000000 */
[----:B------:R-:W-:Y:S02]  /*20420*/  SEL R26, R55, R72, P0 ;  /* 0x00000048371a7207 */ /* 0x000fe40000000000 */
[----:B------:R-:W-:Y:S02]  /*20430*/  LOP3.LUT R5, R7, 0x2, RZ, 0x3c, !PT ;  /* 0x0000000207057812 */ /* 0x000fe400078e3cff */
[----:B------:R-:W-:Y:S02]  /*20440*/  SEL R72, R33, R84, P0 ;  /* 0x0000005421487207 */ /* 0x000fe40000000000 */
[----:B------:R-:W-:Y:S01]  /*20450*/  SEL R70, R74, R63, P0 ;  /* 0x0000003f4a467207 */ /* 0x000fe20000000000 */
[----:B------:R-:W-:Y:S01]  /*20460*/  SHFL.IDX PT, R2, R2, R5, 0x1c1f ;  /* 0x001c1f0502027589 */ /* 0x000fe200000e0000 */
[----:B------:R-:W-:-:S02]  /*20470*/  SEL R138, R93, R36, P0 ;  /* 0x000000245d8a7207 */ /* 0x000fc40000000000 */
[----:B--2---:R-:W-:Y:S01]  /*20480*/  SEL R144, R95, R40, P0 ;  /* 0x000000285f907207 */ /* 0x004fe20000000000 */
[----:B------:R-:W-:Y:S01]  /*20490*/  SHFL.IDX PT, R72, R72, R7, 0x1c1f ;  /* 0x001c1f0748487589 */ /* 0x000fe200000e0000 */
[----:B------:R-:W-:Y:S02]  /*204a0*/  SEL R38, R40, R95, P0 ;  /* 0x0000005f28267207 */ /* 0x000fe40000000000 */
[----:B------:R-:W-:Y:S01]  /*204b0*/  SEL R28, R84, R33, P0 ;  /* 0x00000021541c7207 */ /* 0x000fe20000000000 */
[----:B------:R-:W0:Y:S01]  /*204c0*/  SHFL.IDX PT, R95, R13, R7, 0x1c1f ;  /* 0x001c1f070d5f7589 */ /* 0x000e2200000e0000 */
[----:B------:R-:W-:Y:S02]  /*204d0*/  SEL R30, R63, R74, P0 ;  /* 0x0000004a3f1e7207 */ /* 0x000fe40000000000 */
[----:B------:R-:W-:Y:S01]  /*204e0*/  SEL R36, R36, R93, P0 ;  /* 0x0000005d24247207 */ /* 0x000fe20000000000 */
[----:B------:R-:W-:Y:S01]  /*204f0*/  SHFL.IDX PT, R70, R70, R7, 0x1c1f ;  /* 0x001c1f0746467589 */ /* 0x000fe200000e0000 */
[----:B------:R-:W-:-:S02]  /*20500*/  SEL R154, R109, R92, P0 ;  /* 0x0000005c6d9a7207 */ /* 0x000fc40000000000 */
[----:B------:R-:W-:Y:S01]  /*20510*/  SEL R76, R92, R109, P0 ;  /* 0x0000006d5c4c7207 */ /* 0x000fe20000000000 */
[----:B------:R-:W2:Y:S01]  /*20520*/  SHFL.IDX PT, R20, R20, R5, 0x1c1f ;  /* 0x001c1f0514147589 */ /* 0x000ea200000e0000 */
[----:B------:R-:W-:Y:S02]  /*20530*/  SEL R82, R12, R65, P0 ;  /* 0x000000410c527207 */ /* 0x000fe40000000000 */
[----:B------:R-:W-:Y:S01]  /*20540*/  SEL R124, R104, R49, P0 ;  /* 0x00000031687c7207 */ /* 0x000fe20000000000 */
[----:B------:R-:W-:Y:S01]  /*20550*/  SHFL.IDX PT, R73, R30, R5, 0x1c1f ;  /* 0x001c1f051e497589 */ /* 0x000fe200000e0000 */
[----:B------:R-:W-:Y:S02]  /*20560*/  SEL R46, R49, R104, P0 ;  /* 0x00000068312e7207 */ /* 0x000fe40000000000 */
[----:B------:R-:W-:Y:S01]  /*20570*/  SEL R116, R50, R45, P0 ;  /* 0x0000002d32747207 */ /* 0x000fe20000000000 */
[----:B------:R-:W-:Y:S01]  /*20580*/  SHFL.IDX PT, R75, R138, R7, 0x1c1f ;  /* 0x001c1f078a4b7589 */ /* 0x000fe200000e0000 */
[----:B------:R-:W-:-:S02]  /*20590*/  SEL R40, R45, R50, P0 ;  /* 0x000000322d287207 */ /* 0x000fc40000000000 */
[----:B------:R-:W-:Y:S01]  /*205a0*/  SEL R86, R32, R67, P0 ;  /* 0x0000004320567207 */ /* 0x000fe20000000000 */
[----:B------:R-:W-:Y:S01]  /*205b0*/  SHFL.IDX PT, R21, R144, R7, 0x1c1f ;  /* 0x001c1f0790157589 */ /* 0x000fe200000e0000 */
        /* <DEDUP_REMOVED lines=26> */
[----:B------:R0:W-:Y:S01]  /*20760*/  SHFL.IDX PT, R97, R96, R7, 0x1c1f ;  /* 0x001c1f0760617589 */ /* 0x0001e200000e0000 */
[----:B------:R-:W-:Y:S02]  /*20770*/  SEL R110, R110, R69, P0 ;  /* 0x000000456e6e7207 */ /* 0x000fe40000000000 */
[----:B------:R-:W-:Y:S01]  /*20780*/  SEL R126, R48, R81, P0 ;  /* 0x00000051307e7207 */ /* 0x000fe20000000000 */
[----:B------:R-:W3:Y:S01]  /*20790*/  SHFL.IDX PT, R85, R28, R5, 0x1c1f ;  /* 0x001c1f051c557589 */ /* 0x000ee200000e0000 */
        /* <DEDUP_REMOVED lines=23> */
[----:B------:R-:W4:Y:S01]  /*20910*/  SHFL.IDX PT, R87, R34, R5, 0x1c1f ;  /* 0x001c1f0522577589 */ /* 0x000f2200000e0000 */
[----:B0-----:R-:W-:Y:S02]  /*20920*/  SEL R96, R95, R2, P0 ;  /* 0x000000025f607207 */ /* 0x001fe40000000000 */
[----:B------:R-:W-:Y:S01]  /*20930*/  SEL R95, R2, R95, P0 ;  /* 0x0000005f025f7207 */ /* 0x000fe20000000000 */
[----:B------:R-:W-:Y:S01]  /*20940*/  SHFL.IDX PT, R9, R98, R7, 0x1c1f ;  /* 0x001c1f0762097589 */ /* 0x000fe200000e0000 */
[----:B--2---:R-:W-:Y:S02]  /*20950*/  SEL R2, R3, R20, P0 ;  /* 0x0000001403027207 */ /* 0x004fe40000000000 */
[----:B---3--:R-:W-:Y:S01]  /*20960*/  SEL R71, R72, R85, P0 ;  /* 0x0000005548477207 */ /* 0x008fe20000000000 */
[----:B------:R-:W0:Y:S01]  /*20970*/  SHFL.IDX PT, R49, R76, R5, 0x1c1f ;  /* 0x001c1f054c317589 */ /* 0x000e2200000e0000 */
        /* <DEDUP_REMOVED lines=12> */
[----:B----4-:R-:W-:Y:S02]  /*20a40*/  SEL R73, R84, R87, P0 ;  /* 0x0000005754497207 */ /* 0x010fe40000000000 */
[----:B------:R-:W-:Y:S01]  /*20a50*/  SEL R21, R38, R21, P0 ;  /* 0x0000001526157207 */ /* 0x000fe20000000000 */
[----:B------:R-:W-:Y:S01]  /*20a60*/  SHFL.IDX PT, R43, R132, R7, 0x1c1f ;  /* 0x001c1f07842b7589 */ /* 0x000fe200000e0000 */
[----:B------:R-:W-:Y:S02]  /*20a70*/  SEL R86, R91, R86, P0 ;  /* 0x000000565b567207 */ /* 0x000fe40000000000 */
[----:B------:R-:W-:Y:S01]  /*20a80*/  SEL R84, R87, R84, P0 ;  /* 0x0000005457547207 */ /* 0x000fe20000000000 */
[----:B------:R-:W-:Y:S01]  /*20a90*/  SHFL.IDX PT, R83, R124, R7, 0x1c1f ;  /* 0x001c1f077c537589 */ /* 0x000fe200000e0000 */
[----:B0-----:R-:W-:-:S02]  /*20aa0*/  SEL R93, R74, R49, P0 ;  /* 0x000000314a5d7207 */ /* 0x001fc40000000000 */
[----:B------:R-:W-:Y:S01]  /*20ab0*/  SEL R74, R49, R74, P0 ;  /* 0x0000004a314a7207 */ /* 0x000fe20000000000 */
[----:B------:R-:W-:Y:S04]  /*20ac0*/  SHFL.IDX PT, R29, R114, R7, 0x1c1f ;  /* 0x001c1f07721d7589 */ /* 0x000fe800000e0000 */
[----:B------:R-:W-:Y:S04]  /*20ad0*/  SHFL.IDX PT, R27, R116, R7, 0x1c1f ;  /* 0x001c1f07741b7589 */ /* 0x000fe800000e0000 */
[----:B------:R-:W-:Y:S04]  /*20ae0*/  SHFL.IDX PT, R25, R104, R7, 0x1c1f ;  /* 0x001c1f0768197589 */ /* 0x000fe800000e0000 */
[----:B------:R-:W-:Y:S04]  /*20af0*/  SHFL.IDX PT, R68, R62, R7, 0x1c1f ;  /* 0x001c1f073e447589 */ /* 0x000fe800000e0000 */
[----:B------:R-:W-:Y:S04]  /*20b00*/  SHFL.IDX PT, R66, R64, R7, 0x1c1f ;  /* 0x001c1f0740427589 */ /* 0x000fe800000e0000 */
[----:B------:R-:W-:Y:S04]  /*20b10*/  SHFL.IDX PT, R92, R92, R7, 0x1c1f ;  /* 0x001c1f075c5c7589 */ /* 0x000fe800000e0000 */
[----:B------:R-:W-:Y:S04]  /*20b20*/  SHFL.IDX PT, R90, R90, R7, 0x1c1f ;  /* 0x001c1f075a5a7589 */ /* 0x000fe800000e0000 */
[----:B------:R0:W2:Y:S04]  /*20b30*/  SHFL.IDX PT, R33, R94, R5, 0x1c1f ;  /* 0x001c1f055e217589 */ /* 0x0000a800000e0000 */
[----:B------:R-:W3:Y:S04]  /*20b40*/  SHFL.IDX PT, R120, R120, R5, 0x1c1f ;  /* 0x001c1f0578787589 */ /* 0x000ee800000e0000 */
[----:B------:R-:W4:Y:S01]  /*20b50*/  SHFL.IDX PT, R118, R118, R5, 0x1c1f ;  /* 0x001c1f0576767589 */ /* 0x000f2200000e0000 */
[----:B0-----:R-:W-:-:S03]  /*20b60*/  SEL R94, R75, R36, P0 ;  /* 0x000000244b5e7207 */ /* 0x001fc60000000000 */
[----:B------:R-:W-:Y:S01]  /*20b70*/  SHFL.IDX PT, R112, R112, R5, 0x1c1f ;  /* 0x001c1f0570707589 */ /* 0x000fe200000e0000 */
[----:B------:R-:W-:-:S03]  /*20b80*/  SEL R75, R36, R75, P0 ;  /* 0x0000004b244b7207 */ /* 0x000fc60000000000 */
[----:B------:R-:W-:Y:S04]  /*20b90*/  SHFL.IDX PT, R110, R110, R5, 0x1c1f ;  /* 0x001c1f056e6e7589 */ /* 0x000fe800000e0000 */
[----:B------:R-:W0:Y:S04]  /*20ba0*/  SHFL.IDX PT, R108, R108, R5, 0x1c1f ;  /* 0x001c1f056c6c7589 */ /* 0x000e2800000e0000 */
[----:B------:R-:W1:Y:S01]  /*20bb0*/  SHFL.IDX PT, R126, R78, R5, 0x1c1f ;  /* 0x001c1f054e7e7589 */ /* 0x000e6200000e0000 */
[----:B--2---:R-:W-:Y:S02]  /*20bc0*/  SEL R76, R0, R33, P0 ;  /* 0x00000021004c7207 */ /* 0x004fe40000000000 */
[----:B------:R-:W-:Y:S01]  /*20bd0*/  SEL R0, R33, R0, P0 ;  /* 0x0000000021007207 */ /* 0x000fe20000000000 */
[----:B------:R2:W1:Y:S01]  /*20be0*/  SHFL.IDX PT, R128, R48, R5, 0x1c1f ;  /* 0x001c1f0530807589 */ /* 0x00046200000e0000 */
[----:B---3--:R-:W-:-:S02]  /*20bf0*/  SEL R36, R37, R120, P0 ;  /* 0x0000007825247207 */ /* 0x008fc40000000000 */
[----:B------:R-:W-:Y:S01]  /*20c00*/  SEL R37, R120, R37, P0 ;  /* 0x0000002578257207 */ /* 0x000fe20000000000 */
[----:B------:R3:W1:Y:S01]  /*20c10*/  SHFL.IDX PT, R122, R46, R5, 0x1c1f ;  /* 0x001c1f052e7a7589 */ /* 0x00066200000e0000 */
[----:B----4-:R-:W-:Y:S02]  /*20c20*/  SEL R38, R39, R118, P0 ;  /* 0x0000007627267207 */ /* 0x010fe40000000000 */
[----:B------:R-:W-:Y:S01]  /*20c30*/  SEL R39, R118, R39, P0 ;  /* 0x0000002776277207 */ /* 0x000fe20000000000 */
[----:B------:R-:W4:Y:S01]  /*20c40*/  SHFL.IDX PT, R98, R50, R5, 0x1c1f ;  /* 0x001c1f0532627589 */ /* 0x000f2200000e0000 */
[----:B--2---:R-:W-:-:S03]  /*20c50*/  SEL R48, R77, R80, P0 ;  /* 0x000000504d307207 */ /* 0x004fc60000000000 */
[----:B------:R-:W2:Y:S01]  /*20c60*/  SHFL.IDX PT, R59, R26, R5, 0x1c1f ;  /* 0x001c1f051a3b7589 */ /* 0x000ea200000e0000 */
[----:B------:R-:W-:Y:S02]  /*20c70*/  SEL R77, R80, R77, P0 ;  /* 0x0000004d504d7207 */ /* 0x000fe40000000000 */
[----:B---3--:R-:W-:Y:S01]  /*20c80*/  SEL R46, R47, R82, P0 ;  /* 0x000000522f2e7207 */ /* 0x008fe20000000000 */
[----:B------:R-:W3:Y:S01]  /*20c90*/  SHFL.IDX PT, R61, R24, R5, 0x1c1f ;  /* 0x001c1f05183d7589 */ /* 0x000ee200000e0000 */
[----:B------:R-:W-:Y:S02]  /*20ca0*/  SEL R47, R82, R47, P0 ;  /* 0x0000002f522f7207 */ /* 0x000fe40000000000 */
[----:B0-----:R-:W-:Y:S01]  /*20cb0*/  SEL R44, R45, R108, P0 ;  /* 0x0000006c2d2c7207 */ /* 0x001fe20000000000 */
[----:B------:R-:W0:Y:S01]  /*20cc0*/  SHFL.IDX PT, R109, R54, R5, 0x1c1f ;  /* 0x001c1f05366d7589 */ /* 0x000e2200000e0000 */
[----:B-1----:R-:W-:Y:S02]  /*20cd0*/  SEL R78, R79, R126, P0 ;  /* 0x0000007e4f4e7207 */ /* 0x002fe40000000000 */
[----:B------:R-:W-:Y:S01]  /*20ce0*/  SEL R45, R108, R45, P0 ;  /* 0x0000002d6c2d7207 */ /* 0x000fe20000000000 */
[----:B------:R-:W1:Y:S01]  /*20cf0*/  SHFL.IDX PT, R111, R10, R5, 0x1c1f ;  /* 0x001c1f050a6f7589 */ /* 0x000e6200000e0000 */
[----:B------:R-:W-:-:S02]  /*20d00*/  SEL R80, R81, R128, P0 ;  /* 0x0000008051507207 */ /* 0x000fc40000000000 */
[----:B------:R-:W-:Y:S01]  /*20d10*/  SEL R81, R128, R81, P0 ;  /* 0x0000005180517207 */ /* 0x000fe20000000000 */
[----:B------:R2:W1:Y:S01]  /*20d20*/  SHFL.IDX PT, R124, R42, R5, 0x1c1f ;  /* 0x001c1f052a7c7589 */ /* 0x00046200000e0000 */
[----:B------:R-:W-:Y:S02]  /*20d30*/  SEL R82, R83, R122, P0 ;  /* 0x0000007a53527207 */ /* 0x000fe40000000000 */
[----:B------:R-:W-:Y:S01]  /*20d40*/  SEL R79, R126, R79, P0 ;  /* 0x0000004f7e4f7207 */ /* 0x000fe20000000000 */
[----:B------:R0:W1:Y:S01]  /*20d50*/  SHFL.IDX PT, R114, R40, R5, 0x1c1f ;  /* 0x001c1f0528727589 */ /* 0x00006200000e0000 */
[----:B----4-:R-:W-:Y:S02]  /*20d60*/  SEL R63, R25, R98, P0 ;  /* 0x00000062193f7207 */ /* 0x010fe40000000000 */
[----:B------:R-:W-:Y:S01]  /*20d70*/  SEL R64, R98, R25, P0 ;  /* 0x0000001962407207 */ /* 0x000fe20000000000 */
[----:B------:R-:W4:Y:S01]  /*20d80*/  SHFL.IDX PT, R116, R52, R5, 0x1c1f ;  /* 0x001c1f0534747589 */ /* 0x000f2200000e0000 */
[----:B--2---:R-:W-:Y:S01]  /*20d90*/  SEL R65, R66, R59, P0 ;  /* 0x0000003b42417207 */ /* 0x004fe20000000000 */
[----:B------:R-:W-:Y:S01]  /*20da0*/  IMAD.MOV.U32 R98, RZ, RZ, RZ ;  /* 0x000000ffff627224 */ /* 0x000fe200078e00ff */
[----:B------:R-:W-:Y:S01]  /*20db0*/  SEL R42, R43, R110, P0 ;  /* 0x0000006e2b2a7207 */ /* 0x000fe20000000000 */
[----:B------:R-:W2:Y:S01]  /*20dc0*/  SHFL.IDX PT, R58, R58, R5, 0x1c1f ;  /* 0x001c1f053a3a7589 */ /* 0x000ea200000e0000 */
[----:B---3--:R-:W-:-:S02]  /*20dd0*/  SEL R67, R68, R61, P0 ;  /* 0x0000003d44437207 */ /* 0x008fc40000000000 */
[----:B0-----:R-:W-:Y:S01]  /*20de0*/  SEL R40, R41, R112, P0 ;  /* 0x0000007029287207 */ /* 0x001fe20000000000 */
[----:B------:R0:W3:Y:S01]  /*20df0*/  SHFL.IDX PT, R60, R60, R7, 0x1c1f ;  /* 0x001c1f073c3c7589 */ /* 0x0000e200000e0000 */
[----:B------:R-:W-:Y:S02]  /*20e00*/  SEL R87, R90, R109, P0 ;  /* 0x0000006d5a577207 */ /* 0x000fe40000000000 */
[----:B------:R-:W-:Y:S01]  /*20e10*/  SEL R41, R112, R41, P0 ;  /* 0x0000002970297207 */ /* 0x000fe20000000000 */
[----:B------:R0:W0:Y:S01]  /*20e20*/  SHFL.IDX PT, R4, R4, R7, 0x1c1f ;  /* 0x001c1f0704047589 */ /* 0x00002200000e0000 */
[----:B-1----:R-:W-:Y:S02]  /*20e30*/  SEL R91, R92, R111, P0 ;  /* 0x0000006f5c5b7207 */ /* 0x002fe40000000000 */
[----:B------:R-:W-:Y:S01]  /*20e40*/  SEL R43, R110, R43, P0 ;  /* 0x0000002b6e2b7207 */ /* 0x000fe20000000000 */
[----:B------:R1:W0:Y:S01]  /*20e50*/  SHFL.IDX PT, R7, R8, R5, 0x1c1f ;  /* 0x001c1f0508077589 */ /* 0x00022200000e0000 */
[----:B------:R-:W-:-:S02]  /*20e60*/  SEL R49, R31, R124, P0 ;  /* 0x0000007c1f317207 */ /* 0x000fc40000000000 */
[----:B------:R-:W-:Y:S01]  /*20e70*/  SEL R50, R124, R31, P0 ;  /* 0x0000001f7c327207 */ /* 0x000fe20000000000 */
[----:B------:R1:W0:Y:S01]  /*20e80*/  SHFL.IDX PT, R14, R6, R5, 0x1c1f ;  /* 0x001c1f05060e7589 */ /* 0x00022200000e0000 */
[----:B------:R-:W-:Y:S02]  /*20e90*/  SEL R83, R122, R83, P0 ;  /* 0x000000537a537207 */ /* 0x000fe40000000000 */
[----:B------:R-:W-:Y:S02]  /*20ea0*/  SEL R51, R27, R114, P0 ;  /* 0x000000721b337207 */ /* 0x000fe40000000000 */
[----:B----4-:R-:W-:Y:S02]  /*20eb0*/  SEL R53, R29, R116, P0 ;  /* 0x000000741d357207 */ /* 0x010fe40000000000 */
[----:B------:R-:W-:Y:S02]  /*20ec0*/  SEL R54, R116, R29, P0 ;  /* 0x0000001d74367207 */ /* 0x000fe40000000000 */
[----:B------:R-:W-:-:S02]  /*20ed0*/  SEL R52, R114, R27, P0 ;  /* 0x0000001b72347207 */ /* 0x000fc40000000000 */
[----:B--2---:R-:W-:Y:S02]  /*20ee0*/  SEL R55, R9, R58, P0 ;  /* 0x0000003a09377207 */ /* 0x004fe40000000000 */
[----:B------:R-:W-:Y:S02]  /*20ef0*/  SEL R62, R58, R9, P0 ;  /* 0x000000093a3e7207 */ /* 0x000fe40000000000 */
[----:B------:R-:W-:Y:S02]  /*20f00*/  SEL R68, R61, R68, P0 ;  /* 0x000000443d447207 */ /* 0x000fe40000000000 */
[----:B------:R-:W-:Y:S02]  /*20f10*/  SEL R66, R59, R66, P0 ;  /* 0x000000423b427207 */ /* 0x000fe40000000000 */
[----:B------:R-:W-:Y:S02]  /*20f20*/  SEL R92, R111, R92, P0 ;  /* 0x0000005c6f5c7207 */ /* 0x000fe40000000000 */
[----:B-1-3--:R-:W-:-:S07]  /*20f30*/  SEL R90, R109, R90, P0 ;  /* 0x0000005a6d5a7207 */ /* 0x00afce0000000000 */
.L_x_748:
[----:B------:R-:W-:Y:S05]  /*20f40*/  WARPSYNC.ALL ;  /* 0x0000000000007948 */ /* 0x000fea0003800000 */
[----:B------:R-:W-:Y:S01]  /*20f50*/  BAR.SYNC.DEFER_BLOCKING 0x1, 0x100 ;  /* 0x0044000000007b1d */ /* 0x000fe20000010000 */
[----:B0-----:R-:W-:Y:S02]  /*20f60*/  SEL R59, R4, R7, P0 ;  /* 0x00000007043b7207 */ /* 0x001fe40000000000 */
[----:B------:R-:W-:Y:S02]  /*20f70*/  SEL R61, R7, R4, P0 ;  /* 0x00000004073d7207 */ /* 0x000fe40000000000 */
[----:B------:R-:W-:Y:S01]  /*20f80*/  F2FP.BF16.F32.PACK_AB R4, R96, R99 ;  /* 0x000000636004723e */ /* 0x000fe200000010ff */
[----:B------:R-:W-:Y:S01]  /*20f90*/  ULDC.64 UR6, c[0x0][0xc08] ;  /* 0x0003020000067ab9 */ /* 0x000fe20000000a00 */
[----:B------:R-:W-:Y:S01]  /*20fa0*/  F2FP.BF16.F32.PACK_AB R5, R82, R49 ;  /* 0x000000315205723e */ /* 0x000fe200000010ff */
[----:B------:R-:W-:Y:S01]  /*20fb0*/  ULDC.64 UR4, c[0x0][0xc00] ;  /* 0x0003000000047ab9 */ /* 0x000fe20000000a00 */
[----:B------:R-:W-:-:S02]  /*20fc0*/  F2FP.BF16.F32.PACK_AB R6, R95, R97 ;  /* 0x000000615f06723e */ /* 0x000fc400000010ff */
[----:B------:R-:W-:Y:S02]  /*20fd0*/  F2FP.BF16.F32.PACK_AB R7, R83, R50 ;  /* 0x000000325307723e */ /* 0x000fe400000010ff */
[----:B------:R-:W-:Y:S02]  /*20fe0*/  SEL R58, R60, R14, P0 ;  /* 0x0000000e3c3a7207 */ /* 0x000fe40000000000 */
[----:B------:R-:W-:Y:S02]  /*20ff0*/  SEL R60, R14, R60, P0 ;  /* 0x0000003c0e3c7207 */ /* 0x000fe40000000000 */
[----:B------:R-:W-:Y:S02]  /*21000*/  F2FP.BF16.F32.PACK_AB R8, R93, R94 ;  /* 0x0000005e5d08723e */ /* 0x000fe400000010ff */
[----:B------:R-:W-:Y:S02]  /*21010*/  F2FP.BF16.F32.PACK_AB R9, R51, R53 ;  /* 0x000000353309723e */ /* 0x000fe400000010ff */
[----:B------:R-:W-:-:S02]  /*21020*/  F2FP.BF16.F32.PACK_AB R10, R74, R75 ;  /* 0x0000004b4a0a723e */ /* 0x000fc400000010ff */
[----:B------:R-:W-:Y:S01]  /*21030*/  F2FP.BF16.F32.PACK_AB R11, R52, R54 ;  /* 0x00000036340b723e */ /* 0x000fe200000010ff */
[----:B------:R-:W-:Y:S01]  /*21040*/  STSM.16.M88.4 [R35], R4 ;  /* 0x0000000423007844 */ /* 0x000fe20000000200 */
[----:B------:R-:W-:Y:S02]  /*21050*/  F2FP.BF16.F32.PACK_AB R12, R76, R2 ;  /* 0x000000024c0c723e */ /* 0x000fe400000010ff */
[----:B------:R-:W-:Y:S01]  /*21060*/  F2FP.BF16.F32.PACK_AB R13, R55, R63 ;  /* 0x0000003f370d723e */ /* 0x000fe200000010ff */
[----:B------:R-:W-:Y:S01]  /*21070*/  STSM.16.M88.4 [R105], R8 ;  /* 0x0000000869007844 */ /* 0x000fe20000000200 */
[----:B------:R-:W-:Y:S02]  /*21080*/  F2FP.BF16.F32.PACK_AB R14, R0, R3 ;  /* 0x00000003000e723e */ /* 0x000fe400000010ff */
[----:B------:R-:W-:Y:S02]  /*21090*/  F2FP.BF16.F32.PACK_AB R15, R62, R64 ;  /* 0x000000403e0f723e */ /* 0x000fe400000010ff */
        /* <DEDUP_REMOVED lines=10> */
[----:B------:R-:W-:Y:S02]  /*21140*/  F2FP.BF16.F32.PACK_AB R32, R42, R44 ;  /* 0x0000002c2a20723e */ /* 0x000fe400000010ff */
[----:B------:R-:W-:Y:S01]  /*21150*/  F2FP.BF16.F32.PACK_AB R33, R73, R85 ;  /* 0x000000554921723e */ /* 0x000fe200000010ff */
[----:B------:R-:W-:Y:S01]  /*21160*/  STSM.16.M88.4 [R100], R28 ;  /* 0x0000001c64007844 */ /* 0x000fe20000000200 */
[----:B------:R-:W-:Y:S01]  /*21170*/  F2FP.BF16.F32.PACK_AB R34, R43, R45 ;  /* 0x0000002d2b22723e */ /* 0x000fe200000010ff */
[----:B0-----:R-:W0:Y:S01]  /*21180*/  LDC R14, c[0x0][0xbe8] ;  /* 0x0002fa00ff0e7b82 */ /* 0x001e220000000800 */
[----:B------:R-:W-:Y:S02]  /*21190*/  F2FP.BF16.F32.PACK_AB R35, R84, R86 ;  /* 0x000000565423723e */ /* 0x000fe400000010ff */
[----:B------:R-:W-:-:S02]  /*211a0*/  F2FP.BF16.F32.PACK_AB R4, R46, R48 ;  /* 0x000000302e04723e */ /* 0x000fc400000010ff */
[----:B------:R-:W-:Y:S01]  /*211b0*/  F2FP.BF16.F32.PACK_AB R5, R87, R91 ;  /* 0x0000005b5705723e */ /* 0x000fe200000010ff */
[----:B------:R-:W-:Y:S01]  /*211c0*/  STSM.16.M88.4 [R101], R32 ;  /* 0x0000002065007844 */ /* 0x000fe20000000200 */
[----:B------:R-:W-:Y:S02]  /*211d0*/  F2FP.BF16.F32.PACK_AB R6, R47, R77 ;  /* 0x0000004d2f06723e */ /* 0x000fe400000010ff */
[----:B------:R-:W-:Y:S02]  /*211e0*/  F2FP.BF16.F32.PACK_AB R7, R90, R92 ;  /* 0x0000005c5a07723e */ /* 0x000fe400000010ff */
[----:B------:R-:W-:Y:S02]  /*211f0*/  F2FP.BF16.F32.PACK_AB R8, R78, R80 ;  /* 0x000000504e08723e */ /* 0x000fe400000010ff */
[----:B------:R-:W-:Y:S01]  /*21200*/  F2FP.BF16.F32.PACK_AB R10, R79, R81 ;  /* 0x000000514f0a723e */ /* 0x000fe200000010ff */
[----:B------:R-:W-:Y:S01]  /*21210*/  STSM.16.M88.4 [R102], R4 ;  /* 0x0000000466007844 */ /* 0x000fe20000000200 */
[----:B------:R-:W-:-:S02]  /*21220*/  F2FP.BF16.F32.PACK_AB R9, R59, R58 ;  /* 0x0000003a3b09723e */ /* 0x000fc400000010ff */
[----:B------:R-:W-:Y:S02]  /*21230*/  F2FP.BF16.F32.PACK_AB R11, R61, R60 ;  /* 0x0000003c3d0b723e */ /* 0x000fe400000010ff */
[----:B------:R-:W-:Y:S02]  /*21240*/  ISETP.NE.U32.AND P3, PT, RZ, UR6, PT ;  /* 0x00000006ff007c0c */ /* 0x000fe4000bf65070 */
[----:B------:R-:W-:Y:S01]  /*21250*/  ISETP.NE.U32.AND P0, PT, RZ, UR4, PT ;  /* 0x00000004ff007c0c */ /* 0x000fe2000bf05070 */
[----:B------:R2:W-:Y:S01]  /*21260*/  STSM.16.M88.4 [R103], R8 ;  /* 0x0000000867007844 */ /* 0x0005e20000000200 */
[----:B------:R-:W-:Y:S01]  /*21270*/  BAR.SYNC.DEFER_BLOCKING 0x1, 0x100 ;  /* 0x0044000000007b1d */ /* 0x000fe20000010000 */
[----:B------:R-:W-:Y:S02]  /*21280*/  ISETP.NE.AND.EX P3, PT, RZ, UR7, PT, P3 ;  /* 0x00000007ff007c0c */ /* 0x000fe4000bf65330 */
[----:B------:R-:W-:Y:S02]  /*21290*/  IADD3 R12, P1, R212, UR4, RZ ;  /* 0x00000004d40c7c10 */ /* 0x000fe4000ff3e0ff */
[----:B------:R-:W-:-:S02]  /*212a0*/  ISETP.NE.AND.EX P0, PT, RZ, UR5, PT, P0 ;  /* 0x00000005ff007c0c */ /* 0x000fc4000bf05300 */
[----:B------:R-:W-:-:S07]  /*212b0*/  IADD3.X R13, R213, UR5, RZ, P1, !PT ;  /* 0x00000005d50d7c10 */ /* 0x000fce0008ffe4ff */
[----:B------:R-:W-:Y:S01]  /*212c0*/  @P3 IADD3 R212, P1, R212, UR6, RZ ;  /* 0x00000006d4d43c10 */ /* 0x000fe2000ff3e0ff */
[----:B------:R-:W-:Y:S02]  /*212d0*/  ULDC UR6, c[0x0][0xa88] ;  /* 0x0002a20000067ab9 */ /* 0x000fe40000000800 */
[----:B-1----:R-:W-:Y:S02]  /*212e0*/  MOV R25, UR6 ;  /* 0x0000000600197c02 */ /* 0x002fe40008000f00 */
[----:B------:R-:W-:Y:S01]  /*212f0*/  @P3 IADD3.X R213, R213, UR7, RZ, P1, !PT ;  /* 0x00000007d5d53c10 */ /* 0x000fe20008ffe4ff */
[----:B------:R1:W5:Y:S04]  /*21300*/  @P0 LDG.E R98, desc[UR54][R12.64] ;  /* 0x000000360c620981 */ /* 0x000368000c1e1900 */
[----:B------:R1:W5:Y:S01]  /*21310*/  @P3 LDG.E R25, desc[UR54][R212.64] ;  /* 0x00000036d4193981 */ /* 0x000362000c1e1900 */
[----:B--2---:R-:W-:Y:S01]  /*21320*/  IMAD.MOV.U32 R10, RZ, RZ, 0x9b8 ;  /* 0x000009b8ff0a7424 */ /* 0x004fe200078e00ff */
[----:B------:R-:W-:-:S02]  /*21330*/  ISETP.GT.AND P2, PT, R211, 0x1, PT ;  /* 0x00000001d300780c */ /* 0x000fc40003f44270 */
[----:B0-----:R-:W-:Y:S02]  /*21340*/  ISETP.NE.AND P1, PT, R14, 0x1, PT ;  /* 0x000000010e00780c */ /* 0x001fe40003f25270 */
[----:B------:R-:W-:-:S04]  /*21350*/  SEL R10, R10, 0x978, P2 ;  /* 0x000009780a0a7807 */ /* 0x000fc80001000000 */
[----:B------:R1:W0:Y:S08]  /*21360*/  LDC.64 R4, c[0x0][R10+0x220] ;  /* 0x000088000a047b82 */ /* 0x0002300000000a00 */
[----:B------:R1:W2:Y:S08]  /*21370*/  LDC.64 R6, c[0x0][R10+0x218] ;  /* 0x000086000a067b82 */ /* 0x0002b00000000a00 */
[----:B------:R1:W3:Y:S01]  /*21380*/  LDC.64 R8, c[0x0][R10+0x228] ;  /* 0x00008a000a087b82 */ /* 0x0002e20000000a00 */
[----:B------:R-:W-:Y:S05]  /*21390*/  @P3 BRA `(.L_x_498) ;  /* 0x0000000000103947 */ /* 0x000fea0003800000 */
[----:B------:R-:W-:Y:S05]  /*213a0*/  @!P0 BRA `(.L_x_498) ;  /* 0x00000000000c8947 */ /* 0x000fea0003800000 */
[----:B------:R-:W4:Y:S04]  /*213b0*/  LDG.E R24, desc[UR54][R12.64] ;  /* 0x000000360c187981 */ /* 0x000f28000c1e1900 */
[----:B-----5:R-:W4:Y:S02]  /*213c0*/  LDG.E R25, desc[UR54][R12.64+0x4] ;  /* 0x000004360c197981 */ /* 0x020f24000c1e1900 */
[----:B----4-:R-:W-:-:S07]  /*213d0*/  IMAD.IADD R25, R25, 0x1, -R24 ;  /* 0x0000000119197824 */ /* 0x010fce00078e0a18 */
.L_x_498:
[----:B------:R-:W4:Y:S01]  /*213e0*/  LDL R26, [R1+0x64] ;  /* 0x00006400011a7983 */ /* 0x000f220000100800 */
[----:B-1----:R-:W1:Y:S01]  /*213f0*/  LDC.64 R10, c[0x0][R10+0x210] ;  /* 0x000084000a0a7b82 */ /* 0x002e620000000a00 */
[----:B------:R-:W-:Y:S01]  /*21400*/  ISETP.NE.U32.AND P0, PT, RZ, UR4, PT ;  /* 0x00000004ff007c0c */ /* 0x000fe2000bf05070 */
[-C--:B--2---:R-:W-:Y:S01]  /*21410*/  IMAD R29, R7, R204.reuse, RZ ;  /* 0x000000cc071d7224 */ /* 0x084fe200078e02ff */
[----:B------:R-:W2:Y:S01]  /*21420*/  LDL R28, [R1+0x5c] ;  /* 0x00005c00011c7983 */ /* 0x000ea20000100800 */
[----:B------:R-:W-:Y:S01]  /*21430*/  IMAD.WIDE.U32 R6, R6, R204, RZ ;  /* 0x000000cc06067225 */ /* 0x000fe200078e00ff */
[----:B------:R-:W-:-:S03]  /*21440*/  ISETP.NE.AND.EX P0, PT, RZ, UR5, PT, P0 ;  /* 0x00000005ff007c0c */ /* 0x000fc6000bf05300 */
[----:B------:R-:W1:Y:S01]  /*21450*/  @P1 LDC R24, c[0x0][0xbec] ;  /* 0x0002fb00ff181b82 */ /* 0x000e620000000800 */
[----:B------:R-:W-:Y:S02]  /*21460*/  SEL R15, R206, RZ, !P0 ;  /* 0x000000ffce0f7207 */ /* 0x000fe40004000000 */
[----:B------:R-:W-:-:S03]  /*21470*/  SEL R27, R214, RZ, !P0 ;  /* 0x000000ffd61b7207 */ /* 0x000fc60004000000 */
[----:B0-----:R-:W-:Y:S02]  /*21480*/  IMAD R5, R5, R15, RZ ;  /* 0x0000000f05057224 */ /* 0x001fe400078e02ff */
[----:B------:R-:W0:Y:S02]  /*21490*/  @P1 LDC R33, c[0x0][0xbf0] ;  /* 0x0002fc00ff211b82 */ /* 0x000e240000000800 */
[C---:B------:R-:W-:Y:S02]  /*214a0*/  IMAD R31, R4.reuse, R27, R5 ;  /* 0x0000001b041f7224 */ /* 0x040fe400078e0205 */
[----:B------:R-:W-:-:S04]  /*214b0*/  IMAD.WIDE.U32 R4, R4, R15, RZ ;  /* 0x0000000f04047225 */ /* 0x000fc800078e00ff */
[----:B------:R-:W1:Y:S01]  /*214c0*/  LDC.64 R12, c[0x0][0xba8] ;  /* 0x0002ea00ff0c7b82 */ /* 0x000e620000000a00 */
[--C-:B-----5:R-:W-:Y:S01]  /*214d0*/  IADD3 R6, P0, P3, R4, R6, R98.reuse ;  /* 0x0000000604067210 */ /* 0x120fe20007b1e062 */
[----:B------:R-:W-:Y:S01]  /*214e0*/  IMAD.IADD R31, R5, 0x1, R31 ;  /* 0x00000001051f7824 */ /* 0x000fe200078e021f */
[----:B------:R-:W-:Y:S02]  /*214f0*/  SEL R27, R217, RZ, P2 ;  /* 0x000000ffd91b7207 */ /* 0x000fe40001000000 */
[----:B------:R-:W-:Y:S02]  /*21500*/  IADD3 R7, R7, R29, RZ ;  /* 0x0000001d07077210 */ /* 0x000fe40007ffe0ff */
[----:B------:R-:W-:Y:S01]  /*21510*/  SHF.R.S32.HI R100, RZ, 0x1f, R98 ;  /* 0x0000001fff647819 */ /* 0x000fe20000011462 */
[-C--:B---3--:R-:W-:Y:S02]  /*21520*/  IMAD R29, R9, R27.reuse, RZ ;  /* 0x0000001b091d7224 */ /* 0x088fe400078e02ff */
[----:B------:R-:W-:Y:S01]  /*21530*/  IMAD.WIDE.U32 R8, R8, R27, RZ ;  /* 0x0000001b08087225 */ /* 0x000fe200078e00ff */
[----:B------:R-:W-:-:S04]  /*21540*/  IADD3.X R7, R31, R7, R100, P0, P3 ;  /* 0x000000071f077210 */ /* 0x000fc800007e6464 */
[----:B------:R-:W-:Y:S01]  /*21550*/  IADD3 R29, R9, R29, RZ ;  /* 0x0000001d091d7210 */ /* 0x000fe20007ffe0ff */
[----:B-1----:R-:W1:Y:S08]  /*21560*/  @!P2 LDC R12, c[0x0][0xb50] ;  /* 0x0002d400ff0cab82 */ /* 0x002e700000000800 */
[----:B------:R-:W3:Y:S01]  /*21570*/  @!P2 LDC R13, c[0x0][0xb54] ;  /* 0x0002d500ff0dab82 */ /* 0x000ee20000000800 */
[----:B----4-:R-:W-:-:S02]  /*21580*/  IMAD R35, R215, 0x80, R26 ;  /* 0x00000080d7237824 */ /* 0x010fc400078e021a */
[----:B------:R-:W4:Y:S02]  /*21590*/  S2R R26, SR_TID.X ;  /* 0x00000000001a7919 */ /* 0x000f240000002100 */
[----:B------:R-:W-:-:S04]  /*215a0*/  @P1 IMAD.HI.U32 R4, R35, R24, RZ ;  /* 0x0000001823041227 */ /* 0x000fc800078e00ff */
[----:B------:R-:W-:Y:S01]  /*215b0*/  IMAD.MOV.U32 R5, RZ, RZ, R35 ;  /* 0x000000ffff057224 */ /* 0x000fe200078e0023 */
[----:B0-----:R-:W-:-:S05]  /*215c0*/  @P1 SHF.R.U32.HI R5, RZ, R33, R4 ;  /* 0x00000021ff051219 */ /* 0x001fca0000011604 */
[--C-:B------:R-:W-:Y:S01]  /*215d0*/  IMAD.MOV R27, RZ, RZ, -R5.reuse ;  /* 0x000000ffff1b7224 */ /* 0x100fe200078e0a05 */
[----:B------:R-:W-:Y:S02]  /*215e0*/  IADD3 R8, P0, P3, R5, R6, R8 ;  /* 0x0000000605087210 */ /* 0x000fe40007b1e008 */
[----:B------:R-:W-:Y:S01]  /*215f0*/  SHF.R.S32.HI R4, RZ, 0x1f, R5 ;  /* 0x0000001fff047819 */ /* 0x000fe20000011405 */
[----:B------:R-:W-:-:S03]  /*21600*/  IMAD R5, R14, R27, R35 ;  /* 0x0000001b0e057224 */ /* 0x000fc600078e0223 */
[----:B------:R-:W-:Y:S01]  /*21610*/  IADD3.X R9, R4, R7, R29, P0, P3 ;  /* 0x0000000704097210 */ /* 0x000fe200007e641d */
[-C--:B------:R-:W-:Y:S01]  /*21620*/  IMAD R4, R11, R5.reuse, RZ ;  /* 0x000000050b047224 */ /* 0x080fe200078e02ff */
[----:B------:R-:W-:Y:S01]  /*21630*/  SHF.R.S32.HI R7, RZ, 0x1f, R5 ;  /* 0x0000001fff077819 */ /* 0x000fe20000011405 */
[----:B------:R-:W-:-:S04]  /*21640*/  IMAD.WIDE.U32 R8, R10, R5, R8 ;  /* 0x000000050a087225 */ /* 0x000fc800078e0008 */
[----:B------:R-:W-:Y:S02]  /*21650*/  IMAD R7, R10, R7, R4 ;  /* 0x000000070a077224 */ /* 0x000fe400078e0204 */
[----:B----4-:R-:W-:Y:S01]  /*21660*/  VIADD R30, R26, 0xffffff80 ;  /* 0xffffff801a1e7836 */ /* 0x010fe20000000000 */
[----:B-1----:R-:W-:Y:S01]  /*21670*/  LEA R12, P0, R8, R12, 0x2 ;  /* 0x0000000c080c7211 */ /* 0x002fe200078010ff */
[----:B------:R-:W-:-:S03]  /*21680*/  IMAD.IADD R4, R9, 0x1, R7 ;  /* 0x0000000109047824 */ /* 0x000fc600078e0207 */
[----:B------:R-:W-:Y:S02]  /*21690*/  SHF.R.S32.HI R26, RZ, 0x1f, R30 ;  /* 0x0000001fff1a7819 */ /* 0x000fe4000001141e */
[----:B---3--:R-:W-:Y:S02]  /*216a0*/  LEA.HI.X R13, R8, R13, R4, 0x2, P0 ;  /* 0x0000000d080d7211 */ /* 0x008fe400000f1404 */
[----:B------:R-:W-:Y:S01]  /*216b0*/  LEA.HI R26, R26, R30, RZ, 0x7 ;  /* 0x0000001e1a1a7211 */ /* 0x000fe200078f38ff */
[----:B------:R-:W-:Y:S03]  /*216c0*/  SHFL.IDX PT, R4, R12, RZ, 0x1c1f ;  /* 0x001c1fff0c047589 */ /* 0x000fe600000e0000 */
[----:B------:R-:W-:Y:S01]  /*216d0*/  LOP3.LUT R26, R26, 0xffffff80, RZ, 0xc0, !PT ;  /* 0xffffff801a1a7812 */ /* 0x000fe200078ec0ff */
[----:B------:R-:W0:Y:S01]  /*216e0*/  SHFL.IDX PT, R5, R13, RZ, 0x1c1f ;  /* 0x001c1fff0d057589 */ /* 0x000e2200000e0000 */
[----:B--2---:R-:W-:-:S03]  /*216f0*/  LEA R29, R215, R28, 0x7 ;  /* 0x0000001cd71d7211 */ /* 0x004fc600078e38ff */
[----:B------:R-:W-:Y:S01]  /*21700*/  SHFL.IDX PT, R6, R12, 0x1, 0x1c1f ;  /* 0x003c1f000c067f89 */ /* 0x000fe200000e0000 */
[----:B------:R-:W-:-:S03]  /*21710*/  IMAD.IADD R26, R30, 0x1, -R26 ;  /* 0x000000011e1a7824 */ /* 0x000fc600078e0a1a */
[----:B------:R-:W1:Y:S01]  /*21720*/  SHFL.IDX PT, R7, R13, 0x1, 0x1c1f ;  /* 0x003c1f000d077f89 */ /* 0x000e6200000e0000 */
[----:B------:R-:W-:Y:S01]  /*21730*/  IMAD R10, R25, R14, RZ ;  /* 0x0000000e190a7224 */ /* 0x000fe200078e02ff */
[----:B------:R-:W-:Y:S01]  /*21740*/  LOP3.LUT P0, RZ, R26, 0x3, RZ, 0xc0, !PT ;  /* 0x000000031aff7812 */ /* 0x000fe2000780c0ff */
[----:B------:R-:W-:-:S03]  /*21750*/  VIADD R24, R29, 0x8 ;  /* 0x000000081d187836 */ /* 0x000fc60000000000 */
[-C--:B------:R-:W-:Y:S02]  /*21760*/  ISETP.GE.OR P3, PT, R29, R10.reuse, P0 ;  /* 0x0000000a1d00720c */ /* 0x080fe40000766670 */
[----:B------:R-:W-:-:S11]  /*21770*/  ISETP.GE.OR P0, PT, R24, R10, P0 ;  /* 0x0000000a1800720c */ /* 0x000fd60000706670 */
[----:B0-----:R0:W-:Y:S04]  /*21780*/  @!P3 ST.E desc[UR54][R4.64], R88 ;  /* 0x000000580400b985 */ /* 0x0011e8000c101936 */
[----:B-1----:R0:W-:Y:S01]  /*21790*/  @!P0 ST.E desc[UR54][R6.64], R89 ;  /* 0x0000005906008985 */ /* 0x0021e2000c101936 */
[----:B------:R-:W-:Y:S05]  /*217a0*/  @P2 BRA `(.L_x_499) ;  /* 0x0000000800bc2947 */ /* 0x000fea0003800000 */
[----:B------:R-:W-:Y:S01]  /*217b0*/  IMAD R3, R236, 0x40, R203 ;  /* 0x00000040ec037824 */ /* 0x000fe200078e02cb */
[----:B------:R-:W1:Y:S01]  /*217c0*/  @P1 LDC R11, c[0x0][0xbec] ;  /* 0x0002fb00ff0b1b82 */ /* 0x000e620000000800 */
[----:B------:R-:W-:Y:S02]  /*217d0*/  ULDC.64 UR4, c[0x0][0xaa0] ;  /* 0x0002a80000047ab9 */ /* 0x000fe40000000a00 */
[----:B------:R-:W-:-:S03]  /*217e0*/  IMAD.WIDE R56, R3, 0x2, R56 ;  /* 0x0000000203387825 */ /* 0x000fc600078e0238 */
[C---:B------:R-:W-:Y:S02]  /*217f0*/  IADD3 R29, P0, R56.reuse, 0x2000, RZ ;  /* 0x00002000381d7810 */ /* 0x040fe40007f1e0ff */
[----:B------:R-:W2:Y:S01]  /*21800*/  @P1 LDC R13, c[0x0][0xbf0] ;  /* 0x0002fc00ff0d1b82 */ /* 0x000ea20000000800 */
[----:B------:R-:W-:Y:S02]  /*21810*/  IADD3 R25, P5, R56, 0x1000, RZ ;  /* 0x0000100038197810 */ /* 0x000fe40007fbe0ff */
[----:B------:R-:W-:Y:S02]  /*21820*/  LOP3.LUT R28, R29, 0x380, RZ, 0xc0, !PT ;  /* 0x000003801d1c7812 */ /* 0x000fe400078ec0ff */
[----:B------:R-:W-:Y:S02]  /*21830*/  LOP3.LUT R24, R25, 0x380, RZ, 0xc0, !PT ;  /* 0x0000038019187812 */ /* 0x000fe400078ec0ff */
[----:B------:R-:W-:Y:S02]  /*21840*/  SHF.R.U64 R28, R28, 0x3, RZ ;  /* 0x000000031c1c7819 */ /* 0x000fe400000012ff */
[----:B------:R-:W-:-:S02]  /*21850*/  SHF.R.U64 R24, R24, 0x3, RZ ;  /* 0x0000000318187819 */ /* 0x000fc400000012ff */
[----:B------:R-:W-:Y:S02]  /*21860*/  LOP3.LUT R28, R28, R29, RZ, 0x3c, !PT ;  /* 0x0000001d1c1c7212 */ /* 0x000fe400078e3cff */
[----:B------:R-:W-:Y:S02]  /*21870*/  IADD3.X R29, RZ, R57, RZ, P0, !PT ;  /* 0x00000039ff1d7210 */ /* 0x000fe400007fe4ff */
[----:B------:R-:W-:Y:S02]  /*21880*/  IADD3 R3, P0, R56, 0x7000, RZ ;  /* 0x0000700038037810 */ /* 0x000fe40007f1e0ff */
[----:B------:R-:W-:Y:S01]  /*21890*/  LOP3.LUT R24, R24, R25, RZ, 0x3c, !PT ;  /* 0x0000001918187212 */ /* 0x000fe200078e3cff */
[--C-:B------:R-:W-:Y:S01]  /*218a0*/  IMAD.X R25, RZ, RZ, R57.reuse, P5 ;  /* 0x000000ffff197224 */ /* 0x100fe200028e0639 */
[----:B------:R-:W-:Y:S01]  /*218b0*/  LOP3.LUT R0, R3, 0x380, RZ, 0xc0, !PT ;  /* 0x0000038003007812 */ /* 0x000fe200078ec0ff */
[----:B------:R-:W-:Y:S01]  /*218c0*/  IMAD.X R49, RZ, RZ, R57, P0 ;  /* 0x000000ffff317224 */ /* 0x000fe200000e0639 */
[C---:B------:R-:W-:Y:S01]  /*218d0*/  IADD3 R33, P2, R56.reuse, 0x3000, RZ ;  /* 0x0000300038217810 */ /* 0x040fe20007f5e0ff */
[----:B------:R-:W5:Y:S01]  /*218e0*/  LD.E.128 R28, desc[UR54][R28.64] ;  /* 0x000000361c1c7980 */ /* 0x000f62000c101d00 */
[----:B------:R-:W-:-:S02]  /*218f0*/  IADD3 R37, P3, R56, 0x4000, RZ ;  /* 0x0000400038257810 */ /* 0x000fc40007f7e0ff */
[C---:B------:R-:W-:Y:S01]  /*21900*/  IADD3 R41, P4, R56.reuse, 0x5000, RZ ;  /* 0x0000500038297810 */ /* 0x040fe20007f9e0ff */
[----:B------:R-:W5:Y:S01]  /*21910*/  LD.E.128 R24, desc[UR54][R24.64] ;  /* 0x0000003618187980 */ /* 0x000f62000c101d00 */
[----:B------:R-:W-:Y:S02]  /*21920*/  IADD3 R45, P5, R56, 0x6000, RZ ;  /* 0x00006000382d7810 */ /* 0x000fe40007fbe0ff */
[----:B------:R-:W-:Y:S02]  /*21930*/  SHF.R.U64 R0, R0, 0x3, RZ ;  /* 0x0000000300007819 */ /* 0x000fe400000012ff */
[----:B------:R-:W-:Y:S02]  /*21940*/  LOP3.LUT R32, R33, 0x380, RZ, 0xc0, !PT ;  /* 0x0000038021207812 */ /* 0x000fe400078ec0ff */
[----:B------:R-:W-:Y:S02]  /*21950*/  LOP3.LUT R36, R37, 0x380, RZ, 0xc0, !PT ;  /* 0x0000038025247812 */ /* 0x000fe400078ec0ff */
[----:B------:R-:W-:-:S02]  /*21960*/  LOP3.LUT R40, R41, 0x380, RZ, 0xc0, !PT ;  /* 0x0000038029287812 */ /* 0x000fc400078ec0ff */
[----:B------:R-:W-:Y:S02]  /*21970*/  LOP3.LUT R44, R45, 0x380, RZ, 0xc0, !PT ;  /* 0x000003802d2c7812 */ /* 0x000fe400078ec0ff */
[----:B0-----:R-:W-:Y:S02]  /*21980*/  LOP3.LUT R5, R56, 0x380, RZ, 0xc0, !PT ;  /* 0x0000038038057812 */ /* 0x001fe400078ec0ff */
[----:B------:R-:W-:Y:S01]  /*21990*/  LOP3.LUT R48, R0, R3, RZ, 0x3c, !PT ;  /* 0x0000000300307212 */ /* 0x000fe200078e3cff */
[----:B------:R-:W-:Y:S01]  /*219a0*/  IMAD R3, R100, UR4, RZ ;  /* 0x0000000464037c24 */ /* 0x000fe2000f8e02ff */
[----:B------:R-:W-:Y:S02]  /*219b0*/  SHF.R.U64 R32, R32, 0x3, RZ ;  /* 0x0000000320207819 */ /* 0x000fe400000012ff */
[----:B------:R-:W-:Y:S02]  /*219c0*/  SHF.R.U64 R36, R36, 0x3, RZ ;  /* 0x0000000324247819 */ /* 0x000fe400000012ff */
[----:B------:R-:W-:-:S02]  /*219d0*/  SHF.R.U64 R40, R40, 0x3, RZ ;  /* 0x0000000328287819 */ /* 0x000fc400000012ff */
[----:B------:R-:W-:Y:S01]  /*219e0*/  SHF.R.U64 R44, R44, 0x3, RZ ;  /* 0x000000032c2c7819 */ /* 0x000fe200000012ff */
[C---:B------:R-:W-:Y:S01]  /*219f0*/  IMAD R9, R98.reuse, UR5, R3 ;  /* 0x0000000562097c24 */ /* 0x040fe2000f8e0203 */
[----:B------:R-:W-:Y:S01]  /*21a00*/  SHF.R.U64 R5, R5, 0x3, RZ ;  /* 0x0000000305057819 */ /* 0x000fe200000012ff */
[----:B------:R-:W-:Y:S01]  /*21a10*/  IMAD.WIDE.U32 R2, R98, UR4, RZ ;  /* 0x0000000462027c25 */ /* 0x000fe2000f8e00ff */
[----:B------:R-:W-:Y:S01]  /*21a20*/  LOP3.LUT R32, R32, R33, RZ, 0x3c, !PT ;  /* 0x0000002120207212 */ /* 0x000fe200078e3cff */
[----:B------:R-:W-:Y:S01]  /*21a30*/  ULDC.64 UR4, c[0x0][0xae8] ;  /* 0x0002ba0000047ab9 */ /* 0x000fe20000000a00 */
[----:B------:R-:W-:Y:S01]  /*21a40*/  LOP3.LUT R36, R36, R37, RZ, 0x3c, !PT ;  /* 0x0000002524247212 */ /* 0x000fe200078e3cff */
[--C-:B------:R-:W-:Y:S01]  /*21a50*/  IMAD.X R33, RZ, RZ, R57.reuse, P2 ;  /* 0x000000ffff217224 */ /* 0x100fe200010e0639 */
[----:B------:R-:W-:Y:S01]  /*21a60*/  LOP3.LUT R40, R40, R41, RZ, 0x3c, !PT ;  /* 0x0000002928287212 */ /* 0x000fe200078e3cff */
[--C-:B------:R-:W-:Y:S01]  /*21a70*/  IMAD.X R37, RZ, RZ, R57.reuse, P3 ;  /* 0x000000ffff257224 */ /* 0x100fe200018e0639 */
[----:B------:R-:W-:Y:S01]  /*21a80*/  LOP3.LUT R44, R44, R45, RZ, 0x3c, !PT ;  /* 0x0000002d2c2c7212 */ /* 0x000fe200078e3cff */
[----:B------:R-:W-:Y:S01]  /*21a90*/  IMAD.X R41, RZ, RZ, R57, P4 ;  /* 0x000000ffff297224 */ /* 0x000fe200020e0639 */
[----:B------:R-:W-:Y:S01]  /*21aa0*/  IADD3.X R45, RZ, R57, RZ, P5, !PT ;  /* 0x00000039ff2d7210 */ /* 0x000fe20002ffe4ff */
[----:B------:R-:W-:Y:S01]  /*21ab0*/  IMAD R0, R210, 0x20, R236 ;  /* 0x00000020d2007824 */ /* 0x000fe200078e02ec */
[----:B------:R-:W-:Y:S01]  /*21ac0*/  LOP3.LUT R56, R5, R56, RZ, 0x3c, !PT ;  /* 0x0000003805387212 */ /* 0x000fe200078e3cff */
[----:B------:R-:W-:Y:S01]  /*21ad0*/  IMAD.IADD R3, R3, 0x1, R9 ;  /* 0x0000000103037824 */ /* 0x000fe200078e0209 */
[----:B------:R-:W5:Y:S01]  /*21ae0*/  LD.E.128 R32, desc[UR54][R32.64] ;  /* 0x0000003620207980 */ /* 0x000f62000c101d00 */
[----:B------:R-:W-:Y:S01]  /*21af0*/  SHF.R.S32.HI R8, RZ, 0x1f, R15 ;  /* 0x0000001fff087819 */ /* 0x000fe2000001140f */
[----:B------:R-:W-:-:S02]  /*21b00*/  IMAD.WIDE.U32 R2, R204, UR4, R2 ;  /* 0x00000004cc027c25 */ /* 0x000fc4000f8e0002 */
[----:B------:R0:W5:Y:S01]  /*21b10*/  LD.E.128 R4, desc[UR54][R56.64] ;  /* 0x0000003638047980 */ /* 0x000162000c101d00 */
[----:B------:R-:W-:-:S03]  /*21b20*/  LEA R12, R215, R0, 0x7 ;  /* 0x00000000d70c7211 */ /* 0x000fc600078e38ff */
[----:B------:R-:W5:Y:S04]  /*21b30*/  LD.E.128 R36, desc[UR54][R36.64] ;  /* 0x0000003624247980 */ /* 0x000f68000c101d00 */
[----:B------:R-:W5:Y:S04]  /*21b40*/  LD.E.128 R40, desc[UR54][R40.64] ;  /* 0x0000003628287980 */ /* 0x000f68000c101d00 */
[----:B------:R-:W5:Y:S04]  /*21b50*/  LD.E.128 R44, desc[UR54][R44.64] ;  /* 0x000000362c2c7980 */ /* 0x000f68000c101d00 */
[----:B------:R-:W5:Y:S01]  /*21b60*/  LD.E.128 R48, desc[UR54][R48.64] ;  /* 0x0000003630307980 */ /* 0x000f62000c101d00 */
[----:B------:R-:W-:Y:S01]  /*21b70*/  @!PT LDS RZ, [RZ] ;  /* 0x00000000fffff984 */ /* 0x000fe20000000800 */
[----:B------:R-:W-:Y:S01]  /*21b80*/  @!PT LDS RZ, [RZ] ;  /* 0x00000000fffff984 */ /* 0x000fe20000000800 */
[----:B------:R-:W-:Y:S01]  /*21b90*/  @!PT LDS RZ, [RZ] ;  /* 0x00000000fffff984 */ /* 0x000fe20000000800 */
[----:B------:R-:W-:Y:S01]  /*21ba0*/  @!PT LDS RZ, [RZ] ;  /* 0x00000000fffff984 */ /* 0x000fe20000000800 */
[----:B------:R3:W-:Y:S06]  /*21bb0*/  MEMBAR.ALL.CTA ;  /* 0x0000000000007992 */ /* 0x0007ec0000008000 */
[----:B---3--:R-:W3:Y:S01]  /*21bc0*/  FENCE.VIEW.ASYNC.S ;  /* 0x00000000000073c6 */ /* 0x008ee20000000000 */
[----:B------:R-:W-:Y:S01]  /*21bd0*/  IMAD R3, R204, UR5, R3 ;  /* 0x00000005cc037c24 */ /* 0x000fe2000f8e0203 */
[----:B------:R-:W-:Y:S01]  /*21be0*/  ULDC.64 UR4, c[0x0][0xaf0] ;  /* 0x0002bc0000047ab9 */ /* 0x000fe20000000a00 */
[----:B-1----:R-:W-:-:S04]  /*21bf0*/  @P1 IMAD.HI.U32 R0, R12, R11, RZ ;  /* 0x0000000b0c001227 */ /* 0x002fc800078e00ff */
[----:B------:R-:W-:Y:S02]  /*21c00*/  IMAD R8, R8, UR4, RZ ;  /* 0x0000000408087c24 */ /* 0x000fe4000f8e02ff */
[----:B------:R-:W-:Y:S01]  /*21c10*/  IMAD.MOV.U32 R9, RZ, RZ, R12 ;  /* 0x000000ffff097224 */ /* 0x000fe200078e000c */
[----:B--2---:R-:W-:Y:S01]  /*21c20*/  @P1 SHF.R.U32.HI R9, RZ, R13, R0 ;  /* 0x0000000dff091219 */ /* 0x004fe20000011600 */
[C---:B------:R-:W-:Y:S02]  /*21c30*/  IMAD R11, R15.reuse, UR5, R8 ;  /* 0x000000050f0b7c24 */ /* 0x040fe4000f8e0208 */
[----:B------:R-:W-:Y:S01]  /*21c40*/  IMAD.WIDE.U32 R2, R15, UR4, R2 ;  /* 0x000000040f027c25 */ /* 0x000fe2000f8e0002 */
[----:B------:R-:W-:Y:S01]  /*21c50*/  SHF.R.S32.HI R8, RZ, 0x1f, R9 ;  /* 0x0000001fff087819 */ /* 0x000fe20000011409 */
[----:B------:R-:W-:Y:S01]  /*21c60*/  ULDC.64 UR4, c[0x0][0xae0] ;  /* 0x0002b80000047ab9 */ /* 0x000fe20000000a00 */
[----:B------:R-:W-:Y:S01]  /*21c70*/  IADD3 R0, R16, 0x29820, RZ ;  /* 0x0002982010007810 */ /* 0x000fe20007ffe0ff */
[----:B------:R-:W-:-:S02]  /*21c80*/  IMAD.IADD R3, R3, 0x1, R11 ;  /* 0x0000000103037824 */ /* 0x000fc400078e020b */
[----:B------:R-:W-:Y:S01]  /*21c90*/  IMAD.MOV R11, RZ, RZ, -R9 ;  /* 0x000000ffff0b7224 */ /* 0x000fe200078e0a09 */
[----:B------:R-:W-:Y:S01]  /*21ca0*/  PRMT R0, RZ, 0x654, R0 ;  /* 0x00000654ff007816 */ /* 0x000fe20000000000 */
[----:B------:R-:W-:Y:S02]  /*21cb0*/  IMAD R8, R8, UR4, RZ ;  /* 0x0000000408087c24 */ /* 0x000fe4000f8e02ff */
[----:B------:R-:W-:Y:S01]  /*21cc0*/  IMAD R11, R14, R11, R12 ;  /* 0x0000000b0e0b7224 */ /* 0x000fe200078e020c */
[----:B---3--:R1:W-:Y:S01]  /*21cd0*/  SYNCS.ARRIVE.TRANS64.RED.A1T0 RZ, [R0+URZ], RZ ;  /* 0x000000ff00ff79a7 */ /* 0x0083e2000810043f */
[C---:B------:R-:W-:Y:S02]  /*21ce0*/  IMAD R13, R9.reuse, UR5, R8 ;  /* 0x00000005090d7c24 */ /* 0x040fe4000f8e0208 */
[----:B------:R-:W-:Y:S01]  /*21cf0*/  IMAD.WIDE.U32 R2, R9, UR4, R2 ;  /* 0x0000000409027c25 */ /* 0x000fe2000f8e0002 */
[----:B------:R-:W-:Y:S01]  /*21d00*/  ULDC.64 UR4, c[0x0][0xad8] ;  /* 0x0002b60000047ab9 */ /* 0x000fe20000000a00 */
[----:B-1----:R-:W-:-:S02]  /*21d10*/  SHF.R.S32.HI R0, RZ, 0x1f, R11 ;  /* 0x0000001fff007819 */ /* 0x002fc4000001140b */
[----:B------:R-:W-:-:S03]  /*21d20*/  IMAD.IADD R3, R3, 0x1, R13 ;  /* 0x0000000103037824 */ /* 0x000fc600078e020d */
[----:B------:R-:W-:Y:S02]  /*21d30*/  IMAD R0, R0, UR4, RZ ;  /* 0x0000000400007c24 */ /* 0x000fe4000f8e02ff */
[----:B------:R-:W-:-:S04]  /*21d40*/  IMAD.WIDE.U32 R8, R11, UR4, R2 ;  /* 0x000000040b087c25 */ /* 0x000fc8000f8e0002 */
[----:B------:R-:W-:Y:S01]  /*21d50*/  IMAD R3, R11, UR5, R0 ;  /* 0x000000050b037c24 */ /* 0x000fe2000f8e0200 */
[----:B------:R-:W-:Y:S02]  /*21d60*/  ULDC.64 UR4, c[0x0][0xa80] ;  /* 0x0002a00000047ab9 */ /* 0x000fe40000000a00 */
[----:B------:R-:W-:Y:S01]  /*21d70*/  LEA R2, P0, R8, UR4, 0x1 ;  /* 0x0000000408027c11 */ /* 0x000fe2000f8008ff */
[----:B------:R-:W-:Y:S01]  /*21d80*/  IMAD.IADD R3, R9, 0x1, R3 ;  /* 0x0000000109037824 */ /* 0x000fe200078e0203 */
[----:B------:R-:W-:-:S04]  /*21d90*/  UMOV UR4, 0xffffffff ;  /* 0xffffffff00047882 */ /* 0x000fc80000000000 */
[----:B------:R-:W-:Y:S01]  /*21da0*/  LEA.HI.X R3, R8, UR5, R3, 0x1, P0 ;  /* 0x0000000508037c11 */ /* 0x000fe200080f0c03 */
[----:B0-----:R-:W-:Y:S06]  /*21db0*/  BRA.DIV UR4, `(.L_x_500) ;  /* 0x000000ba04287947 */ /* 0x001fec000b800000 */
[----:B------:R0:W1:Y:S04]  /*21dc0*/  SHFL.IDX PT, R0, R3, RZ, 0x181f ;  /* 0x00181fff03007589 */ /* 0x00006800000e0000 */
[----:B------:R0:W2:Y:S02]  /*21dd0*/  SHFL.IDX PT, R14, R2, RZ, 0x181f ;  /* 0x00181fff020e7589 */ /* 0x0000a400000e0000 */
.L_x_751:
[----:B------:R-:W-:Y:S01]  /*21de0*/  IMAD R21, R215, 0x80, R236 ;  /* 0x00000080d7157824 */ /* 0x000fe200078e02ec */
[----:B------:R-:W-:Y:S04]  /*21df0*/  BSSY B1, `(.L_x_501) ;  /* 0x000000e000017945 */ /* 0x000fe80003800000 */
[----:B------:R-:W-:-:S13]  /*21e00*/  ISETP.GE.AND P0, PT, R21, R10, PT ;  /* 0x0000000a1500720c */ /* 0x000fda0003f06270 */
[----:B------:R-:W-:Y:S05]  /*21e10*/  @P0 BRA `(.L_x_502) ;  /* 0x00000000002c0947 */ /* 0x000fea0003800000 */
[----:B------:R-:W-:Y:S01]  /*21e20*/  ULDC UR4, c[0x0][0xac8] ;  /* 0x0002b20000047ab9 */ /* 0x000fe20000000800 */
[----:B------:R-:W-:Y:S02]  /*21e30*/  SHF.R.S32.HI R12, RZ, 0x1f, R203 ;  /* 0x0000001fff0c7819 */ /* 0x000fe400000114cb */
[----:B------:R-:W-:Y:S02]  /*21e40*/  ISETP.GE.AND P0, PT, R203, UR4, PT ;  /* 0x00000004cb007c0c */ /* 0x000fe4000bf06270 */
[----:B------:R-:W-:Y:S02]  /*21e50*/  ISETP.GE.AND P1, PT, R209, UR4, PT ;  /* 0x00000004d1007c0c */ /* 0x000fe4000bf26270 */
[----:B------:R-:W-:-:S09]  /*21e60*/  SHF.R.S32.HI R11, RZ, 0x1f, R209 ;  /* 0x0000001fff0b7819 */ /* 0x000fd200000114d1 */
[-C--:B--2---:R-:W-:Y:S02]  /*21e70*/  @!P0 LEA R8, P2, R203, R14.reuse, 0x1 ;  /* 0x0000000ecb088211 */ /* 0x084fe400078408ff */
[----:B------:R-:W-:Y:S02]  /*21e80*/  @!P1 LEA R14, P3, R209, R14, 0x1 ;  /* 0x0000000ed10e9211 */ /* 0x000fe400078608ff */
[-C--:B-1----:R-:W-:Y:S02]  /*21e90*/  @!P0 LEA.HI.X R9, R203, R0.reuse, R12, 0x1, P2 ;  /* 0x00000000cb098211 */ /* 0x082fe400010f0c0c */
[----:B------:R-:W-:-:S03]  /*21ea0*/  @!P1 LEA.HI.X R15, R209, R0, R11, 0x1, P3 ;  /* 0x00000000d10f9211 */ /* 0x000fc600018f0c0b */
[----:B-----5:R3:W-:Y:S04]  /*21eb0*/  @!P0 ST.E.128 desc[UR54][R8.64], R4 ;  /* 0x0000000408008985 */ /* 0x0207e8000c101d36 */
[----:B------:R3:W-:Y:S02]  /*21ec0*/  @!P1 ST.E.128 desc[UR54][R14.64], R36 ;  /* 0x000000240e009985 */ /* 0x0007e4000c101d36 */
.L_x_502:
[----:B------:R-:W-:Y:S05]  /*21ed0*/  BSYNC B1 ;  /* 0x0000000000017941 */ /* 0x000fea0003800000 */
.L_x_501:
[----:B------:R-:W-:-:S03]  /*21ee0*/  UMOV UR4, 0xffffffff ;  /* 0xffffffff00047882 */ /* 0x000fc60000000000 */
[----:B------:R-:W-:Y:S05]  /*21ef0*/  BRA.DIV UR4, `(.L_x_503) ;  /* 0x000000ba040c7947 */ /* 0x000fea000b800000 */
[----:B-1----:R1:W4:Y:S04]  /*21f00*/  SHFL.IDX PT, R0, R3, 0x1, 0x181f ;  /* 0x00381f0003007f89 */ /* 0x00232800000e0000 */
[----:B--23--:R1:W2:Y:S02]  /*21f10*/  SHFL.IDX PT, R14, R2, 0x1, 0x181f ;  /* 0x00381f00020e7f89 */ /* 0x00c2a400000e0000 */
.L_x_755:
[----:B-----5:R-:W-:Y:S01]  /*21f20*/  IADD3 R5, R21, 0x20, RZ ;  /* 0x0000002015057810 */ /* 0x020fe20007ffe0ff */
[----:B------:R-:W-:Y:S03]  /*21f30*/  BSSY B1, `(.L_x_504) ;  /* 0x000000e000017945 */ /* 0x000fe60003800000 */
        /* <DEDUP_REMOVED lines=9> */
[-C--:B----4-:R-:W-:Y:S02]  /*21fd0*/  @!P2 LEA.HI.X R5, R203, R0.reuse, R7, 0x1, P0 ;  /* 0x00000000cb05a211 */ /* 0x090fe400000f0c07 */
[----:B------:R-:W-:-:S03]  /*21fe0*/  @!P3 LEA.HI.X R15, R209, R0, R6, 0x1, P1 ;  /* 0x00000000d10fb211 */ /* 0x000fc600008f0c06 */
[----:B------:R3:W-:Y:S04]  /*21ff0*/  @!P2 ST.E.128 desc[UR54][R4.64], R24 ;  /* 0x000000180400a985 */ /* 0x0007e8000c101d36 */
[----:B------:R3:W-:Y:S02]  /*22000*/  @!P3 ST.E.128 desc[UR54][R14.64], R40 ;  /* 0x000000280e00b985 */ /* 0x0007e4000c101d36 */
.L_x_505:
[----:B------:R-:W-:Y:S05]  /*22010*/  BSYNC B1 ;  /* 0x0000000000017941 */ /* 0x000fea0003800000 */
.L_x_504:
[----:B------:R-:W-:-:S03]  /*22020*/  UMOV UR4, 0xffffffff ;  /* 0xffffffff00047882 */ /* 0x000fc60000000000 */
[----:B------:R-:W-:Y:S05]  /*22030*/  BRA.DIV UR4, `(.L_x_506) ;  /* 0x000000ba04047947 */ /* 0x000fea000b800000 */
[----:B----4-:R4:W0:Y:S04]  /*22040*/  SHFL.IDX PT, R0, R3, 0x2, 0x181f ;  /* 0x00581f0003007f89 */ /* 0x01082800000e0000 */
[----:B--23--:R4:W2:Y:S02]  /*22050*/  SHFL.IDX PT, R14, R2, 0x2, 0x181f ;  /* 0x00581f00020e7f89 */ /* 0x00c8a400000e0000 */
.L_x_759:
[----:B------:R-:W-:Y:S01]  /*22060*/  VIADD R5, R21, 0x40 ;  /* 0x0000004015057836 */ /* 0x000fe20000000000 */
        /* <DEDUP_REMOVED lines=10> */
[-C--:B0-----:R-:W-:Y:S02]  /*22110*/  @!P2 LEA.HI.X R5, R203, R0.reuse, R7, 0x1, P0 ;  /* 0x00000000cb05a211 */ /* 0x081fe400000f0c07 */
[----:B------:R-:W-:-:S03]  /*22120*/  @!P3 LEA.HI.X R15, R209, R0, R6, 0x1, P1 ;  /* 0x00000000d10fb211 */ /* 0x000fc600008f0c06 */
[----:B------:R3:W-:Y:S04]  /*22130*/  @!P2 ST.E.128 desc[UR54][R4.64], R28 ;  /* 0x0000001c0400a985 */ /* 0x0007e8000c101d36 */
[----:B------:R3:W-:Y:S02]  /*22140*/  @!P3 ST.E.128 desc[UR54][R14.64], R44 ;  /* 0x0000002c0e00b985 */ /* 0x0007e4000c101d36 */
.L_x_508:
[----:B------:R-:W-:Y:S05]  /*22150*/  BSYNC B1 ;  /* 0x0000000000017941 */ /* 0x000fea0003800000 */
.L_x_507:
[----:B------:R-:W-:-:S03]  /*22160*/  UMOV UR4, 0xffffffff ;  /* 0xffffffff00047882 */ /* 0x000fc60000000000 */
[----:B------:R-:W-:Y:S05]  /*22170*/  BRA.DIV UR4, `(.L_x_509) ;  /* 0x000000b604fc7947 */ /* 0x000fea000b800000 */
[----:B0-----:R0:W0:Y:S04]  /*22180*/  SHFL.IDX PT, R0, R3, 0x3, 0x181f ;  /* 0x00781f0003007f89 */ /* 0x00102800000e0000 */
[----:B--23--:R2:W3:Y:S02]  /*22190*/  SHFL.IDX PT, R14, R2, 0x3, 0x181f ;  /* 0x00781f00020e7f89 */ /* 0x00c4e400000e0000 */
.L_x_763:
[----:B01--4-:R-:W-:-:S05]  /*221a0*/  VIADD R3, R21, 0x60 ;  /* 0x0000006015037836 */ /* 0x013fca0000000000 */
[----:B------:R-:W-:-:S13]  /*221b0*/  ISETP.GE.AND P0, PT, R3, R10, PT ;  /* 0x0000000a0300720c */ /* 0x000fda0003f06270 */
[----:B------:R-:W-:Y:S05]  /*221c0*/  @P0 BRA `(.L_x_510) ;  /* 0x0000001c008c0947 */ /* 0x000fea0003800000 */
[----:B------:R-:W-:Y:S01]  /*221d0*/  ULDC UR4, c[0x0][0xac8] ;  /* 0x0002b20000047ab9 */ /* 0x000fe20000000800 */
[----:B------:R-:W-:Y:S02]  /*221e0*/  SHF.R.S32.HI R4, RZ, 0x1f, R203 ;  /* 0x0000001fff047819 */ /* 0x000fe400000114cb */
[----:B------:R-:W-:-:S13]  /*221f0*/  ISETP.GE.AND P1, PT, R203, UR4, PT ;  /* 0x00000004cb007c0c */ /* 0x000fda000bf26270 */
[----:B--23--:R-:W-:-:S04]  /*22200*/  @!P1 LEA R2, P0, R203, R14, 0x1 ;  /* 0x0000000ecb029211 */ /* 0x00cfc800078008ff */
[----:B------:R-:W-:Y:S02]  /*22210*/  @!P1 LEA.HI.X R3, R203, R0, R4, 0x1, P0 ;  /* 0x00000000cb039211 */ /* 0x000fe400000f0c04 */
[----:B------:R-:W-:-:S03]  /*22220*/  ISETP.GE.AND P0, PT, R209, UR4, PT ;  /* 0x00000004d1007c0c */ /* 0x000fc6000bf06270 */
[----:B------:R4:W-:Y:S10]  /*22230*/  @!P1 ST.E.128 desc[UR54][R2.64], R32 ;  /* 0x0000002002009985 */ /* 0x0009f4000c101d36 */
[----:B------:R-:W-:Y:S05]  /*22240*/  @P0 BRA `(.L_x_510) ;  /* 0x0000001c006c0947 */ /* 0x000fea0003800000 */
[----:B------:R-:W-:Y:S02]  /*22250*/  SHF.R.S32.HI R4, RZ, 0x1f, R209 ;  /* 0x0000001fff047819 */ /* 0x000fe400000114d1 */
[----:B------:R-:W-:-:S04]  /*22260*/  LEA R14, P0, R209, R14, 0x1 ;  /* 0x0000000ed10e7211 */ /* 0x000fc800078008ff */
[----:B------:R-:W-:-:S05]  /*22270*/  LEA.HI.X R15, R209, R0, R4, 0x1, P0 ;  /* 0x00000000d10f7211 */ /* 0x000fca00000f0c04 */
[----:B------:R0:W-:Y:S01]  /*22280*/  ST.E.128 desc[UR54][R14.64], R48 ;  /* 0x000000300e007985 */ /* 0x0001e2000c101d36 */
[----:B------:R-:W-:Y:S05]  /*22290*/  BRA `(.L_x_510) ;  /* 0x0000001c00587947 */ /* 0x000fea0003800000 */
.L_x_499:
[----:B------:R-:W-:Y:S01]  /*222a0*/  ULDC.64 UR4, c[0x0][0xb08] ;  /* 0x0002c20000047ab9 */ /* 0x000fe20000000a00 */
[----:B------:R-:W1:Y:S01]  /*222b0*/  @P1 LDC R8, c[0x0][0xbec] ;  /* 0x0002fb00ff081b82 */ /* 0x000e620000000800 */
[----:B0-----:R-:W-:Y:S01]  /*222c0*/  IMAD R7, R100, UR4, RZ ;  /* 0x0000000464077c24 */ /* 0x001fe2000f8e02ff */
[----:B------:R-:W-:Y:S01]  /*222d0*/  SHF.R.S32.HI R6, RZ, 0x1f, R15 ;  /* 0x0000001fff067819 */ /* 0x000fe2000001140f */
[----:B------:R-:W-:-:S04]  /*222e0*/  IMAD.WIDE.U32 R4, R98, UR4, RZ ;  /* 0x0000000462047c25 */ /* 0x000fc8000f8e00ff */
[----:B------:R-:W-:Y:S01]  /*222f0*/  IMAD R7, R98, UR5, R7 ;  /* 0x0000000562077c24 */ /* 0x000fe2000f8e0207 */
[----:B------:R-:W0:Y:S01]  /*22300*/  @P1 LDC R11, c[0x0][0xbf0] ;  /* 0x0002fc00ff0b1b82 */ /* 0x000e220000000800 */
[----:B------:R-:W-:Y:S01]  /*22310*/  ULDC.64 UR4, c[0x0][0xb38] ;  /* 0x0002ce0000047ab9 */ /* 0x000fe20000000a00 */
[----:B------:R-:W-:Y:S02]  /*22320*/  VIADD R28, R218, 0x8 ;  /* 0x00000008da1c7836 */ /* 0x000fe40000000000 */
[----:B------:R-:W-:Y:S01]  /*22330*/  IMAD.IADD R5, R5, 0x1, R7 ;  /* 0x0000000105057824 */ /* 0x000fe200078e0207 */
[----:B------:R-:W-:Y:S02]  /*22340*/  MOV R7, R35 ;  /* 0x0000002300077202 */ /* 0x000fe40000000f00 */
[----:B------:R-:W-:Y:S01]  /*22350*/  SHF.R.S32.HI R30, RZ, 0x1f, R28 ;  /* 0x0000001fff1e7819 */ /* 0x000fe2000001141c */
[----:B------:R-:W-:-:S04]  /*22360*/  IMAD.WIDE.U32 R4, R204, UR4, R4 ;  /* 0x00000004cc047c25 */ /* 0x000fc8000f8e0004 */
[----:B------:R-:W-:Y:S01]  /*22370*/  IMAD R5, R204, UR5, R5 ;  /* 0x00000005cc057c24 */ /* 0x000fe2000f8e0205 */
[----:B------:R-:W-:Y:S02]  /*22380*/  ULDC.64 UR4, c[0x0][0xb40] ;  /* 0x0002d00000047ab9 */ /* 0x000fe40000000a00 */
[----:B------:R-:W-:Y:S02]  /*22390*/  IMAD R6, R6, UR4, RZ ;  /* 0x0000000406067c24 */ /* 0x000fe4000f8e02ff */
[----:B------:R-:W-:-:S04]  /*223a0*/  IMAD.WIDE.U32 R4, R15, UR4, R4 ;  /* 0x000000040f047c25 */ /* 0x000fc8000f8e0004 */
[----:B------:R-:W-:Y:S01]  /*223b0*/  IMAD R9, R15, UR5, R6 ;  /* 0x000000050f097c24 */ /* 0x000fe2000f8e0206 */
[----:B------:R-:W-:Y:S01]  /*223c0*/  ULDC.64 UR4, c[0x0][0xb48] ;  /* 0x0002d20000047ab9 */ /* 0x000fe20000000a00 */
[----:B-1----:R-:W-:-:S04]  /*223d0*/  @P1 IMAD.HI.U32 R8, R35, R8, RZ ;  /* 0x0000000823081227 */ /* 0x002fc800078e00ff */
[----:B------:R-:W-:Y:S01]  /*223e0*/  IMAD.IADD R5, R5, 0x1, R9 ;  /* 0x0000000105057824 */ /* 0x000fe200078e0209 */
[----:B0-----:R-:W-:Y:S01]  /*223f0*/  @P1 SHF.R.U32.HI R7, RZ, R11, R8 ;  /* 0x0000000bff071219 */ /* 0x001fe20000011608 */
[----:B------:R-:W-:Y:S02]  /*22400*/  VIADD R8, R16, 0x29820 ;  /* 0x0002982010087836 */ /* 0x000fe40000000000 */
[C---:B------:R-:W-:Y:S01]  /*22410*/  IMAD.WIDE.U32 R4, R217.reuse, UR4, R4 ;  /* 0x00000004d9047c25 */ /* 0x040fe2000f8e0004 */
[--C-:B------:R-:W-:Y:S02]  /*22420*/  SHF.R.S32.HI R6, RZ, 0x1f, R7.reuse ;  /* 0x0000001fff067819 */ /* 0x100fe40000011407 */
[----:B------:R-:W-:Y:S01]  /*22430*/  PRMT R8, RZ, 0x654, R8 ;  /* 0x00000654ff087816 */ /* 0x000fe20000000008 */
[----:B------:R-:W-:Y:S02]  /*22440*/  IMAD.MOV R9, RZ, RZ, -R7 ;  /* 0x000000ffff097224 */ /* 0x000fe400078e0a07 */
[----:B------:R-:W-:Y:S01]  /*22450*/  IMAD R5, R217, UR5, R5 ;  /* 0x00000005d9057c24 */ /* 0x000fe2000f8e0205 */
[----:B------:R-:W-:Y:S01]  /*22460*/  ULDC.64 UR4, c[0x0][0xb30] ;  /* 0x0002cc0000047ab9 */ /* 0x000fe20000000a00 */
[----:B------:R-:W-:Y:S01]  /*22470*/  IMAD R9, R14, R9, R35 ;  /* 0x000000090e097224 */ /* 0x000fe200078e0223 */
[----:B------:R0:W-:Y:S01]  /*22480*/  SYNCS.ARRIVE.TRANS64.RED.A1T0 RZ, [R8+URZ], RZ ;  /* 0x000000ff08ff79a7 */ /* 0x0001e2000810043f */
[----:B------:R-:W-:-:S02]  /*22490*/  IMAD R6, R6, UR4, RZ ;  /* 0x0000000406067c24 */ /* 0x000fc4000f8e02ff */
[----:B------:R-:W-:-:S04]  /*224a0*/  IMAD.WIDE.U32 R4, R7, UR4, R4 ;  /* 0x0000000407047c25 */ /* 0x000fc8000f8e0004 */
[----:B------:R-:W-:Y:S01]  /*224b0*/  IMAD R11, R7, UR5, R6 ;  /* 0x00000005070b7c24 */ /* 0x000fe2000f8e0206 */
[----:B------:R-:W-:Y:S01]  /*224c0*/  SHF.R.S32.HI R6, RZ, 0x1f, R9 ;  /* 0x0000001fff067819 */ /* 0x000fe20000011409 */
[----:B------:R-:W-:-:S03]  /*224d0*/  ULDC.64 UR4, c[0x0][0xb28] ;  /* 0x0002ca0000047ab9 */ /* 0x000fc60000000a00 */
[----:B------:R-:W-:Y:S01]  /*224e0*/  IADD3 R5, R5, R11, RZ ;  /* 0x0000000b05057210 */ /* 0x000fe20007ffe0ff */
        /* <DEDUP_REMOVED lines=11> */
.L_x_766:
[----:B------:R-:W-:Y:S01]  /*225a0*/  ISETP.GE.AND P0, PT, R29, R10, PT ;  /* 0x0000000a1d00720c */ /* 0x000fe20003f06270 */
[----:B------:R-:W-:-:S12]  /*225b0*/  BSSY B1, `(.L_x_512) ;  /* 0x0000072000017945 */ /* 0x000fd80003800000 */
[----:B------:R-:W-:Y:S05]  /*225c0*/  @P0 BRA `(.L_x_513) ;  /* 0x0000000400c00947 */ /* 0x000fea0003800000 */
[----:B------:R-:W-:Y:S01]  /*225d0*/  ULDC UR4, c[0x0][0xac8] ;  /* 0x0002b20000047ab9 */ /* 0x000fe20000000800 */
[----:B------:R-:W-:Y:S02]  /*225e0*/  SHF.R.S32.HI R12, RZ, 0x1f, R233 ;  /* 0x0000001fff0c7819 */ /* 0x000fe400000114e9 */
[----:B------:R-:W-:Y:S02]  /*225f0*/  ISETP.GE.AND P0, PT, R218, UR4, PT ;  /* 0x00000004da007c0c */ /* 0x000fe4000bf06270 */
[----:B------:R-:W-:Y:S02]  /*22600*/  ISETP.GE.AND P3, PT, R28, UR4, PT ;  /* 0x000000041c007c0c */ /* 0x000fe4000bf66270 */
[----:B------:R-:W-:Y:S02]  /*22610*/  ISETP.GE.AND P2, PT, R233, UR4, PT ;  /* 0x00000004e9007c0c */ /* 0x000fe4000bf46270 */
[----:B------:R-:W-:Y:S02]  /*22620*/  ISETP.GE.AND P1, PT, R232, UR4, PT ;  /* 0x00000004e8007c0c */ /* 0x000fe4000bf26270 */
[----:B------:R-:W-:-:S05]  /*22630*/  SHF.R.S32.HI R11, RZ, 0x1f, R232 ;  /* 0x0000001fff0b7819 */ /* 0x000fca00000114e8 */
[-C--:B-1----:R-:W-:Y:S01]  /*22640*/  @!P0 MOV R7, R25.reuse ;  /* 0x0000001900078202 */ /* 0x082fe20000000f00 */
[----:B--2---:R-:W-:Y:S01]  /*22650*/  @!P0 IMAD.MOV.U32 R6, RZ, RZ, R14 ;  /* 0x000000ffff068224 */ /* 0x004fe200078e000e */
[----:B------:R-:W-:Y:S01]  /*22660*/  @!P3 LEA R4, P4, R28, R14, 0x2 ;  /* 0x0000000e1c04b211 */ /* 0x000fe200078810ff */
[----:B------:R-:W-:Y:S02]  /*22670*/  @!P0 IMAD.MOV.U32 R8, RZ, RZ, R99 ;  /* 0x000000ffff088224 */ /* 0x000fe400078e0063 */
[----:B------:R-:W-:Y:S01]  /*22680*/  @!P0 IMAD.WIDE R6, R218, 0x4, R6 ;  /* 0x00000004da068825 */ /* 0x000fe200078e0206 */
[----:B------:R-:W-:Y:S02]  /*22690*/  @!P3 LEA.HI.X R5, R28, R25, R30, 0x2, P4 ;  /* 0x000000191c05b211 */ /* 0x000fe400020f141e */
[----:B------:R-:W-:Y:S01]  /*226a0*/  @!P1 LOP3.LUT R75, R75, R74, RZ, 0x3c, !PT ;  /* 0x0000004a4b4b9212 */ /* 0x000fe200078e3cff */
[----:B------:R-:W-:-:S03]  /*226b0*/  @!P0 IMAD.MOV.U32 R9, RZ, RZ, R96 ;  /* 0x000000ffff098224 */ /* 0x000fc600078e0060 */
[----:B------:R-:W-:Y:S02]  /*226c0*/  @!P1 LOP3.LUT R74, R75, R74, RZ, 0x3c, !PT ;  /* 0x0000004a4b4a9212 */ /* 0x000fe400078e3cff */
[----:B------:R1:W-:Y:S01]  /*226d0*/  @!P0 ST.E.64 desc[UR54][R6.64], R8 ;  /* 0x0000000806008985 */ /* 0x0003e2000c101b36 */
[----:B------:R-:W-:Y:S02]  /*226e0*/  ISETP.GE.AND P0, PT, R231, UR4, PT ;  /* 0x00000004e7007c0c */ /* 0x000fe4000bf06270 */
[----:B------:R-:W-:Y:S01]  /*226f0*/  @!P1 LOP3.LUT R75, R75, R74, RZ, 0x3c, !PT ;  /* 0x0000004a4b4b9212 */ /* 0x000fe200078e3cff */
[----:B-1----:R-:W-:Y:S01]  /*22700*/  @!P3 IMAD.MOV.U32 R8, RZ, RZ, R97 ;  /* 0x000000ffff08b224 */ /* 0x002fe200078e0061 */
[----:B------:R-:W-:Y:S02]  /*22710*/  @!P3 MOV R9, R95 ;  /* 0x0000005f0009b202 */ /* 0x000fe40000000f00 */
[----:B------:R-:W-:-:S03]  /*22720*/  @!P2 LEA R6, P4, R233, R14, 0x2 ;  /* 0x0000000ee906a211 */ /* 0x000fc600078810ff */
[----:B------:R1:W-:Y:S01]  /*22730*/  @!P3 ST.E.64 desc[UR54][R4.64], R8 ;  /* 0x000000080400b985 */ /* 0x0003e2000c101b36 */
[----:B------:R-:W-:Y:S02]  /*22740*/  ISETP.GE.AND P3, PT, R230, UR4, PT ;  /* 0x00000004e6007c0c */ /* 0x000fe4000bf66270 */
[----:B------:R-:W-:Y:S02]  /*22750*/  @!P2 LEA.HI.X R7, R233, R25, R12, 0x2, P4 ;  /* 0x00000019e907a211 */ /* 0x000fe400020f140c */
[----:B------:R-:W-:Y:S01]  /*22760*/  SHF.R.S32.HI R12, RZ, 0x1f, R231 ;  /* 0x0000001fff0c7819 */ /* 0x000fe200000114e7 */
[----:B-1----:R-:W-:Y:S01]  /*22770*/  @!P2 IMAD.MOV.U32 R8, RZ, RZ, R94 ;  /* 0x000000ffff08a224 */ /* 0x002fe200078e005e */
[----:B------:R-:W-:Y:S01]  /*22780*/  @!P1 LEA R4, P5, R232, R14, 0x2 ;  /* 0x0000000ee8049211 */ /* 0x000fe200078a10ff */
[----:B------:R-:W-:-:S03]  /*22790*/  @!P2 IMAD.MOV.U32 R9, RZ, RZ, R93 ;  /* 0x000000ffff09a224 */ /* 0x000fc600078e005d */
[-C--:B------:R-:W-:Y:S02]  /*227a0*/  @!P1 LEA.HI.X R5, R232, R25.reuse, R11, 0x2, P5 ;  /* 0x00000019e8059211 */ /* 0x080fe400028f140b */
[----:B------:R1:W-:Y:S01]  /*227b0*/  @!P2 ST.E.64 desc[UR54][R6.64], R8 ;  /* 0x000000080600a985 */ /* 0x0003e2000c101b36 */
[----:B------:R-:W-:Y:S02]  /*227c0*/  ISETP.GE.AND P2, PT, R229, UR4, PT ;  /* 0x00000004e5007c0c */ /* 0x000fe4000bf46270 */
[----:B------:R-:W-:Y:S01]  /*227d0*/  SHF.R.S32.HI R11, RZ, 0x1f, R230 ;  /* 0x0000001fff0b7819 */ /* 0x000fe200000114e6 */
[----:B------:R2:W-:Y:S01]  /*227e0*/  @!P1 ST.E.64 desc[UR54][R4.64], R74 ;  /* 0x0000004a04009985 */ /* 0x0005e2000c101b36 */
[----:B------:R-:W-:Y:S02]  /*227f0*/  ISETP.GE.AND P1, PT, R228, UR4, PT ;  /* 0x00000004e4007c0c */ /* 0x000fe4000bf26270 */
[C---:B-1----:R-:W-:Y:S01]  /*22800*/  @!P0 LEA R6, P4, R231.reuse, R14, 0x2 ;  /* 0x0000000ee7068211 */ /* 0x042fe200078810ff */
[----:B------:R-:W-:Y:S01]  /*22810*/  @!P0 IMAD.MOV.U32 R8, RZ, RZ, R2 ;  /* 0x000000ffff088224 */ /* 0x000fe200078e0002 */
[----:B------:R-:W-:Y:S01]  /*22820*/  @!P0 MOV R9, R76 ;  /* 0x0000004c00098202 */ /* 0x000fe20000000f00 */
[----:B------:R-:W-:Y:S01]  /*22830*/  @!P3 IMAD.MOV.U32 R2, RZ, RZ, R3 ;  /* 0x000000ffff02b224 */ /* 0x000fe200078e0003 */
[----:B------:R-:W-:Y:S01]  /*22840*/  @!P0 LEA.HI.X R7, R231, R25, R12, 0x2, P4 ;  /* 0x00000019e7078211 */ /* 0x000fe200020f140c */
[----:B------:R-:W-:Y:S01]  /*22850*/  @!P3 IMAD.MOV.U32 R3, RZ, RZ, R0 ;  /* 0x000000ffff03b224 */ /* 0x000fe200078e0000 */
[----:B--2---:R-:W-:-:S02]  /*22860*/  @!P3 LEA R4, P5, R230, R14, 0x2 ;  /* 0x0000000ee604b211 */ /* 0x004fc400078a10ff */
[----:B------:R-:W-:Y:S01]  /*22870*/  SHF.R.S32.HI R12, RZ, 0x1f, R229 ;  /* 0x0000001fff0c7819 */ /* 0x000fe200000114e5 */
[----:B------:R1:W-:Y:S01]  /*22880*/  @!P0 ST.E.64 desc[UR54][R6.64], R8 ;  /* 0x0000000806008985 */ /* 0x0003e2000c101b36 */
[----:B------:R-:W-:Y:S02]  /*22890*/  @!P3 LEA.HI.X R5, R230, R25, R11, 0x2, P5 ;  /* 0x00000019e605b211 */ /* 0x000fe400028f140b */
[----:B------:R-:W-:Y:S02]  /*228a0*/  ISETP.GE.AND P0, PT, R227, UR4, PT ;  /* 0x00000004e3007c0c */ /* 0x000fe4000bf06270 */
[----:B------:R-:W-:Y:S01]  /*228b0*/  SHF.R.S32.HI R11, RZ, 0x1f, R228 ;  /* 0x0000001fff0b7819 */ /* 0x000fe200000114e4 */
[----:B------:R2:W-:Y:S01]  /*228c0*/  @!P3 ST.E.64 desc[UR54][R4.64], R2 ;  /* 0x000000020400b985 */ /* 0x0005e2000c101b36 */
[----:B------:R-:W-:Y:S02]  /*228d0*/  ISETP.GE.AND P3, PT, R226, UR4, PT ;  /* 0x00000004e2007c0c */ /* 0x000fe4000bf66270 */
[----:B------:R-:W-:-:S02]  /*228e0*/  SHF.R.S32.HI R0, RZ, 0x1f, R220 ;  /* 0x0000001fff007819 */ /* 0x000fc400000114dc */
[----:B-1----:R-:W-:-:S04]  /*228f0*/  @!P2 LEA R6, P5, R229, R14, 0x2 ;  /* 0x0000000ee506a211 */ /* 0x002fc800078a10ff */
[-C--:B------:R-:W-:Y:S01]  /*22900*/  @!P2 LEA.HI.X R7, R229, R25.reuse, R12, 0x2, P5 ;  /* 0x00000019e507a211 */ /* 0x080fe200028f140c */
[----:B--2---:R-:W-:Y:S01]  /*22910*/  @!P2 IMAD.MOV.U32 R4, RZ, RZ, R36 ;  /* 0x000000ffff04a224 */ /* 0x004fe200078e0024 */
[----:B------:R-:W-:Y:S02]  /*22920*/  @!P2 MOV R5, R20 ;  /* 0x000000140005a202 */ /* 0x000fe40000000f00 */
[C---:B------:R-:W-:Y:S02]  /*22930*/  @!P1 LEA R2, P4, R228.reuse, R14, 0x2 ;  /* 0x0000000ee4029211 */ /* 0x040fe400078810ff */
[----:B------:R-:W-:Y:S01]  /*22940*/  ISETP.GE.AND P5, PT, R225, UR4, PT ;  /* 0x00000004e1007c0c */ /* 0x000fe2000bfa6270 */
[----:B------:R1:W-:Y:S01]  /*22950*/  @!P2 ST.E.64 desc[UR54][R6.64], R4 ;  /* 0x000000040600a985 */ /* 0x0003e2000c101b36 */
[----:B------:R-:W-:Y:S02]  /*22960*/  @!P1 LEA.HI.X R3, R228, R25, R11, 0x2, P4 ;  /* 0x00000019e4039211 */ /* 0x000fe400020f140b */
[----:B------:R-:W-:-:S02]  /*22970*/  SHF.R.S32.HI R11, RZ, 0x1f, R227 ;  /* 0x0000001fff0b7819 */ /* 0x000fc400000114e3 */
[----:B------:R-:W-:Y:S01]  /*22980*/  SHF.R.S32.HI R12, RZ, 0x1f, R224 ;  /* 0x0000001fff0c7819 */ /* 0x000fe200000114e0 */
[----:B-1----:R-:W-:Y:S01]  /*22990*/  @!P1 IMAD.MOV.U32 R4, RZ, RZ, R37 ;  /* 0x000000ffff049224 */ /* 0x002fe200078e0025 */
[----:B------:R-:W-:Y:S01]  /*229a0*/  @!P0 LEA R6, P2, R227, R14, 0x2 ;  /* 0x0000000ee3068211 */ /* 0x000fe200078410ff */
[----:B------:R-:W-:-:S03]  /*229b0*/  @!P1 IMAD.MOV.U32 R5, RZ, RZ, R21 ;  /* 0x000000ffff059224 */ /* 0x000fc600078e0015 */
[----:B------:R-:W-:Y:S02]  /*229c0*/  @!P0 LEA.HI.X R7, R227, R25, R11, 0x2, P2 ;  /* 0x00000019e3078211 */ /* 0x000fe400010f140b */
[----:B------:R1:W-:Y:S01]  /*229d0*/  @!P1 ST.E.64 desc[UR54][R2.64], R4 ;  /* 0x0000000402009985 */ /* 0x0003e2000c101b36 */
[----:B------:R-:W-:Y:S02]  /*229e0*/  SHF.R.S32.HI R11, RZ, 0x1f, R226 ;  /* 0x0000001fff0b7819 */ /* 0x000fe400000114e2 */
[----:B------:R-:W-:Y:S02]  /*229f0*/  ISETP.GE.AND P1, PT, R224, UR4, PT ;  /* 0x00000004e0007c0c */ /* 0x000fe4000bf26270 */
[----:B------:R-:W-:Y:S01]  /*22a00*/  @!P5 LEA R8, P2, R225, R14, 0x2 ;  /* 0x0000000ee108d211 */ /* 0x000fe200078410ff */
[----:B-1----:R-:W-:Y:S01]  /*22a10*/  @!P0 IMAD.MOV.U32 R4, RZ, RZ, R40 ;  /* 0x000000ffff048224 */ /* 0x002fe200078e0028 */
[----:B------:R-:W-:Y:S02]  /*22a20*/  @!P0 MOV R5, R38 ;  /* 0x0000002600058202 */ /* 0x000fe40000000f00 */
[----:B------:R-:W-:-:S03]  /*22a30*/  @!P3 LEA R2, P4, R226, R14, 0x2 ;  /* 0x0000000ee202b211 */ /* 0x000fc600078810ff */
[----:B------:R1:W-:Y:S01]  /*22a40*/  @!P0 ST.E.64 desc[UR54][R6.64], R4 ;  /* 0x0000000406008985 */ /* 0x0003e2000c101b36 */
[-C--:B------:R-:W-:Y:S02]  /*22a50*/  @!P3 LEA.HI.X R3, R226, R25.reuse, R11, 0x2, P4 ;  /* 0x00000019e203b211 */ /* 0x080fe400020f140b */
[----:B------:R-:W-:Y:S02]  /*22a60*/  SHF.R.S32.HI R11, RZ, 0x1f, R225 ;  /* 0x0000001fff0b7819 */ /* 0x000fe400000114e1 */
[----:B------:R-:W-:Y:S02]  /*22a70*/  ISETP.GE.AND P0, PT, R223, UR4, PT ;  /* 0x00000004df007c0c */ /* 0x000fe4000bf06270 */
[----:B------:R-:W-:Y:S02]  /*22a80*/  @!P5 LEA.HI.X R9, R225, R25, R11, 0x2, P2 ;  /* 0x00000019e109d211 */ /* 0x000fe400010f140b */
[----:B------:R-:W-:Y:S02]  /*22a90*/  ISETP.GE.AND P4, PT, R220, UR4, PT ;  /* 0x00000004dc007c0c */ /* 0x000fe4000bf86270 */
[----:B------:R-:W-:Y:S01]  /*22aa0*/  SHF.R.S32.HI R11, RZ, 0x1f, R223 ;  /* 0x0000001fff0b7819 */ /* 0x000fe200000114df */
[----:B-1----:R-:W-:-:S02]  /*22ab0*/  @!P3 IMAD.MOV.U32 R4, RZ, RZ, R41 ;  /* 0x000000ffff04b224 */ /* 0x002fc400078e0029 */
[----:B------:R-:W-:Y:S02]  /*22ac0*/  @!P3 IMAD.MOV.U32 R5, RZ, RZ, R39 ;  /* 0x000000ffff05b224 */ /* 0x000fe400078e0027 */
[----:B------:R-:W-:Y:S02]  /*22ad0*/  @!P1 IMAD.MOV.U32 R6, RZ, RZ, R45 ;  /* 0x000000ffff069224 */ /* 0x000fe400078e002d */
[----:B------:R-:W-:Y:S01]  /*22ae0*/  @!P1 IMAD.MOV.U32 R7, RZ, RZ, R43 ;  /* 0x000000ffff079224 */ /* 0x000fe200078e002b */
[----:B------:R1:W-:Y:S01]  /*22af0*/  @!P3 ST.E.64 desc[UR54][R2.64], R4 ;  /* 0x000000040200b985 */ /* 0x0003e2000c101b36 */
[----:B------:R-:W-:Y:S01]  /*22b00*/  ISETP.GE.AND P3, PT, R222, UR4, PT ;  /* 0x00000004de007c0c */ /* 0x000fe2000bf66270 */
[----:B-1----:R-:W-:Y:S01]  /*22b10*/  @!P5 IMAD.MOV.U32 R2, RZ, RZ, R44 ;  /* 0x000000ffff02d224 */ /* 0x002fe200078e002c */
[----:B------:R-:W-:Y:S02]  /*22b20*/  @!P5 MOV R3, R42 ;  /* 0x0000002a0003d202 */ /* 0x000fe40000000f00 */
[----:B------:R-:W-:-:S03]  /*22b30*/  @!P1 LEA R4, P2, R224, R14, 0x2 ;  /* 0x0000000ee0049211 */ /* 0x000fc600078410ff */
[----:B------:R1:W-:Y:S01]  /*22b40*/  @!P5 ST.E.64 desc[UR54][R8.64], R2 ;  /* 0x000000020800d985 */ /* 0x0003e2000c101b36 */
[----:B------:R-:W-:Y:S02]  /*22b50*/  ISETP.GE.AND P5, PT, R221, UR4, PT ;  /* 0x00000004dd007c0c */ /* 0x000fe4000bfa6270 */
[----:B------:R-:W-:Y:S02]  /*22b60*/  @!P1 LEA.HI.X R5, R224, R25, R12, 0x2, P2 ;  /* 0x00000019e0059211 */ /* 0x000fe400010f140c */
[----:B------:R-:W-:-:S03]  /*22b70*/  SHF.R.S32.HI R12, RZ, 0x1f, R222 ;  /* 0x0000001fff0c7819 */ /* 0x000fc600000114de */
[----:B------:R2:W-:Y:S01]  /*22b80*/  @!P1 ST.E.64 desc[UR54][R4.64], R6 ;  /* 0x0000000604009985 */ /* 0x0005e2000c101b36 */
[C---:B-1----:R-:W-:Y:S01]  /*22b90*/  @!P0 LEA R2, P2, R223.reuse, R14, 0x2 ;  /* 0x0000000edf028211 */ /* 0x042fe200078410ff */
[----:B------:R-:W-:Y:S02]  /*22ba0*/  @!P3 IMAD.MOV.U32 R8, RZ, RZ, R77 ;  /* 0x000000ffff08b224 */ /* 0x000fe400078e004d */
[----:B------:R-:W-:Y:S01]  /*22bb0*/  @!P3 IMAD.MOV.U32 R9, RZ, RZ, R47 ;  /* 0x000000ffff09b224 */ /* 0x000fe200078e002f */
[----:B------:R-:W-:Y:S02]  /*22bc0*/  @!P0 LEA.HI.X R3, R223, R25, R11, 0x2, P2 ;  /* 0x00000019df038211 */ /* 0x000fe400010f140b */
[----:B------:R-:W-:Y:S01]  /*22bd0*/  SHF.R.S32.HI R11, RZ, 0x1f, R221 ;  /* 0x0000001fff0b7819 */ /* 0x000fe200000114dd */
[----:B--2---:R-:W-:Y:S01]  /*22be0*/  @!P0 IMAD.MOV.U32 R6, RZ, RZ, R48 ;  /* 0x000000ffff068224 */ /* 0x004fe200078e0030 */
[----:B------:R-:W-:Y:S02]  /*22bf0*/  @!P0 MOV R7, R46 ;  /* 0x0000002e00078202 */ /* 0x000fe40000000f00 */
[----:B------:R-:W-:-:S03]  /*22c00*/  @!P3 LEA R4, P1, R222, R14, 0x2 ;  /* 0x0000000ede04b211 */ /* 0x000fc600078210ff */
[----:B------:R1:W-:Y:S01]  /*22c10*/  @!P0 ST.E.64 desc[UR54][R2.64], R6 ;  /* 0x0000000602008985 */ /* 0x0003e2000c101b36 */
[----:B------:R-:W-:-:S05]  /*22c20*/  @!P3 LEA.HI.X R5, R222, R25, R12, 0x2, P1 ;  /* 0x00000019de05b211 */ /* 0x000fca00008f140c */
[----:B------:R2:W-:Y:S01]  /*22c30*/  @!P3 ST.E.64 desc[UR54][R4.64], R8 ;  /* 0x000000080400b985 */ /* 0x0005e2000c101b36 */
[CC--:B-1----:R-:W-:Y:S02]  /*22c40*/  @!P5 LEA R2, P0, R221.reuse, R14.reuse, 0x2 ;  /* 0x0000000edd02d211 */ /* 0x0c2fe400078010ff */
[C---:B------:R-:W-:Y:S02]  /*22c50*/  @!P4 LEA R6, P2, R220.reuse, R14, 0x2 ;  /* 0x0000000edc06c211 */ /* 0x040fe400078410ff */
[-C--:B------:R-:W-:Y:S01]  /*22c60*/  @!P5 LEA.HI.X R3, R221, R25.reuse, R11, 0x2, P0 ;  /* 0x00000019dd03d211 */ /* 0x080fe200000f140b */
[----:B--2---:R-:W-:Y:S01]  /*22c70*/  @!P5 IMAD.MOV.U32 R4, RZ, RZ, R80 ;  /* 0x000000ffff04d224 */ /* 0x004fe200078e0050 */
[----:B------:R-:W-:Y:S01]  /*22c80*/  @!P5 MOV R5, R78 ;  /* 0x0000004e0005d202 */ /* 0x000fe20000000f00 */
[----:B------:R-:W-:Y:S01]  /*22c90*/  @!P4 IMAD.MOV.U32 R78, RZ, RZ, R81 ;  /* 0x000000ffff4ec224 */ /* 0x000fe200078e0051 */
[----:B------:R-:W-:-:S03]  /*22ca0*/  @!P4 LEA.HI.X R7, R220, R25, R0, 0x2, P2 ;  /* 0x00000019dc07c211 */ /* 0x000fc600010f1400 */
[----:B------:R3:W-:Y:S04]  /*22cb0*/  @!P5 ST.E.64 desc[UR54][R2.64], R4 ;  /* 0x000000040200d985 */ /* 0x0007e8000c101b36 */
[----:B------:R3:W-:Y:S02]  /*22cc0*/  @!P4 ST.E.64 desc[UR54][R6.64], R78 ;  /* 0x0000004e0600c985 */ /* 0x0007e4000c101b36 */
.L_x_513:
[----:B------:R-:W-:Y:S05]  /*22cd0*/  BSYNC B1 ;  /* 0x0000000000017941 */ /* 0x000fea0003800000 */
.L_x_512:
[----:B------:R-:W-:-:S03]  /*22ce0*/  UMOV UR4, 0xffffffff ;  /* 0xffffffff00047882 */ /* 0x000fc60000000000 */
[----:B------:R-:W-:Y:S05]  /*22cf0*/  BRA.DIV UR4, `(.L_x_514) ;  /* 0x000000ae04987947 */ /* 0x000fea000b800000 */
[----:B---3--:R3:W4:Y:S04]  /*22d00*/  SHFL.IDX PT, R3, R27, 0x1, 0x1c1f ;  /* 0x003c1f001b037f89 */ /* 0x00872800000e0000 */
[----:B--2---:R3:W2:Y:S02]  /*22d10*/  SHFL.IDX PT, R14, R26, 0x1, 0x1c1f ;  /* 0x003c1f001a0e7f89 */ /* 0x0046a400000e0000 */
.L_x_770:
[----:B------:R-:W-:-:S13]  /*22d20*/  ISETP.GE.AND P0, PT, R24, R10, PT ;  /* 0x0000000a1800720c */ /* 0x000fda0003f06270 */
[----:B------:R-:W-:Y:S05]  /*22d30*/  @P0 BRA `(.L_x_510) ;  /* 0x0000001000b00947 */ /* 0x000fea0003800000 */
[----:B------:R-:W-:Y:S01]  /*22d40*/  ULDC UR4, c[0x0][0xac8] ;  /* 0x0002b20000047ab9 */ /* 0x000fe20000000800 */
[----:B------:R-:W-:Y:S02]  /*22d50*/  SHF.R.S32.HI R0, RZ, 0x1f, R233 ;  /* 0x0000001fff007819 */ /* 0x000fe400000114e9 */
[----:B------:R-:W-:Y:S02]  /*22d60*/  ISETP.GE.AND P1, PT, R218, UR4, PT ;  /* 0x00000004da007c0c */ /* 0x000fe4000bf26270 */
[----:B------:R-:W-:Y:S02]  /*22d70*/  ISETP.GE.AND P3, PT, R28, UR4, PT ;  /* 0x000000041c007c0c */ /* 0x000fe4000bf66270 */
[----:B------:R-:W-:Y:S02]  /*22d80*/  ISETP.GE.AND P2, PT, R233, UR4, PT ;  /* 0x00000004e9007c0c */ /* 0x000fe4000bf46270 */
[----:B------:R-:W-:Y:S02]  /*22d90*/  SHF.R.S32.HI R15, RZ, 0x1f, R232 ;  /* 0x0000001fff0f7819 */ /* 0x000fe400000114e8 */
[----:B------:R-:W-:-:S05]  /*22da0*/  SHF.R.S32.HI R20, RZ, 0x1f, R223 ;  /* 0x0000001fff147819 */ /* 0x000fca00000114df */
[----:B--2---:R-:W-:Y:S01]  /*22db0*/  @!P1 IMAD.MOV.U32 R2, RZ, RZ, R14 ;  /* 0x000000ffff029224 */ /* 0x004fe200078e000e */
[----:B------:R-:W-:Y:S01]  /*22dc0*/  @!P1 MOV R9, R82 ;  /* 0x0000005200099202 */ /* 0x000fe20000000f00 */
[----:B------:R-:W-:Y:S01]  /*22dd0*/  @!P1 IMAD.MOV.U32 R8, RZ, RZ, R49 ;  /* 0x000000ffff089224 */ /* 0x000fe200078e0031 */
[-C--:B------:R-:W-:Y:S01]  /*22de0*/  @!P3 LEA R4, P0, R28, R14.reuse, 0x2 ;  /* 0x0000000e1c04b211 */ /* 0x080fe200078010ff */
[----:B----4-:R-:W-:Y:S01]  /*22df0*/  @!P1 IMAD.WIDE R6, R218, 0x4, R2 ;  /* 0x00000004da069825 */ /* 0x010fe200078e0202 */
[----:B------:R-:W-:Y:S02]  /*22e00*/  @!P2 LEA R10, P4, R233, R14, 0x2 ;  /* 0x0000000ee90aa211 */ /* 0x000fe400078810ff */
[-C--:B------:R-:W-:Y:S01]  /*22e10*/  @!P3 LEA.HI.X R5, R28, R3.reuse, R30, 0x2, P0 ;  /* 0x000000031c05b211 */ /* 0x080fe200000f141e */
[----:B------:R-:W-:Y:S01]  /*22e20*/  @!P3 IMAD.MOV.U32 R82, RZ, RZ, R50 ;  /* 0x000000ffff52b224 */ /* 0x000fe200078e0032 */
[----:B------:R-:W-:Y:S01]  /*22e30*/  ISETP.GE.AND P0, PT, R232, UR4, PT ;  /* 0x00000004e8007c0c */ /* 0x000fe2000bf06270 */
[----:B------:R2:W-:Y:S01]  /*22e40*/  @!P1 ST.E.64 desc[UR54][R6.64], R8 ;  /* 0x0000000806009985 */ /* 0x0005e2000c101b36 */
[----:B------:R-:W-:Y:S01]  /*22e50*/  ISETP.GE.AND P1, PT, R231, UR4, PT ;  /* 0x00000004e7007c0c */ /* 0x000fe2000bf26270 */
[----:B------:R-:W-:Y:S01]  /*22e60*/  @!P2 IMAD.MOV.U32 R50, RZ, RZ, R53 ;  /* 0x000000ffff32a224 */ /* 0x000fe200078e0035 */
[----:B------:R-:W-:Y:S01]  /*22e70*/  @!P2 LEA.HI.X R11, R233, R3, R0, 0x2, P4 ;  /* 0x00000003e90ba211 */ /* 0x000fe200020f1400 */
[----:B------:R4:W-:Y:S01]  /*22e80*/  @!P3 ST.E.64 desc[UR54][R4.64], R82 ;  /* 0x000000520400b985 */ /* 0x0009e2000c101b36 */
[----:B------:R-:W-:-:S02]  /*22e90*/  ISETP.GE.AND P4, PT, R230, UR4, PT ;  /* 0x00000004e6007c0c */ /* 0x000fc4000bf86270 */
[----:B------:R-:W-:Y:S01]  /*22ea0*/  ISETP.GE.AND P3, PT, R229, UR4, PT ;  /* 0x00000004e5007c0c */ /* 0x000fe2000bf66270 */
[----:B------:R5:W-:Y:S01]  /*22eb0*/  @!P2 ST.E.64 desc[UR54][R10.64], R50 ;  /* 0x000000320a00a985 */ /* 0x000be2000c101b36 */
[----:B------:R-:W-:-:S03]  /*22ec0*/  SHF.R.S32.HI R0, RZ, 0x1f, R231 ;  /* 0x0000001fff007819 */ /* 0x000fc600000114e7 */
[CC--:B------:R-:W-:Y:S01]  /*22ed0*/  @!P0 LEA R12, P5, R232.reuse, R14.reuse, 0x2 ;  /* 0x0000000ee80c8211 */ /* 0x0c0fe200078a10ff */
[----:B------:R-:W-:Y:S01]  /*22ee0*/  @!P0 IMAD.MOV.U32 R53, RZ, RZ, R52 ;  /* 0x000000ffff358224 */ /* 0x000fe200078e0034 */
[C---:B--2---:R-:W-:Y:S02]  /*22ef0*/  @!P1 LEA R6, P2, R231.reuse, R14, 0x2 ;  /* 0x0000000ee7069211 */ /* 0x044fe400078410ff */
[-C--:B------:R-:W-:Y:S02]  /*22f00*/  @!P0 LEA.HI.X R13, R232, R3.reuse, R15, 0x2, P5 ;  /* 0x00000003e80d8211 */ /* 0x080fe400028f140f */
[----:B------:R-:W-:Y:S01]  /*22f10*/  @!P0 MOV R52, R54 ;  /* 0x0000003600348202 */ /* 0x000fe20000000f00 */
[----:B------:R-:W-:Y:S01]  /*22f20*/  @!P1 IMAD.MOV.U32 R54, RZ, RZ, R63 ;  /* 0x000000ffff369224 */ /* 0x000fe200078e003f */
[----:B------:R-:W-:Y:S01]  /*22f30*/  @!P1 LEA.HI.X R7, R231, R3, R0, 0x2, P2 ;  /* 0x00000003e7079211 */ /* 0x000fe200010f1400 */
[----:B------:R-:W-:Y:S01]  /*22f40*/  @!P4 IMAD.MOV.U32 R63, RZ, RZ, R62 ;  /* 0x000000ffff3fc224 */ /* 0x000fe200078e003e */
[----:B------:R-:W-:Y:S01]  /*22f50*/  ISETP.GE.AND P2, PT, R228, UR4, PT ;  /* 0x00000004e4007c0c */ /* 0x000fe2000bf46270 */
[----:B------:R-:W-:Y:S01]  /*22f60*/  @!P0 ST.E.64 desc[UR54][R12.64], R52 ;  /* 0x000000340c008985 */ /* 0x000fe2000c101b36 */
[----:B----4-:R-:W-:Y:S01]  /*22f70*/  @!P4 LEA R4, P0, R230, R14, 0x2 ;  /* 0x0000000ee604c211 */ /* 0x010fe200078010ff */
[----:B------:R-:W-:Y:S01]  /*22f80*/  @!P4 IMAD.MOV.U32 R62, RZ, RZ, R64 ;  /* 0x000000ffff3ec224 */ /* 0x000fe200078e0040 */
[----:B------:R-:W-:Y:S01]  /*22f90*/  SHF.R.S32.HI R15, RZ, 0x1f, R230 ;  /* 0x0000001fff0f7819 */ /* 0x000fe200000114e6 */
[----:B------:R2:W-:Y:S01]  /*22fa0*/  @!P1 ST.E.64 desc[UR54][R6.64], R54 ;  /* 0x0000003606009985 */ /* 0x0005e2000c101b36 */
[----:B------:R-:W-:-:S02]  /*22fb0*/  ISETP.GE.AND P1, PT, R227, UR4, PT ;  /* 0x00000004e3007c0c */ /* 0x000fc4000bf26270 */
[-C--:B------:R-:W-:Y:S02]  /*22fc0*/  @!P4 LEA.HI.X R5, R230, R3.reuse, R15, 0x2, P0 ;  /* 0x00000003e605c211 */ /* 0x080fe400000f140f */
[CC--:B------:R-:W-:Y:S02]  /*22fd0*/  @!P3 LEA R8, P5, R229.reuse, R14.reuse, 0x2 ;  /* 0x0000000ee508b211 */ /* 0x0c0fe400078a10ff */
[----:B------:R-:W-:Y:S01]  /*22fe0*/  SHF.R.S32.HI R0, RZ, 0x1f, R229 ;  /* 0x0000001fff007819 */ /* 0x000fe200000114e5 */
[----:B------:R4:W-:Y:S01]  /*22ff0*/  @!P4 ST.E.64 desc[UR54][R4.64], R62 ;  /* 0x0000003e0400c985 */ /* 0x0009e2000c101b36 */
[----:B------:R-:W-:Y:S02]  /*23000*/  ISETP.GE.AND P0, PT, R226, UR4, PT ;  /* 0x00000004e2007c0c */ /* 0x000fe4000bf06270 */
[----:B------:R-:W-:Y:S02]  /*23010*/  @!P3 LEA.HI.X R9, R229, R3, R0, 0x2, P5 ;  /* 0x00000003e509b211 */ /* 0x000fe400028f1400 */
[----:B------:R-:W-:Y:S01]  /*23020*/  @!P3 MOV R64, R67 ;  /* 0x000000430040b202 */ /* 0x000fe20000000f00 */
[----:B------:R-:W-:Y:S01]  /*23030*/  @!P2 IMAD.MOV.U32 R67, RZ, RZ, R66 ;  /* 0x000000ffff43a224 */ /* 0x000fe200078e0042 */
[----:B------:R-:W-:Y:S01]  /*23040*/  SHF.R.S32.HI R0, RZ, 0x1f, R228 ;  /* 0x0000001fff007819 */ /* 0x000fe200000114e4 */
[----:B------:R-:W-:Y:S01]  /*23050*/  @!P2 IMAD.MOV.U32 R66, RZ, RZ, R68 ;  /* 0x000000ffff42a224 */ /* 0x000fe200078e0044 */
[C---:B-----5:R-:W-:Y:S01]  /*23060*/  @!P2 LEA R10, P4, R228.reuse, R14, 0x2 ;  /* 0x0000000ee40aa211 */ /* 0x060fe200078810ff */
[----:B------:R5:W-:Y:S01]  /*23070*/  @!P3 ST.E.64 desc[UR54][R8.64], R64 ;  /* 0x000000400800b985 */ /* 0x000be2000c101b36 */
[----:B------:R-:W-:Y:S01]  /*23080*/  ISETP.GE.AND P3, PT, R225, UR4, PT ;  /* 0x00000004e1007c0c */ /* 0x000fe2000bf66270 */
[----:B------:R-:W-:Y:S01]  /*23090*/  @!P1 IMAD.MOV.U32 R68, RZ, RZ, R71 ;  /* 0x000000ffff449224 */ /* 0x000fe200078e0047 */
[----:B------:R-:W-:-:S02]  /*230a0*/  @!P2 LEA.HI.X R11, R228, R3, R0, 0x2, P4 ;  /* 0x00000003e40ba211 */ /* 0x000fc400020f1400 */
[CC--:B--2---:R-:W-:Y:S02]  /*230b0*/  @!P1 LEA R6, P5, R227.reuse, R14.reuse, 0x2 ;  /* 0x0000000ee3069211 */ /* 0x0c4fe400078a10ff */
[----:B------:R-:W-:Y:S01]  /*230c0*/  SHF.R.S32.HI R0, RZ, 0x1f, R227 ;  /* 0x0000001fff007819 */ /* 0x000fe200000114e3 */
[----:B------:R-:W-:Y:S01]  /*230d0*/  @!P2 ST.E.64 desc[UR54][R10.64], R66 ;  /* 0x000000420a00a985 */ /* 0x000fe2000c101b36 */
[----:B------:R-:W-:Y:S02]  /*230e0*/  ISETP.GE.AND P2, PT, R224, UR4, PT ;  /* 0x00000004e0007c0c */ /* 0x000fe4000bf46270 */
[-C--:B------:R-:W-:Y:S02]  /*230f0*/  @!P1 LEA.HI.X R7, R227, R3.reuse, R0, 0x2, P5 ;  /* 0x00000003e3079211 */ /* 0x080fe400028f1400 */
[C---:B------:R-:W-:Y:S02]  /*23100*/  @!P0 LEA R12, P4, R226.reuse, R14, 0x2 ;  /* 0x0000000ee20c8211 */ /* 0x040fe400078810ff */
[----:B------:R-:W-:Y:S01]  /*23110*/  SHF.R.S32.HI R0, RZ, 0x1f, R226 ;  /* 0x0000001fff007819 */ /* 0x000fe200000114e2 */
[----:B------:R2:W-:Y:S01]  /*23120*/  @!P1 ST.E.64 desc[UR54][R6.64], R68 ;  /* 0x0000004406009985 */ /* 0x0005e2000c101b36 */
[----:B------:R-:W-:Y:S01]  /*23130*/  @!P0 MOV R71, R70 ;  /* 0x0000004600478202 */ /* 0x000fe20000000f00 */
[----:B------:R-:W-:Y:S01]  /*23140*/  @!P0 IMAD.MOV.U32 R70, RZ, RZ, R72 ;  /* 0x000000ffff468224 */ /* 0x000fe200078e0048 */
[----:B------:R-:W-:Y:S01]  /*23150*/  @!P0 LEA.HI.X R13, R226, R3, R0, 0x2, P4 ;  /* 0x00000003e20d8211 */ /* 0x000fe200020f1400 */
[----:B------:R-:W-:Y:S01]  /*23160*/  @!P3 IMAD.MOV.U32 R72, RZ, RZ, R85 ;  /* 0x000000ffff48b224 */ /* 0x000fe200078e0055 */
[----:B----4-:R-:W-:Y:S01]  /*23170*/  @!P3 LEA R4, P1, R225, R14, 0x2 ;  /* 0x0000000ee104b211 */ /* 0x010fe200078210ff */
[----:B------:R-:W-:Y:S01]  /*23180*/  @!P2 IMAD.MOV.U32 R85, RZ, RZ, R84 ;  /* 0x000000ffff55a224 */ /* 0x000fe200078e0054 */
[----:B------:R-:W-:Y:S01]  /*23190*/  SHF.R.S32.HI R15, RZ, 0x1f, R225 ;  /* 0x0000001fff0f7819 */ /* 0x000fe200000114e1 */
[----:B------:R4:W-:Y:S01]  /*231a0*/  @!P0 ST.E.64 desc[UR54][R12.64], R70 ;  /* 0x000000460c008985 */ /* 0x0009e2000c101b36 */
[----:B------:R-:W-:-:S02]  /*231b0*/  ISETP.GE.AND P4, PT, R223, UR4, PT ;  /* 0x00000004df007c0c */ /* 0x000fc4000bf86270 */
[----:B------:R-:W-:Y:S02]  /*231c0*/  ISETP.GE.AND P5, PT, R222, UR4, PT ;  /* 0x00000004de007c0c */ /* 0x000fe4000bfa6270 */
[----:B------:R-:W-:Y:S02]  /*231d0*/  ISETP.GE.AND P0, PT, R221, UR4, PT ;  /* 0x00000004dd007c0c */ /* 0x000fe4000bf06270 */
[-C--:B------:R-:W-:Y:S02]  /*231e0*/  @!P3 LEA.HI.X R5, R225, R3.reuse, R15, 0x2, P1 ;  /* 0x00000003e105b211 */ /* 0x080fe400008f140f */
[----:B------:R-:W-:Y:S02]  /*231f0*/  SHF.R.S32.HI R0, RZ, 0x1f, R224 ;  /* 0x0000001fff007819 */ /* 0x000fe400000114e0 */
[C---:B-----5:R-:W-:Y:S01]  /*23200*/  @!P2 LEA R8, P1, R224.reuse, R14, 0x2 ;  /* 0x0000000ee008a211 */ /* 0x060fe200078210ff */
[----:B------:R0:W-:Y:S01]  /*23210*/  @!P3 ST.E.64 desc[UR54][R4.64], R72 ;  /* 0x000000480400b985 */ /* 0x0001e2000c101b36 */
[----:B------:R-:W-:Y:S01]  /*23220*/  @!P2 MOV R84, R86 ;  /* 0x000000560054a202 */ /* 0x000fe20000000f00 */
[----:B------:R-:W-:Y:S01]  /*23230*/  @!P4 IMAD.MOV.U32 R86, RZ, RZ, R91 ;  /* 0x000000ffff56c224 */ /* 0x000fe200078e005b */
[----:B------:R-:W-:Y:S01]  /*23240*/  @!P2 LEA.HI.X R9, R224, R3, R0, 0x2, P1 ;  /* 0x00000003e009a211 */ /* 0x000fe200008f1400 */
[----:B------:R-:W-:Y:S01]  /*23250*/  @!P5 IMAD.MOV.U32 R93, RZ, RZ, R90 ;  /* 0x000000ffff5dd224 */ /* 0x000fe200078e005a */
[----:B--2---:R-:W-:-:S02]  /*23260*/  @!P4 LEA R6, P1, R223, R14, 0x2 ;  /* 0x0000000edf06c211 */ /* 0x004fc400078210ff */
[----:B------:R-:W-:Y:S01]  /*23270*/  SHF.R.S32.HI R15, RZ, 0x1f, R222 ;  /* 0x0000001fff0f7819 */ /* 0x000fe200000114de */
[----:B------:R0:W-:Y:S01]  /*23280*/  @!P2 ST.E.64 desc[UR54][R8.64], R84 ;  /* 0x000000540800a985 */ /* 0x0001e2000c101b36 */
[CC--:B------:R-:W-:Y:S02]  /*23290*/  @!P5 LEA R10, P2, R222.reuse, R14.reuse, 0x2 ;  /* 0x0000000ede0ad211 */ /* 0x0c0fe400078410ff */
[----:B----4-:R-:W-:Y:S02]  /*232a0*/  @!P0 LEA R12, P3, R221, R14, 0x2 ;  /* 0x0000000edd0c8211 */ /* 0x010fe400078610ff */
[----:B------:R-:W-:Y:S02]  /*232b0*/  SHF.R.S32.HI R0, RZ, 0x1f, R221 ;  /* 0x0000001fff007819 */ /* 0x000fe400000114dd */
[-C--:B------:R-:W-:Y:S02]  /*232c0*/  @!P4 LEA.HI.X R7, R223, R3.reuse, R20, 0x2, P1 ;  /* 0x00000003df07c211 */ /* 0x080fe400008f1414 */
[----:B------:R-:W-:-:S02]  /*232d0*/  @!P5 LEA.HI.X R11, R222, R3, R15, 0x2, P2 ;  /* 0x00000003de0bd211 */ /* 0x000fc400010f140f */
[----:B------:R-:W-:Y:S01]  /*232e0*/  @!P0 LEA.HI.X R13, R221, R3, R0, 0x2, P3 ;  /* 0x00000003dd0d8211 */ /* 0x000fe200018f1400 */
[----:B------:R0:W-:Y:S04]  /*232f0*/  @!P4 ST.E.64 desc[UR54][R6.64], R86 ;  /* 0x000000560600c985 */ /* 0x0001e8000c101b36 */
[----:B------:R0:W-:Y:S04]  /*23300*/  @!P5 ST.E.64 desc[UR54][R10.64], R92 ;  /* 0x0000005c0a00d985 */ /* 0x0001e8000c101b36 */
[----:B------:R0:W-:Y:S01]  /*23310*/  @!P0 ST.E.64 desc[UR54][R12.64], R58 ;  /* 0x0000003a0c008985 */ /* 0x0001e2000c101b36 */
[----:B------:R-:W-:-:S13]  /*23320*/  ISETP.GE.AND P0, PT, R220, UR4, PT ;  /* 0x00000004dc007c0c */ /* 0x000fda000bf06270 */
[----:B0-----:R-:W-:Y:S05]  /*23330*/  @P0 BRA `(.L_x_510) ;  /* 0x0000000c00300947 */ /* 0x001fea0003800000 */
[----:B------:R-:W-:Y:S02]  /*23340*/  SHF.R.S32.HI R0, RZ, 0x1f, R220 ;  /* 0x0000001fff007819 */ /* 0x000fe400000114dc */
[----:B------:R-:W-:-:S04]  /*23350*/  LEA R14, P0, R220, R14, 0x2 ;  /* 0x0000000edc0e7211 */ /* 0x000fc800078010ff */
[----:B------:R-:W-:-:S05]  /*23360*/  LEA.HI.X R15, R220, R3, R0, 0x2, P0 ;  /* 0x00000003dc0f7211 */ /* 0x000fca00000f1400 */
[----:B------:R0:W-:Y:S01]  /*23370*/  ST.E.64 desc[UR54][R14.64], R60 ;  /* 0x0000003c0e007985 */ /* 0x0001e2000c101b36 */
[----:B------:R-:W-:Y:S05]  /*23380*/  BRA `(.L_x_510) ;  /* 0x0000000c001c7947 */ /* 0x000fea0003800000 */
.L_x_496:
[----:B------:R-:W-:Y:S01]  /*23390*/  ULDC.64 UR6, c[0x0][0xc08] ;  /* 0x0003020000067ab9 */ /* 0x000fe20000000a00 */
[----:B------:R-:W-:Y:S01]  /*233a0*/  ULDC.64 UR4, c[0x0][0xc00] ;  /* 0x0003000000047ab9 */ /* 0x000fe20000000a00 */
[----:B------:R-:W-:Y:S01]  /*233b0*/  ISETP.NE.U32.AND P1, PT, RZ, UR6, PT ;  /* 0x00000006ff007c0c */ /* 0x000fe2000bf25070 */
[----:B------:R-:W-:Y:S01]  /*233c0*/  IMAD.MOV.U32 R15, RZ, RZ, RZ ;  /* 0x000000ffff0f7224 */ /* 0x000fe200078e00ff */
[----:B------:R-:W-:Y:S01]  /*233d0*/  ISETP.NE.U32.AND P0, PT, RZ, UR4, PT ;  /* 0x00000004ff007c0c */ /* 0x000fe2000bf05070 */
[----:B------:R-:W3:Y:S01]  /*233e0*/  S2R R0, SR_TID.X ;  /* 0x0000000000007919 */ /* 0x000ee20000002100 */
[----:B------:R-:W-:Y:S02]  /*233f0*/  ISETP.NE.AND.EX P1, PT, RZ, UR7, PT, P1 ;  /* 0x00000007ff007c0c */ /* 0x000fe4000bf25310 */
[----:B------:R-:W-:Y:S02]  /*23400*/  IADD3 R2, P2, R212, UR4, RZ ;  /* 0x00000004d4027c10 */ /* 0x000fe4000ff5e0ff */
[----:B------:R-:W-:-:S02]  /*23410*/  ISETP.NE.AND.EX P0, PT, RZ, UR5, PT, P0 ;  /* 0x00000005ff007c0c */ /* 0x000fc4000bf05300 */
[----:B------:R-:W-:Y:S01]  /*23420*/  IADD3.X R3, R213, UR5, RZ, P2, !PT ;  /* 0x00000005d5037c10 */ /* 0x000fe200097fe4ff */
[----:B------:R-:W-:Y:S02]  /*23430*/  ULDC UR4, c[0x0][0xa88] ;  /* 0x0002a20000047ab9 */ /* 0x000fe40000000800 */
[----:B------:R-:W-:-:S04]  /*23440*/  IMAD.U32 R20, RZ, RZ, UR4 ;  /* 0x00000004ff147e24 */ /* 0x000fc8000f8e00ff */
[----:B------:R-:W-:-:S04]  /*23450*/  @P1 IADD3 R212, P2, R212, UR6, RZ ;  /* 0x00000006d4d41c10 */ /* 0x000fc8000ff5e0ff */
[----:B------:R-:W-:Y:S01]  /*23460*/  @P1 IADD3.X R213, R213, UR7, RZ, P2, !PT ;  /* 0x00000007d5d51c10 */ /* 0x000fe200097fe4ff */
[----:B------:R4:W5:Y:S04]  /*23470*/  @P0 LDG.E R15, desc[UR54][R2.64] ;  /* 0x00000036020f0981 */ /* 0x000968000c1e1900 */
[----:B------:R4:W5:Y:S01]  /*23480*/  @P1 LDG.E R20, desc[UR54][R212.64] ;  /* 0x00000036d4141981 */ /* 0x000962000c1e1900 */
[----:B-1----:R-:W-:Y:S02]  /*23490*/  ISETP.GT.AND P2, PT, R211, 0x1, PT ;  /* 0x00000001d300780c */ /* 0x002fe40003f44270 */
[----:B---3--:R-:W-:-:S04]  /*234a0*/  IADD3 R0, R0, -0x80, RZ ;  /* 0xffffff8000007810 */ /* 0x008fc80007ffe0ff */
[----:B------:R-:W-:Y:S01]  /*234b0*/  ISETP.GT.AND P3, PT, R0, 0x7f, PT ;  /* 0x0000007f0000780c */ /* 0x000fe20003f64270 */
[----:B----4-:R-:W-:-:S12]  /*234c0*/  @P1 BRA `(.L_x_515) ;  /* 0x0000000000101947 */ /* 0x010fd80003800000 */
[----:B------:R-:W-:Y:S05]  /*234d0*/  @!P0 BRA `(.L_x_515) ;  /* 0x00000000000c8947 */ /* 0x000fea0003800000 */
[----:B------:R-:W3:Y:S04]  /*234e0*/  LDG.E R5, desc[UR54][R2.64] ;  /* 0x0000003602057981 */ /* 0x000ee8000c1e1900 */
[----:B-----5:R-:W3:Y:S02]  /*234f0*/  LDG.E R20, desc[UR54][R2.64+0x4] ;  /* 0x0000043602147981 */ /* 0x020ee4000c1e1900 */
[----:B---3--:R-:W-:-:S07]  /*23500*/  IMAD.IADD R20, R20, 0x1, -R5 ;  /* 0x0000000114147824 */ /* 0x008fce00078e0a05 */
.L_x_515:
[----:B------:R-:W-:Y:S01]  /*23510*/  BSSY B1, `(.L_x_516) ;  /* 0x0000037000017945 */ /* 0x000fe20003800000 */
[----:B------:R-:W-:Y:S02]  /*23520*/  SEL R25, R206, RZ, !P0 ;  /* 0x000000ffce197207 */ /* 0x000fe40004000000 */
[----:B------:R-:W-:Y:S02]  /*23530*/  SEL R214, R214, RZ, !P0 ;  /* 0x000000ffd6d67207 */ /* 0x000fe40004000000 */
[----:B-----5:R-:W-:Y:S01]  /*23540*/  SHF.R.S32.HI R14, RZ, 0x1f, R15 ;  /* 0x0000001fff0e7819 */ /* 0x020fe2000001140f */
[----:B------:R-:W-:Y:S06]  /*23550*/  @P3 BRA `(.L_x_517) ;  /* 0x0000000000c83947 */ /* 0x000fec0003800000 */
[----:B------:R-:W1:Y:S01]  /*23560*/  S2R R0, SR_TID.X ;  /* 0x0000000000007919 */ /* 0x000e620000002100 */
[----:B------:R-:W3:Y:S02]  /*23570*/  LDC R29, c[0x0][0xbe8] ;  /* 0x0002fa00ff1d7b82 */ /* 0x000ee40000000800 */
[----:B---3--:R-:W-:Y:S02]  /*23580*/  IMAD R2, R20, R29, RZ ;  /* 0x0000001d14027224 */ /* 0x008fe400078e02ff */
[----:B-1----:R-:W-:-:S05]  /*23590*/  IMAD R0, R215, 0x80, R0 ;  /* 0x00000080d7007824 */ /* 0x002fca00078e0200 */
[----:B------:R-:W-:-:S04]  /*235a0*/  IADD3 R27, R0, -0x80, RZ ;  /* 0xffffff80001b7810 */ /* 0x000fc80007ffe0ff */
[----:B------:R-:W-:-:S13]  /*235b0*/  ISETP.GE.AND P0, PT, R27, R2, PT ;  /* 0x000000021b00720c */ /* 0x000fda0003f06270 */
[----:B------:R-:W-:Y:S05]  /*235c0*/  @P0 BRA `(.L_x_517) ;  /* 0x0000000000ac0947 */ /* 0x000fea0003800000 */
[----:B------:R-:W-:Y:S01]  /*235d0*/  IMAD.MOV.U32 R0, RZ, RZ, 0x9b8 ;  /* 0x000009b8ff007424 */ /* 0x000fe200078e00ff */
[----:B------:R-:W-:Y:S01]  /*235e0*/  ISETP.GT.AND P3, PT, R211, 0x1, PT ;  /* 0x00000001d300780c */ /* 0x000fe20003f64270 */
[----:B------:R-:W1:Y:S01]  /*235f0*/  LDC.64 R2, c[0x0][0xba8] ;  /* 0x0002ea00ff027b82 */ /* 0x000e620000000a00 */
[----:B------:R-:W-:Y:S01]  /*23600*/  ISETP.NE.AND P0, PT, R29, 0x1, PT ;  /* 0x000000011d00780c */ /* 0x000fe20003f05270 */
[----:B------:R-:W-:Y:S01]  /*23610*/  IMAD.MOV.U32 R21, RZ, RZ, R27 ;  /* 0x000000ffff157224 */ /* 0x000fe200078e001b */
[----:B------:R-:W-:Y:S02]  /*23620*/  SEL R24, R0, 0x978, P3 ;  /* 0x0000097800187807 */ /* 0x000fe40001800000 */
[----:B------:R-:W-:-:S03]  /*23630*/  SEL R217, R217, RZ, P3 ;  /* 0x000000ffd9d97207 */ /* 0x000fc60001800000 */
[----:B------:R-:W3:Y:S08]  /*23640*/  LDC.64 R8, c[0x0][R24+0x220] ;  /* 0x0000880018087b82 */ /* 0x000ef00000000a00 */
[----:B------:R-:W4:Y:S08]  /*23650*/  LDC.64 R4, c[0x0][R24+0x218] ;  /* 0x0000860018047b82 */ /* 0x000f300000000a00 */
[----:B------:R-:W5:Y:S08]  /*23660*/  LDC.64 R10, c[0x0][R24+0x228] ;  /* 0x00008a00180a7b82 */ /* 0x000f700000000a00 */
[----:B------:R-:W0:Y:S08]  /*23670*/  LDC.64 R6, c[0x0][R24+0x210] ;  /* 0x0000840018067b82 */ /* 0x000e300000000a00 */
[----:B------:R-:W2:Y:S08]  /*23680*/  @P0 LDC R0, c[0x0][0xbec] ;  /* 0x0002fb00ff000b82 */ /* 0x000eb00000000800 */
[----:B------:R-:W5:Y:S01]  /*23690*/  @P0 LDC R33, c[0x0][0xbf0] ;  /* 0x0002fc00ff210b82 */ /* 0x000f620000000800 */
[----:B---3--:R-:W-:-:S07]  /*236a0*/  IMAD R9, R9, R25, RZ ;  /* 0x0000001909097224 */ /* 0x008fce00078e02ff */
[----:B-1----:R-:W1:Y:S01]  /*236b0*/  @!P3 LDC R2, c[0x0][0xb50] ;  /* 0x0002d400ff02bb82 */ /* 0x002e620000000800 */
[----:B------:R-:W-:Y:S02]  /*236c0*/  IMAD R9, R8, R214, R9 ;  /* 0x000000d608097224 */ /* 0x000fe400078e0209 */
[----:B--2---:R-:W-:-:S05]  /*236d0*/  @P0 IMAD.HI.U32 R0, R27, R0, RZ ;  /* 0x000000001b000227 */ /* 0x004fca00078e00ff */
[----:B------:R-:W2:Y:S01]  /*236e0*/  @!P3 LDC R3, c[0x0][0xb54] ;  /* 0x0002d500ff03bb82 */ /* 0x000ea20000000800 */
[-C--:B----4-:R-:W-:Y:S02]  /*236f0*/  IMAD R31, R5, R204.reuse, RZ ;  /* 0x000000cc051f7224 */ /* 0x090fe400078e02ff */
[----:B------:R-:W-:Y:S01]  /*23700*/  IMAD.WIDE.U32 R12, R4, R204, RZ ;  /* 0x000000cc040c7225 */ /* 0x000fe200078e00ff */
[----:B-----5:R-:W-:-:S03]  /*23710*/  @P0 SHF.R.U32.HI R21, RZ, R33, R0 ;  /* 0x00000021ff150219 */ /* 0x020fc60000011600 */
[----:B------:R-:W-:Y:S01]  /*23720*/  IMAD.WIDE.U32 R4, R8, R25, RZ ;  /* 0x0000001908047225 */ /* 0x000fe200078e00ff */
[----:B------:R-:W-:-:S03]  /*23730*/  IADD3 R0, -R21, RZ, RZ ;  /* 0x000000ff15007210 */ /* 0x000fc60007ffe1ff */
[----:B------:R-:W-:Y:S01]  /*23740*/  IMAD.IADD R13, R31, 0x1, R13 ;  /* 0x000000011f0d7824 */ /* 0x000fe200078e020d */
[----:B------:R-:W-:Y:S01]  /*23750*/  IADD3 R12, P0, P1, R4, R12, R15 ;  /* 0x0000000c040c7210 */ /* 0x000fe2000791e00f */
[----:B------:R-:W-:Y:S02]  /*23760*/  IMAD.IADD R8, R5, 0x1, R9 ;  /* 0x0000000105087824 */ /* 0x000fe400078e0209 */
[----:B------:R-:W-:-:S04]  /*23770*/  IMAD.WIDE.U32 R4, R10, R217, RZ ;  /* 0x000000d90a047225 */ /* 0x000fc800078e00ff */
[----:B------:R-:W-:Y:S02]  /*23780*/  IMAD R11, R11, R217, RZ ;  /* 0x000000d90b0b7224 */ /* 0x000fe400078e02ff */
[----:B------:R-:W-:Y:S01]  /*23790*/  IMAD R9, R29, R0, R27 ;  /* 0x000000001d097224 */ /* 0x000fe200078e021b */
[----:B------:R-:W-:Y:S01]  /*237a0*/  IADD3.X R0, R8, R13, R14, P0, P1 ;  /* 0x0000000d08007210 */ /* 0x000fe200007e240e */
[----:B------:R-:W-:Y:S01]  /*237b0*/  IMAD.IADD R5, R11, 0x1, R5 ;  /* 0x000000010b057824 */ /* 0x000fe200078e0205 */
[----:B------:R-:W-:Y:S02]  /*237c0*/  IADD3 R4, P0, P1, R21, R12, R4 ;  /* 0x0000000c15047210 */ /* 0x000fe4000791e004 */
[----:B------:R-:W-:Y:S02]  /*237d0*/  SHF.R.S32.HI R21, RZ, 0x1f, R21 ;  /* 0x0000001fff157819 */ /* 0x000fe40000011415 */
[----:B------:R-:W-:Y:S02]  /*237e0*/  SHF.R.S32.HI R11, RZ, 0x1f, R9 ;  /* 0x0000001fff0b7819 */ /* 0x000fe40000011409 */
[----:B------:R-:W-:Y:S01]  /*237f0*/  IADD3.X R5, R21, R0, R5, P0, P1 ;  /* 0x0000000015057210 */ /* 0x000fe200007e2405 */
[----:B0-----:R-:W-:-:S04]  /*23800*/  IMAD R0, R7, R9, RZ ;  /* 0x0000000907007224 */ /* 0x001fc800078e02ff */
[C---:B------:R-:W-:Y:S02]  /*23810*/  IMAD R11, R6.reuse, R11, R0 ;  /* 0x0000000b060b7224 */ /* 0x040fe400078e0200 */
[----:B------:R-:W-:-:S04]  /*23820*/  IMAD.WIDE.U32 R4, R6, R9, R4 ;  /* 0x0000000906047225 */ /* 0x000fc800078e0004 */
[----:B------:R-:W-:Y:S01]  /*23830*/  IMAD.IADD R0, R5, 0x1, R11 ;  /* 0x0000000105007824 */ /* 0x000fe200078e020b */
[C---:B-1----:R-:W-:Y:S02]  /*23840*/  LEA R2, P0, R4.reuse, R2, 0x2 ;  /* 0x0000000204027211 */ /* 0x042fe400078010ff */
[----:B------:R-:W-:Y:S02]  /*23850*/  MOV R5, 0xff800000 ;  /* 0xff80000000057802 */ /* 0x000fe40000000f00 */
[----:B--2---:R-:W-:-:S05]  /*23860*/  LEA.HI.X R3, R4, R3, R0, 0x2, P0 ;  /* 0x0000000304037211 */ /* 0x004fca00000f1400 */
[----:B------:R1:W-:Y:S04]  /*23870*/  STG.E desc[UR54][R2.64], R5 ;  /* 0x0000000502007986 */ /* 0x0003e8000c101936 */
.L_x_517:
[----:B------:R-:W-:Y:S05]  /*23880*/  BSYNC B1 ;  /* 0x0000000000017941 */ /* 0x000fea0003800000 */
.L_x_516:
[----:B------:R-:W-:Y:S05]  /*23890*/  @P2 BRA `(.L_x_510) ;  /* 0x0000000400d82947 */ /* 0x000fea0003800000 */
[----:B------:R-:W3:Y:S01]  /*238a0*/  LDC R21, c[0x0][0xbe8] ;  /* 0x0002fa00ff157b82 */ /* 0x000ee20000000800 */
[----:B------:R-:W-:Y:S01]  /*238b0*/  ULDC.64 UR4, c[0x0][0xaa0] ;  /* 0x0002a80000047ab9 */ /* 0x000fe20000000a00 */
[----:B------:R-:W-:Y:S01]  /*238c0*/  ULDC.64 UR6, c[0x0][0xaf0] ;  /* 0x0002bc0000067ab9 */ /* 0x000fe20000000a00 */
[----:B------:R-:W-:Y:S02]  /*238d0*/  IMAD R0, R14, UR4, RZ ;  /* 0x000000040e007c24 */ /* 0x000fe4000f8e02ff */
[----:B-1----:R-:W-:-:S04]  /*238e0*/  IMAD.WIDE.U32 R2, R15, UR4, RZ ;  /* 0x000000040f027c25 */ /* 0x002fc8000f8e00ff */
[----:B------:R-:W-:Y:S01]  /*238f0*/  IMAD R5, R15, UR5, R0 ;  /* 0x000000050f057c24 */ /* 0x000fe2000f8e0200 */
[----:B------:R-:W-:Y:S01]  /*23900*/  ULDC.64 UR4, c[0x0][0xae8] ;  /* 0x0002ba0000047ab9 */ /* 0x000fe20000000a00 */
[----:B------:R-:W-:Y:S02]  /*23910*/  IMAD R0, R210, 0x20, R236 ;  /* 0x00000020d2007824 */ /* 0x000fe400078e02ec */
[----:B------:R-:W-:Y:S02]  /*23920*/  IMAD.IADD R3, R3, 0x1, R5 ;  /* 0x0000000103037824 */ /* 0x000fe400078e0205 */
[----:B------:R-:W-:Y:S02]  /*23930*/  IMAD R9, R215, 0x80, R0 ;  /* 0x00000080d7097824 */ /* 0x000fe400078e0200 */
[----:B------:R-:W-:-:S03]  /*23940*/  IMAD.WIDE.U32 R2, R204, UR4, R2 ;  /* 0x00000004cc027c25 */ /* 0x000fc6000f8e0002 */
[----:B------:R-:W-:Y:S01]  /*23950*/  MOV R5, R9 ;  /* 0x0000000900057202 */ /* 0x000fe20000000f00 */
[----:B------:R-:W-:Y:S01]  /*23960*/  IMAD R3, R204, UR5, R3 ;  /* 0x00000005cc037c24 */ /* 0x000fe2000f8e0203 */
[----:B------:R-:W-:Y:S01]  /*23970*/  ULDC.64 UR4, c[0x0][0xae0] ;  /* 0x0002b80000047ab9 */ /* 0x000fe20000000a00 */
[----:B---3--:R-:W-:Y:S01]  /*23980*/  ISETP.NE.AND P0, PT, R21, 0x1, PT ;  /* 0x000000011500780c */ /* 0x008fe20003f05270 */
[----:B------:R-:W-:-:S12]  /*23990*/  IMAD.WIDE.U32 R2, R25, UR6, R2 ;  /* 0x0000000619027c25 */ /* 0x000fd8000f8e0002 */
[----:B------:R-:W1:Y:S08]  /*239a0*/  @P0 LDC R4, c[0x0][0xbec] ;  /* 0x0002fb00ff040b82 */ /* 0x000e700000000800 */
[----:B------:R-:W3:Y:S01]  /*239b0*/  @P0 LDC R7, c[0x0][0xbf0] ;  /* 0x0002fc00ff070b82 */ /* 0x000ee20000000800 */
[----:B-1----:R-:W-:-:S04]  /*239c0*/  @P0 IMAD.HI.U32 R0, R9, R4, RZ ;  /* 0x0000000409000227 */ /* 0x002fc800078e00ff */
[----:B------:R-:W-:Y:S01]  /*239d0*/  IMAD R4, R214, UR6, RZ ;  /* 0x00000006d6047c24 */ /* 0x000fe2000f8e02ff */
[----:B---3--:R-:W-:-:S03]  /*239e0*/  @P0 SHF.R.U32.HI R5, RZ, R7, R0 ;  /* 0x00000007ff050219 */ /* 0x008fc60000011600 */
[----:B------:R-:W-:Y:S01]  /*239f0*/  IMAD R7, R25, UR7, R4 ;  /* 0x0000000719077c24 */ /* 0x000fe2000f8e0204 */
[--C-:B------:R-:W-:Y:S01]  /*23a00*/  SHF.R.S32.HI R0, RZ, 0x1f, R5.reuse ;  /* 0x0000001fff007819 */ /* 0x100fe20000011405 */
[----:B------:R-:W-:Y:S02]  /*23a10*/  IMAD.MOV R4, RZ, RZ, -R5 ;  /* 0x000000ffff047224 */ /* 0x000fe400078e0a05 */
[----:B------:R-:W-:Y:S02]  /*23a20*/  IMAD.IADD R3, R3, 0x1, R7 ;  /* 0x0000000103037824 */ /* 0x000fe400078e0207 */
[----:B------:R-:W-:Y:S02]  /*23a30*/  IMAD R0, R0, UR4, RZ ;  /* 0x0000000400007c24 */ /* 0x000fe4000f8e02ff */
[----:B------:R-:W-:Y:S02]  /*23a40*/  IMAD R7, R21, R4, R9 ;  /* 0x0000000415077224 */ /* 0x000fe400078e0209 */
[----:B------:R-:W-:-:S02]  /*23a50*/  IMAD R9, R5, UR5, R0 ;  /* 0x0000000505097c24 */ /* 0x000fc4000f8e0200 */
[----:B------:R-:W-:Y:S01]  /*23a60*/  IMAD.WIDE.U32 R2, R5, UR4, R2 ;  /* 0x0000000405027c25 */ /* 0x000fe2000f8e0002 */
[----:B------:R-:W-:Y:S01]  /*23a70*/  SHF.R.S32.HI R0, RZ, 0x1f, R7 ;  /* 0x0000001fff007819 */ /* 0x000fe20000011407 */
[----:B------:R-:W-:Y:S02]  /*23a80*/  ULDC.64 UR4, c[0x0][0xad8] ;  /* 0x0002b60000047ab9 */ /* 0x000fe40000000a00 */
[----:B------:R-:W-:Y:S02]  /*23a90*/  IMAD.IADD R3, R3, 0x1, R9 ;  /* 0x0000000103037824 */ /* 0x000fe400078e0209 */
[----:B------:R-:W-:Y:S02]  /*23aa0*/  IMAD R0, R0, UR4, RZ ;  /* 0x0000000400007c24 */ /* 0x000fe4000f8e02ff */
[----:B------:R-:W-:-:S04]  /*23ab0*/  IMAD.WIDE.U32 R4, R7, UR4, R2 ;  /* 0x0000000407047c25 */ /* 0x000fc8000f8e0002 */
[----:B------:R-:W-:Y:S01]  /*23ac0*/  IMAD R3, R7, UR5, R0 ;  /* 0x0000000507037c24 */ /* 0x000fe2000f8e0200 */
[----:B------:R-:W-:Y:S02]  /*23ad0*/  ULDC.64 UR4, c[0x0][0xa80] ;  /* 0x0002a00000047ab9 */ /* 0x000fe40000000a00 */
[----:B------:R-:W-:Y:S01]  /*23ae0*/  LEA R2, P0, R4, UR4, 0x1 ;  /* 0x0000000404027c11 */ /* 0x000fe2000f8008ff */
[----:B------:R-:W-:Y:S01]  /*23af0*/  UMOV UR4, 0xffffffff ;  /* 0xffffffff00047882 */ /* 0x000fe20000000000 */
[----:B------:R-:W-:-:S04]  /*23b00*/  IADD3 R3, R5, R3, RZ ;  /* 0x0000000305037210 */ /* 0x000fc80007ffe0ff */
[----:B------:R-:W-:Y:S01]  /*23b10*/  LEA.HI.X R3, R4, UR5, R3, 0x1, P0 ;  /* 0x0000000504037c11 */ /* 0x000fe200080f0c03 */
[----:B------:R-:W-:Y:S06]  /*23b20*/  BRA.DIV UR4, `(.L_x_518) ;  /* 0x000000a204547947 */ /* 0x000fec000b800000 */
[----:B------:R1:W3:Y:S04]  /*23b30*/  SHFL.IDX PT, R0, R3, RZ, 0x181f ;  /* 0x00181fff03007589 */ /* 0x0002e800000e0000 */
[----:B------:R1:W4:Y:S02]  /*23b40*/  SHFL.IDX PT, R14, R2, RZ, 0x181f ;  /* 0x00181fff020e7589 */ /* 0x00032400000e0000 */
.L_x_773:
[----:B------:R-:W-:Y:S01]  /*23b50*/  IMAD R21, R20, R21, RZ ;  /* 0x0000001514157224 */ /* 0x000fe200078e02ff */
[----:B------:R-:W-:Y:S01]  /*23b60*/  BSSY B1, `(.L_x_519) ;  /* 0x000000f000017945 */ /* 0x000fe20003800000 */
[----:B------:R-:W-:-:S05]  /*23b70*/  IMAD R6, R215, 0x80, R236 ;  /* 0x00000080d7067824 */ /* 0x000fca00078e02ec */
[----:B------:R-:W-:-:S13]  /*23b80*/  ISETP.GE.AND P0, PT, R6, R21, PT ;  /* 0x000000150600720c */ /* 0x000fda0003f06270 */
[----:B------:R-:W-:Y:S05]  /*23b90*/  @P0 BRA `(.L_x_520) ;  /* 0x00000000002c0947 */ /* 0x000fea0003800000 */
[----:B------:R-:W-:Y:S01]  /*23ba0*/  ULDC UR4, c[0x0][0xac8] ;  /* 0x0002b20000047ab9 */ /* 0x000fe20000000800 */
[----:B------:R-:W-:Y:S02]  /*23bb0*/  SHF.R.S32.HI R8, RZ, 0x1f, R203 ;  /* 0x0000001fff087819 */ /* 0x000fe400000114cb */
[----:B------:R-:W-:Y:S02]  /*23bc0*/  ISETP.GE.AND P2, PT, R203, UR4, PT ;  /* 0x00000004cb007c0c */ /* 0x000fe4000bf46270 */
[----:B------:R-:W-:Y:S02]  /*23bd0*/  ISETP.GE.AND P3, PT, R209, UR4, PT ;  /* 0x00000004d1007c0c */ /* 0x000fe4000bf66270 */
[----:B------:R-:W-:-:S09]  /*23be0*/  SHF.R.S32.HI R7, RZ, 0x1f, R209 ;  /* 0x0000001fff077819 */ /* 0x000fd200000114d1 */
[-C--:B----4-:R-:W-:Y:S02]  /*23bf0*/  @!P2 LEA R4, P0, R203, R14.reuse, 0x1 ;  /* 0x0000000ecb04a211 */ /* 0x090fe400078008ff */
[----:B------:R-:W-:Y:S02]  /*23c00*/  @!P3 LEA R14, P1, R209, R14, 0x1 ;  /* 0x0000000ed10eb211 */ /* 0x000fe400078208ff */
[-C--:B---3--:R-:W-:Y:S02]  /*23c10*/  @!P2 LEA.HI.X R5, R203, R0.reuse, R8, 0x1, P0 ;  /* 0x00000000cb05a211 */ /* 0x088fe400000f0c08 */
[----:B------:R-:W-:-:S03]  /*23c20*/  @!P3 LEA.HI.X R15, R209, R0, R7, 0x1, P1 ;  /* 0x00000000d10fb211 */ /* 0x000fc600008f0c07 */
[----:B------:R3:W-:Y:S04]  /*23c30*/  @!P2 ST.E.128 desc[UR54][R4.64], RZ ;  /* 0x000000ff0400a985 */ /* 0x0007e8000c101d36 */
[----:B------:R3:W-:Y:S02]  /*23c40*/  @!P3 ST.E.128 desc[UR54][R14.64], RZ ;  /* 0x000000ff0e00b985 */ /* 0x0007e4000c101d36 */
.L_x_520:
[----:B------:R-:W-:Y:S05]  /*23c50*/  BSYNC B1 ;  /* 0x0000000000017941 */ /* 0x000fea0003800000 */
.L_x_519:
[----:B------:R-:W-:-:S03]  /*23c60*/  UMOV UR4, 0xffffffff ;  /* 0xffffffff00047882 */ /* 0x000fc60000000000 */
[----:B------:R-:W-:Y:S05]  /*23c70*/  BRA.DIV UR4, `(.L_x_521) ;  /* 0x000000a204347947 */ /* 0x000fea000b800000 */
[----:B---3--:R3:W0:Y:S04]  /*23c80*/  SHFL.IDX PT, R0, R3, 0x1, 0x181f ;  /* 0x00381f0003007f89 */ /* 0x00862800000e0000 */
[----:B----4-:R3:W4:Y:S02]  /*23c90*/  SHFL.IDX PT, R14, R2, 0x1, 0x181f ;  /* 0x00381f00020e7f89 */ /* 0x01072400000e0000 */
.L_x_777:
        /* <DEDUP_REMOVED lines=11> */
[-C--:B0-----:R-:W-:Y:S02]  /*23d50*/  @!P2 LEA.HI.X R5, R203, R0.reuse, R8, 0x1, P0 ;  /* 0x00000000cb05a211 */ /* 0x081fe400000f0c08 */
[----:B------:R-:W-:-:S03]  /*23d60*/  @!P3 LEA.HI.X R15, R209, R0, R7, 0x1, P1 ;  /* 0x00000000d10fb211 */ /* 0x000fc600008f0c07 */
[----:B------:R0:W-:Y:S04]  /*23d70*/  @!P2 ST.E.128 desc[UR54][R4.64], RZ ;  /* 0x000000ff0400a985 */ /* 0x0001e8000c101d36 */
[----:B------:R0:W-:Y:S02]  /*23d80*/  @!P3 ST.E.128 desc[UR54][R14.64], RZ ;  /* 0x000000ff0e00b985 */ /* 0x0001e4000c101d36 */
.L_x_523:
[----:B------:R-:W-:Y:S05]  /*23d90*/  BSYNC B1 ;  /* 0x0000000000017941 */ /* 0x000fea0003800000 */
.L_x_522:
[----:B------:R-:W-:-:S03]  /*23da0*/  UMOV UR4, 0xffffffff ;  /* 0xffffffff00047882 */ /* 0x000fc60000000000 */
[----:B------:R-:W-:Y:S05]  /*23db0*/  BRA.DIV UR4, `(.L_x_524) ;  /* 0x000000a2042c7947 */ /* 0x000fea000b800000 */
[----:B0-----:R0:W0:Y:S04]  /*23dc0*/  SHFL.IDX PT, R0, R3, 0x2, 0x181f ;  /* 0x00581f0003007f89 */ /* 0x00102800000e0000 */
[----:B----4-:R4:W0:Y:S02]  /*23dd0*/  SHFL.IDX PT, R14, R2, 0x2, 0x181f ;  /* 0x00581f00020e7f89 */ /* 0x01082400000e0000 */
.L_x_781:
        /* <DEDUP_REMOVED lines=9> */
[-C--:B0-----:R-:W-:Y:S02]  /*23e70*/  @!P2 LEA R4, P0, R203, R14.reuse, 0x1 ;  /* 0x0000000ecb04a211 */ /* 0x081fe400078008ff */
[----:B------:R-:W-:Y:S02]  /*23e80*/  @!P3 LEA R14, P1, R209, R14, 0x1 ;  /* 0x0000000ed10eb211 */ /* 0x000fe400078208ff */
[-C--:B------:R-:W-:Y:S02]  /*23e90*/  @!P2 LEA.HI.X R5, R203, R0.reuse, R8, 0x1, P0 ;  /* 0x00000000cb05a211 */ /* 0x080fe400000f0c08 */
[----:B------:R-:W-:-:S03]  /*23ea0*/  @!P3 LEA.HI.X R15, R209, R0, R7, 0x1, P1 ;  /* 0x00000000d10fb211 */ /* 0x000fc600008f0c07 */
[----:B------:R0:W-:Y:S04]  /*23eb0*/  @!P2 ST.E.128 desc[UR54][R4.64], RZ ;  /* 0x000000ff0400a985 */ /* 0x0001e8000c101d36 */
[----:B------:R0:W-:Y:S02]  /*23ec0*/  @!P3 ST.E.128 desc[UR54][R14.64], RZ ;  /* 0x000000ff0e00b985 */ /* 0x0001e4000c101d36 */
.L_x_526:
[----:B------:R-:W-:Y:S05]  /*23ed0*/  BSYNC B1 ;  /* 0x0000000000017941 */ /* 0x000fea0003800000 */
.L_x_525:
[----:B------:R-:W-:-:S03]  /*23ee0*/  UMOV UR4, 0xffffffff ;  /* 0xffffffff00047882 */ /* 0x000fc60000000000 */
[----:B------:R-:W-:Y:S05]  /*23ef0*/  BRA.DIV UR4, `(.L_x_527) ;  /* 0x000000a204247947 */ /* 0x000fea000b800000 */
[----:B0-----:R0:W0:Y:S04]  /*23f00*/  SHFL.IDX PT, R0, R3, 0x3, 0x181f ;  /* 0x00781f0003007f89 */ /* 0x00102800000e0000 */
[----:B------:R0:W0:Y:S02]  /*23f10*/  SHFL.IDX PT, R14, R2, 0x3, 0x181f ;  /* 0x00781f00020e7f89 */ /* 0x00002400000e0000 */
.L_x_785:
[----:B01-34-:R-:W-:-:S04]  /*23f20*/  IADD3 R2, R6, 0x60, RZ ;  /* 0x0000006006027810 */ /* 0x01bfc80007ffe0ff */
[----:B------:R-:W-:-:S13]  /*23f30*/  ISETP.GE.AND P0, PT, R2, R21, PT ;  /* 0x000000150200720c */ /* 0x000fda0003f06270 */
[----:B------:R-:W-:Y:S05]  /*23f40*/  @P0 BRA `(.L_x_510) ;  /* 0x00000000002c0947 */ /* 0x000fea0003800000 */
[----:B------:R-:W-:Y:S01]  /*23f50*/  ULDC UR4, c[0x0][0xac8] ;  /* 0x0002b20000047ab9 */ /* 0x000fe20000000800 */
[----:B------:R-:W-:Y:S02]  /*23f60*/  SHF.R.S32.HI R5, RZ, 0x1f, R203 ;  /* 0x0000001fff057819 */ /* 0x000fe400000114cb */
[----:B------:R-:W-:Y:S02]  /*23f70*/  ISETP.GE.AND P2, PT, R203, UR4, PT ;  /* 0x00000004cb007c0c */ /* 0x000fe4000bf46270 */
[----:B------:R-:W-:Y:S02]  /*23f80*/  ISETP.GE.AND P3, PT, R209, UR4, PT ;  /* 0x00000004d1007c0c */ /* 0x000fe4000bf66270 */
[----:B------:R-:W-:-:S09]  /*23f90*/  SHF.R.S32.HI R4, RZ, 0x1f, R209 ;  /* 0x0000001fff047819 */ /* 0x000fd200000114d1 */
[-C--:B------:R-:W-:Y:S02]  /*23fa0*/  @!P2 LEA R2, P0, R203, R14.reuse, 0x1 ;  /* 0x0000000ecb02a211 */ /* 0x080fe400078008ff */
[----:B------:R-:W-:Y:S02]  /*23fb0*/  @!P3 LEA R14, P1, R209, R14, 0x1 ;  /* 0x0000000ed10eb211 */ /* 0x000fe400078208ff */
[-C--:B------:R-:W-:Y:S02]  /*23fc0*/  @!P2 LEA.HI.X R3, R203, R0.reuse, R5, 0x1, P0 ;  /* 0x00000000cb03a211 */ /* 0x080fe400000f0c05 */
[----:B------:R-:W-:-:S03]  /*23fd0*/  @!P3 LEA.HI.X R15, R209, R0, R4, 0x1, P1 ;  /* 0x00000000d10fb211 */ /* 0x000fc600008f0c04 */
[----:B------:R3:W-:Y:S04]  /*23fe0*/  @!P2 ST.E.128 desc[UR54][R2.64], RZ ;  /* 0x000000ff0200a985 */ /* 0x0007e8000c101d36 */
[----:B------:R3:W-:Y:S02]  /*23ff0*/  @!P3 ST.E.128 desc[UR54][R14.64], RZ ;  /* 0x000000ff0e00b985 */ /* 0x0007e4000c101d36 */
.L_x_510:
[----:B------:R-:W-:Y:S05]  /*24000*/  BSYNC B0 ;  /* 0x0000000000007941 */ /* 0x000fea0003800000 */
.L_x_495:
[----:B------:R-:W-:Y:S02]  /*24010*/  ULDC UR4, c[0x0][0xc3c] ;  /* 0x00030f0000047ab9 */ /* 0x000fe40000000800 */
[----:B--2---:R-:W-:-:S13]  /*24020*/  ISETP.GE.AND P0, PT, R147, UR4, PT ;  /* 0x0000000493007c0c */ /* 0x004fda000bf06270 */
[----:B------:R-:W-:Y:S05]  /*24030*/  @!P0 BRA `(.L_x_528) ;  /* 0xfffffdd400888947 */ /* 0x000fea000383ffff */
[----:B------:R-:W-:Y:S05]  /*24040*/  BRA `(.L_x_324) ;  /* 0x0000007000247947 */ /* 0x000fea0003800000 */
.L_x_322:
        /* <DEDUP_REMOVED lines=16> */
[----:B-1----:R2:W-:Y:S04]  /*24150*/  STL.64 [R1], R4 ;  /* 0x0000000401007387 */ /* 0x0025e80000100a00 */
[----:B------:R2:W-:Y:S01]  /*24160*/  STL.64 [R1+0x8], R6 ;  /* 0x0000080601007387 */ /* 0x0005e20000100a00 */
[----:B------:R-:W-:Y:S06]  /*24170*/  BAR.ARV 0x4, 0x180 ;  /* 0x0106000000007b1d */ /* 0x000fec0000002000 */
[----:B------:R-:W-:Y:S05]  /*24180*/  BRA `(.L_x_530) ;  /* 0x0000000800a87947 */ /* 0x000fea0003800000 */
.L_x_529:
[----:B------:R-:W1:Y:S01]  /*24190*/  S2R R0, SR_TID.X ;  /* 0x0000000000007919 */ /* 0x000e620000002100 */
[----:B------:R-:W-:Y:S01]  /*241a0*/  ULDC UR4, c[0x0][0xc3c] ;  /* 0x00030f0000047ab9 */ /* 0x000fe20000000800 */
[----:B------:R-:W-:Y:S01]  /*241b0*/  IMAD.MOV.U32 R9, RZ, RZ, RZ ;  /* 0x000000ffff097224 */ /* 0x000fe200078e00ff */
[----:B------:R-:W2:Y:S01]  /*241c0*/  S2UR UR6, SR_CTAID.X ;  /* 0x00000000000679c3 */ /* 0x000ea20000002500 */
[----:B------:R-:W-:Y:S01]  /*241d0*/  ULDC UR5, c[0x0][0xc38] ;  /* 0x00030e0000057ab9 */ /* 0x000fe20000000800 */
[----:B-1----:R-:W-:-:S04]  /*241e0*/  LOP3.LUT R0, R0, 0x1f, RZ, 0xc0, !PT ;  /* 0x0000001f00007812 */ /* 0x002fc800078ec0ff */
[----:B------:R-:W-:-:S04]  /*241f0*/  ISETP.NE.AND P0, PT, R0, 0x1f, PT ;  /* 0x0000001f0000780c */ /* 0x000fc80003f05270 */
[----:B------:R-:W-:-:S13]  /*24200*/  ISETP.GE.OR P1, PT, R0, UR4, !P0 ;  /* 0x0000000400007c0c */ /* 0x000fda000c726670 */
[----:B0-----:R-:W0:Y:S08]  /*24210*/  @!P1 LDC.64 R2, c[0x0][0xc80] ;  /* 0x00032000ff029b82 */ /* 0x001e300000000a00 */
[----:B------:R-:W1:Y:S01]  /*24220*/  @!P1 LDC.64 R4, c[0x0][0xc78] ;  /* 0x00031e00ff049b82 */ /* 0x000e620000000a00 */
[----:B0-----:R-:W-:-:S05]  /*24230*/  @!P1 IMAD.WIDE.U32 R2, R0, 0x4, R2 ;  /* 0x0000000400029825 */ /* 0x001fca00078e0002 */
[----:B------:R1:W3:Y:S02]  /*24240*/  @!P1 LDG.E R6, desc[UR54][R2.64] ;  /* 0x0000003602069981 */ /* 0x0002e4000c1e1900 */
[----:B-1----:R-:W-:-:S05]  /*24250*/  @!P1 IMAD.WIDE.U32 R2, R0, 0x4, R4 ;  /* 0x0000000400029825 */ /* 0x002fca00078e0004 */
[----:B------:R-:W3:Y:S01]  /*24260*/  @!P1 LDG.E R9, desc[UR54][R2.64] ;  /* 0x0000003602099981 */ /* 0x000ee2000c1e1900 */
[C---:B------:R-:W-:Y:S01]  /*24270*/  ISETP.NE.AND P1, PT, R0.reuse, RZ, PT ;  /* 0x000000ff0000720c */ /* 0x040fe20003f25270 */
[----:B------:R-:W-:Y:S01]  /*24280*/  UMOV UR4, URZ ;  /* 0x0000003f00047c82 */ /* 0x000fe20008000000 */
[C---:B------:R-:W-:Y:S02]  /*24290*/  ISETP.GE.U32.AND P2, PT, R0.reuse, 0x2, PT ;  /* 0x000000020000780c */ /* 0x040fe40003f46070 */
[C---:B------:R-:W-:Y:S02]  /*242a0*/  ISETP.GE.U32.AND P3, PT, R0.reuse, 0x4, PT ;  /* 0x000000040000780c */ /* 0x040fe40003f66070 */
[C---:B------:R-:W-:Y:S02]  /*242b0*/  ISETP.GE.U32.AND P4, PT, R0.reuse, 0x8, PT ;  /* 0x000000080000780c */ /* 0x040fe40003f86070 */
[----:B------:R-:W-:Y:S01]  /*242c0*/  ISETP.GE.U32.AND P5, PT, R0, 0x10, PT ;  /* 0x000000100000780c */ /* 0x000fe20003fa6070 */
[----:B---3--:R-:W-:-:S05]  /*242d0*/  IMAD R4, R6, R9, RZ ;  /* 0x0000000906047224 */ /* 0x008fca00078e02ff */
[----:B------:R-:W0:Y:S02]  /*242e0*/  SHFL.UP PT, R5, R4, 0x1, RZ ;  /* 0x0420000004057989 */ /* 0x000e2400000e00ff */
[----:B0-----:R-:W-:-:S05]  /*242f0*/  SEL R5, R5, RZ, P1 ;  /* 0x000000ff05057207 */ /* 0x001fca0000800000 */
[----:B------:R-:W-:-:S05]  /*24300*/  IMAD.IADD R5, R4, 0x1, R5 ;  /* 0x0000000104057824 */ /* 0x000fca00078e0205 */
[----:B------:R-:W0:Y:S02]  /*24310*/  SHFL.UP PT, R7, R5, 0x2, RZ ;  /* 0x0440000005077989 */ /* 0x000e2400000e00ff */
[----:B0-----:R-:W-:-:S04]  /*24320*/  SEL R8, R7, RZ, P2 ;  /* 0x000000ff07087207 */ /* 0x001fc80001000000 */
[----:B------:R-:W-:-:S05]  /*24330*/  IADD3 R8, R5, R8, RZ ;  /* 0x0000000805087210 */ /* 0x000fca0007ffe0ff */
        /* <DEDUP_REMOVED lines=9> */
[----:B------:R-:W0:Y:S02]  /*243d0*/  SHFL.IDX PT, R4, R2, 0x1f, 0x1f ;  /* 0x03e01f0002047f89 */ /* 0x000e2400000e0000 */
[----:B0-----:R-:W-:-:S05]  /*243e0*/  IMAD R7, R4, UR5, RZ ;  /* 0x0000000504077c24 */ /* 0x001fca000f8e02ff */
[----:B--2---:R-:W-:Y:S02]  /*243f0*/  ISETP.GT.AND P6, PT, R7, UR6, PT ;  /* 0x0000000607007c0c */ /* 0x004fe4000bfc4270 */
[----:B------:R-:W-:-:S11]  /*24400*/  MOV R4, R7 ;  /* 0x0000000700047202 */ /* 0x000fd60000000f00 */
[----:B------:R-:W-:Y:S05]  /*24410*/  @P6 BRA `(.L_x_531) ;  /* 0x0000000000a46947 */ /* 0x000fea0003800000 */
[----:B------:R-:W-:Y:S01]  /*24420*/  IMAD.MOV.U32 R7, RZ, RZ, R4 ;  /* 0x000000ffff077224 */ /* 0x000fe200078e0004 */
[----:B------:R-:W-:Y:S01]  /*24430*/  UMOV UR4, URZ ;  /* 0x0000003f00047c82 */ /* 0x000fe20008000000 */
[----:B------:R-:W-:-:S05]  /*24440*/  ULDC UR5, c[0x0][0xc38] ;  /* 0x00030e0000057ab9 */ /* 0x000fca0000000800 */
.L_x_533:
[----:B------:R-:W0:Y:S01]  /*24450*/  LDC R2, c[0x0][0xc3c] ;  /* 0x00030f00ff027b82 */ /* 0x000e220000000800 */
[----:B------:R-:W-:Y:S01]  /*24460*/  ULDC UR7, c[0x0][0xc3c] ;  /* 0x00030f0000077ab9 */ /* 0x000fe20000000800 */
[----:B------:R-:W-:Y:S01]  /*24470*/  UIADD3 UR4, UR4, 0x1f, URZ ;  /* 0x0000001f04047890 */ /* 0x000fe2000fffe03f */
[----:B------:R-:W-:-:S05]  /*24480*/  IMAD.U32 R3, RZ, RZ, UR7 ;  /* 0x00000007ff037e24 */ /* 0x000fca000f8e00ff */
[----:B------:R1:W-:Y:S01]  /*24490*/  STL [R1+0xc], R3 ;  /* 0x00000c0301007387 */ /* 0x0003e20000100800 */
[----:B0-----:R-:W-:-:S13]  /*244a0*/  ISETP.LE.AND P6, PT, R2, UR4, PT ;  /* 0x0000000402007c0c */ /* 0x001fda000bfc3270 */
[----:B-1----:R-:W-:Y:S05]  /*244b0*/  @P6 BRA `(.L_x_532) ;  /* 0x0000000400a46947 */ /* 0x002fea0003800000 */
[----:B------:R-:W-:Y:S01]  /*244c0*/  VIADD R9, R0, UR4 ;  /* 0x0000000400097c36 */ /* 0x000fe20008000000 */
[----:B------:R-:W-:-:S04]  /*244d0*/  MOV R6, RZ ;  /* 0x000000ff00067202 */ /* 0x000fc80000000f00 */
[----:B------:R-:W-:-:S13]  /*244e0*/  ISETP.GE.OR P6, PT, R9, R2, !P0 ;  /* 0x000000020900720c */ /* 0x000fda00047c6670 */
        /* <DEDUP_REMOVED lines=23> */
[----:B------:R-:W0:Y:S02]  /*24660*/  SHFL.IDX PT, R4, R2, 0x1f, 0x1f ;  /* 0x03e01f0002047f89 */ /* 0x000e2400000e0000 */
[----:B0-----:R-:W-:-:S04]  /*24670*/  IMAD R4, R4, UR5, RZ ;  /* 0x0000000504047c24 */ /* 0x001fc8000f8e02ff */
[----:B------:R-:W-:-:S05]  /*24680*/  IMAD.IADD R7, R4, 0x1, R7 ;  /* 0x0000000104077824 */ /* 0x000fca00078e0207 */
[----:B------:R-:W-:-:S13]  /*24690*/  ISETP.GT.AND P6, PT, R7, UR6, PT ;  /* 0x0000000607007c0c */ /* 0x000fda000bfc4270 */
[----:B------:R-:W-:Y:S05]  /*246a0*/  @!P6 BRA `(.L_x_533) ;  /* 0xfffffffc0068e947 */ /* 0x000fea000383ffff */
.L_x_531:
[----:B------:R-:W-:-:S05]  /*246b0*/  IADD3 R11, -R4, R7, RZ ;  /* 0x00000007040b7210 */ /* 0x000fca0007ffe1ff */
[----:B------:R-:W-:-:S05]  /*246c0*/  IMAD R3, R2, UR5, R11 ;  /* 0x0000000502037c24 */ /* 0x000fca000f8e020b */
[----:B------:R-:W-:-:S13]  /*246d0*/  ISETP.GT.AND P0, PT, R3, UR6, PT ;  /* 0x0000000603007c0c */ /* 0x000fda000bf04270 */
[----:B------:R-:W-:-:S04]  /*246e0*/  VOTE.ANY R10, PT, !P0 ;  /* 0x00000000000a7806 */ /* 0x000fc800040e0100 */
[----:B------:R0:W1:Y:S01]  /*246f0*/  POPC R5, R10 ;  /* 0x0000000a00057309 */ /* 0x0000620000000000 */
[----:B------:R-:W-:Y:S01]  /*24700*/  ISETP.NE.AND P0, PT, R10, RZ, PT ;  /* 0x000000ff0a00720c */ /* 0x000fe20003f05270 */
[----:B0-----:R-:W-:Y:S01]  /*24710*/  IMAD.MOV.U32 R10, RZ, RZ, RZ ;  /* 0x000000ffff0a7224 */ /* 0x001fe200078e00ff */
[----:B-1----:R-:W0:Y:S04]  /*24720*/  SHFL.IDX PT, R6, R6, R5, 0x1f ;  /* 0x00001f0506067589 */ /* 0x002e2800000e0000 */
[----:B------:R-:W1:Y:S01]  /*24730*/  SHFL.IDX PT, R8, R9, R5, 0x1f ;  /* 0x00001f0509087589 */ /* 0x000e6200000e0000 */
[----:B0-----:R-:W-:-:S04]  /*24740*/  IABS R4, R6 ;  /* 0x0000000600047213 */ /* 0x001fc80000000000 */
[----:B------:R-:W0:Y:S01]  /*24750*/  I2F.RP R13, R4 ;  /* 0x00000004000d7306 */ /* 0x000e220000209400 */
[----:B-1----:R-:W-:-:S07]  /*24760*/  IABS R7, R8 ;  /* 0x0000000800077213 */ /* 0x002fce0000000000 */
[----:B------:R-:W-:Y:S08]  /*24770*/  I2F.RP R12, R7 ;  /* 0x00000007000c7306 */ /* 0x000ff00000209400 */
[----:B0-----:R-:W0:Y:S02]  /*24780*/  MUFU.RCP R13, R13 ;  /* 0x0000000d000d7308 */ /* 0x001e240000001000 */
[----:B0-----:R-:W-:-:S06]  /*24790*/  VIADD R3, R13, 0xffffffe ;  /* 0x0ffffffe0d037836 */ /* 0x001fcc0000000000 */
[----:B------:R-:W0:Y:S02]  /*247a0*/  F2I.FTZ.U32.TRUNC.NTZ R3, R3 ;  /* 0x0000000300037305 */ /* 0x000e24000021f000 */
[----:B0-----:R-:W-:Y:S01]  /*247b0*/  IMAD.MOV R15, RZ, RZ, -R3 ;  /* 0x000000ffff0f7224 */ /* 0x001fe200078e0a03 */
[----:B------:R-:W-:Y:S06]  /*247c0*/  @!P0 BRA `(.L_x_534) ;  /* 0x0000000000088947 */ /* 0x000fec0003800000 */
[----:B------:R-:W-:-:S05]  /*247d0*/  IADD3 R9, R5, -0x1, RZ ;  /* 0xffffffff05097810 */ /* 0x000fca0007ffe0ff */
[----:B------:R0:W1:Y:S02]  /*247e0*/  SHFL.IDX PT, R10, R2, R9, 0x1f ;  /* 0x00001f09020a7589 */ /* 0x00006400000e0000 */
.L_x_534:
[----:B-1----:R-:W-:Y:S01]  /*247f0*/  IMAD R10, R10, UR5, R11 ;  /* 0x000000050a0a7c24 */ /* 0x002fe2000f8e020b */
[----:B------:R-:W1:Y:S01]  /*24800*/  MUFU.RCP R12, R12 ;  /* 0x0000000c000c7308 */ /* 0x000e620000001000 */
[----:B0-----:R-:W-:Y:S02]  /*24810*/  IMAD R9, R15, R4, RZ ;  /* 0x000000040f097224 */ /* 0x001fe400078e02ff */
[----:B------:R-:W-:Y:S01]  /*24820*/  IMAD.MOV.U32 R2, RZ, RZ, RZ ;  /* 0x000000ffff027224 */ /* 0x000fe200078e00ff */
[----:B------:R0:W-:Y:S03]  /*24830*/  STL [R1], R10 ;  /* 0x0000000a01007387 */ /* 0x0001e60000100800 */
[----:B------:R-:W-:Y:S01]  /*24840*/  IMAD.HI.U32 R2, R3, R9, R2 ;  /* 0x0000000903027227 */ /* 0x000fe200078e0002 */
[----:B------:R-:W-:Y:S02]  /*24850*/  IADD3 R9, -R10, UR6, RZ ;  /* 0x000000060a097c10 */ /* 0x000fe4000fffe1ff */
[----:B------:R-:W-:-:S02]  /*24860*/  IABS R3, R6 ;  /* 0x0000000600037213 */ /* 0x000fc40000000000 */
[----:B------:R-:W-:-:S03]  /*24870*/  IABS R11, R9 ;  /* 0x00000009000b7213 */ /* 0x000fc60000000000 */
[----:B------:R-:W-:Y:S02]  /*24880*/  IMAD.MOV R3, RZ, RZ, -R3 ;  /* 0x000000ffff037224 */ /* 0x000fe400078e0a03 */
[----:B0-----:R-:W-:-:S04]  /*24890*/  IMAD.HI.U32 R10, R2, R11, RZ ;  /* 0x0000000b020a7227 */ /* 0x001fc800078e00ff */
[----:B------:R-:W-:Y:S02]  /*248a0*/  IMAD R11, R10, R3, R11 ;  /* 0x000000030a0b7224 */ /* 0x000fe400078e020b */
[----:B-1----:R-:W-:-:S03]  /*248b0*/  VIADD R3, R12, 0xffffffe ;  /* 0x0ffffffe0c037836 */ /* 0x002fc60000000000 */
[----:B------:R-:W-:-:S03]  /*248c0*/  ISETP.GT.U32.AND P1, PT, R4, R11, PT ;  /* 0x0000000b0400720c */ /* 0x000fc60003f24070 */
[----:B------:R-:W0:Y:S10]  /*248d0*/  F2I.FTZ.U32.TRUNC.NTZ R3, R3 ;  /* 0x0000000300037305 */ /* 0x000e34000021f000 */
[----:B------:R-:W-:Y:S01]  /*248e0*/  @!P1 IADD3 R11, R11, -R4, RZ ;  /* 0x800000040b0b9210 */ /* 0x000fe20007ffe0ff */
[----:B------:R-:W-:Y:S01]  /*248f0*/  @!P1 VIADD R10, R10, 0x1 ;  /* 0x000000010a0a9836 */ /* 0x000fe20000000000 */
[----:B------:R-:W-:-:S02]  /*24900*/  ISETP.NE.AND P1, PT, R6, RZ, PT ;  /* 0x000000ff0600720c */ /* 0x000fc40003f25270 */
[----:B------:R-:W-:Y:S01]  /*24910*/  ISETP.GE.U32.AND P0, PT, R11, R4, PT ;  /* 0x000000040b00720c */ /* 0x000fe20003f06070 */
[----:B0-----:R-:W-:-:S04]  /*24920*/  IMAD.MOV R2, RZ, RZ, -R3 ;  /* 0x000000ffff027224 */ /* 0x001fc800078e0a03 */
[----:B------:R-:W-:Y:S02]  /*24930*/  IMAD R11, R2, R7, RZ ;  /* 0x00000007020b7224 */ /* 0x000fe400078e02ff */
[----:B------:R-:W-:-:S04]  /*24940*/  IMAD.MOV.U32 R2, RZ, RZ, RZ ;  /* 0x000000ffff027224 */ /* 0x000fc800078e00ff */
[----:B------:R-:W-:Y:S01]  /*24950*/  IMAD.HI.U32 R4, R3, R11, R2 ;  /* 0x0000000b03047227 */ /* 0x000fe200078e0002 */
[----:B------:R-:W-:Y:S02]  /*24960*/  LOP3.LUT R2, R9, R6, RZ, 0x3c, !PT ;  /* 0x0000000609027212 */ /* 0x000fe400078e3cff */
[----:B------:R-:W-:Y:S02]  /*24970*/  @P0 IADD3 R10, R10, 0x1, RZ ;  /* 0x000000010a0a0810 */ /* 0x000fe40007ffe0ff */
        /* <DEDUP_REMOVED lines=8> */
[----:B------:R-:W-:-:S05]  /*24a00*/  IMAD R2, R4, R2, R3 ;  /* 0x0000000204027224 */ /* 0x000fca00078e0203 */
[----:B------:R-:W-:-:S13]  /*24a10*/  ISETP.GT.U32.AND P1, PT, R7, R2, PT ;  /* 0x000000020700720c */ /* 0x000fda0003f24070 */
[----:B------:R-:W-:Y:S01]  /*24a20*/  @!P1 IMAD.IADD R2, R2, 0x1, -R7 ;  /* 0x0000000102029824 */ /* 0x000fe200078e0a07 */
[----:B------:R-:W-:Y:S02]  /*24a30*/  @!P1 IADD3 R4, R4, 0x1, RZ ;  /* 0x0000000104049810 */ /* 0x000fe40007ffe0ff */
[----:B------:R-:W-:Y:S02]  /*24a40*/  ISETP.NE.AND P1, PT, R8, RZ, PT ;  /* 0x000000ff0800720c */ /* 0x000fe40003f25270 */
[----:B------:R-:W-:Y:S02]  /*24a50*/  ISETP.GE.U32.AND P0, PT, R2, R7, PT ;  /* 0x000000070200720c */ /* 0x000fe40003f06070 */
[----:B------:R-:W-:-:S04]  /*24a60*/  LOP3.LUT R2, R10, R8, RZ, 0x3c, !PT ;  /* 0x000000080a027212 */ /* 0x000fc800078e3cff */
[----:B------:R-:W-:Y:S01]  /*24a70*/  ISETP.GE.AND P2, PT, R2, RZ, PT ;  /* 0x000000ff0200720c */ /* 0x000fe20003f46270 */
[----:B------:R-:W-:-:S06]  /*24a80*/  VIADD R2, R5, UR4 ;  /* 0x0000000405027c36 */ /* 0x000fcc0008000000 */
[----:B------:R-:W-:-:S06]  /*24a90*/  @P0 VIADD R4, R4, 0x1 ;  /* 0x0000000104040836 */ /* 0x000fcc0000000000 */
[----:B------:R-:W-:Y:S01]  /*24aa0*/  @!P2 IMAD.MOV R4, RZ, RZ, -R4 ;  /* 0x000000ffff04a224 */ /* 0x000fe200078e0a04 */
[----:B------:R-:W-:-:S05]  /*24ab0*/  @!P1 LOP3.LUT R4, RZ, R8, RZ, 0x33, !PT ;  /* 0x00000008ff049212 */ /* 0x000fca00078e33ff */
[----:B------:R-:W-:-:S04]  /*24ac0*/  IMAD.MOV R3, RZ, RZ, -R4 ;  /* 0x000000ffff037224 */ /* 0x000fc800078e0a04 */
[C---:B------:R-:W-:Y:S01]  /*24ad0*/  IMAD R10, R8.reuse, R3, R10 ;  /* 0x00000003080a7224 */ /* 0x040fe200078e020a */
[----:B------:R-:W-:Y:S01]  /*24ae0*/  LEA R3, R8, R4, 0x18 ;  /* 0x0000000408037211 */ /* 0x000fe200078ec0ff */
[----:B------:R-:W-:-:S04]  /*24af0*/  IMAD.IADD R4, R9, 0x1, -R6 ;  /* 0x0000000109047824 */ /* 0x000fc800078e0a06 */
[----:B------:R-:W-:Y:S01]  /*24b00*/  IMAD R3, R10, 0x10000, R3 ;  /* 0x000100000a037824 */ /* 0x000fe200078e0203 */
[----:B------:R1:W-:Y:S04]  /*24b10*/  STL [R1+0x4], R4 ;  /* 0x0000040401007387 */ /* 0x0003e80000100800 */
[----:B------:R1:W-:Y:S04]  /*24b20*/  STL [R1+0xc], R2 ;  /* 0x00000c0201007387 */ /* 0x0003e80000100800 */
[----:B------:R1:W-:Y:S01]  /*24b30*/  STL [R1+0x8], R3 ;  /* 0x0000080301007387 */ /* 0x0003e20000100800 */
[----:B------:R-:W-:Y:S05]  /*24b40*/  BRA `(.L_x_535) ;  /* 0x0000000000107947 */ /* 0x000fea0003800000 */
.L_x_532:
[----:B------:R-:W-:Y:S01]  /*24b50*/  MOV R2, UR6 ;  /* 0x0000000600027c02 */ /* 0x000fe20008000f00 */
[----:B------:R0:W-:Y:S04]  /*24b60*/  STL [R1+0x4], RZ ;  /* 0x000004ff01007387 */ /* 0x0001e80000100800 */
[----:B------:R0:W-:Y:S04]  /*24b70*/  STL [R1+0x8], RZ ;  /* 0x000008ff01007387 */ /* 0x0001e80000100800 */
[----:B------:R0:W-:Y:S02]  /*24b80*/  STL [R1], R2 ;  /* 0x0000000201007387 */ /* 0x0001e40000100800 */
.L_x_535:
[----:B-1----:R-:W2:Y:S04]  /*24b90*/  LDL R4, [R1] ;  /* 0x0000000001047983 */ /* 0x002ea80000100800 */
[----:B------:R-:W2:Y:S04]  /*24ba0*/  LDL R5, [R1+0x4] ;  /* 0x0000040001057983 */ /* 0x000ea80000100800 */
[----:B------:R-:W2:Y:S04]  /*24bb0*/  LDL R6, [R1+0x8] ;  /* 0x0000080001067983 */ /* 0x000ea80000100800 */
[----:B------:R-:W2:Y:S01]  /*24bc0*/  LDL R7, [R1+0xc] ;  /* 0x00000c0001077983 */ /* 0x000ea20000100800 */
[----:B------:R-:W-:-:S13]  /*24bd0*/  ISETP.NE.AND P0, PT, R0, RZ, PT ;  /* 0x000000ff0000720c */ /* 0x000fda0003f05270 */
[----:B------:R-:W1:Y:S01]  /*24be0*/  @!P0 S2R R3, SR_CgaCtaId ;  /* 0x0000000000038919 */ /* 0x000e620000008800 */
[----:B------:R-:W-:-:S04]  /*24bf0*/  @!P0 MOV R0, 0x400 ;  /* 0x0000040000008802 */ /* 0x000fc80000000f00 */
[----:B-1----:R-:W-:-:S05]  /*24c00*/  @!P0 LEA R0, R3, R0, 0x18 ;  /* 0x0000000003008211 */ /* 0x002fca00078ec0ff */
[----:B--2---:R1:W-:Y:S01]  /*24c10*/  @!P0 STS.128 [R0+0x298d0], R4 ;  /* 0x0298d00400008388 */ /* 0x0043e20000000c00 */
[----:B------:R-:W-:Y:S06]  /*24c20*/  BAR.ARV 0x5, 0x180 ;  /* 0x0146000000007b1d */ /* 0x000fec0000002000 */
.L_x_530:
[----:B-1----:R-:W3:Y:S01]  /*24c30*/  LDL R0, [R1+0xc] ;  /* 0x00000c0001007983 */ /* 0x002ee20000100800 */
[----:B------:R-:W-:Y:S01]  /*24c40*/  ULDC UR4, c[0x0][0xc3c] ;  /* 0x00030f0000047ab9 */ /* 0x000fe20000000800 */
[----:B------:R-:W-:Y:S01]  /*24c50*/  IMAD.MOV.U32 R19, RZ, RZ, RZ ;  /* 0x000000ffff137224 */ /* 0x000fe200078e00ff */
[----:B---3--:R-:W-:Y:S01]  /*24c60*/  ISETP.GE.AND P0, PT, R0, UR4, PT ;  /* 0x0000000400007c0c */ /* 0x008fe2000bf06270 */
[----:B------:R-:W-:-:S05]  /*24c70*/  IMAD.MOV.U32 R0, RZ, RZ, 0x1 ;  /* 0x00000001ff007424 */ /* 0x000fca00078e00ff */
[----:B------:R1:W-:Y:S04]  /*24c80*/  STL [R1+0x18], R0 ;  /* 0x0000180001007387 */ /* 0x0003e80000100800 */
[----:B------:R1:W-:Y:S03]  /*24c90*/  STL [R1+0x5c], RZ ;  /* 0x00005cff01007387 */ /* 0x0003e60000100800 */
[----:B------:R-:W-:Y:S05]  /*24ca0*/  @P0 BRA `(.L_x_536) ;  /* 0x0000006000100947 */ /* 0x000fea0003800000 */
[----:B------:R-:W1:Y:S01]  /*24cb0*/  S2R R10, SR_TID.X ;  /* 0x00000000000a7919 */ /* 0x000e620000002100 */
[----:B------:R-:W3:Y:S01]  /*24cc0*/  S2UR UR5, SR_CgaCtaId ;  /* 0x00000000000579c3 */ /* 0x000ee20000008800 */
[----:B------:R-:W-:Y:S01]  /*24cd0*/  UMOV UR4, 0x400 ;  /* 0x0000040000047882 */ /* 0x000fe20000000000 */
[----:B------:R-:W-:Y:S01]  /*24ce0*/  BSSY B7, `(.L_x_536) ;  /* 0x0000600000077945 */ /* 0x000fe20003800000 */
[----:B------:R-:W-:Y:S01]  /*24cf0*/  IMAD.MOV.U32 R19, RZ, RZ, RZ ;  /* 0x000000ffff137224 */ /* 0x000fe200078e00ff */
[----:B------:R-:W-:Y:S01]  /*24d00*/  ULDC.64 UR40, c[0x0][0x198] ;  /* 0x0000660000287ab9 */ /* 0x000fe20000000a00 */
[----:B------:R-:W-:Y:S02]  /*24d10*/  ULOP3.LUT UR37, UR36, 0x1, URZ, 0xfc, !UPT ;  /* 0x0000000124257892 */ /* 0x000fe4000f8efc3f */
[----:B------:R-:W-:Y:S01]  /*24d20*/  ULOP3.LUT UR39, UR36, 0x2, URZ, 0xfc, !UPT ;  /* 0x0000000224277892 */ /* 0x000fe2000f8efc3f */
[----:B------:R-:W-:Y:S01]  /*24d30*/  ULDC UR38, c[0x0][0xc] ;  /* 0x0000030000267ab9 */ /* 0x000fe20000000800 */
[----:B---3--:R-:W-:-:S06]  /*24d40*/  ULEA UR4, UR5, UR4, 0x18 ;  /* 0x0000000405047291 */ /* 0x008fcc000f8ec03f */
[----:B------:R-:W-:Y:S01]  /*24d50*/  IMAD.U32 R18, RZ, RZ, UR4 ;  /* 0x00000004ff127e24 */ /* 0x000fe2000f8e00ff */
[----:B-1----:R-:W-:Y:S01]  /*24d60*/  SHF.R.U32.HI R0, RZ, 0x1, R10 ;  /* 0x00000001ff007819 */ /* 0x002fe2000001160a */
[C---:B--2---:R-:W-:Y:S01]  /*24d70*/  IMAD.SHL.U32 R4, R10.reuse, 0x80, RZ ;  /* 0x000000800a047824 */ /* 0x044fe200078e00ff */
[C---:B------:R-:W-:Y:S01]  /*24d80*/  LOP3.LUT R8, R10.reuse, 0x7f, RZ, 0xc0, !PT ;  /* 0x0000007f0a087812 */ /* 0x040fe200078ec0ff */
[C---:B0-----:R-:W-:Y:S01]  /*24d90*/  IMAD.SHL.U32 R2, R10.reuse, 0x10, RZ ;  /* 0x000000100a027824 */ /* 0x041fe200078e00ff */
[C---:B------:R-:W-:Y:S01]  /*24da0*/  SHF.L.U32 R9, R10.reuse, 0x2, RZ ;  /* 0x000000020a097819 */ /* 0x040fe200000006ff */
[----:B------:R-:W-:Y:S01]  /*24db0*/  IMAD.SHL.U32 R3, R10, 0x2, RZ ;  /* 0x000000020a037824 */ /* 0x000fe200078e00ff */
[----:B------:R-:W-:Y:S02]  /*24dc0*/  LOP3.LUT R5, R4, 0x380, RZ, 0xc0, !PT ;  /* 0x0000038004057812 */ /* 0x000fe400078ec0ff */
[----:B------:R-:W-:Y:S02]  /*24dd0*/  LOP3.LUT P0, RZ, R10, 0x4, RZ, 0xc0, !PT ;  /* 0x000000040aff7812 */ /* 0x000fe4000780c0ff */
[----:B------:R-:W-:-:S02]  /*24de0*/  LOP3.LUT R5, R5, 0x30, R0, 0xf8, !PT ;  /* 0x0000003005057812 */ /* 0x000fc400078ef800 */
[----:B------:R-:W-:Y:S02]  /*24df0*/  SHF.L.U32 R0, R8, 0x4, RZ ;  /* 0x0000000408007819 */ /* 0x000fe400000006ff */
[----:B------:R-:W-:Y:S02]  /*24e00*/  LOP3.LUT R5, R5, 0x70, R2, 0x78, !PT ;  /* 0x0000007005057812 */ /* 0x000fe400078e7802 */
[----:B------:R-:W-:Y:S02]  /*24e10*/  LOP3.LUT R7, R0, 0x600, RZ, 0xc0, !PT ;  /* 0x0000060000077812 */ /* 0x000fe400078ec0ff */
[----:B------:R-:W-:Y:S02]  /*24e20*/  LOP3.LUT R0, R2, 0x1b0, RZ, 0xc0, !PT ;  /* 0x000001b002007812 */ /* 0x000fe400078ec0ff */
[----:B------:R-:W-:Y:S02]  /*24e30*/  LOP3.LUT R5, R5, 0xc00, R4, 0xf8, !PT ;  /* 0x00000c0005057812 */ /* 0x000fe400078ef804 */
[----:B------:R-:W-:-:S02]  /*24e40*/  LOP3.LUT R3, R0, 0x30, R3, 0x78, !PT ;  /* 0x0000003000037812 */ /* 0x000fc400078e7803 */
[----:B------:R-:W-:Y:S01]  /*24e50*/  LOP3.LUT R0, R7, 0x40, R2, 0xf8, !PT ;  /* 0x0000004007007812 */ /* 0x000fe200078ef802 */
[----:B------:R0:W-:Y:S03]  /*24e60*/  STL [R1+0x30], R5 ;  /* 0x0000300501007387 */ /* 0x0001e60000100800 */
[----:B------:R-:W-:Y:S01]  /*24e70*/  LOP3.LUT R3, R0, R3, RZ, 0xfc, !PT ;  /* 0x0000000300037212 */ /* 0x000fe200078efcff */
[----:B------:R-:W-:-:S05]  /*24e80*/  IMAD.SHL.U32 R0, R10, 0x20, RZ ;  /* 0x000000200a007824 */ /* 0x000fca00078e00ff */
[----:B------:R-:W-:Y:S02]  /*24e90*/  LOP3.LUT R6, R0, 0x80, RZ, 0xc0, !PT ;  /* 0x0000008000067812 */ /* 0x000fe400078ec0ff */
[----:B------:R-:W-:Y:S02]  /*24ea0*/  LOP3.LUT R7, R7, 0x60, R0, 0xf8, !PT ;  /* 0x0000006007077812 */ /* 0x000fe400078ef800 */
[----:B------:R-:W-:Y:S02]  /*24eb0*/  LOP3.LUT R6, R6, 0x10, R10, 0xf8, !PT ;  /* 0x0000001006067812 */ /* 0x000fe400078ef80a */
[----:B------:R-:W-:Y:S02]  /*24ec0*/  LOP3.LUT R7, R7, 0x100, R0, 0xf8, !PT ;  /* 0x0000010007077812 */ /* 0x000fe400078ef800 */
[----:B------:R-:W-:Y:S02]  /*24ed0*/  LOP3.LUT R6, R6, 0x10, R9, 0x78, !PT ;  /* 0x0000001006067812 */ /* 0x000fe400078e7809 */
[----:B0-----:R-:W-:-:S02]  /*24ee0*/  SHF.R.U32.HI R5, RZ, 0x2, R8 ;  /* 0x00000002ff057819 */ /* 0x001fc40000011608 */
[----:B------:R-:W-:Y:S02]  /*24ef0*/  LOP3.LUT R4, R7, R6, RZ, 0xfc, !PT ;  /* 0x0000000607047212 */ /* 0x000fe400078efcff */
[----:B------:R-:W-:Y:S02]  /*24f00*/  LOP3.LUT R5, R5, 0x60, R0, 0xf8, !PT ;  /* 0x0000006005057812 */ /* 0x000fe400078ef800 */
[----:B------:R-:W-:Y:S01]  /*24f10*/  MOV R0, 0x1 ;  /* 0x0000000100007802 */ /* 0x000fe20000000f00 */
[----:B------:R0:W-:Y:S02]  /*24f20*/  STL [R1+0x2c], R4 ;  /* 0x00002c0401007387 */ /* 0x0001e40000100800 */
[----:B0-----:R-:W-:Y:S01]  /*24f30*/  LOP3.LUT R4, R2, 0x30, RZ, 0xc0, !PT ;  /* 0x0000003002047812 */ /* 0x001fe200078ec0ff */
[----:B------:R-:W-:-:S05]  /*24f40*/  IMAD.MOV.U32 R2, RZ, RZ, 0x40 ;  /* 0x00000040ff027424 */ /* 0x000fca00078e00ff */
[----:B------:R-:W-:Y:S01]  /*24f50*/  SEL R6, R2, 0xffffffc0, !P0 ;  /* 0xffffffc002067807 */ /* 0x000fe20004000000 */
[----:B------:R-:W-:Y:S02]  /*24f60*/  IMAD.IADD R2, R18, 0x1, R3 ;  /* 0x0000000112027824 */ /* 0x000fe400078e0203 */
[----:B------:R-:W-:-:S03]  /*24f70*/  IMAD.MOV.U32 R3, RZ, RZ, 0x1 ;  /* 0x00000001ff037424 */ /* 0x000fc600078e00ff */
[----:B------:R0:W-:Y:S04]  /*24f80*/  STL [R1+0x3c], R2 ;  /* 0x00003c0201007387 */ /* 0x0001e80000100800 */
[----:B------:R-:W-:Y:S04]  /*24f90*/  STL [R1+0x5c], RZ ;  /* 0x00005cff01007387 */ /* 0x000fe80000100800 */
[----:B------:R1:W-:Y:S01]  /*24fa0*/  STL [R1+0x1c], R0 ;  /* 0x00001c0001007387 */ /* 0x0003e20000100800 */
[----:B0-----:R-:W-:-:S03]  /*24fb0*/  LOP3.LUT R2, R4, 0x40, RZ, 0xfc, !PT ;  /* 0x0000004004027812 */ /* 0x001fc600078efcff */
[----:B------:R0:W-:Y:S04]  /*24fc0*/  STL [R1+0x14], RZ ;  /* 0x000014ff01007387 */ /* 0x0001e80000100800 */
[----:B------:R0:W-:Y:S01]  /*24fd0*/  STL [R1+0x18], R3 ;  /* 0x0000180301007387 */ /* 0x0001e20000100800 */
[----:B-1----:R-:W-:-:S07]  /*24fe0*/  LOP3.LUT R0, R4, 0x80, RZ, 0xfc, !PT ;  /* 0x0000008004007812 */ /* 0x002fce00078efcff */
.L_x_648:
[----:B------:R-:W2:Y:S01]  /*24ff0*/  LDL R0, [R1+0xc] ;  /* 0x00000c0001007983 */ /* 0x000ea20000100800 */
[----:B0-----:R-:W2:Y:S01]  /*25000*/  LDC.64 R2, c[0x0][0xc88] ;  /* 0x00032200ff027b82 */ /* 0x001ea20000000a00 */
[----:B------:R-:W-:Y:S05]  /*25010*/  YIELD ;  /* 0x0000000000007946 */ /* 0x000fea0003800000 */
[----:B------:R-:W-:Y:S01]  /*25020*/  ULDC.64 UR4, c[0x0][0xa28] ;  /* 0x00028a0000047ab9 */ /* 0x000fe20000000a00 */
[----:B------:R-:W-:Y:S02]  /*25030*/  CS2R R8, SRZ ;  /* 0x0000000000087805 */ /* 0x000fe4000001ff00 */
[----:B------:R-:W-:Y:S01]  /*25040*/  ISETP.NE.U32.AND P0, PT, RZ, UR4, PT ;  /* 0x00000004ff007c0c */ /* 0x000fe2000bf05070 */
[----:B------:R-:W-:Y:S01]  /*25050*/  ULDC.64 UR10, c[0x0][0xa18] ;  /* 0x00028600000a7ab9 */ /* 0x000fe20000000a00 */
[----:B------:R-:W-:Y:S01]  /*25060*/  ULDC.64 UR8, c[0x0][0xa10] ;  /* 0x0002840000087ab9 */ /* 0x000fe20000000a00 */
[----:B------:R-:W-:Y:S01]  /*25070*/  ULDC.64 UR6, c[0x0][0xa08] ;  /* 0x0002820000067ab9 */ /* 0x000fe20000000a00 */
[----:B--2---:R-:W-:-:S05]  /*25080*/  IMAD.WIDE R2, R0, 0x4, R2 ;  /* 0x0000000400027825 */ /* 0x004fca00078e0202 */
[----:B------:R-:W2:Y:S01]  /*25090*/  LDG.E R15, desc[UR54][R2.64] ;  /* 0x00000036020f7981 */ /* 0x000ea2000c1e1900 */
[----:B------:R-:W-:Y:S02]  /*250a0*/  ISETP.NE.AND.EX P0, PT, RZ, UR5, PT, P0 ;  /* 0x00000005ff007c0c */ /* 0x000fe4000bf05300 */
[----:B--2---:R-:W-:Y:S01]  /*250b0*/  SHF.R.S32.HI R0, RZ, 0x1f, R15 ;  /* 0x0000001fff007819 */ /* 0x004fe2000001140f */
[----:B------:R-:W-:-:S10]  /*250c0*/  IMAD.SHL.U32 R14, R15, 0x4, RZ ;  /* 0x000000040f0e7824 */ /* 0x000fd400078e00ff */
[C---:B------:R-:W-:Y:S01]  /*250d0*/  @P0 LEA R2, P1, R15.reuse, UR4, 0x2 ;  /* 0x000000040f020c11 */ /* 0x040fe2000f8210ff */
[----:B------:R-:W-:Y:S03]  /*250e0*/  STL [R1+0x34], R15 ;  /* 0x0000340f01007387 */ /* 0x000fe60000100800 */
[C-C-:B------:R-:W-:Y:S01]  /*250f0*/  @P0 LEA.HI.X R3, R15.reuse, UR5, R0.reuse, 0x2, P1 ;  /* 0x000000050f030c11 */ /* 0x140fe200088f1400 */
[----:B------:R-:W-:Y:S01]  /*25100*/  ULDC.64 UR4, c[0x0][0xa00] ;  /* 0x0002800000047ab9 */ /* 0x000fe20000000a00 */
[----:B------:R-:W-:Y:S01]  /*25110*/  SHF.L.U64.HI R13, R15, 0x2, R0 ;  /* 0x000000020f0d7819 */ /* 0x000fe20000010200 */
[----:B------:R0:W-:Y:S01]  /*25120*/  STL [R1+0x48], R0 ;  /* 0x0000480001007387 */ /* 0x0001e20000100800 */
[----:B------:R-:W-:-:S03]  /*25130*/  ISETP.NE.U32.AND P1, PT, RZ, UR4, PT ;  /* 0x00000004ff007c0c */ /* 0x000fc6000bf25070 */
[----:B-1----:R1:W5:Y:S01]  /*25140*/  @P0 LDG.E R8, desc[UR54][R2.64] ;  /* 0x0000003602080981 */ /* 0x002362000c1e1900 */
[----:B------:R-:W-:Y:S02]  /*25150*/  ISETP.NE.AND.EX P1, PT, RZ, UR5, PT, P1 ;  /* 0x00000005ff007c0c */ /* 0x000fe4000bf25310 */
[----:B------:R-:W-:Y:S01]  /*25160*/  ISETP.NE.U32.AND P3, PT, RZ, UR10, PT ;  /* 0x0000000aff007c0c */ /* 0x000fe2000bf65070 */
[----:B------:R-:W-:Y:S01]  /*25170*/  STL [R1+0x24], R14 ;  /* 0x0000240e01007387 */ /* 0x000fe20000100800 */
[----:B------:R-:W-:Y:S01]  /*25180*/  ISETP.NE.U32.AND P0, PT, RZ, UR6, PT ;  /* 0x00000006ff007c0c */ /* 0x000fe2000bf05070 */
[----:B0-----:R-:W-:Y:S01]  /*25190*/  IMAD.MOV.U32 R0, RZ, RZ, RZ ;  /* 0x000000ffff007224 */ /* 0x001fe200078e00ff */
[----:B------:R-:W-:Y:S01]  /*251a0*/  ISETP.NE.U32.AND P2, PT, RZ, UR8, PT ;  /* 0x00000008ff007c0c */ /* 0x000fe2000bf45070 */
[----:B------:R-:W-:Y:S01]  /*251b0*/  STL [R1+0x38], R13 ;  /* 0x0000380d01007387 */ /* 0x000fe20000100800 */
[C---:B------:R-:W-:Y:S02]  /*251c0*/  IADD3 R6, P5, R14.reuse, UR6, RZ ;  /* 0x000000060e067c10 */ /* 0x040fe4000ffbe0ff */
[----:B-1----:R-:W-:-:S02]  /*251d0*/  IADD3 R2, P4, R14, UR4, RZ ;  /* 0x000000040e027c10 */ /* 0x002fc4000ff9e0ff */
[----:B------:R-:W-:Y:S02]  /*251e0*/  ISETP.NE.AND.EX P3, PT, RZ, UR11, PT, P3 ;  /* 0x0000000bff007c0c */ /* 0x000fe4000bf65330 */
[C---:B------:R-:W-:Y:S02]  /*251f0*/  IADD3.X R3, R13.reuse, UR5, RZ, P4, !PT ;  /* 0x000000050d037c10 */ /* 0x040fe4000a7fe4ff */
[----:B------:R-:W-:Y:S02]  /*25200*/  IADD3 R4, P4, R14, UR8, RZ ;  /* 0x000000080e047c10 */ /* 0x000fe4000ff9e0ff */
[----:B------:R-:W-:Y:S01]  /*25210*/  ISETP.NE.AND.EX P0, PT, RZ, UR7, PT, P0 ;  /* 0x00000007ff007c0c */ /* 0x000fe2000bf05300 */
[----:B------:R-:W2:Y:S01]  /*25220*/  @P1 LDG.E R9, desc[UR54][R2.64] ;  /* 0x0000003602091981 */ /* 0x000ea2000c1e1900 */
[----:B------:R-:W-:Y:S01]  /*25230*/  IADD3.X R5, R13, UR9, RZ, P4, !PT ;  /* 0x000000090d057c10 */ /* 0x000fe2000a7fe4ff */
[----:B------:R-:W-:Y:S01]  /*25240*/  ULDC UR4, c[0x0][0x288] ;  /* 0x0000a20000047ab9 */ /* 0x000fe20000000800 */
[----:B------:R-:W-:-:S02]  /*25250*/  ISETP.NE.AND.EX P2, PT, RZ, UR9, PT, P2 ;  /* 0x00000009ff007c0c */ /* 0x000fc4000bf45320 */
[----:B---3--:R-:W-:Y:S02]  /*25260*/  MOV R12, RZ ;  /* 0x000000ff000c7202 */ /* 0x008fe40000000f00 */
[----:B------:R-:W-:Y:S02]  /*25270*/  @P3 IADD3 R10, P4, R14, UR10, RZ ;  /* 0x0000000a0e0a3c10 */ /* 0x000fe4000ff9e0ff */
[C---:B------:R-:W-:Y:S02]  /*25280*/  IADD3.X R7, R13.reuse, UR7, RZ, P5, !PT ;  /* 0x000000070d077c10 */ /* 0x040fe4000affe4ff */
[----:B------:R-:W-:-:S03]  /*25290*/  @P3 IADD3.X R11, R13, UR11, RZ, P4, !PT ;  /* 0x0000000b0d0b3c10 */ /* 0x000fc6000a7fe4ff */
[----:B------:R-:W5:Y:S04]  /*252a0*/  @P0 LDG.E R12, desc[UR54][R6.64] ;  /* 0x00000036060c0981 */ /* 0x000f68000c1e1900 */
[----:B------:R-:W5:Y:S04]  /*252b0*/  @P2 LDG.E R0, desc[UR54][R4.64] ;  /* 0x0000003604002981 */ /* 0x000f68000c1e1900 */
[----:B--2---:R0:W-:Y:S02]  /*252c0*/  STL [R1+0x40], R9 ;  /* 0x0000400901007387 */ /* 0x0041e40000100800 */
[----:B0-----:R-:W-:Y:S01]  /*252d0*/  IMAD.U32 R9, RZ, RZ, UR4 ;  /* 0x00000004ff097e24 */ /* 0x001fe2000f8e00ff */
[----:B------:R-:W-:-:S05]  /*252e0*/  ULDC.64 UR4, c[0x0][0x418] ;  /* 0x0001060000047ab9 */ /* 0x000fca0000000a00 */
[----:B------:R0:W2:Y:S01]  /*252f0*/  @P3 LDG.E R9, desc[UR54][R10.64] ;  /* 0x000000360a093981 */ /* 0x0000a2000c1e1900 */
[----:B------:R-:W-:-:S03]  /*25300*/  UISETP.NE.U32.AND UP0, UPT, UR4, URZ, UPT ;  /* 0x0000003f0400728c */ /* 0x000fc6000bf05070 */
[----:B------:R-:W-:Y:S01]  /*25310*/  ULDC UR4, c[0x0][0x424] ;  /* 0x0001090000047ab9 */ /* 0x000fe20000000800 */
[----:B------:R-:W-:-:S03]  /*25320*/  UISETP.NE.AND.EX UP0, UPT, UR5, URZ, UPT, UP0 ;  /* 0x0000003f0500728c */ /* 0x000fc6000bf05300 */
[----:B------:R-:W-:Y:S01]  /*25330*/  ULDC UR5, c[0x0][0x2f0] ;  /* 0x0000bc0000057ab9 */ /* 0x000fe20000000800 */
[----:B------:R-:W-:-:S04]  /*25340*/  USEL UR4, UR4, 0x1, UP0 ;  /* 0x0000000104047887 */ /* 0x000fc80008000000 */
[----:B------:R-:W-:-:S03]  /*25350*/  UIMAD UR4, UR4, UR5, URZ ;  /* 0x00000005040472a4 */ /* 0x000fc6000f8e023f */
[----:B------:R-:W-:Y:S02]  /*25360*/  ULDC UR5, c[0x0][0x348] ;  /* 0x0000d20000057ab9 */ /* 0x000fe40000000800 */
[----:B0-----:R-:W-:Y:S01]  /*25370*/  IMAD.U32 R10, RZ, RZ, UR5 ;  /* 0x00000005ff0a7e24 */ /* 0x001fe2000f8e00ff */
[----:B--2---:R0:W-:Y:S02]  /*25380*/  STL [R1+0x58], R9 ;  /* 0x0000580901007387 */ /* 0x0041e40000100800 */
[----:B0-----:R-:W-:Y:S01]  /*25390*/  MOV R9, UR4 ;  /* 0x0000000400097c02 */ /* 0x001fe20008000f00 */
[----:B------:R-:W-:Y:S06]  /*253a0*/  @P3 BRA `(.L_x_537) ;  /* 0x0000000000143947 */ /* 0x000fec0003800000 */
[----:B------:R-:W-:Y:S05]  /*253b0*/  @!P1 BRA `(.L_x_537) ;  /* 0x0000000000109947 */ /* 0x000fea0003800000 */
[----:B------:R-:W2:Y:S04]  /*253c0*/  LDG.E R11, desc[UR54][R2.64] ;  /* 0x00000036020b7981 */ /* 0x000ea8000c1e1900 */
[----:B------:R-:W2:Y:S02]  /*253d0*/  LDG.E R2, desc[UR54][R2.64+0x4] ;  /* 0x0000043602027981 */ /* 0x000ea4000c1e1900 */
[----:B--2---:R-:W-:-:S05]  /*253e0*/  IMAD.IADD R2, R2, 0x1, -R11 ;  /* 0x0000000102027824 */ /* 0x004fca00078e0a0b */
[----:B------:R0:W-:Y:S02]  /*253f0*/  STL [R1+0x58], R2 ;  /* 0x0000580201007387 */ /* 0x0001e40000100800 */
.L_x_537:
[----:B------:R-:W2:Y:S01]  /*25400*/  LDL.LU R3, [R1+0x8] ;  /* 0x0000080001037983 */ /* 0x000ea20000300800 */
[----:B------:R-:W-:Y:S01]  /*25410*/  IMAD.MOV.U32 R11, RZ, RZ, R15 ;  /* 0x000000ffff0b7224 */ /* 0x000fe200078e000f */
[----:B------:R-:W-:Y:S02]  /*25420*/  ULDC.64 UR4, c[0x0][0xa20] ;  /* 0x0002880000047ab9 */ /* 0x000fe40000000a00 */
[----:B------:R-:W-:Y:S02]  /*25430*/  ISETP.NE.U32.AND P1, PT, RZ, UR4, PT ;  /* 0x00000004ff007c0c */ /* 0x000fe4000bf25070 */
[----:B------:R1:W-:Y:S02]  /*25440*/  STL [R1+0x8], R11 ;  /* 0x0000080b01007387 */ /* 0x0003e40000100800 */
[----:B------:R-:W-:Y:S02]  /*25450*/  ISETP.NE.AND.EX P1, PT, RZ, UR5, PT, P1 ;  /* 0x00000005ff007c0c */ /* 0x000fe4000bf25310 */
[----:B--2---:R-:W-:-:S02]  /*25460*/  LOP3.LUT R17, R3, 0xff000000, RZ, 0xc0, !PT ;  /* 0xff00000003117812 */ /* 0x004fc400078ec0ff */
[C---:B0-----:R-:W-:Y:S02]  /*25470*/  LOP3.LUT R2, R3.reuse, 0xff0000, RZ, 0xc0, !PT ;  /* 0x00ff000003027812 */ /* 0x041fe400078ec0ff */
[----:B------:R-:W-:Y:S02]  /*25480*/  SHF.R.U32.HI R17, RZ, 0x8, R17 ;  /* 0x00000008ff117819 */ /* 0x000fe40000011611 */
[----:B------:R-:W-:Y:S02]  /*25490*/  LOP3.LUT R16, R3, 0xffff, RZ, 0xc0, !PT ;  /* 0x0000ffff03107812 */ /* 0x000fe400078ec0ff */
[----:B------:R-:W-:Y:S01]  /*254a0*/  LEA.HI R17, R2, R17, RZ, 0x10 ;  /* 0x0000001102117211 */ /* 0x000fe200078f80ff */
[----:B-----5:R-:W-:-:S05]  /*254b0*/  IMAD.IADD R2, R12, 0x1, R8 ;  /* 0x000000010c027824 */ /* 0x020fca00078e0208 */
[----:B------:R1:W-:Y:S01]  /*254c0*/  STL [R1+0x28], R2 ;  /* 0x0000280201007387 */ /* 0x0003e20000100800 */
[----:B------:R-:W-:Y:S05]  /*254d0*/  @!P1 BRA `(.L_x_538) ;  /* 0x0000000000109947 */ /* 0x000fea0003800000 */
[----:B-1----:R-:W-:-:S04]  /*254e0*/  IADD3 R2, P0, R14, UR4, RZ ;  /* 0x000000040e027c10 */ /* 0x002fc8000ff1e0ff */
[----:B------:R-:W-:-:S05]  /*254f0*/  IADD3.X R3, R13, UR5, RZ, P0, !PT ;  /* 0x000000050d037c10 */ /* 0x000fca00087fe4ff */
[----:B------:R0:W5:Y:S01]  /*25500*/  LDG.E R9, desc[UR54][R2.64] ;  /* 0x0000003602097981 */ /* 0x000162000c1e1900 */
[----:B------:R-:W-:Y:S05]  /*25510*/  BRA `(.L_x_539) ;  /* 0x0000000000107947 */ /* 0x000fea0003800000 */
.L_x_538:
[----:B------:R-:W-:Y:S05]  /*25520*/  @!P0 BRA `(.L_x_539) ;  /* 0x00000000000c8947 */ /* 0x000fea0003800000 */
[----:B------:R-:W2:Y:S04]  /*25530*/  LDG.E R9, desc[UR54][R6.64] ;  /* 0x0000003606097981 */ /* 0x000ea8000c1e1900 */
[----:B------:R-:W2:Y:S02]  /*25540*/  LDG.E R6, desc[UR54][R6.64+0x4] ;  /* 0x0000043606067981 */ /* 0x000ea4000c1e1900 */
[----:B--2---:R-:W-:-:S07]  /*25550*/  IADD3 R9, -R9, R6, RZ ;  /* 0x0000000609097210 */ /* 0x004fce0007ffe1ff */
.L_x_539:
[----:B01----:R-:W2:Y:S01]  /*25560*/  @P2 LDG.E R2, desc[UR54][R4.64] ;  /* 0x0000003604022981 */ /* 0x003ea2000c1e1900 */
[----:B-----5:R-:W-:-:S03]  /*25570*/  IMAD.IADD R8, R9, 0x1, -R8 ;  /* 0x0000000109087824 */ /* 0x020fc600078e0a08 */
[----:B------:R-:W2:Y:S01]  /*25580*/  @P2 LDG.E R4, desc[UR54][R4.64+0x4] ;  /* 0x0000043604042981 */ /* 0x000ea2000c1e1900 */
[----:B------:R-:W-:Y:S01]  /*25590*/  BSSY B0, `(.L_x_540) ;  /* 0x0000029000007945 */ /* 0x000fe20003800000 */
[----:B------:R-:W-:Y:S02]  /*255a0*/  LOP3.LUT R21, R17, 0xff, RZ, 0xc0, !PT ;  /* 0x000000ff11157812 */ /* 0x000fe400078ec0ff */
[----:B------:R-:W-:Y:S01]  /*255b0*/  SHF.R.U32.HI R17, RZ, 0x10, R17 ;  /* 0x00000010ff117819 */ /* 0x000fe20000011611 */
[----:B--2---:R-:W-:-:S04]  /*255c0*/  @P2 IMAD.IADD R10, R4, 0x1, -R2 ;  /* 0x00000001040a2824 */ /* 0x004fc800078e0a02 */
[----:B------:R-:W-:-:S05]  /*255d0*/  IMAD.IADD R2, R8, 0x1, R10 ;  /* 0x0000000108027824 */ /* 0x000fca00078e020a */
[C---:B------:R-:W-:Y:S02]  /*255e0*/  IADD3 R20, R2.reuse, 0x9f, RZ ;  /* 0x0000009f02147810 */ /* 0x040fe40007ffe0ff */
[----:B------:R-:W-:-:S03]  /*255f0*/  ISETP.GE.AND P1, PT, R2, 0x1, PT ;  /* 0x000000010200780c */ /* 0x000fc60003f26270 */
[----:B------:R-:W-:-:S05]  /*25600*/  IMAD.HI R20, R20, 0x66666667, RZ ;  /* 0x6666666714147827 */ /* 0x000fca00078e02ff */
[----:B------:R-:W-:-:S04]  /*25610*/  SHF.R.U32.HI R2, RZ, 0x1f, R20 ;  /* 0x0000001fff027819 */ /* 0x000fc80000011614 */
[----:B------:R-:W-:Y:S01]  /*25620*/  LEA.HI.SX32 R20, R20, R2, 0x1a ;  /* 0x0000000214147211 */ /* 0x000fe200078fd2ff */
[----:B------:R-:W-:Y:S01]  /*25630*/  IMAD.MOV.U32 R2, RZ, RZ, RZ ;  /* 0x000000ffff027224 */ /* 0x000fe200078e00ff */
[----:B------:R-:W-:Y:S06]  /*25640*/  @!P1 BRA `(.L_x_541) ;  /* 0x0000000000749947 */ /* 0x000fec0003800000 */
[----:B------:R-:W-:Y:S01]  /*25650*/  ISETP.NE.AND P0, PT, R17, RZ, PT ;  /* 0x000000ff1100720c */ /* 0x000fe20003f05270 */
[----:B------:R-:W-:-:S03]  /*25660*/  ULDC UR4, c[0x0][0x9f0] ;  /* 0x00027c0000047ab9 */ /* 0x000fc60000000800 */
[----:B------:R-:W-:-:S04]  /*25670*/  SEL R3, R17, UR4, P0 ;  /* 0x0000000411037c07 */ /* 0x000fc80008000000 */
[-C--:B------:R-:W-:Y:S02]  /*25680*/  IABS R4, R3.reuse ;  /* 0x0000000300047213 */ /* 0x080fe40000000000 */
[----:B------:R-:W-:Y:S02]  /*25690*/  IADD3 R2, R3, -0x1, R20 ;  /* 0xffffffff03027810 */ /* 0x000fe40007ffe014 */
[----:B------:R-:W0:Y:S02]  /*256a0*/  I2F.RP R6, R4 ;  /* 0x0000000400067306 */ /* 0x000e240000209400 */
[----:B------:R-:W-:-:S04]  /*256b0*/  LOP3.LUT R5, R2, R3, RZ, 0x3c, !PT ;  /* 0x0000000302057212 */ /* 0x000fc800078e3cff */
[----:B------:R-:W-:Y:S02]  /*256c0*/  ISETP.GE.AND P4, PT, R5, RZ, PT ;  /* 0x000000ff0500720c */ /* 0x000fe40003f86270 */
[----:B0-----:R-:W0:Y:S02]  /*256d0*/  MUFU.RCP R6, R6 ;  /* 0x0000000600067308 */ /* 0x001e240000001000 */
[----:B0-----:R-:W-:-:S06]  /*256e0*/  VIADD R6, R6, 0xffffffe ;  /* 0x0ffffffe06067836 */ /* 0x001fcc0000000000 */
[----:B------:R0:W1:Y:S02]  /*256f0*/  F2I.FTZ.U32.TRUNC.NTZ R7, R6 ;  /* 0x0000000600077305 */ /* 0x000064000021f000 */
[----:B0-----:R-:W-:Y:S01]  /*25700*/  MOV R6, RZ ;  /* 0x000000ff00067202 */ /* 0x001fe20000000f00 */
[----:B-1----:R-:W-:-:S04]  /*25710*/  IMAD.MOV R5, RZ, RZ, -R7 ;  /* 0x000000ffff057224 */ /* 0x002fc800078e0a07 */
[----:B------:R-:W-:-:S04]  /*25720*/  IMAD R5, R5, R4, RZ ;  /* 0x0000000405057224 */ /* 0x000fc800078e02ff */
[----:B------:R-:W-:Y:S01]  /*25730*/  IMAD.HI.U32 R7, R7, R5, R6 ;  /* 0x0000000507077227 */ /* 0x000fe200078e0006 */
[----:B------:R-:W-:Y:S02]  /*25740*/  IABS R5, R2 ;  /* 0x0000000200057213 */ /* 0x000fe40000000000 */
[----:B------:R-:W-:-:S05]  /*25750*/  IABS R2, R3 ;  /* 0x0000000300027213 */ /* 0x000fca0000000000 */
[----:B------:R-:W-:-:S04]  /*25760*/  IMAD.MOV R2, RZ, RZ, -R2 ;  /* 0x000000ffff027224 */ /* 0x000fc800078e0a02 */
[----:B------:R-:W-:Y:S02]  /*25770*/  IMAD.MOV.U32 R6, RZ, RZ, R2 ;  /* 0x000000ffff067224 */ /* 0x000fe400078e0002 */
        /* <DEDUP_REMOVED lines=8> */
[----:B------:R-:W-:Y:S01]  /*25800*/  @!P4 IMAD.MOV R2, RZ, RZ, -R2 ;  /* 0x000000ffff02c224 */ /* 0x000fe200078e0a02 */
[----:B------:R-:W-:-:S07]  /*25810*/  @!P3 LOP3.LUT R2, RZ, R3, RZ, 0x33, !PT ;  /* 0x00000003ff02b212 */ /* 0x000fce00078e33ff */
.L_x_541:
[----:B------:R-:W-:Y:S05]  /*25820*/  BSYNC B0 ;  /* 0x0000000000007941 */ /* 0x000fea0003800000 */
.L_x_540:
[-C--:B------:R-:W-:Y:S01]  /*25830*/  IMAD R3, R21, R2.reuse, RZ ;  /* 0x0000000215037224 */ /* 0x080fe200078e02ff */
[----:B------:R-:W-:Y:S04]  /*25840*/  BSSY B0, `(.L_x_542) ;  /* 0x0000123000007945 */ /* 0x000fe80003800000 */
[C---:B------:R-:W-:Y:S01]  /*25850*/  VIADDMNMX R2, R3.reuse, R2, R20, PT ;  /* 0x0000000203027246 */ /* 0x040fe20003800114 */
[----:B------:R-:W-:-:S04]  /*25860*/  IMAD R3, R3, 0xa0, -R8 ;  /* 0x000000a003037824 */ /* 0x000fc800078e0a08 */
[----:B------:R-:W-:Y:S01]  /*25870*/  IMAD R8, R2, 0xa0, -R8 ;  /* 0x000000a002087824 */ /* 0x000fe200078e0a08 */
[----:B------:R-:W-:-:S04]  /*25880*/  VIMNMX R2, RZ, R3, !PT ;  /* 0x00000003ff027248 */ /* 0x000fc80007fe0100 */
[----:B------:R-:W-:-:S04]  /*25890*/  VIMNMX R10, R8, R10, PT ;  /* 0x0000000a080a7248 */ /* 0x000fc80003fe0100 */
[----:B------:R-:W-:Y:S01]  /*258a0*/  ISETP.GT.AND P0, PT, R10, R2, PT ;  /* 0x000000020a00720c */ /* 0x000fe20003f04270 */
[----:B------:R-:W-:-:S05]  /*258b0*/  IMAD.WIDE.U32 R2, R2, -0x33333333, RZ ;  /* 0xcccccccd02027825 */ /* 0x000fca00078e00ff */
[----:B------:R-:W-:-:S04]  /*258c0*/  SHF.R.U32.HI R3, RZ, 0x7, R3 ;  /* 0x00000007ff037819 */ /* 0x000fc80000011603 */
[----:B------:R-:W-:-:S03]  /*258d0*/  MOV R8, R3 ;  /* 0x0000000300087202 */ /* 0x000fc60000000f00 */
[----:B------:R-:W-:-:S04]  /*258e0*/  @P0 VIADD R10, R10, 0x9f ;  /* 0x0000009f0a0a0836 */ /* 0x000fc80000000000 */
[----:B------:R-:W-:-:S05]  /*258f0*/  @P0 IMAD.HI R2, R10, 0x66666667, RZ ;  /* 0x666666670a020827 */ /* 0x000fca00078e02ff */
[----:B------:R-:W-:-:S04]  /*25900*/  @P0 SHF.R.U32.HI R4, RZ, 0x1f, R2 ;  /* 0x0000001fff040819 */ /* 0x000fc80000011602 */
[----:B------:R-:W-:Y:S02]  /*25910*/  @P0 LEA.HI.SX32 R8, R2, R4, 0x1a ;  /* 0x0000000402080211 */ /* 0x000fe400078fd2ff */
[----:B------:R-:W-:Y:S02]  /*25920*/  PLOP3.LUT P0, PT, PT, PT, PT, 0x80, 0x0 ;  /* 0x000000000000781c */ /* 0x000fe40003f0f070 */
[----:B------:R-:W-:-:S13]  /*25930*/  ISETP.GT.AND P3, PT, R8, R3, PT ;  /* 0x000000030800720c */ /* 0x000fda0003f64270 */
[----:B------:R-:W-:Y:S05]  /*25940*/  @!P3 BRA `(.L_x_543) ;  /* 0x000000100048b947 */ /* 0x000fea0003800000 */
[----:B------:R-:W-:Y:S01]  /*25950*/  UMOV UR4, 0xffffffff ;  /* 0xffffffff00047882 */ /* 0x000fe20000000000 */
[----:B------:R-:W-:Y:S02]  /*25960*/  SEL R2, R11, RZ, !P2 ;  /* 0x000000ff0b027207 */ /* 0x000fe40005000000 */
[----:B------:R-:W-:Y:S05]  /*25970*/  BRA.DIV UR4, `(.L_x_544) ;  /* 0x0000008604cc7947 */ /* 0x000fea000b800000 */
[----:B------:R-:W0:Y:S02]  /*25980*/  S2R R4, SR_TID.X ;  /* 0x0000000000047919 */ /* 0x000e240000002100 */
[----:B0-----:R-:W-:-:S04]  /*25990*/  SHF.R.U32.HI R4, RZ, 0x5, R4 ;  /* 0x00000005ff047819 */ /* 0x001fc80000011604 */
[----:B------:R-:W-:-:S05]  /*259a0*/  LOP3.LUT R4, R4, 0x3, RZ, 0xc0, !PT ;  /* 0x0000000304047812 */ /* 0x000fca00078ec0ff */
[----:B------:R0:W1:Y:S02]  /*259b0*/  SHFL.IDX PT, R14, R4, RZ, 0x1f ;  /* 0x00001fff040e7589 */ /* 0x00006400000e0000 */
.L_x_788:
[----:B-1----:R-:W-:Y:S02]  /*259c0*/  ISETP.NE.AND P0, PT, R14, RZ, PT ;  /* 0x000000ff0e00720c */ /* 0x002fe40003f05270 */
[----:B------:R-:W-:-:S11]  /*259d0*/  PLOP3.LUT P6, PT, PT, PT, PT, 0x8, 0x0 ;  /* 0x000000000000781c */ /* 0x000fd60003fce170 */
[----:B------:R-:W-:Y:S05]  /*259e0*/  @P0 BRA `(.L_x_545) ;  /* 0x00000000000c0947 */ /* 0x000fea0003800000 */
[----:B------:R-:W-:-:S03]  /*259f0*/  UMOV UR4, 0xffffffff ;  /* 0xffffffff00047882 */ /* 0x000fc60000000000 */
[----:B------:R-:W-:Y:S05]  /*25a00*/  BRA.DIV UR4, `(.L_x_546) ;  /* 0x0000008604dc7947 */ /* 0x000fea000b800000 */
[----:B------:R-:W-:-:S13]  /*25a10*/  ELECT P6, URZ, PT ;  /* 0x00000000003f782f */ /* 0x000fda00038c0000 */
.L_x_545:
[----:B0-----:R-:W2:Y:S01]  /*25a20*/  LDL R4, [R1+0x5c] ;  /* 0x00005c0001047983 */ /* 0x001ea20000100800 */
[----:B------:R-:W-:Y:S01]  /*25a30*/  BSSY B1, `(.L_x_547) ;  /* 0x0000008000017945 */ /* 0x000fe20003800000 */
[----:B--2---:R-:W-:-:S05]  /*25a40*/  VIADD R4, R4, 0x1 ;  /* 0x0000000104047836 */ /* 0x004fca0000000000 */
[----:B------:R-:W-:-:S04]  /*25a50*/  LEA.HI R5, R4, R4, RZ, 0x1 ;  /* 0x0000000404057211 */ /* 0x000fc800078f08ff */
[----:B------:R-:W-:-:S05]  /*25a60*/  LOP3.LUT R5, R5, 0xfffffffe, RZ, 0xc0, !PT ;  /* 0xfffffffe05057812 */ /* 0x000fca00078ec0ff */
[----:B------:R-:W-:-:S05]  /*25a70*/  IMAD.IADD R4, R4, 0x1, -R5 ;  /* 0x0000000104047824 */ /* 0x000fca00078e0a05 */
[----:B------:R-:W-:-:S04]  /*25a80*/  SHF.L.U32 R4, R4, 0x1f, RZ ;  /* 0x0000001f04047819 */ /* 0x000fc800000006ff */
[----:B------:R-:W0:Y:S02]  /*25a90*/  SYNCS.PHASECHK.TRANS64.TRYWAIT P0, [R18+URZ+0x29820], R4 ;  /* 0x02982004120075a7 */ /* 0x000e24000800017f */
[----:B0-----:R-:W-:Y:S05]  /*25aa0*/  @!P0 BRA `(.L_x_548) ;  /* 0x0000008400d48947 */ /* 0x001fea0003800000 */
.L_x_791:
[----:B------:R-:W-:Y:S05]  /*25ab0*/  BSYNC B1 ;  /* 0x0000000000017941 */ /* 0x000fea0003800000 */
.L_x_547:
[----:B------:R-:W-:Y:S04]  /*25ac0*/  BSSY B1, `(.L_x_549) ;  /* 0x0000070000017945 */ /* 0x000fe80003800000 */
[----:B------:R-:W-:Y:S05]  /*25ad0*/  @!P6 BRA `(.L_x_550) ;  /* 0x0000000400b8e947 */ /* 0x000fea0003800000 */
[----:B------:R-:W2:Y:S04]  /*25ae0*/  LDL R7, [R1+0x14] ;  /* 0x0000140001077983 */ /* 0x000ea80000100800 */
[----:B------:R-:W3:Y:S01]  /*25af0*/  LDL R6, [R1+0x1c] ;  /* 0x00001c0001067983 */ /* 0x000ee20000100800 */
[----:B------:R-:W1:Y:S01]  /*25b00*/  S2R R5, SR_TID.X ;  /* 0x0000000000057919 */ /* 0x000e620000002100 */
[----:B------:R-:W-:Y:S01]  /*25b10*/  BSSY B2, `(.L_x_551) ;  /* 0x0000007000027945 */ /* 0x000fe20003800000 */
[----:B-1----:R-:W-:-:S04]  /*25b20*/  LOP3.LUT R5, R5, 0x7f, RZ, 0xc0, !PT ;  /* 0x0000007f05057812 */ /* 0x002fc800078ec0ff */
[----:B------:R-:W-:Y:S01]  /*25b30*/  ISETP.NE.AND P2, PT, R5, RZ, PT ;  /* 0x000000ff0500720c */ /* 0x000fe20003f45270 */
[----:B--2---:R-:W-:Y:S01]  /*25b40*/  IMAD R7, R7, 0x8, R18 ;  /* 0x0000000807077824 */ /* 0x004fe200078e0212 */
[----:B---3--:R-:W-:-:S04]  /*25b50*/  SHF.L.U32 R10, R6, 0x1f, RZ ;  /* 0x0000001f060a7819 */ /* 0x008fc800000006ff */
[----:B------:R-:W1:Y:S02]  /*25b60*/  SYNCS.PHASECHK.TRANS64.TRYWAIT P0, [R7+URZ+0x298a0], R10 ;  /* 0x0298a00a070075a7 */ /* 0x000e64000800017f */
[----:B-1----:R-:W-:Y:S05]  /*25b70*/  @!P0 BRA `(.L_x_552) ;  /* 0x0000008400b48947 */ /* 0x002fea0003800000 */
.L_x_792:
[----:B------:R-:W-:Y:S05]  /*25b80*/  BSYNC B2 ;  /* 0x0000000000027941 */ /* 0x000fea0003800000 */
.L_x_551:
[----:B------:R-:W-:Y:S04]  /*25b90*/  BSSY B2, `(.L_x_553) ;  /* 0x0000009000027945 */ /* 0x000fe80003800000 */
[----:B------:R-:W-:Y:S05]  /*25ba0*/  @P2 BRA `(.L_x_554) ;  /* 0x00000000001c2947 */ /* 0x000fea0003800000 */
[----:B0-----:R-:W0:Y:S02]  /*25bb0*/  S2R R4, SR_TID.X ;  /* 0x0000000000047919 */ /* 0x001e240000002100 */
[----:B0-----:R-:W-:Y:S02]  /*25bc0*/  LOP3.LUT R5, R4, 0x1f, RZ, 0xc0, !PT ;  /* 0x0000001f04057812 */ /* 0x001fe400078ec0ff */
[----:B------:R-:W-:Y:S02]  /*25bd0*/  MOV R4, 0x7800 ;  /* 0x0000780000047802 */ /* 0x000fe40000000f00 */
[----:B------:R-:W-:Y:S02]  /*25be0*/  ISETP.NE.AND P0, PT, R5, RZ, PT ;  /* 0x000000ff0500720c */ /* 0x000fe40003f05270 */
[----:B------:R2:W-:Y:S11]  /*25bf0*/  SYNCS.ARRIVE.TRANS64 RZ, [R7+URZ+0x29890], R4 ;  /* 0x0298900407ff79a7 */ /* 0x0005f6000800003f */
[----:B--2---:R-:W-:Y:S05]  /*25c00*/  @!P0 BRA `(.L_x_554) ;  /* 0x0000000000048947 */ /* 0x004fea0003800000 */
[----:B------:R-:W-:Y:S01]  /*25c10*/  BPT.TRAP 0x1 ;  /* 0x000000040000795c */ /* 0x000fe20000300000 */
.L_x_554:
[----:B------:R-:W-:Y:S05]  /*25c20*/  BSYNC B2 ;  /* 0x0000000000027941 */ /* 0x000fea0003800000 */
.L_x_553:
[----:B0-----:R-:W2:Y:S01]  /*25c30*/  LDL R4, [R1+0x14] ;  /* 0x0000140001047983 */ /* 0x001ea20000100800 */
[----:B------:R-:W-:Y:S01]  /*25c40*/  IMAD.MOV.U32 R11, RZ, RZ, RZ ;  /* 0x000000ffff0b7224 */ /* 0x000fe200078e00ff */
[----:B------:R-:W-:Y:S01]  /*25c50*/  UIADD3 UR4, UP0, UR40, 0x570, URZ ;  /* 0x0000057028047890 */ /* 0x000fe2000ff1e03f */
[----:B------:R-:W-:Y:S01]  /*25c60*/  IMAD R5, R8, 0xa0, R0 ;  /* 0x000000a008057824 */ /* 0x000fe200078e0200 */
[----:B------:R-:W-:Y:S01]  /*25c70*/  PLOP3.LUT P0, PT, PT, PT, PT, 0x80, 0x0 ;  /* 0x000000000000781c */ /* 0x000fe20003f0f070 */
[----:B------:R-:W-:Y:S01]  /*25c80*/  UMOV UR6, 0x0 ;  /* 0x0000000000067882 */ /* 0x000fe20000000000 */
[----:B------:R-:W-:Y:S01]  /*25c90*/  R2UR UR10, R11 ;  /* 0x000000000b0a72ca */ /* 0x000fe200000e0000 */
[----:B------:R-:W-:Y:S01]  /*25ca0*/  VIADD R5, R5, 0xffffff60 ;  /* 0xffffff6005057836 */ /* 0x000fe20000000000 */
[----:B------:R-:W-:Y:S01]  /*25cb0*/  UIADD3.X UR5, URZ, UR41, URZ, UP0, !UPT ;  /* 0x000000293f057290 */ /* 0x000fe200087fe43f */
[----:B------:R-:W-:Y:S01]  /*25cc0*/  UMOV UR7, 0x12f00000 ;  /* 0x12f0000000077882 */ /* 0x000fe20000000000 */
[----:B--2---:R-:W-:-:S02]  /*25cd0*/  IMAD R9, R4, 0x7800, R18 ;  /* 0x0000780004097824 */ /* 0x004fc400078e0212 */
[----:B------:R-:W-:-:S03]  /*25ce0*/  VIADD R4, R7, 0x29890 ;  /* 0x0002989007047836 */ /* 0x000fc60000000000 */
[----:B------:R-:W-:-:S07]  /*25cf0*/  IADD3 R6, R9, 0x1a400, RZ ;  /* 0x0001a40009067810 */ /* 0x000fce0007ffe0ff */
.L_x_555:
[----:B------:R-:W-:-:S13]  /*25d00*/  @P0 ELECT P3, URZ, PT ;  /* 0x00000000003f082f */ /* 0x000fda0003860000 */
[----:B------:R-:W-:Y:S02]  /*25d10*/  @P3 R2UR UR13, R2 ;  /* 0x00000000020d32ca */ /* 0x000fe400000e0000 */
[----:B------:R-:W-:Y:S02]  /*25d20*/  @P3 R2UR UR12, R16 ;  /* 0x00000000100c32ca */ /* 0x000fe400000e0000 */
[----:B------:R-:W-:Y:S02]  /*25d30*/  @P3 R2UR UR11, R5 ;  /* 0x00000000050b32ca */ /* 0x000fe400000e0000 */
[----:B------:R-:W-:Y:S02]  /*25d40*/  @P3 R2UR UR9, R4 ;  /* 0x00000000040932ca */ /* 0x000fe400000e0000 */
[----:B------:R-:W-:Y:S02]  /*25d50*/  @P3 R2UR UR8, R6 ;  /* 0x00000000060832ca */ /* 0x000fe400000e0000 */
[----:B------:R-:W-:-:S02]  /*25d60*/  @P3 PLOP3.LUT P0, PT, P3, PT, PT, 0x8, 0x0 ;  /* 0x000000000000381c */ /* 0x000fc40001f0e170 */
[----:B------:R-:W-:-:S09]  /*25d70*/  PLOP3.LUT P3, PT, PT, PT, PT, 0x8, 0x0 ;  /* 0x000000000000781c */ /* 0x000fd20003f6e170 */
[----:B------:R0:W-:Y:S02]  /*25d80*/  UTMALDG.4D [UR8], [UR4], desc[UR6] ;  /* 0x00000608040075b4 */ /* 0x0001e40008019000 */
[----:B0-----:R-:W-:Y:S05]  /*25d90*/  @P0 BRA.U.ANY `(.L_x_555) ;  /* 0xfffffffd00d80947 */ /* 0x001fea000393ffff */
[----:B------:R-:W-:Y:S01]  /*25da0*/  PLOP3.LUT P0, PT, PT, PT, PT, 0x80, 0x0 ;  /* 0x000000000000781c */ /* 0x000fe20003f0f070 */
[----:B------:R-:W-:Y:S01]  /*25db0*/  VIADD R6, R9, 0x1cc00 ;  /* 0x0001cc0009067836 */ /* 0x000fe20000000000 */
[----:B------:R-:W-:Y:S01]  /*25dc0*/  UMOV UR6, 0x0 ;  /* 0x0000000000067882 */ /* 0x000fe20000000000 */
[----:B------:R-:W-:Y:S01]  /*25dd0*/  UMOV UR7, 0x12f00000 ;  /* 0x12f0000000077882 */ /* 0x000fe20000000000 */
[----:B------:R-:W-:-:S09]  /*25de0*/  UMOV UR10, 0x40 ;  /* 0x00000040000a7882 */ /* 0x000fd20000000000 */
.L_x_556:
        /* <DEDUP_REMOVED lines=15> */
.L_x_557:
        /* <DEDUP_REMOVED lines=10> */
[----:B------:R-:W0:Y:S01]  /*25f80*/  SYNCS.PHASECHK.TRANS64.TRYWAIT P0, [R7+URZ+0x298c0], R10 ;  /* 0x0298c00a070075a7 */ /* 0x000e22000800017f */
[----:B------:R-:W-:Y:S04]  /*25f90*/  BSSY B2, `(.L_x_558) ;  /* 0x0000002000027945 */ /* 0x000fe80003800000 */
[----:B0-----:R-:W-:Y:S05]  /*25fa0*/  @!P0 BRA `(.L_x_559) ;  /* 0x0000008000bc8947 */ /* 0x001fea0003800000 */
.L_x_793:
[----:B------:R-:W-:Y:S05]  /*25fb0*/  BSYNC B2 ;  /* 0x0000000000027941 */ /* 0x000fea0003800000 */
.L_x_558:
[----:B------:R-:W-:Y:S01]  /*25fc0*/  BSSY B2, `(.L_x_560) ;  /* 0x000000b000027945 */ /* 0x000fe20003800000 */
[----:B------:R-:W-:Y:S01]  /*25fd0*/  IMAD.MOV.U32 R12, RZ, RZ, 0x0 ;  /* 0x00000000ff0c7424 */ /* 0x000fe200078e00ff */
[----:B------:R-:W-:Y:S02]  /*25fe0*/  MOV R13, 0x12f00000 ;  /* 0x12f00000000d7802 */ /* 0x000fe40000000f00 */
[----:B------:R-:W-:Y:S05]  /*25ff0*/  @P2 BRA `(.L_x_561) ;  /* 0x00000000001c2947 */ /* 0x000fea0003800000 */
[----:B------:R-:W2:Y:S02]  /*26000*/  S2R R4, SR_TID.X ;  /* 0x0000000000047919 */ /* 0x000ea40000002100 */
[----:B--2---:R-:W-:Y:S01]  /*26010*/  LOP3.LUT R6, R4, 0x1f, RZ, 0xc0, !PT ;  /* 0x0000001f04067812 */ /* 0x004fe200078ec0ff */
[----:B------:R-:W-:-:S03]  /*26020*/  IMAD.MOV.U32 R4, RZ, RZ, 0x5000 ;  /* 0x00005000ff047424 */ /* 0x000fc600078e00ff */
[----:B------:R-:W-:Y:S01]  /*26030*/  ISETP.NE.AND P0, PT, R6, RZ, PT ;  /* 0x000000ff0600720c */ /* 0x000fe20003f05270 */
[----:B------:R2:W-:-:S12]  /*26040*/  SYNCS.ARRIVE.TRANS64 RZ, [R7+URZ+0x298b0], R4 ;  /* 0x0298b00407ff79a7 */ /* 0x0005d8000800003f */
[----:B--2---:R-:W-:Y:S05]  /*26050*/  @!P0 BRA `(.L_x_561) ;  /* 0x0000000000048947 */ /* 0x004fea0003800000 */
[----:B------:R-:W-:Y:S01]  /*26060*/  BPT.TRAP 0x1 ;  /* 0x000000040000795c */ /* 0x000fe20000300000 */
.L_x_561:
[----:B------:R-:W-:Y:S05]  /*26070*/  BSYNC B2 ;  /* 0x0000000000027941 */ /* 0x000fea0003800000 */
.L_x_560:
[----:B------:R-:W2:Y:S01]  /*26080*/  LDL R4, [R1+0x14] ;  /* 0x0000140001047983 */ /* 0x000ea20000100800 */
[----:B------:R-:W-:Y:S01]  /*26090*/  R2UR UR10, R11 ;  /* 0x000000000b0a72ca */ /* 0x000fe200000e0000 */
[----:B------:R-:W-:Y:S01]  /*260a0*/  UIADD3 UR4, UP0, UR40, 0x670, URZ ;  /* 0x0000067028047890 */ /* 0x000fe2000ff1e03f */
[----:B------:R-:W-:Y:S02]  /*260b0*/  R2UR UR6, R12 ;  /* 0x000000000c0672ca */ /* 0x000fe400000e0000 */
[----:B------:R-:W-:Y:S01]  /*260c0*/  R2UR UR7, R13 ;  /* 0x000000000d0772ca */ /* 0x000fe200000e0000 */
[----:B------:R-:W-:Y:S01]  /*260d0*/  UIADD3.X UR5, URZ, UR41, URZ, UP0, !UPT ;  /* 0x000000293f057290 */ /* 0x000fe200087fe43f */
[----:B------:R-:W-:Y:S01]  /*260e0*/  PLOP3.LUT P0, PT, PT, PT, PT, 0x80, 0x0 ;  /* 0x000000000000781c */ /* 0x000fe20003f0f070 */
[----:B--2---:R-:W-:Y:S02]  /*260f0*/  IMAD R6, R4, 0x5000, R18 ;  /* 0x0000500004067824 */ /* 0x004fe400078e0212 */
[----:B------:R-:W-:-:S02]  /*26100*/  VIADD R4, R7, 0x298b0 ;  /* 0x000298b007047836 */ /* 0x000fc40000000000 */
[----:B------:R-:W-:-:S08]  /*26110*/  VIADD R6, R6, 0xa400 ;  /* 0x0000a40006067836 */ /* 0x000fd00000000000 */
.L_x_562:
        /* <DEDUP_REMOVED lines=9> */
[----:B--2---:R-:W-:Y:S05]  /*261b0*/  @P0 BRA.U.ANY `(.L_x_562) ;  /* 0xfffffffd00d80947 */ /* 0x004fea000393ffff */
.L_x_550:
[----:B------:R-:W-:Y:S05]  /*261c0*/  BSYNC B1 ;  /* 0x0000000000017941 */ /* 0x000fea0003800000 */
.L_x_549:
[----:B------:R-:W2:Y:S04]  /*261d0*/  LDL.LU R9, [R1+0x14] ;  /* 0x0000140001097983 */ /* 0x000ea80000300800 */
[----:B01----:R-:W3:Y:S01]  /*261e0*/  LDL.LU R7, [R1+0x1c] ;  /* 0x00001c0001077983 */ /* 0x003ee20000300800 */
[----:B------:R-:W-:Y:S02]  /*261f0*/  PLOP3.LUT P0, PT, PT, PT, PT, 0x8, 0x0 ;  /* 0x000000000000781c */ /* 0x000fe40003f0e170 */
[----:B--2---:R-:W-:Y:S01]  /*26200*/  IADD3 R4, R9, 0x1, RZ ;  /* 0x0000000109047810 */ /* 0x004fe20007ffe0ff */
[----:B------:R-:W-:-:S03]  /*26210*/  VIADD R9, R8, 0xfffffffe ;  /* 0xfffffffe08097836 */ /* 0x000fc60000000000 */
[C---:B------:R-:W-:Y:S02]  /*26220*/  ISETP.NE.AND P2, PT, R4.reuse, 0x2, PT ;  /* 0x000000020400780c */ /* 0x040fe40003f45270 */
[----:B------:R-:W-:Y:S02]  /*26230*/  ISETP.GE.AND P3, PT, R9, R3, PT ;  /* 0x000000030900720c */ /* 0x000fe40003f66270 */
[----:B------:R-:W-:Y:S02]  /*26240*/  SEL R5, RZ, 0x1, P2 ;  /* 0x00000001ff057807 */ /* 0x000fe40001000000 */
[----:B------:R-:W-:Y:S02]  /*26250*/  SEL R4, R4, RZ, P2 ;  /* 0x000000ff04047207 */ /* 0x000fe40001000000 */
[----:B---3--:R-:W-:-:S03]  /*26260*/  LOP3.LUT R7, R7, R5, RZ, 0x3c, !PT ;  /* 0x0000000507077212 */ /* 0x008fc600078e3cff */
[----:B------:R0:W-:Y:S04]  /*26270*/  STL [R1+0x14], R4 ;  /* 0x0000140401007387 */ /* 0x0001e80000100800 */
[----:B------:R0:W-:Y:S01]  /*26280*/  STL [R1+0x1c], R7 ;  /* 0x00001c0701007387 */ /* 0x0001e20000100800 */
[----:B------:R-:W-:Y:S05]  /*26290*/  @!P3 BRA `(.L_x_543) ;  /* 0x0000000400f4b947 */ /* 0x000fea0003800000 */
.L_x_577:
[----:B------:R-:W-:Y:S05]  /*262a0*/  YIELD ;  /* 0x0000000000007946 */ /* 0x000fea0003800000 */
[----:B------:R-:W-:Y:S04]  /*262b0*/  BSSY B1, `(.L_x_563) ;  /* 0x000006f000017945 */ /* 0x000fe80003800000 */
[----:B-1----:R-:W-:Y:S05]  /*262c0*/  @!P6 BRA `(.L_x_564) ;  /* 0x0000000400b4e947 */ /* 0x002fea0003800000 */
[----:B------:R-:W2:Y:S04]  /*262d0*/  LDL R6, [R1+0x14] ;  /* 0x0000140001067983 */ /* 0x000ea80000100800 */
[----:B------:R-:W3:Y:S01]  /*262e0*/  LDL R5, [R1+0x1c] ;  /* 0x00001c0001057983 */ /* 0x000ee20000100800 */
[----:B0-----:R-:W0:Y:S01]  /*262f0*/  S2R R4, SR_TID.X ;  /* 0x0000000000047919 */ /* 0x001e220000002100 */
[----:B------:R-:W-:Y:S01]  /*26300*/  BSSY B2, `(.L_x_565) ;  /* 0x0000007000027945 */ /* 0x000fe20003800000 */
[----:B0-----:R-:W-:-:S04]  /*26310*/  LOP3.LUT R4, R4, 0x7f, RZ, 0xc0, !PT ;  /* 0x0000007f04047812 */ /* 0x001fc800078ec0ff */
[----:B------:R-:W-:Y:S01]  /*26320*/  ISETP.NE.AND P3, PT, R4, RZ, PT ;  /* 0x000000ff0400720c */ /* 0x000fe20003f65270 */
[----:B--2---:R-:W-:Y:S01]  /*26330*/  IMAD R8, R6, 0x8, R18 ;  /* 0x0000000806087824 */ /* 0x004fe200078e0212 */
[----:B---3--:R-:W-:-:S04]  /*26340*/  SHF.L.U32 R7, R5, 0x1f, RZ ;  /* 0x0000001f05077819 */ /* 0x008fc800000006ff */
[----:B------:R-:W0:Y:S02]  /*26350*/  SYNCS.PHASECHK.TRANS64.TRYWAIT P2, [R8+URZ+0x298a0], R7 ;  /* 0x0298a007080075a7 */ /* 0x000e24000804017f */
[----:B0-----:R-:W-:Y:S05]  /*26360*/  @!P2 BRA `(.L_x_566) ;  /* 0x0000007c00e0a947 */ /* 0x001fea0003800000 */
.L_x_794:
[----:B------:R-:W-:Y:S05]  /*26370*/  BSYNC B2 ;  /* 0x0000000000027941 */ /* 0x000fea0003800000 */
.L_x_565:
[----:B------:R-:W-:Y:S04]  /*26380*/  BSSY B2, `(.L_x_567) ;  /* 0x0000009000027945 */ /* 0x000fe80003800000 */
        /* <DEDUP_REMOVED lines=8> */
.L_x_568:
[----:B------:R-:W-:Y:S05]  /*26410*/  BSYNC B2 ;  /* 0x0000000000027941 */ /* 0x000fea0003800000 */
.L_x_567:
[----:B------:R-:W2:Y:S01]  /*26420*/  LDL R4, [R1+0x14] ;  /* 0x0000140001047983 */ /* 0x000ea20000100800 */
[----:B------:R-:W-:Y:S01]  /*26430*/  MOV R11, RZ ;  /* 0x000000ff000b7202 */ /* 0x000fe20000000f00 */
[----:B------:R-:W-:Y:S01]  /*26440*/  UIADD3 UR4, UP0, UR40, 0x570, URZ ;  /* 0x0000057028047890 */ /* 0x000fe2000ff1e03f */
[----:B------:R-:W-:Y:S01]  /*26450*/  PLOP3.LUT P2, PT, PT, PT, PT, 0x80, 0x0 ;  /* 0x000000000000781c */ /* 0x000fe20003f4f070 */
[----:B------:R-:W-:Y:S01]  /*26460*/  IMAD R5, R9, 0xa0, R0 ;  /* 0x000000a009057824 */ /* 0x000fe200078e0200 */
[----:B------:R-:W-:Y:S01]  /*26470*/  R2UR UR10, R11 ;  /* 0x000000000b0a72ca */ /* 0x000fe200000e0000 */
[----:B------:R-:W-:Y:S01]  /*26480*/  UIADD3.X UR5, URZ, UR41, URZ, UP0, !UPT ;  /* 0x000000293f057290 */ /* 0x000fe200087fe43f */
[----:B------:R-:W-:Y:S01]  /*26490*/  UMOV UR6, 0x0 ;  /* 0x0000000000067882 */ /* 0x000fe20000000000 */
[----:B------:R-:W-:Y:S01]  /*264a0*/  UMOV UR7, 0x12f00000 ;  /* 0x12f0000000077882 */ /* 0x000fe20000000000 */
[----:B--2---:R-:W-:Y:S02]  /*264b0*/  IMAD R6, R4, 0x7800, R18 ;  /* 0x0000780004067824 */ /* 0x004fe400078e0212 */
[----:B------:R-:W-:-:S02]  /*264c0*/  VIADD R4, R8, 0x29890 ;  /* 0x0002989008047836 */ /* 0x000fc40000000000 */
[----:B------:R-:W-:-:S07]  /*264d0*/  VIADD R10, R6, 0x1a400 ;  /* 0x0001a400060a7836 */ /* 0x000fce0000000000 */
.L_x_569:
        /* <DEDUP_REMOVED lines=9> */
[----:B-1----:R-:W-:Y:S05]  /*26570*/  @P2 BRA.U.ANY `(.L_x_569) ;  /* 0xfffffffd00d82947 */ /* 0x002fea000393ffff */
[----:B------:R-:W-:Y:S01]  /*26580*/  PLOP3.LUT P2, PT, PT, PT, PT, 0x80, 0x0 ;  /* 0x000000000000781c */ /* 0x000fe20003f4f070 */
[----:B------:R-:W-:Y:S01]  /*26590*/  VIADD R10, R6, 0x1cc00 ;  /* 0x0001cc00060a7836 */ /* 0x000fe20000000000 */
[----:B------:R-:W-:Y:S01]  /*265a0*/  UMOV UR6, 0x0 ;  /* 0x0000000000067882 */ /* 0x000fe20000000000 */
[----:B------:R-:W-:Y:S01]  /*265b0*/  UMOV UR7, 0x12f00000 ;  /* 0x12f0000000077882 */ /* 0x000fe20000000000 */
[----:B------:R-:W-:-:S09]  /*265c0*/  UMOV UR10, 0x40 ;  /* 0x00000040000a7882 */ /* 0x000fd20000000000 */
.L_x_570:
        /* <DEDUP_REMOVED lines=11> */
[----:B------:R-:W-:Y:S01]  /*26680*/  UMOV UR6, 0x0 ;  /* 0x0000000000067882 */ /* 0x000fe20000000000 */
[----:B------:R-:W-:Y:S01]  /*26690*/  IADD3 R6, R6, 0x1f400, RZ ;  /* 0x0001f40006067810 */ /* 0x000fe20007ffe0ff */
[----:B------:R-:W-:Y:S01]  /*266a0*/  UMOV UR7, 0x12f00000 ;  /* 0x12f0000000077882 */ /* 0x000fe20000000000 */
[----:B------:R-:W-:-:S09]  /*266b0*/  UMOV UR10, 0x80 ;  /* 0x00000080000a7882 */ /* 0x000fd20000000000 */
.L_x_571:
        /* <DEDUP_REMOVED lines=10> */
[----:B------:R-:W1:Y:S01]  /*26760*/  SYNCS.PHASECHK.TRANS64.TRYWAIT P2, [R8+URZ+0x298c0], R7 ;  /* 0x0298c007080075a7 */ /* 0x000e62000804017f */
[----:B------:R-:W-:Y:S04]  /*26770*/  BSSY B2, `(.L_x_572) ;  /* 0x0000002000027945 */ /* 0x000fe80003800000 */
[----:B-1----:R-:W-:Y:S05]  /*26780*/  @!P2 BRA `(.L_x_573) ;  /* 0x0000007800eca947 */ /* 0x002fea0003800000 */
.L_x_795:
[----:B------:R-:W-:Y:S05]  /*26790*/  BSYNC B2 ;  /* 0x0000000000027941 */ /* 0x000fea0003800000 */
.L_x_572:
[----:B------:R-:W-:Y:S01]  /*267a0*/  BSSY B2, `(.L_x_574) ;  /* 0x000000b000027945 */ /* 0x000fe20003800000 */
[----:B------:R-:W-:Y:S02]  /*267b0*/  IMAD.MOV.U32 R6, RZ, RZ, 0x0 ;  /* 0x00000000ff067424 */ /* 0x000fe400078e00ff */
[----:B01----:R-:W-:Y:S01]  /*267c0*/  IMAD.MOV.U32 R7, RZ, RZ, 0x12f00000 ;  /* 0x12f00000ff077424 */ /* 0x003fe200078e00ff */
[----:B------:R-:W-:Y:S06]  /*267d0*/  @P3 BRA `(.L_x_575) ;  /* 0x00000000001c3947 */ /* 0x000fec0003800000 */
[----:B------:R-:W0:Y:S02]  /*267e0*/  S2R R4, SR_TID.X ;  /* 0x0000000000047919 */ /* 0x000e240000002100 */
[----:B0-----:R-:W-:Y:S01]  /*267f0*/  LOP3.LUT R10, R4, 0x1f, RZ, 0xc0, !PT ;  /* 0x0000001f040a7812 */ /* 0x001fe200078ec0ff */
[----:B------:R-:W-:-:S03]  /*26800*/  IMAD.MOV.U32 R4, RZ, RZ, 0x5000 ;  /* 0x00005000ff047424 */ /* 0x000fc600078e00ff */
[----:B------:R-:W-:Y:S01]  /*26810*/  ISETP.NE.AND P2, PT, R10, RZ, PT ;  /* 0x000000ff0a00720c */ /* 0x000fe20003f45270 */
[----:B------:R0:W-:-:S12]  /*26820*/  SYNCS.ARRIVE.TRANS64 RZ, [R8+URZ+0x298b0], R4 ;  /* 0x0298b00408ff79a7 */ /* 0x0001d8000800003f */
[----:B0-----:R-:W-:Y:S05]  /*26830*/  @!P2 BRA `(.L_x_575) ;  /* 0x000000000004a947 */ /* 0x001fea0003800000 */
[----:B------:R-:W-:Y:S01]  /*26840*/  BPT.TRAP 0x1 ;  /* 0x000000040000795c */ /* 0x000fe20000300000 */
.L_x_575:
[----:B------:R-:W-:Y:S05]  /*26850*/  BSYNC B2 ;  /* 0x0000000000027941 */ /* 0x000fea0003800000 */
.L_x_574:
[----:B------:R-:W2:Y:S01]  /*26860*/  LDL R4, [R1+0x14] ;  /* 0x0000140001047983 */ /* 0x000ea20000100800 */
[----:B------:R-:W-:Y:S01]  /*26870*/  R2UR UR10, R11 ;  /* 0x000000000b0a72ca */ /* 0x000fe200000e0000 */
[----:B------:R-:W-:Y:S01]  /*26880*/  UIADD3 UR4, UP0, UR40, 0x670, URZ ;  /* 0x0000067028047890 */ /* 0x000fe2000ff1e03f */
[----:B------:R-:W-:Y:S02]  /*26890*/  R2UR UR6, R6 ;  /* 0x00000000060672ca */ /* 0x000fe400000e0000 */
[----:B------:R-:W-:Y:S01]  /*268a0*/  R2UR UR7, R7 ;  /* 0x00000000070772ca */ /* 0x000fe200000e0000 */
[----:B------:R-:W-:Y:S01]  /*268b0*/  UIADD3.X UR5, URZ, UR41, URZ, UP0, !UPT ;  /* 0x000000293f057290 */ /* 0x000fe200087fe43f */
[----:B------:R-:W-:Y:S02]  /*268c0*/  PLOP3.LUT P2, PT, PT, PT, PT, 0x80, 0x0 ;  /* 0x000000000000781c */ /* 0x000fe40003f4f070 */
[----:B------:R-:W-:Y:S01]  /*268d0*/  IADD3 R8, R8, 0x298b0, RZ ;  /* 0x000298b008087810 */ /* 0x000fe20007ffe0ff */
[----:B--2---:R-:W-:-:S04]  /*268e0*/  IMAD R4, R4, 0x5000, R18 ;  /* 0x0000500004047824 */ /* 0x004fc800078e0212 */
[----:B------:R-:W-:-:S07]  /*268f0*/  VIADD R4, R4, 0xa400 ;  /* 0x0000a40004047836 */ /* 0x000fce0000000000 */
.L_x_576:
        /* <DEDUP_REMOVED lines=10> */
.L_x_564:
[----:B------:R-:W-:Y:S05]  /*269a0*/  BSYNC B1 ;  /* 0x0000000000017941 */ /* 0x000fea0003800000 */
.L_x_563:
[----:B0-----:R-:W2:Y:S04]  /*269b0*/  LDL.LU R7, [R1+0x14] ;  /* 0x0000140001077983 */ /* 0x001ea80000300800 */
[----:B------:R-:W3:Y:S01]  /*269c0*/  LDL.LU R6, [R1+0x1c] ;  /* 0x00001c0001067983 */ /* 0x000ee20000300800 */
[C---:B------:R-:W-:Y:S01]  /*269d0*/  ISETP.GT.AND P3, PT, R9.reuse, R3, PT ;  /* 0x000000030900720c */ /* 0x040fe20003f64270 */
[----:B------:R-:W-:Y:S02]  /*269e0*/  VIADD R9, R9, 0xffffffff ;  /* 0xffffffff09097836 */ /* 0x000fe40000000000 */
[----:B--2---:R-:W-:-:S05]  /*269f0*/  VIADD R4, R7, 0x1 ;  /* 0x0000000107047836 */ /* 0x004fca0000000000 */
[----:B------:R-:W-:-:S04]  /*26a00*/  ISETP.NE.AND P2, PT, R4, 0x2, PT ;  /* 0x000000020400780c */ /* 0x000fc80003f45270 */
[----:B------:R-:W-:Y:S02]  /*26a10*/  SEL R5, RZ, 0x1, P2 ;  /* 0x00000001ff057807 */ /* 0x000fe40001000000 */
[----:B------:R-:W-:Y:S02]  /*26a20*/  SEL R4, R4, RZ, P2 ;  /* 0x000000ff04047207 */ /* 0x000fe40001000000 */
[----:B---3--:R-:W-:-:S05]  /*26a30*/  LOP3.LUT R6, R6, R5, RZ, 0x3c, !PT ;  /* 0x0000000506067212 */ /* 0x008fca00078e3cff */
[----:B------:R1:W-:Y:S04]  /*26a40*/  STL [R1+0x1c], R6 ;  /* 0x00001c0601007387 */ /* 0x0003e80000100800 */
[----:B------:R1:W-:Y:S01]  /*26a50*/  STL [R1+0x14], R4 ;  /* 0x0000140401007387 */ /* 0x0003e20000100800 */
[----:B------:R-:W-:Y:S05]  /*26a60*/  @P3 BRA `(.L_x_577) ;  /* 0xfffffff8000c3947 */ /* 0x000fea000383ffff */
.L_x_543:
[----:B------:R-:W-:Y:S05]  /*26a70*/  BSYNC B0 ;  /* 0x0000000000007941 */ /* 0x000fea0003800000 */
.L_x_542:
[----:B------:R-:W-:Y:S05]  /*26a80*/  @!P0 WARPSYNC.ALL ;  /* 0x0000000000008948 */ /* 0x000fea0003800000 */
[----:B------:R-:W-:Y:S01]  /*26a90*/  @!P0 BAR.SYNC.DEFER_BLOCKING 0xc, 0x180 ;  /* 0x0306000000008b1d */ /* 0x000fe20000010000 */
[----:B------:R-:W-:-:S05]  /*26aa0*/  MOV R0, RZ ;  /* 0x000000ff00007202 */ /* 0x000fca0000000f00 */
[----:B------:R-:W-:Y:S04]  /*26ab0*/  BSSY B0, `(.L_x_578) ;  /* 0x000001e000007945 */ /* 0x000fe80003800000 */
[----:B------:R-:W-:Y:S05]  /*26ac0*/  @!P1 BRA `(.L_x_579) ;  /* 0x0000000000709947 */ /* 0x000fea0003800000 */
[----:B------:R-:W-:-:S13]  /*26ad0*/  ISETP.NE.AND P0, PT, R17, RZ, PT ;  /* 0x000000ff1100720c */ /* 0x000fda0003f05270 */
[----:B------:R-:W2:Y:S02]  /*26ae0*/  @!P0 LDC R17, c[0x0][0x9f0] ;  /* 0x00027c00ff118b82 */ /* 0x000ea40000000800 */
[----:B--2---:R-:W-:-:S04]  /*26af0*/  IABS R2, R17 ;  /* 0x0000001100027213 */ /* 0x004fc80000000000 */
[----:B01----:R-:W0:Y:S08]  /*26b00*/  I2F.RP R4, R2 ;  /* 0x0000000200047306 */ /* 0x003e300000209400 */
[----:B0-----:R-:W0:Y:S02]  /*26b10*/  MUFU.RCP R4, R4 ;  /* 0x0000000400047308 */ /* 0x001e240000001000 */
[----:B0-----:R-:W-:-:S06]  /*26b20*/  VIADD R4, R4, 0xffffffe ;  /* 0x0ffffffe04047836 */ /* 0x001fcc0000000000 */
[----:B------:R0:W1:Y:S02]  /*26b30*/  F2I.FTZ.U32.TRUNC.NTZ R5, R4 ;  /* 0x0000000400057305 */ /* 0x000064000021f000 */
[----:B0-----:R-:W-:Y:S02]  /*26b40*/  IMAD.MOV.U32 R4, RZ, RZ, RZ ;  /* 0x000000ffff047224 */ /* 0x001fe400078e00ff */
[----:B-1----:R-:W-:-:S04]  /*26b50*/  IMAD.MOV R0, RZ, RZ, -R5 ;  /* 0x000000ffff007224 */ /* 0x002fc800078e0a05 */
[----:B------:R-:W-:-:S04]  /*26b60*/  IMAD R0, R0, R2, RZ ;  /* 0x0000000200007224 */ /* 0x000fc800078e02ff */
[----:B------:R-:W-:Y:S01]  /*26b70*/  IMAD.HI.U32 R6, R5, R0, R4 ;  /* 0x0000000005067227 */ /* 0x000fe200078e0004 */
[-C--:B------:R-:W-:Y:S02]  /*26b80*/  IABS R0, R17.reuse ;  /* 0x0000001100007213 */ /* 0x080fe40000000000 */
[----:B------:R-:W-:Y:S02]  /*26b90*/  IADD3 R4, R20, -0x1, R17 ;  /* 0xffffffff14047810 */ /* 0x000fe40007ffe011 */
[----:B------:R-:W-:Y:S02]  /*26ba0*/  IADD3 R0, RZ, -R0, RZ ;  /* 0x80000000ff007210 */ /* 0x000fe40007ffe0ff */
[----:B------:R-:W-:Y:S02]  /*26bb0*/  IABS R3, R4 ;  /* 0x0000000400037213 */ /* 0x000fe40000000000 */
[----:B------:R-:W-:Y:S01]  /*26bc0*/  LOP3.LUT R4, R4, R17, RZ, 0x3c, !PT ;  /* 0x0000001104047212 */ /* 0x000fe200078e3cff */
[----:B------:R-:W-:-:S02]  /*26bd0*/  IMAD.MOV.U32 R5, RZ, RZ, R0 ;  /* 0x000000ffff057224 */ /* 0x000fc400078e0000 */
[----:B------:R-:W-:Y:S01]  /*26be0*/  IMAD.HI.U32 R0, R6, R3, RZ ;  /* 0x0000000306007227 */ /* 0x000fe200078e00ff */
[----:B------:R-:W-:-:S03]  /*26bf0*/  ISETP.GE.AND P2, PT, R4, RZ, PT ;  /* 0x000000ff0400720c */ /* 0x000fc60003f46270 */
[----:B------:R-:W-:-:S05]  /*26c00*/  IMAD R3, R0, R5, R3 ;  /* 0x0000000500037224 */ /* 0x000fca00078e0203 */
[----:B------:R-:W-:-:S13]  /*26c10*/  ISETP.GT.U32.AND P1, PT, R2, R3, PT ;  /* 0x000000030200720c */ /* 0x000fda0003f24070 */
[----:B------:R-:W-:Y:S02]  /*26c20*/  @!P1 IMAD.IADD R3, R3, 0x1, -R2 ;  /* 0x0000000103039824 */ /* 0x000fe400078e0a02 */
[----:B------:R-:W-:Y:S01]  /*26c30*/  @!P1 VIADD R0, R0, 0x1 ;  /* 0x0000000100009836 */ /* 0x000fe20000000000 */
[----:B------:R-:W-:Y:S02]  /*26c40*/  ISETP.NE.AND P1, PT, R17, RZ, PT ;  /* 0x000000ff1100720c */ /* 0x000fe40003f25270 */
[----:B------:R-:W-:-:S13]  /*26c50*/  ISETP.GE.U32.AND P0, PT, R3, R2, PT ;  /* 0x000000020300720c */ /* 0x000fda0003f06070 */
[----:B------:R-:W-:-:S05]  /*26c60*/  @P0 IADD3 R0, R0, 0x1, RZ ;  /* 0x0000000100000810 */ /* 0x000fca0007ffe0ff */
[----:B------:R-:W-:Y:S01]  /*26c70*/  @!P2 IMAD.MOV R0, RZ, RZ, -R0 ;  /* 0x000000ffff00a224 */ /* 0x000fe200078e0a00 */
[----:B------:R-:W-:-:S07]  /*26c80*/  @!P1 LOP3.LUT R0, RZ, R17, RZ, 0x33, !PT ;  /* 0x00000011ff009212 */ /* 0x000fce00078e33ff */
.L_x_579:
[----:B------:R-:W-:Y:S05]  /*26c90*/  BSYNC B0 ;  /* 0x0000000000007941 */ /* 0x000fea0003800000 */
.L_x_578:
[----:B------:R-:W-:-:S05]  /*26ca0*/  IMAD R3, R21, R0, RZ ;  /* 0x0000000015037224 */ /* 0x000fca00078e02ff */
[----:B------:R-:W-:Y:S01]  /*26cb0*/  VIADDMNMX R2, R3, R0, R20, PT ;  /* 0x0000000003027246 */ /* 0x000fe20003800114 */
[----:B------:R2:W-:Y:S03]  /*26cc0*/  STL [R1+0x20], R3 ;  /* 0x0000200301007387 */ /* 0x0005e60000100800 */
[----:B------:R-:W-:Y:S01]  /*26cd0*/  ISETP.GT.AND P0, PT, R2, R3, PT ;  /* 0x000000030200720c */ /* 0x000fe20003f04270 */
[----:B------:R2:W-:-:S12]  /*26ce0*/  STL [R1+0x44], R2 ;  /* 0x0000440201007387 */ /* 0x0005d80000100800 */
[----:B--2---:R-:W-:Y:S05]  /*26cf0*/  @P0 BRA `(.L_x_580) ;  /* 0x0000000000480947 */ /* 0x004fea0003800000 */
[----:B------:R-:W2:Y:S02]  /*26d00*/  S2R R2, SR_TID.X ;  /* 0x0000000000027919 */ /* 0x000ea40000002100 */
[----:B--2---:R-:W-:-:S04]  /*26d10*/  LOP3.LUT R2, R2, 0x7f, RZ, 0xc0, !PT ;  /* 0x0000007f02027812 */ /* 0x004fc800078ec0ff */
[----:B------:R-:W-:-:S13]  /*26d20*/  ISETP.NE.AND P0, PT, R2, RZ, PT ;  /* 0x000000ff0200720c */ /* 0x000fda0003f05270 */
[----:B------:R-:W-:Y:S05]  /*26d30*/  @P0 BRA `(.L_x_581) ;  /* 0x00000030007c0947 */ /* 0x000fea0003800000 */
[----:B------:R-:W2:Y:S01]  /*26d40*/  S2R R2, SR_LANEID ;  /* 0x0000000000027919 */ /* 0x000ea20000000000 */
[----:B------:R-:W-:Y:S01]  /*26d50*/  VOTEU.ANY UR4, UPT, PT ;  /* 0x0000000000047886 */ /* 0x000fe200038e0100 */
[----:B01----:R-:W0:Y:S01]  /*26d60*/  LDC.64 R4, c[0x0][0xc60] ;  /* 0x00031800ff047b82 */ /* 0x003e220000000a00 */
[----:B------:R-:W2:Y:S02]  /*26d70*/  FLO.U32 R0, UR4 ;  /* 0x0000000400007d00 */ /* 0x000ea400080e0000 */
[----:B--2---:R-:W-:-:S06]  /*26d80*/  ISETP.EQ.U32.AND P0, PT, R0, R2, PT ;  /* 0x000000020000720c */ /* 0x004fcc0003f02070 */
[----:B------:R-:W0:Y:S07]  /*26d90*/  POPC R2, UR4 ;  /* 0x0000000400027d09 */ /* 0x000e2e0008000000 */
[----:B0-----:R-:W2:Y:S04]  /*26da0*/  @P0 ATOMG.E.ADD.STRONG.GPU PT, R2, desc[UR54][R4.64], R2 ;  /* 0x00000002040209a8 */ /* 0x001ea800081ee1f6 */
[----:B--2---:R0:W1:Y:S02]  /*26db0*/  SHFL.IDX PT, R2, R2, R0, 0x1f ;  /* 0x00001f0002027589 */ /* 0x00406400000e0000 */
[----:B0-----:R-:W0:Y:S02]  /*26dc0*/  S2R R0, SR_LTMASK ;  /* 0x0000000000007919 */ /* 0x001e240000003900 */
[----:B0-----:R-:W-:-:S06]  /*26dd0*/  LOP3.LUT R0, R0, UR4, RZ, 0xc0, !PT ;  /* 0x0000000400007c12 */ /* 0x001fcc000f8ec0ff */
[----:B------:R-:W1:Y:S02]  /*26de0*/  POPC R0, R0 ;  /* 0x0000000000007309 */ /* 0x000e640000000000 */
[----:B-1----:R-:W-:-:S05]  /*26df0*/  IADD3 R0, R2, UR38, R0 ;  /* 0x0000002602007c10 */ /* 0x002fca000fffe000 */
[----:B------:R2:W-:Y:S01]  /*26e00*/  STL [R1], R0 ;  /* 0x0000000001007387 */ /* 0x0005e20000100800 */
[----:B------:R-:W-:Y:S05]  /*26e10*/  BRA `(.L_x_581) ;  /* 0x0000003000447947 */ /* 0x000fea0003800000 */
.L_x_580:
        /* <DEDUP_REMOVED lines=8> */
[----:B01----:R-:W-:Y:S01]  /*26ea0*/  IMAD.U32 R4, RZ, RZ, UR6 ;  /* 0x00000006ff047e24 */ /* 0x003fe2000f8e00ff */
[----:B------:R-:W-:Y:S01]  /*26eb0*/  MOV R5, UR7 ;  /* 0x0000000700057c02 */ /* 0x000fe20008000f00 */
[----:B------:R-:W0:Y:S01]  /*26ec0*/  LDC.64 R2, c[0x4][R2] ;  /* 0x0100000002027b82 */ /* 0x000e220000000a00 */
[----:B------:R-:W-:Y:S01]  /*26ed0*/  IMAD.U32 R6, RZ, RZ, UR8 ;  /* 0x00000008ff067e24 */ /* 0x000fe2000f8e00ff */
[----:B------:R-:W-:Y:S01]  /*26ee0*/  MOV R11, UR5 ;  /* 0x00000005000b7c02 */ /* 0x000fe20008000f00 */
[----:B------:R-:W-:Y:S02]  /*26ef0*/  IMAD.U32 R7, RZ, RZ, UR9 ;  /* 0x00000009ff077e24 */ /* 0x000fe4000f8e00ff */
[----:B------:R-:W-:-:S02]  /*26f00*/  IMAD.U32 R10, RZ, RZ, UR4 ;  /* 0x00000004ff0a7e24 */ /* 0x000fc4000f8e00ff */
[----:B------:R-:W-:Y:S02]  /*26f10*/  IMAD.MOV.U32 R8, RZ, RZ, 0x70 ;  /* 0x00000070ff087424 */ /* 0x000fe400078e00ff */
[----:B------:R-:W-:Y:S02]  /*26f20*/  IMAD.MOV.U32 R12, RZ, RZ, 0x1 ;  /* 0x00000001ff0c7424 */ /* 0x000fe400078e00ff */
[----:B------:R-:W-:-:S07]  /*26f30*/  IMAD.MOV.U32 R13, RZ, RZ, RZ ;  /* 0x000000ffff0d7224 */ /* 0x000fce00078e00ff */
[----:B------:R-:W-:-:S07]  /*26f40*/  LEPC R20, `(.L_x_583) ;  /* 0x000000001014794e */ /* 0x000fce0000000000 */
[----:B0-----:R-:W-:Y:S05]  /*26f50*/  CALL.ABS.NOINC R2 ;  /* 0x0000000002007343 */ /* 0x001fea0003c00000 */
.L_x_583:
[----:B------:R-:W-:Y:S05]  /*26f60*/  BSYNC B6 ;  /* 0x0000000000067941 */ /* 0x000fea0003800000 */
.L_x_582:
[----:B------:R-:W2:Y:S01]  /*26f70*/  LDL.LU R17, [R1+0x10] ;  /* 0x0000100001117983 */ /* 0x000ea20000300800 */
[----:B------:R-:W-:Y:S01]  /*26f80*/  IADD3 R0, R18, 0xa400, RZ ;  /* 0x0000a40012007810 */ /* 0x000fe20007ffe0ff */
[----:B------:R-:W-:Y:S03]  /*26f90*/  BSSY B6, `(.L_x_584) ;  /* 0x0000016000067945 */ /* 0x000fe60003800000 */
        /* <DEDUP_REMOVED lines=13> */
[----:B------:R-:W-:Y:S01]  /*27070*/  MOV R12, 0x1 ;  /* 0x00000001000c7802 */ /* 0x000fe20000000f00 */
[----:B------:R-:W-:Y:S02]  /*27080*/  IMAD.U32 R6, RZ, RZ, UR8 ;  /* 0x00000008ff067e24 */ /* 0x000fe4000f8e00ff */
[----:B------:R-:W-:-:S02]  /*27090*/  IMAD.U32 R10, RZ, RZ, UR4 ;  /* 0x00000004ff0a7e24 */ /* 0x000fc4000f8e00ff */
[----:B------:R-:W-:Y:S02]  /*270a0*/  IMAD.U32 R11, RZ, RZ, UR5 ;  /* 0x00000005ff0b7e24 */ /* 0x000fe4000f8e00ff */
[----:B------:R-:W-:Y:S02]  /*270b0*/  IMAD.MOV.U32 R8, RZ, RZ, 0x70 ;  /* 0x00000070ff087424 */ /* 0x000fe400078e00ff */
[----:B------:R-:W-:-:S07]  /*270c0*/  IMAD.MOV.U32 R13, RZ, RZ, RZ ;  /* 0x000000ffff0d7224 */ /* 0x000fce00078e00ff */
[----:B------:R-:W-:-:S07]  /*270d0*/  LEPC R20, `(.L_x_585) ;  /* 0x000000001014794e */ /* 0x000fce0000000000 */
[----:B0-2---:R-:W-:Y:S05]  /*270e0*/  CALL.ABS.NOINC R2 ;  /* 0x0000000002007343 */ /* 0x005fea0003c00000 */
.L_x_585:
[----:B------:R-:W-:Y:S05]  /*270f0*/  BSYNC B6 ;  /* 0x0000000000067941 */ /* 0x000fea0003800000 */
.L_x_584:
        /* <DEDUP_REMOVED lines=19> */
[----:B0-2---:R-:W-:Y:S05]  /*27230*/  CALL.ABS.NOINC R2 ;  /* 0x0000000002007343 */ /* 0x005fea0003c00000 */
.L_x_587:
[----:B------:R-:W-:Y:S05]  /*27240*/  BSYNC B6 ;  /* 0x0000000000067941 */ /* 0x000fea0003800000 */
.L_x_586:
[----:B------:R-:W-:Y:S01]  /*27250*/  LOP3.LUT P6, RZ, R17, 0x1, RZ, 0xc0, !PT ;  /* 0x0000000111ff7812 */ /* 0x000fe200078cc0ff */
[----:B------:R-:W-:-:S12]  /*27260*/  BSSY B6, `(.L_x_588) ;  /* 0x0000012000067945 */ /* 0x000fd80003800000 */
[----:B------:R-:W-:Y:S05]  /*27270*/  @!P6 BRA `(.L_x_589) ;  /* 0x000000000040e947 */ /* 0x000fea0003800000 */
[----:B------:R-:W-:Y:S01]  /*27280*/  MOV R2, 0x0 ;  /* 0x0000000000027802 */ /* 0x000fe20000000f00 */
[----:B------:R-:W-:Y:S01]  /*27290*/  ULDC.64 UR4, c[0x4][0xc8] ;  /* 0x0100320000047ab9 */ /* 0x000fe20000000a00 */
[----:B------:R-:W-:Y:S01]  /*272a0*/  ULDC.64 UR6, c[0x4][0xd0] ;  /* 0x0100340000067ab9 */ /* 0x000fe20000000a00 */
[----:B------:R-:W-:Y:S01]  /*272b0*/  ULDC.64 UR8, c[0x4][0x20] ;  /* 0x0100080000087ab9 */ /* 0x000fe20000000a00 */
[----:B01----:R-:W-:Y:S01]  /*272c0*/  MOV R4, UR4 ;  /* 0x0000000400047c02 */ /* 0x003fe20008000f00 */
[----:B------:R-:W-:Y:S01]  /*272d0*/  IMAD.U32 R5, RZ, RZ, UR5 ;  /* 0x00000005ff057e24 */ /* 0x000fe2000f8e00ff */
[----:B------:R-:W0:Y:S01]  /*272e0*/  LDC.64 R2, c[0x4][R2] ;  /* 0x0100000002027b82 */ /* 0x000e220000000a00 */
[----:B------:R-:W-:Y:S01]  /*272f0*/  IMAD.U32 R6, RZ, RZ, UR6 ;  /* 0x00000006ff067e24 */ /* 0x000fe2000f8e00ff */
[----:B------:R-:W-:Y:S01]  /*27300*/  MOV R10, UR8 ;  /* 0x00000008000a7c02 */ /* 0x000fe20008000f00 */
[----:B------:R-:W-:Y:S01]  /*27310*/  IMAD.U32 R7, RZ, RZ, UR7 ;  /* 0x00000007ff077e24 */ /* 0x000fe2000f8e00ff */
[----:B------:R-:W-:Y:S01]  /*27320*/  MOV R13, RZ ;  /* 0x000000ff000d7202 */ /* 0x000fe20000000f00 */
[----:B------:R-:W-:-:S02]  /*27330*/  IMAD.U32 R11, RZ, RZ, UR9 ;  /* 0x00000009ff0b7e24 */ /* 0x000fc4000f8e00ff */
[----:B------:R-:W-:Y:S02]  /*27340*/  IMAD.MOV.U32 R8, RZ, RZ, 0x70 ;  /* 0x00000070ff087424 */ /* 0x000fe400078e00ff */
[----:B------:R-:W-:-:S07]  /*27350*/  IMAD.MOV.U32 R12, RZ, RZ, 0x1 ;  /* 0x00000001ff0c7424 */ /* 0x000fce00078e00ff */
[----:B------:R-:W-:-:S07]  /*27360*/  LEPC R20, `(.L_x_589) ;  /* 0x000000001014794e */ /* 0x000fce0000000000 */
[----:B0-2---:R-:W-:Y:S05]  /*27370*/  CALL.ABS.NOINC R2 ;  /* 0x0000000002007343 */ /* 0x005fea0003c00000 */
.L_x_589:
[----:B------:R-:W-:Y:S05]  /*27380*/  BSYNC B6 ;  /* 0x0000000000067941 */ /* 0x000fea0003800000 */
.L_x_588:
[----:B------:R-:W3:Y:S01]  /*27390*/  LDL.LU R2, [R1+0x24] ;  /* 0x0000240001027983 */ /* 0x000ee20000300800 */
[----:B------:R-:W-:-:S03]  /*273a0*/  ULDC.64 UR4, c[0x0][0x9f8] ;  /* 0x00027e0000047ab9 */ /* 0x000fc60000000a00 */
[----:B--2---:R-:W2:Y:S04]  /*273b0*/  LDL.LU R17, [R1+0x38] ;  /* 0x0000380001117983 */ /* 0x004ea80000300800 */
[----:B------:R-:W4:Y:S01]  /*273c0*/  LDL R8, [R1+0x8] ;  /* 0x0000080001087983 */ /* 0x000f220000100800 */
[----:B------:R-:W-:-:S04]  /*273d0*/  ISETP.NE.U32.AND P0, PT, RZ, UR4, PT ;  /* 0x00000004ff007c0c */ /* 0x000fc8000bf05070 */
[----:B------:R-:W-:-:S13]  /*273e0*/  ISETP.NE.AND.EX P0, PT, RZ, UR5, PT, P0 ;  /* 0x00000005ff007c0c */ /* 0x000fda000bf05300 */
[----:B---3--:R-:W-:-:S04]  /*273f0*/  @P0 IADD3 R2, P1, R2, UR4, RZ ;  /* 0x0000000402020c10 */ /* 0x008fc8000ff3e0ff */
[----:B--2---:R-:W-:Y:S01]  /*27400*/  @P0 IADD3.X R3, R17, UR5, RZ, P1, !PT ;  /* 0x0000000511030c10 */ /* 0x004fe20008ffe4ff */
[----:B------:R-:W-:-:S04]  /*27410*/  ULDC.64 UR4, c[0x0][0xa08] ;  /* 0x0002820000047ab9 */ /* 0x000fc80000000a00 */
[----:B----4-:R2:W3:Y:S02]  /*27420*/  @P0 LDG.E R8, desc[UR54][R2.64] ;  /* 0x0000003602080981 */ /* 0x0104e4000c1e1900 */
[----:B--2---:R-:W2:Y:S01]  /*27430*/  LDC.64 R2, c[0x0][0x418] ;  /* 0x00010600ff027b82 */ /* 0x004ea20000000a00 */
[----:B---3--:R-:W-:Y:S01]  /*27440*/  SHF.R.S32.HI R9, RZ, 0x1f, R8 ;  /* 0x0000001fff097819 */ /* 0x008fe20000011408 */
[----:B------:R3:W-:Y:S01]  /*27450*/  @P0 STL [R1+0x8], R8 ;  /* 0x0000080801000387 */ /* 0x0007e20000100800 */
[----:B--2---:R-:W-:Y:S01]  /*27460*/  LOP3.LUT P0, RZ, R2, UR4, RZ, 0xfc, !PT ;  /* 0x0000000402ff7c12 */ /* 0x004fe2000f80fcff */
[----:B------:R-:W-:Y:S02]  /*27470*/  UMOV UR4, 0xffffffff ;  /* 0xffffffff00047882 */ /* 0x000fe40000000000 */
[----:B------:R3:W-:Y:S01]  /*27480*/  STL [R1+0x24], R9 ;  /* 0x0000240901007387 */ /* 0x0007e20000100800 */
[----:B------:R-:W-:-:S04]  /*27490*/  LOP3.LUT P0, RZ, R3, UR5, RZ, 0xfc, P0 ;  /* 0x0000000503ff7c12 */ /* 0x000fc8000800fcff */
[----:B------:R-:W-:Y:S01]  /*274a0*/  SEL R17, R8, RZ, !P0 ;  /* 0x000000ff08117207 */ /* 0x000fe20004000000 */
[----:B------:R-:W-:Y:S08]  /*274b0*/  BRA.DIV UR4, `(.L_x_590) ;  /* 0x0000006e04b47947 */ /* 0x000ff0000b800000 */
[----:B------:R-:W2:Y:S02]  /*274c0*/  S2R R0, SR_TID.X ;  /* 0x0000000000007919 */ /* 0x000ea40000002100 */
[----:B--2---:R-:W-:-:S04]  /*274d0*/  SHF.R.U32.HI R0, RZ, 0x5, R0 ;  /* 0x00000005ff007819 */ /* 0x004fc80000011600 */
[----:B------:R-:W-:-:S05]  /*274e0*/  LOP3.LUT R0, R0, 0x3, RZ, 0xc0, !PT ;  /* 0x0000000300007812 */ /* 0x000fca00078ec0ff */
[----:B------:R2:W4:Y:S02]  /*274f0*/  SHFL.IDX PT, R14, R0, RZ, 0x1f ;  /* 0x00001fff000e7589 */ /* 0x00052400000e0000 */
.L_x_798:
[----:B--2---:R-:W2:Y:S01]  /*27500*/  LDL.LU R0, [R1+0x10] ;  /* 0x0000100001007983 */ /* 0x004ea20000300800 */
[----:B------:R-:W-:Y:S02]  /*27510*/  PLOP3.LUT P1, PT, PT, PT, PT, 0x8, 0x0 ;  /* 0x000000000000781c */ /* 0x000fe40003f2e170 */
[----:B----4-:R-:W-:Y:S02]  /*27520*/  ISETP.NE.AND P0, PT, R14, RZ, PT ;  /* 0x000000ff0e00720c */ /* 0x010fe40003f05270 */
[----:B--2---:R-:W-:-:S09]  /*27530*/  LOP3.LUT R0, R0, 0xfffffffe, RZ, 0xc0, !PT ;  /* 0xfffffffe00007812 */ /* 0x004fd200078ec0ff */
[----:B------:R-:W-:-:S05]  /*27540*/  @P1 LOP3.LUT R0, R0, 0x1, RZ, 0xfc, !PT ;  /* 0x0000000100001812 */ /* 0x000fca00078efcff */
[----:B------:R2:W-:Y:S01]  /*27550*/  STL [R1+0x10], R0 ;  /* 0x0000100001007387 */ /* 0x0005e20000100800 */
[----:B------:R-:W-:Y:S05]  /*27560*/  @P0 BRA `(.L_x_591) ;  /* 0x00000004008c0947 */ /* 0x000fea0003800000 */
[----:B------:R-:W-:-:S03]  /*27570*/  UMOV UR4, 0xffffffff ;  /* 0xffffffff00047882 */ /* 0x000fc60000000000 */
[----:B------:R-:W-:Y:S05]  /*27580*/  BRA.DIV UR4, `(.L_x_592) ;  /* 0x0000006e04b47947 */ /* 0x000fea000b800000 */
[----:B------:R-:W-:-:S13]  /*27590*/  ELECT P6, URZ, PT ;  /* 0x00000000003f782f */ /* 0x000fda00038c0000 */
.L_x_801:
[----:B------:R-:W-:Y:S05]  /*275a0*/  @!P6 BRA `(.L_x_591) ;  /* 0x00000004007ce947 */ /* 0x000fea0003800000 */
[----:B--2---:R-:W2:Y:S01]  /*275b0*/  LDL R0, [R1+0x44] ;  /* 0x0000440001007983 */ /* 0x004ea20000100800 */
[----:B------:R-:W-:-:S04]  /*275c0*/  ISETP.NE.U32.AND P0, PT, R2, RZ, PT ;  /* 0x000000ff0200720c */ /* 0x000fc80003f05070 */
[----:B------:R-:W-:Y:S01]  /*275d0*/  ISETP.NE.AND.EX P0, PT, R3, RZ, PT, P0 ;  /* 0x000000ff0300720c */ /* 0x000fe20003f05300 */
[----:B--2---:R-:W-:-:S12]  /*275e0*/  VIADD R0, R0, 0xffffffff ;  /* 0xffffffff00007836 */ /* 0x004fd80000000000 */
[----:B------:R-:W-:Y:S05]  /*275f0*/  @!P0 BRA `(.L_x_593) ;  /* 0x0000000000448947 */ /* 0x000fea0003800000 */
[----:B0-----:R-:W0:Y:S01]  /*27600*/  LDC R7, c[0x0][0x43c] ;  /* 0x00010f00ff077b82 */ /* 0x001e220000000800 */
[----:B------:R-:W-:Y:S01]  /*27610*/  ULDC.64 UR4, c[0x0][0x428] ;  /* 0x00010a0000047ab9 */ /* 0x000fe20000000a00 */
[----:B0-----:R-:W-:-:S13]  /*27620*/  ISETP.NE.AND P0, PT, R7, 0x1, PT ;  /* 0x000000010700780c */ /* 0x001fda0003f05270 */
[----:B-1----:R-:W0:Y:S02]  /*27630*/  @P0 LDC.64 R4, c[0x0][0x440] ;  /* 0x00011000ff040b82 */ /* 0x002e240000000a00 */
        /* <DEDUP_REMOVED lines=8> */
[----:B------:R-:W-:-:S03]  /*276c0*/  IMAD.WIDE.U32 R4, R8, UR4, R4 ;  /* 0x0000000408047c25 */ /* 0x000fc6000f8e0004 */
[----:B------:R-:W-:Y:S02]  /*276d0*/  LEA R2, P0, R4, R2, 0x2 ;  /* 0x0000000204027211 */ /* 0x000fe400078010ff */
[----:B------:R-:W-:-:S04]  /*276e0*/  IADD3 R5, R5, R6, RZ ;  /* 0x0000000605057210 */ /* 0x000fc80007ffe0ff */
[----:B------:R-:W-:-:S05]  /*276f0*/  LEA.HI.X R3, R4, R3, R5, 0x2, P0 ;  /* 0x0000000304037211 */ /* 0x000fca00000f1405 */
[----:B------:R2:W5:Y:S02]  /*27700*/  LDG.E R17, desc[UR54][R2.64] ;  /* 0x0000003602117981 */ /* 0x000564000c1e1900 */
.L_x_593:
[----:B--2---:R-:W2:Y:S01]  /*27710*/  LDL R3, [R1+0x18] ;  /* 0x0000180001037983 */ /* 0x004ea20000100800 */
[----:B------:R-:W-:Y:S01]  /*27720*/  IMAD R2, R19, 0x8, R18 ;  /* 0x0000000813027824 */ /* 0x000fe200078e0212 */
[----:B---3--:R-:W3:Y:S02]  /*27730*/  S2R R8, SR_TID.X ;  /* 0x0000000000087919 */ /* 0x008ee40000002100 */
[----:B---3--:R-:W-:-:S04]  /*27740*/  LOP3.LUT R8, R8, 0x7f, RZ, 0xc0, !PT ;  /* 0x0000007f08087812 */ /* 0x008fc800078ec0ff */
[----:B------:R-:W-:Y:S02]  /*27750*/  ISETP.NE.AND P1, PT, R8, RZ, PT ;  /* 0x000000ff0800720c */ /* 0x000fe40003f25270 */
[----:B--2---:R-:W-:-:S04]  /*27760*/  SHF.L.U32 R3, R3, 0x1f, RZ ;  /* 0x0000001f03037819 */ /* 0x004fc800000006ff */
[----:B------:R-:W2:Y:S02]  /*27770*/  SYNCS.PHASECHK.TRANS64.TRYWAIT P0, [R2+URZ+0x29880], R3 ;  /* 0x02988003020075a7 */ /* 0x000ea4000800017f */
[----:B--2---:R-:W-:Y:S05]  /*27780*/  @!P0 BRA `(.L_x_594) ;  /* 0x0000006c00548947 */ /* 0x004fea0003800000 */
.L_x_802:
[----:B------:R-:W-:Y:S05]  /*27790*/  @P1 BRA `(.L_x_595) ;  /* 0x00000000001c1947 */ /* 0x000fea0003800000 */
[----:B01----:R-:W0:Y:S02]  /*277a0*/  S2R R4, SR_TID.X ;  /* 0x0000000000047919 */ /* 0x003e240000002100 */
[----:B0-----:R-:W-:Y:S01]  /*277b0*/  LOP3.LUT R5, R4, 0x1f, RZ, 0xc0, !PT ;  /* 0x0000001f04057812 */ /* 0x001fe200078ec0ff */
[----:B------:R-:W-:-:S03]  /*277c0*/  IMAD.MOV.U32 R4, RZ, RZ, 0x5000 ;  /* 0x00005000ff047424 */ /* 0x000fc600078e00ff */
[----:B------:R-:W-:Y:S01]  /*277d0*/  ISETP.NE.AND P0, PT, R5, RZ, PT ;  /* 0x000000ff0500720c */ /* 0x000fe20003f05270 */
[----:B------:R3:W-:-:S12]  /*277e0*/  SYNCS.ARRIVE.TRANS64 RZ, [R2+URZ+0x29870], R4 ;  /* 0x0298700402ff79a7 */ /* 0x0007d8000800003f */
[----:B---3--:R-:W-:Y:S05]  /*277f0*/  @!P0 BRA `(.L_x_595) ;  /* 0x0000000000048947 */ /* 0x008fea0003800000 */
[----:B------:R-:W-:Y:S01]  /*27800*/  BPT.TRAP 0x1 ;  /* 0x000000040000795c */ /* 0x000fe20000300000 */
.L_x_595:
[----:B------:R-:W3:Y:S01]  /*27810*/  LDL R5, [R1+0x28] ;  /* 0x0000280001057983 */ /* 0x000ee20000100800 */
[----:B01----:R-:W-:Y:S01]  /*27820*/  IMAD R4, R19, 0x5000, R18 ;  /* 0x0000500013047824 */ /* 0x003fe200078e0212 */
[----:B------:R-:W-:Y:S01]  /*27830*/  R2UR UR9, R2 ;  /* 0x00000000020972ca */ /* 0x000fe200000e0000 */
[----:B------:R-:W-:Y:S01]  /*27840*/  UIADD3 UR4, UP0, UR40, 0x470, URZ ;  /* 0x0000047028047890 */ /* 0x000fe2000ff1e03f */
[----:B------:R-:W-:Y:S01]  /*27850*/  R2UR UR12, R16 ;  /* 0x00000000100c72ca */ /* 0x000fe200000e0000 */
[----:B------:R-:W-:Y:S01]  /*27860*/  UMOV UR6, 0x0 ;  /* 0x0000000000067882 */ /* 0x000fe20000000000 */
[----:B------:R-:W-:Y:S01]  /*27870*/  R2UR UR8, R4 ;  /* 0x00000000040872ca */ /* 0x000fe200000e0000 */
[----:B------:R-:W-:Y:S01]  /*27880*/  UIADD3.X UR5, URZ, UR41, URZ, UP0, !UPT ;  /* 0x000000293f057290 */ /* 0x000fe200087fe43f */
[----:B-----5:R-:W-:Y:S01]  /*27890*/  R2UR UR13, R17 ;  /* 0x00000000110d72ca */ /* 0x020fe200000e0000 */
[----:B------:R-:W-:Y:S01]  /*278a0*/  UMOV UR7, 0x14f00000 ;  /* 0x14f0000000077882 */ /* 0x000fe20000000000 */
[----:B------:R-:W-:-:S05]  /*278b0*/  UMOV UR10, URZ ;  /* 0x0000003f000a7c82 */ /* 0x000fca0008000000 */
[----:B------:R-:W-:-:S04]  /*278c0*/  UIADD3 UR9, UR9, 0x29870, URZ ;  /* 0x0002987009097890 */ /* 0x000fc8000fffe03f */
[----:B------:R-:W-:Y:S01]  /*278d0*/  UIADD3 UR8, UR8, 0xa400, URZ ;  /* 0x0000a40008087890 */ /* 0x000fe2000fffe03f */
[----:B---3--:R-:W-:-:S05]  /*278e0*/  IMAD R0, R0, 0xa0, R5 ;  /* 0x000000a000007824 */ /* 0x008fca00078e0205 */
[----:B------:R-:W-:-:S13]  /*278f0*/  R2UR UR11, R0 ;  /* 0x00000000000b72ca */ /* 0x000fda00000e0000 */
[----:B------:R0:W-:Y:S01]  /*27900*/  UTMALDG.4D [UR8], [UR4], desc[UR6] ;  /* 0x00000608040075b4 */ /* 0x0001e20008019000 */
[----:B------:R-:W1:Y:S02]  /*27910*/  SYNCS.PHASECHK.TRANS64.TRYWAIT P0, [R2+URZ+0x29840], R3 ;  /* 0x02984003020075a7 */ /* 0x000e64000800017f */
[----:B01----:R-:W-:Y:S05]  /*27920*/  @!P0 BRA `(.L_x_596) ;  /* 0x0000006c00008947 */ /* 0x003fea0003800000 */
.L_x_803:
[----:B------:R-:W-:Y:S05]  /*27930*/  @P1 BRA `(.L_x_597) ;  /* 0x00000000001c1947 */ /* 0x000fea0003800000 */
[----:B------:R-:W1:Y:S01]  /*27940*/  S2R R4, SR_TID.X ;  /* 0x0000000000047919 */ /* 0x000e620000002100 */
[----:B0-2---:R-:W-:-:S04]  /*27950*/  IMAD.MOV.U32 R3, RZ, RZ, 0x7800 ;  /* 0x00007800ff037424 */ /* 0x005fc800078e00ff */
[----:B------:R3:W-:Y:S01]  /*27960*/  SYNCS.ARRIVE.TRANS64 RZ, [R2+URZ+0x29830], R3 ;  /* 0x0298300302ff79a7 */ /* 0x0007e2000800003f */
[----:B-1----:R-:W-:-:S04]  /*27970*/  LOP3.LUT R4, R4, 0x1f, RZ, 0xc0, !PT ;  /* 0x0000001f04047812 */ /* 0x002fc800078ec0ff */
[----:B------:R-:W-:-:S13]  /*27980*/  ISETP.NE.AND P0, PT, R4, RZ, PT ;  /* 0x000000ff0400720c */ /* 0x000fda0003f05270 */
[----:B---3--:R-:W-:Y:S05]  /*27990*/  @!P0 BRA `(.L_x_597) ;  /* 0x0000000000048947 */ /* 0x008fea0003800000 */
[----:B------:R-:W-:Y:S01]  /*279a0*/  BPT.TRAP 0x1 ;  /* 0x000000040000795c */ /* 0x000fe20000300000 */
.L_x_597:
[----:B0-2---:R-:W2:Y:S01]  /*279b0*/  LDL.LU R3, [R1+0x10] ;  /* 0x0000100001037983 */ /* 0x005ea20000300800 */
[----:B------:R-:W-:Y:S01]  /*279c0*/  R2UR UR11, R0 ;  /* 0x00000000000b72ca */ /* 0x000fe200000e0000 */
[----:B------:R-:W-:Y:S01]  /*279d0*/  IMAD R0, R19, 0x7800, R18 ;  /* 0x0000780013007824 */ /* 0x000fe200078e0212 */
[----:B------:R-:W-:Y:S01]  /*279e0*/  R2UR UR9, R2 ;  /* 0x00000000020972ca */ /* 0x000fe200000e0000 */
[----:B------:R-:W-:Y:S01]  /*279f0*/  UIADD3 UR4, UP0, UR40, 0x370, URZ ;  /* 0x0000037028047890 */ /* 0x000fe2000ff1e03f */
[----:B------:R-:W-:Y:S01]  /*27a00*/  R2UR UR12, R16 ;  /* 0x00000000100c72ca */ /* 0x000fe200000e0000 */
[----:B------:R-:W-:Y:S01]  /*27a10*/  UMOV UR10, URZ ;  /* 0x0000003f000a7c82 */ /* 0x000fe20008000000 */
[----:B------:R-:W-:Y:S01]  /*27a20*/  R2UR UR8, R0 ;  /* 0x00000000000872ca */ /* 0x000fe200000e0000 */
[----:B------:R-:W-:Y:S01]  /*27a30*/  UIADD3.X UR5, URZ, UR41, URZ, UP0, !UPT ;  /* 0x000000293f057290 */ /* 0x000fe200087fe43f */
[----:B------:R-:W-:Y:S01]  /*27a40*/  R2UR UR13, R17 ;  /* 0x00000000110d72ca */ /* 0x000fe200000e0000 */
[----:B------:R-:W-:Y:S01]  /*27a50*/  UMOV UR6, 0x0 ;  /* 0x0000000000067882 */ /* 0x000fe20000000000 */
[----:B------:R-:W-:Y:S01]  /*27a60*/  PLOP3.LUT P0, PT, PT, PT, PT, 0x80, 0x0 ;  /* 0x000000000000781c */ /* 0x000fe20003f0f070 */
[----:B------:R-:W-:Y:S01]  /*27a70*/  UMOV UR7, 0x14f00000 ;  /* 0x14f0000000077882 */ /* 0x000fe20000000000 */
[----:B------:R-:W-:-:S03]  /*27a80*/  UMOV UR17, 0x40 ;  /* 0x0000004000117882 */ /* 0x000fc60000000000 */
[----:B------:R-:W-:-:S04]  /*27a90*/  UIADD3 UR9, UR9, 0x29830, URZ ;  /* 0x0002983009097890 */ /* 0x000fc8000fffe03f */
[----:B------:R-:W-:Y:S02]  /*27aa0*/  UIADD3 UR14, UR8, 0x1a400, URZ ;  /* 0x0001a400080e7890 */ /* 0x000fe4000fffe03f */
[----:B------:R-:W-:Y:S02]  /*27ab0*/  UIADD3 UR15, UR8, 0x1cc00, URZ ;  /* 0x0001cc00080f7890 */ /* 0x000fe4000fffe03f */
[----:B------:R-:W-:-:S03]  /*27ac0*/  UIADD3 UR16, UR8, 0x1f400, URZ ;  /* 0x0001f40008107890 */ /* 0x000fc6000fffe03f */
[----:B------:R-:W-:Y:S01]  /*27ad0*/  UMOV UR8, UR14 ;  /* 0x0000000e00087c82 */ /* 0x000fe20008000000 */
[----:B------:R-:W-:Y:S01]  /*27ae0*/  UMOV UR14, 0x80 ;  /* 0x00000080000e7882 */ /* 0x000fe20000000000 */
[----:B------:R0:W-:Y:S02]  /*27af0*/  UTMALDG.4D [UR8], [UR4], desc[UR6] ;  /* 0x00000608040075b4 */ /* 0x0001e40008019000 */
[----:B0-----:R-:W-:Y:S01]  /*27b00*/  UMOV UR8, UR15 ;  /* 0x0000000f00087c82 */ /* 0x001fe20008000000 */
[----:B------:R-:W-:Y:S02]  /*27b10*/  UMOV UR10, UR17 ;  /* 0x00000011000a7c82 */ /* 0x000fe40008000000 */
[----:B------:R0:W-:Y:S02]  /*27b20*/  UTMALDG.4D [UR8], [UR4], desc[UR6] ;  /* 0x00000608040075b4 */ /* 0x0001e40008019000 */
[----:B0-----:R-:W-:Y:S01]  /*27b30*/  UMOV UR8, UR16 ;  /* 0x0000001000087c82 */ /* 0x001fe20008000000 */
[----:B------:R-:W-:-:S02]  /*27b40*/  UMOV UR10, UR14 ;  /* 0x0000000e000a7c82 */ /* 0x000fc40008000000 */
[----:B------:R4:W-:Y:S01]  /*27b50*/  UTMALDG.4D [UR8], [UR4], desc[UR6] ;  /* 0x00000608040075b4 */ /* 0x0009e20008019000 */
[----:B--2---:R-:W-:-:S04]  /*27b60*/  LOP3.LUT R3, R3, 0xfffffffe, RZ, 0xc0, !PT ;  /* 0xfffffffe03037812 */ /* 0x004fc800078ec0ff */
[----:B------:R-:W-:-:S05]  /*27b70*/  @P0 LOP3.LUT R3, R3, 0x1, RZ, 0xfc, !PT ;  /* 0x0000000103030812 */ /* 0x000fca00078efcff */
[----:B------:R4:W-:Y:S01]  /*27b80*/  STL [R1+0x10], R3 ;  /* 0x0000100301007387 */ /* 0x0009e20000100800 */
[----:B------:R-:W-:Y:S01]  /*27b90*/  NOP ;  /* 0x0000000000007918 */ /* 0x000fe20000000000 */
.L_x_591:
[----:B----4-:R-:W2:Y:S04]  /*27ba0*/  LDL.LU R3, [R1+0x40] ;  /* 0x0000400001037983 */ /* 0x010ea80000300800 */
[----:B------:R-:W4:Y:S04]  /*27bb0*/  LDL.LU R5, [R1+0x34] ;  /* 0x0000340001057983 */ /* 0x000f280000300800 */
[----:B01----:R-:W5:Y:S01]  /*27bc0*/  LDL.LU R4, [R1+0x48] ;  /* 0x0000480001047983 */ /* 0x003f620000300800 */
[----:B------:R-:W-:Y:S05]  /*27bd0*/  WARPSYNC.ALL ;  /* 0x0000000000007948 */ /* 0x000fea0003800000 */
[----:B------:R-:W-:Y:S01]  /*27be0*/  ULDC.64 UR6, c[0x0][0xa00] ;  /* 0x0002800000067ab9 */ /* 0x000fe20000000a00 */
[----:B------:R-:W-:Y:S01]  /*27bf0*/  ULDC.64 UR4, c[0x0][0x298] ;  /* 0x0000a60000047ab9 */ /* 0x000fe20000000a00 */
[----:B------:R-:W-:Y:S01]  /*27c00*/  BAR.SYNC.DEFER_BLOCKING 0x8, 0x180 ;  /* 0x0206000000007b1d */ /* 0x000fe20000010000 */
[----:B------:R-:W-:-:S02]  /*27c10*/  ISETP.NE.U32.AND P0, PT, RZ, UR6, PT ;  /* 0x00000006ff007c0c */ /* 0x000fc4000bf05070 */
[----:B------:R-:W-:Y:S02]  /*27c20*/  IADD3 R2, R18, 0x14400, RZ ;  /* 0x0001440012027810 */ /* 0x000fe40007ffe0ff */
[----:B------:R-:W-:Y:S01]  /*27c30*/  ISETP.NE.AND.EX P0, PT, RZ, UR7, PT, P0 ;  /* 0x00000007ff007c0c */ /* 0x000fe2000bf05300 */
[----:B------:R-:W-:Y:S01]  /*27c40*/  BSSY B6, `(.L_x_598) ;  /* 0x000001e000067945 */ /* 0x000fe20003800000 */
[----:B------:R-:W-:Y:S02]  /*27c50*/  LOP3.LUT P1, RZ, R2, 0x1bf, RZ, 0xc0, !PT ;  /* 0x000001bf02ff7812 */ /* 0x000fe4000782c0ff */
[----:B--2---:R-:W-:Y:S02]  /*27c60*/  SHF.R.S32.HI R0, RZ, 0x1f, R3 ;  /* 0x0000001fff007819 */ /* 0x004fe40000011403 */
[----:B----4-:R-:W-:-:S03]  /*27c70*/  SEL R5, R5, RZ, !P0 ;  /* 0x000000ff05057207 */ /* 0x010fc60004000000 */
[----:B------:R-:W-:Y:S01]  /*27c80*/  IMAD R0, R0, UR4, RZ ;  /* 0x0000000400007c24 */ /* 0x000fe2000f8e02ff */
[----:B-----5:R-:W-:-:S03]  /*27c90*/  SEL R4, R4, RZ, !P0 ;  /* 0x000000ff04047207 */ /* 0x020fc60004000000 */
[C---:B------:R-:W-:Y:S02]  /*27ca0*/  IMAD R0, R3.reuse, UR5, R0 ;  /* 0x0000000503007c24 */ /* 0x040fe4000f8e0200 */
[----:B------:R-:W-:-:S04]  /*27cb0*/  IMAD.WIDE.U32 R2, R3, UR4, RZ ;  /* 0x0000000403027c25 */ /* 0x000fc8000f8e00ff */
[----:B------:R-:W-:Y:S01]  /*27cc0*/  IMAD.IADD R0, R3, 0x1, R0 ;  /* 0x0000000103007824 */ /* 0x000fe200078e0200 */
[----:B------:R0:W-:Y:S04]  /*27cd0*/  STL.64 [R1+0x50], R2 ;  /* 0x0000500201007387 */ /* 0x0001e80000100a00 */
[----:B------:R0:W-:Y:S04]  /*27ce0*/  STL [R1+0x34], R5 ;  /* 0x0000340501007387 */ /* 0x0001e80000100800 */
[----:B------:R0:W-:Y:S04]  /*27cf0*/  STL [R1+0x40], R4 ;  /* 0x0000400401007387 */ /* 0x0001e80000100800 */
[----:B------:R0:W-:Y:S01]  /*27d00*/  STL [R1+0x38], R0 ;  /* 0x0000380001007387 */ /* 0x0001e20000100800 */
[----:B------:R-:W-:Y:S05]  /*27d10*/  @!P1 BRA `(.L_x_599) ;  /* 0x0000000000409947 */ /* 0x000fea0003800000 */
[----:B0-----:R-:W-:Y:S01]  /*27d20*/  MOV R2, 0x0 ;  /* 0x0000000000027802 */ /* 0x001fe20000000f00 */
[----:B------:R-:W-:Y:S01]  /*27d30*/  ULDC.64 UR4, c[0x4][0xc8] ;  /* 0x0100320000047ab9 */ /* 0x000fe20000000a00 */
[----:B------:R-:W-:Y:S01]  /*27d40*/  ULDC.64 UR6, c[0x4][0xd0] ;  /* 0x0100340000067ab9 */ /* 0x000fe20000000a00 */
[----:B------:R-:W-:Y:S01]  /*27d50*/  ULDC.64 UR8, c[0x4][0x28] ;  /* 0x01000a0000087ab9 */ /* 0x000fe20000000a00 */
[----:B------:R-:W-:Y:S01]  /*27d60*/  IMAD.U32 R4, RZ, RZ, UR4 ;  /* 0x00000004ff047e24 */ /* 0x000fe2000f8e00ff */
[----:B------:R-:W-:Y:S01]  /*27d70*/  MOV R6, UR6 ;  /* 0x0000000600067c02 */ /* 0x000fe20008000f00 */
[----:B------:R-:W0:Y:S01]  /*27d80*/  LDC.64 R2, c[0x4][R2] ;  /* 0x0100000002027b82 */ /* 0x000e220000000a00 */
[----:B------:R-:W-:Y:S01]  /*27d90*/  IMAD.U32 R5, RZ, RZ, UR5 ;  /* 0x00000005ff057e24 */ /* 0x000fe2000f8e00ff */
[----:B---3--:R-:W-:Y:S01]  /*27da0*/  MOV R8, 0x70 ;  /* 0x0000007000087802 */ /* 0x008fe20000000f00 */
[----:B------:R-:W-:Y:S02]  /*27db0*/  IMAD.U32 R7, RZ, RZ, UR7 ;  /* 0x00000007ff077e24 */ /* 0x000fe4000f8e00ff */
[----:B------:R-:W-:-:S02]  /*27dc0*/  IMAD.U32 R10, RZ, RZ, UR8 ;  /* 0x00000008ff0a7e24 */ /* 0x000fc4000f8e00ff */
[----:B------:R-:W-:Y:S02]  /*27dd0*/  IMAD.U32 R11, RZ, RZ, UR9 ;  /* 0x00000009ff0b7e24 */ /* 0x000fe4000f8e00ff */
[----:B------:R-:W-:Y:S02]  /*27de0*/  IMAD.MOV.U32 R12, RZ, RZ, 0x1 ;  /* 0x00000001ff0c7424 */ /* 0x000fe400078e00ff */
[----:B------:R-:W-:-:S07]  /*27df0*/  IMAD.MOV.U32 R13, RZ, RZ, RZ ;  /* 0x000000ffff0d7224 */ /* 0x000fce00078e00ff */
[----:B------:R-:W-:-:S07]  /*27e00*/  LEPC R20, `(.L_x_599) ;  /* 0x000000001014794e */ /* 0x000fce0000000000 */
[----:B0-----:R-:W-:Y:S05]  /*27e10*/  CALL.ABS.NOINC R2 ;  /* 0x0000000002007343 */ /* 0x001fea0003c00000 */
.L_x_599:
[----:B------:R-:W-:Y:S05]  /*27e20*/  BSYNC B6 ;  /* 0x0000000000067941 */ /* 0x000fea0003800000 */
.L_x_598:
[----:B0-----:R-:W2:Y:S01]  /*27e30*/  LDL.LU R0, [R1+0x40] ;  /* 0x0000400001007983 */ /* 0x001ea20000300800 */
[----:B---3--:R-:W0:Y:S01]  /*27e40*/  LDC R8, c[0x0][0x448] ;  /* 0x00011200ff087b82 */ /* 0x008e220000000800 */
[----:B------:R-:W-:Y:S01]  /*27e50*/  ULDC.64 UR4, c[0x0][0x2d8] ;  /* 0x0000b60000047ab9 */ /* 0x000fe20000000a00 */
[----:B------:R-:W-:Y:S01]  /*27e60*/  ULDC.64 UR6, c[0x0][0x280] ;  /* 0x0000a00000067ab9 */ /* 0x000fe20000000a00 */
[----:B------:R-:W3:Y:S04]  /*27e70*/  LDL.LU R4, [R1+0x38] ;  /* 0x0000380001047983 */ /* 0x000ee80000300800 */
[----:B------:R-:W3:Y:S04]  /*27e80*/  LDL.LU.64 R2, [R1+0x50] ;  /* 0x0000500001027983 */ /* 0x000ee80000300a00 */
[----:B------:R-:W4:Y:S04]  /*27e90*/  LDL.LU R6, [R1+0x34] ;  /* 0x0000340001067983 */ /* 0x000f280000300800 */
[----:B------:R-:W4:Y:S01]  /*27ea0*/  LDL.LU R5, [R1+0x4] ;  /* 0x0000040001057983 */ /* 0x000f220000300800 */
[----:B0-----:R-:W-:Y:S01]  /*27eb0*/  ISETP.NE.AND P0, PT, R8, 0x1, PT ;  /* 0x000000010800780c */ /* 0x001fe20003f05270 */
[----:B------:R-:W0:-:S12]  /*27ec0*/  S2R R9, SR_TID.X ;  /* 0x0000000000097919 */ /* 0x000e180000002100 */
[----:B------:R-:W1:Y:S01]  /*27ed0*/  @P0 LDC R7, c[0x0][0x450] ;  /* 0x00011400ff070b82 */ /* 0x000e620000000800 */
[----:B0-----:R-:W-:-:S05]  /*27ee0*/  IMAD.SHL.U32 R9, R9, 0x10, RZ ;  /* 0x0000001009097824 */ /* 0x001fca00078e00ff */
[----:B------:R-:W-:-:S04]  /*27ef0*/  LOP3.LUT R9, R9, 0x30, RZ, 0xc0, !PT ;  /* 0x0000003009097812 */ /* 0x000fc800078ec0ff */
[C---:B------:R-:W-:Y:S02]  /*27f00*/  LOP3.LUT R11, R9.reuse, 0x40, RZ, 0xfc, !PT ;  /* 0x00000040090b7812 */ /* 0x040fe400078efcff */
[----:B------:R-:W-:Y:S01]  /*27f10*/  LOP3.LUT R9, R9, 0x80, RZ, 0xfc, !PT ;  /* 0x0000008009097812 */ /* 0x000fe200078efcff */
[----:B---3--:R-:W-:Y:S02]  /*27f20*/  IMAD.MOV.U32 R3, RZ, RZ, R4 ;  /* 0x000000ffff037224 */ /* 0x008fe400078e0004 */
[----:B------:R-:W0:Y:S01]  /*27f30*/  S2R R4, SR_TID.X ;  /* 0x0000000000047919 */ /* 0x000e220000002100 */
[----:B------:R-:W-:-:S04]  /*27f40*/  IMAD.WIDE.U32 R2, R16, UR4, R2 ;  /* 0x0000000410027c25 */ /* 0x000fc8000f8e0002 */
[----:B------:R-:W-:Y:S01]  /*27f50*/  IMAD R3, R16, UR5, R3 ;  /* 0x0000000510037c24 */ /* 0x000fe2000f8e0203 */
[----:B------:R-:W-:Y:S02]  /*27f60*/  ULDC.64 UR4, c[0x0][0x2e0] ;  /* 0x0000b80000047ab9 */ /* 0x000fe40000000a00 */
[----:B--2---:R-:W-:Y:S02]  /*27f70*/  IMAD R0, R0, UR4, RZ ;  /* 0x0000000400007c24 */ /* 0x004fe4000f8e02ff */
[----:B----4-:R-:W-:-:S04]  /*27f80*/  IMAD.WIDE.U32 R2, R6, UR4, R2 ;  /* 0x0000000406027c25 */ /* 0x010fc8000f8e0002 */
[----:B------:R-:W-:Y:S01]  /*27f90*/  IMAD R0, R6, UR5, R0 ;  /* 0x0000000506007c24 */ /* 0x000fe2000f8e0200 */
[----:B------:R-:W-:Y:S01]  /*27fa0*/  ULDC.64 UR4, c[0x0][0x2d0] ;  /* 0x0000b40000047ab9 */ /* 0x000fe20000000a00 */
[C---:B0-----:R-:W-:Y:S01]  /*27fb0*/  LOP3.LUT R6, R4.reuse, 0x7f, RZ, 0xc0, !PT ;  /* 0x0000007f04067812 */ /* 0x041fe200078ec0ff */
[----:B------:R-:W-:-:S03]  /*27fc0*/  IMAD.SHL.U32 R4, R4, 0x20, RZ ;  /* 0x0000002004047824 */ /* 0x000fc600078e00ff */
[----:B------:R-:W-:-:S04]  /*27fd0*/  SHF.R.U32.HI R6, RZ, 0x2, R6 ;  /* 0x00000002ff067819 */ /* 0x000fc80000011606 */
[----:B------:R-:W-:Y:S02]  /*27fe0*/  LOP3.LUT R4, R6, 0x60, R4, 0xf8, !PT ;  /* 0x0000006006047812 */ /* 0x000fe400078ef804 */
[----:B------:R-:W0:Y:S01]  /*27ff0*/  @P0 LDC R6, c[0x0][0x44c] ;  /* 0x00011300ff060b82 */ /* 0x000e220000000800 */
[----:B------:R-:W-:-:S05]  /*28000*/  IMAD.SHL.U32 R5, R5, 0x80, RZ ;  /* 0x0000008005057824 */ /* 0x000fca00078e00ff */
[----:B------:R-:W-:Y:S02]  /*28010*/  LOP3.LUT R4, R4, R5, RZ, 0xfc, !PT ;  /* 0x0000000504047212 */ /* 0x000fe400078efcff */
[----:B------:R-:W-:-:S03]  /*28020*/  IADD3 R3, R3, R0, RZ ;  /* 0x0000000003037210 */ /* 0x000fc60007ffe0ff */
[----:B------:R-:W-:Y:S02]  /*28030*/  IMAD.MOV.U32 R0, RZ, RZ, R4 ;  /* 0x000000ffff007224 */ /* 0x000fe400078e0004 */
[----:B0-----:R-:W-:-:S05]  /*28040*/  @P0 IMAD.HI.U32 R6, R4, R6, RZ ;  /* 0x0000000604060227 */ /* 0x001fca00078e00ff */
[----:B-1----:R-:W-:-:S04]  /*28050*/  @P0 SHF.R.U32.HI R0, RZ, R7, R6 ;  /* 0x00000007ff000219 */ /* 0x002fc80000011606 */
[----:B------:R-:W-:-:S05]  /*28060*/  IADD3 R6, -R0, RZ, RZ ;  /* 0x000000ff00067210 */ /* 0x000fca0007ffe1ff */
[----:B------:R-:W-:Y:S01]  /*28070*/  IMAD R4, R8, R6, R4 ;  /* 0x0000000608047224 */ /* 0x000fe200078e0204 */
[----:B------:R-:W-:Y:S01]  /*28080*/  SHF.R.S32.HI R6, RZ, 0x1f, R0 ;  /* 0x0000001fff067819 */ /* 0x000fe20000011400 */
[----:B------:R-:W-:-:S04]  /*28090*/  IMAD.WIDE.U32 R2, R0, UR4, R2 ;  /* 0x0000000400027c25 */ /* 0x000fc8000f8e0002 */
[----:B------:R-:W-:-:S04]  /*280a0*/  IMAD R6, R6, UR4, RZ ;  /* 0x0000000406067c24 */ /* 0x000fc8000f8e02ff */
[----:B------:R-:W-:Y:S01]  /*280b0*/  IMAD R0, R0, UR5, R6 ;  /* 0x0000000500007c24 */ /* 0x000fe2000f8e0206 */
[----:B------:R-:W-:-:S03]  /*280c0*/  ULDC.64 UR4, c[0x0][0x2c8] ;  /* 0x0000b20000047ab9 */ /* 0x000fc60000000a00 */
[----:B------:R-:W-:Y:S01]  /*280d0*/  IMAD.IADD R3, R3, 0x1, R0 ;  /* 0x0000000103037824 */ /* 0x000fe200078e0200 */
[----:B------:R-:W-:Y:S01]  /*280e0*/  SHF.R.S32.HI R0, RZ, 0x1f, R4 ;  /* 0x0000001fff007819 */ /* 0x000fe20000011404 */
[----:B------:R-:W-:-:S04]  /*280f0*/  IMAD.WIDE.U32 R2, R4, UR4, R2 ;  /* 0x0000000404027c25 */ /* 0x000fc8000f8e0002 */
[----:B------:R-:W-:Y:S01]  /*28100*/  IMAD R0, R0, UR4, RZ ;  /* 0x0000000400007c24 */ /* 0x000fe2000f8e02ff */
[----:B------:R-:W-:Y:S02]  /*28110*/  ULDC UR4, c[0x0][0x2b8] ;  /* 0x0000ae0000047ab9 */ /* 0x000fe40000000800 */
[----:B------:R-:W-:Y:S02]  /*28120*/  ISETP.GE.AND P2, PT, R9, UR4, PT ;  /* 0x0000000409007c0c */ /* 0x000fe4000bf46270 */
[----:B------:R0:W5:Y:S01]  /*28130*/  LDL R9, [R1+0x3c] ;  /* 0x00003c0001097983 */ /* 0x0001620000100800 */
[----:B------:R-:W1:Y:S01]  /*28140*/  S2R R7, SR_TID.X ;  /* 0x0000000000077919 */ /* 0x000e620000002100 */
[----:B------:R-:W-:Y:S01]  /*28150*/  IMAD R0, R4, UR5, R0 ;  /* 0x0000000504007c24 */ /* 0x000fe2000f8e0200 */
[----:B------:R-:W-:Y:S02]  /*28160*/  IADD3 R4, P3, R2, UR6, RZ ;  /* 0x0000000602047c10 */ /* 0x000fe4000ff7e0ff */
[----:B------:R-:W-:-:S02]  /*28170*/  ISETP.GE.AND P1, PT, R11, UR4, PT ;  /* 0x000000040b007c0c */ /* 0x000fc4000bf26270 */
[----:B------:R-:W-:Y:S01]  /*28180*/  IADD3.X R3, R3, UR7, R0, P3, !PT ;  /* 0x0000000703037c10 */ /* 0x000fe20009ffe400 */
        /* <DEDUP_REMOVED lines=8> */
[----:B------:R-:W-:Y:S02]  /*28210*/  SHF.R.U32.HI R11, RZ, 0x2, R7 ;  /* 0x00000002ff0b7819 */ /* 0x000fe40000011607 */
[----:B------:R-:W0:Y:S02]  /*28220*/  SHFL.IDX PT, R7, R4, RZ, 0x1c1f ;  /* 0x001c1fff04077589 */ /* 0x000e2400000e0000 */
[----:B------:R-:W-:-:S05]  /*28230*/  IADD3 R0, R11, R5, RZ ;  /* 0x000000050b007210 */ /* 0x000fca0007ffe0ff */
[----:B------:R-:W-:Y:S02]  /*28240*/  VIADD R5, R0, 0x20 ;  /* 0x0000002000057836 */ /* 0x000fe40000000000 */
[----:B--2---:R-:W-:Y:S02]  /*28250*/  IMAD R2, R6, R8, RZ ;  /* 0x0000000806027224 */ /* 0x004fe400078e02ff */
[----:B------:R-:W1:Y:S03]  /*28260*/  SHFL.IDX PT, R6, R3, RZ, 0x1c1f ;  /* 0x001c1fff03067589 */ /* 0x000e6600000e0000 */
[----:B------:R-:W-:-:S13]  /*28270*/  ISETP.GE.AND P4, PT, R0, R2, PT ;  /* 0x000000020000720c */ /* 0x000fda0003f86270 */
[----:B0-----:R-:W-:-:S05]  /*28280*/  @!P4 IADD3 R7, P3, R10, R7, RZ ;  /* 0x000000070a07c210 */ /* 0x001fca0007f7e0ff */
[----:B-1----:R-:W-:Y:S01]  /*28290*/  @!P4 IMAD.X R6, RZ, RZ, R6, P3 ;  /* 0x000000ffff06c224 */ /* 0x002fe200018e0606 */
[----:B------:R-:W-:Y:S02]  /*282a0*/  ISETP.GE.AND P3, PT, R5, R2, PT ;  /* 0x000000020500720c */ /* 0x000fe40003f66270 */
[----:B------:R-:W0:Y:S02]  /*282b0*/  SHFL.IDX PT, R5, R4, 0x1, 0x1c1f ;  /* 0x003c1f0004057f89 */ /* 0x000e2400000e0000 */
[----:B------:R-:W-:-:S04]  /*282c0*/  @!P4 LOP3.LUT R7, R7, R6, RZ, 0x3c, !PT ;  /* 0x000000060707c212 */ /* 0x000fc800078e3cff */
[----:B------:R-:W-:-:S04]  /*282d0*/  @!P4 LOP3.LUT R6, R7, R6, RZ, 0x3c, !PT ;  /* 0x000000060706c212 */ /* 0x000fc800078e3cff */
[----:B------:R-:W-:-:S05]  /*282e0*/  @!P4 LOP3.LUT R7, R7, R6, RZ, 0x3c, !PT ;  /* 0x000000060707c212 */ /* 0x000fca00078e3cff */
[----:B-----5:R-:W-:Y:S04]  /*282f0*/  @!P4 LDGSTS.E.BYPASS.LTC128B.128 [R9+0x14400], desc[UR54][R6.64], !P0 ;  /* 0x144000000609cfae */ /* 0x020fe8000c101d76 */
[----:B------:R-:W-:Y:S04]  /*28300*/  @!P4 LDGSTS.E.BYPASS.LTC128B.128 [R9+0x16400], desc[UR54][R6.64+0x40], !P1 ;  /* 0x164000400609cfae */ /* 0x000fe8000c901d76 */
[----:B------:R1:W-:Y:S01]  /*28310*/  @!P4 LDGSTS.E.BYPASS.LTC128B.128 [R9+0x18400], desc[UR54][R6.64+0x80], !P2 ;  /* 0x184000800609cfae */ /* 0x0003e2000d101d76 */
[----:B0-----:R-:W-:-:S03]  /*28320*/  @!P3 IADD3 R5, P4, R10, R5, RZ ;  /* 0x000000050a05b210 */ /* 0x001fc60007f9e0ff */
[----:B-1----:R-:W0:Y:S02]  /*28330*/  SHFL.IDX PT, R6, R3, 0x1, 0x1c1f ;  /* 0x003c1f0003067f89 */ /* 0x002e2400000e0000 */
[----:B0-----:R-:W-:-:S05]  /*28340*/  @!P3 IMAD.X R6, RZ, RZ, R6, P4 ;  /* 0x000000ffff06b224 */ /* 0x001fca00020e0606 */
[----:B------:R-:W-:Y:S01]  /*28350*/  @!P3 MOV R7, R6 ;  /* 0x000000060007b202 */ /* 0x000fe20000000f00 */
[----:B------:R-:W-:Y:S02]  /*28360*/  @!P3 IMAD.MOV.U32 R6, RZ, RZ, R5 ;  /* 0x000000ffff06b224 */ /* 0x000fe400078e0005 */
[----:B------:R-:W-:-:S03]  /*28370*/  VIADD R5, R0, 0x40 ;  /* 0x0000004000057836 */ /* 0x000fc60000000000 */
[----:B------:R-:W-:Y:S04]  /*28380*/  @!P3 LDGSTS.E.BYPASS.LTC128B.128 [R9+0x14c00], desc[UR54][R6.64], !P0 ;  /* 0x14c000000609bfae */ /* 0x000fe8000c101d76 */
[----:B------:R-:W-:Y:S04]  /*28390*/  @!P3 LDGSTS.E.BYPASS.LTC128B.128 [R9+0x16c00], desc[UR54][R6.64+0x40], !P1 ;  /* 0x16c000400609bfae */ /* 0x000fe8000c901d76 */
[----:B------:R0:W-:Y:S01]  /*283a0*/  @!P3 LDGSTS.E.BYPASS.LTC128B.128 [R9+0x18c00], desc[UR54][R6.64+0x80], !P2 ;  /* 0x18c000800609bfae */ /* 0x0001e2000d101d76 */
[----:B------:R-:W-:-:S03]  /*283b0*/  ISETP.GE.AND P3, PT, R5, R2, PT ;  /* 0x000000020500720c */ /* 0x000fc60003f66270 */
[----:B------:R-:W1:Y:S04]  /*283c0*/  SHFL.IDX PT, R5, R4, 0x2, 0x1c1f ;  /* 0x005c1f0004057f89 */ /* 0x000e6800000e0000 */
[----:B0-----:R-:W0:Y:S06]  /*283d0*/  SHFL.IDX PT, R6, R3, 0x2, 0x1c1f ;  /* 0x005c1f0003067f89 */ /* 0x001e2c00000e0000 */
[----:B-1----:R-:W-:-:S05]  /*283e0*/  @!P3 IADD3 R5, P4, R10, R5, RZ ;  /* 0x000000050a05b210 */ /* 0x002fca0007f9e0ff */
[----:B0-----:R-:W-:-:S05]  /*283f0*/  @!P3 IMAD.X R6, RZ, RZ, R6, P4 ;  /* 0x000000ffff06b224 */ /* 0x001fca00020e0606 */
[----:B------:R-:W-:Y:S01]  /*28400*/  @!P3 MOV R7, R6 ;  /* 0x000000060007b202 */ /* 0x000fe20000000f00 */
[----:B------:R-:W-:Y:S02]  /*28410*/  @!P3 IMAD.MOV.U32 R6, RZ, RZ, R5 ;  /* 0x000000ffff06b224 */ /* 0x000fe400078e0005 */
[----:B------:R1:W2:Y:S04]  /*28420*/  SHFL.IDX PT, R5, R3, 0x3, 0x1c1f ;  /* 0x007c1f0003057f89 */ /* 0x0002a800000e0000 */
[----:B------:R1:W-:Y:S04]  /*28430*/  @!P3 LDGSTS.E.BYPASS.LTC128B.128 [R9+0x15400], desc[UR54][R6.64], !P0 ;  /* 0x154000000609bfae */ /* 0x0003e8000c101d76 */
[----:B------:R1:W-:Y:S04]  /*28440*/  @!P3 LDGSTS.E.BYPASS.LTC128B.128 [R9+0x17400], desc[UR54][R6.64+0x40], !P1 ;  /* 0x174000400609bfae */ /* 0x0003e8000c901d76 */
[----:B------:R1:W-:Y:S04]  /*28450*/  @!P3 LDGSTS.E.BYPASS.LTC128B.128 [R9+0x19400], desc[UR54][R6.64+0x80], !P2 ;  /* 0x194000800609bfae */ /* 0x0003e8000d101d76 */
[----:B------:R1:W3:Y:S02]  /*28460*/  SHFL.IDX PT, R3, R4, 0x3, 0x1c1f ;  /* 0x007c1f0004037f89 */ /* 0x0002e400000e0000 */
.L_x_812:
[----:B------:R-:W-:Y:S01]  /*28470*/  VIADD R0, R0, 0x60 ;  /* 0x0000006000007836 */ /* 0x000fe20000000000 */
[----:B------:R-:W-:Y:S04]  /*28480*/  BSSY B0, `(.L_x_601) ;  /* 0x000000b000007945 */ /* 0x000fe80003800000 */
[----:B------:R-:W-:-:S13]  /*28490*/  ISETP.GE.AND P3, PT, R0, R2, PT ;  /* 0x000000020000720c */ /* 0x000fda0003f66270 */
[----:B------:R-:W-:Y:S05]  /*284a0*/  @P3 BRA `(.L_x_602) ;  /* 0x0000000000203947 */ /* 0x000fea0003800000 */
[----:B---3--:R-:W-:-:S05]  /*284b0*/  IADD3 R2, P3, R10, R3, RZ ;  /* 0x000000030a027210 */ /* 0x008fca0007f7e0ff */
[----:B-12---:R-:W-:-:S05]  /*284c0*/  IMAD.X R3, RZ, RZ, R5, P3 ;  /* 0x000000ffff037224 */ /* 0x006fca00018e0605 */
[----:B------:R-:W-:Y:S01]  /*284d0*/  @!PT LDS RZ, [RZ] ;  /* 0x00000000fffff984 */ /* 0x000fe20000000800 */
[----:B------:R-:W-:Y:S01]  /*284e0*/  @!PT LDS RZ, [RZ] ;  /* 0x00000000fffff984 */ /* 0x000fe20000000800 */
[----:B------:R-:W-:Y:S01]  /*284f0*/  @!PT LDS RZ, [RZ] ;  /* 0x00000000fffff984 */ /* 0x000fe20000000800 */
[----:B------:R4:W-:Y:S04]  /*28500*/  LDGSTS.E.BYPASS.LTC128B.128 [R9+0x15c00], desc[UR54][R2.64], !P0 ;  /* 0x15c0000002097fae */ /* 0x0009e8000c101d76 */
[----:B------:R4:W-:Y:S04]  /*28510*/  LDGSTS.E.BYPASS.LTC128B.128 [R9+0x17c00], desc[UR54][R2.64+0x40], !P1 ;  /* 0x17c0004002097fae */ /* 0x0009e8000c901d76 */
[----:B------:R4:W-:Y:S02]  /*28520*/  LDGSTS.E.BYPASS.LTC128B.128 [R9+0x19c00], desc[UR54][R2.64+0x80], !P2 ;  /* 0x19c0008002097fae */ /* 0x0009e4000d101d76 */
.L_x_602:
[----:B------:R-:W-:Y:S05]  /*28530*/  BSYNC B0 ;  /* 0x0000000000007941 */ /* 0x000fea0003800000 */
.L_x_601:
[----:B------:R-:W-:Y:S01]  /*28540*/  NOP ;  /* 0x0000000000007918 */ /* 0x000fe20000000000 */
[----:B------:R-:W-:-:S13]  /*28550*/  PLOP3.LUT P0, PT, PT, PT, PT, 0x80, 0x0 ;  /* 0x000000000000781c */ /* 0x000fda0003f0f070 */
.L_x_603:
[----:B------:R-:W-:Y:S02]  /*28560*/  PLOP3.LUT P1, PT, P1, P0, PT, 0xa2, 0x0 ;  /* 0x000000000000781c */ /* 0x000fe40000f21472 */
[----:B------:R-:W-:-:S08]  /*28570*/  @P0 R2UR P1, UR4, R18 ;  /* 0x00000000120402ca */ /* 0x000fd00000020000 */
[----:B------:R-:W-:-:S05]  /*28580*/  @P0 PLOP3.LUT P0, PT, P1, PT, PT, 0x80, 0x0 ;  /* 0x000000000000081c */ /* 0x000fca0000f0f070 */
[----:B------:R-:W-:Y:S01]  /*28590*/  @!P1 SYNCS.ARRIVE.TRANS64.RED.A0T1 RZ, [UR4+0x29800], RZ ;  /* 0x029800ffffff99a7 */ /* 0x000fe20008200404 */
[----:B------:R-:W-:Y:S07]  /*285a0*/  @!P1 ARRIVES.LDGSTSBAR.64.TRANSCNT [UR4+0x29800] ;  /* 0x02980000ff0099b0 */ /* 0x000fee0008000a84 */
[----:B------:R-:W-:Y:S05]  /*285b0*/  @P0 BRA.U.ANY `(.L_x_603) ;  /* 0xfffffffd00e80947 */ /* 0x000fea000393ffff */
[----:B----4-:R-:W4:Y:S02]  /*285c0*/  LDL.LU R2, [R1+0x5c] ;  /* 0x00005c0001027983 */ /* 0x010f240000300800 */
[----:B----4-:R-:W-:-:S04]  /*285d0*/  IADD3 R2, R2, 0x1, RZ ;  /* 0x0000000102027810 */ /* 0x010fc80007ffe0ff */
[----:B------:R-:W-:Y:S01]  /*285e0*/  LEA.HI R0, R2, R2, RZ, 0x1 ;  /* 0x0000000202007211 */ /* 0x000fe200078f08ff */
[----:B------:R4:W-:Y:S03]  /*285f0*/  STL [R1+0x5c], R2 ;  /* 0x00005c0201007387 */ /* 0x0009e60000100800 */
[----:B------:R-:W-:-:S05]  /*28600*/  LOP3.LUT R0, R0, 0xfffffffe, RZ, 0xc0, !PT ;  /* 0xfffffffe00007812 */ /* 0x000fca00078ec0ff */
[----:B------:R-:W-:-:S05]  /*28610*/  IMAD.IADD R0, R2, 0x1, -R0 ;  /* 0x0000000102007824 */ /* 0x000fca00078e0a00 */
[----:B------:R-:W-:Y:S01]  /*28620*/  SHF.L.U32 R0, R0, 0x1f, RZ ;  /* 0x0000001f00007819 */ /* 0x000fe200000006ff */
[----:B------:R-:W-:Y:S01]  /*28630*/  NOP ;  /* 0x0000000000007918 */ /* 0x000fe20000000000 */
[----:B------:R4:W-:Y:S01]  /*28640*/  SYNCS.ARRIVE.TRANS64.A1T0 RZ, [R18+URZ+0x29800], RZ ;  /* 0x029800ff12ff79a7 */ /* 0x0009e2000810003f */
[----:B------:R-:W-:Y:S01]  /*28650*/  BSSY B0, `(.L_x_604) ;  /* 0x0000003000007945 */ /* 0x000fe20003800000 */
[----:B------:R-:W5:Y:S03]  /*28660*/  SYNCS.PHASECHK.TRANS64.TRYWAIT P0, [R18+URZ+0x29820], R0 ;  /* 0x02982000120075a7 */ /* 0x000f66000800017f */
[----:B----45:R-:W-:Y:S05]  /*28670*/  @!P0 BRA `(.L_x_605) ;  /* 0x00000064002c8947 */ /* 0x030fea0003800000 */
.L_x_813:
[----:B------:R-:W-:Y:S05]  /*28680*/  BSYNC B0 ;  /* 0x0000000000007941 */ /* 0x000fea0003800000 */
.L_x_604:
[----:B------:R-:W5:Y:S04]  /*28690*/  LDL.LU R2, [R1+0x44] ;  /* 0x0000440001027983 */ /* 0x000f680000300800 */
[----:B-1-3--:R-:W3:Y:S01]  /*286a0*/  LDL R3, [R1+0x20] ;  /* 0x0000200001037983 */ /* 0x00aee20000100800 */
[----:B-----5:R-:W-:-:S05]  /*286b0*/  VIADD R2, R2, 0xfffffffe ;  /* 0xfffffffe02027836 */ /* 0x020fca0000000000 */
[----:B---3--:R-:W-:-:S13]  /*286c0*/  ISETP.GE.AND P0, PT, R2, R3, PT ;  /* 0x000000030200720c */ /* 0x008fda0003f06270 */
[----:B------:R-:W-:Y:S05]  /*286d0*/  @!P0 BRA `(.L_x_606) ;  /* 0x0000001000048947 */ /* 0x000fea0003800000 */
[----:B------:R1:W5:Y:S01]  /*286e0*/  LDL.LU R3, [R1+0x18] ;  /* 0x0000180001037983 */ /* 0x0003620000300800 */
[----:B----4-:R-:W-:-:S07]  /*286f0*/  IMAD.MOV.U32 R0, RZ, RZ, R19 ;  /* 0x000000ffff007224 */ /* 0x010fce00078e0013 */
.L_x_628:
[----:B------:R-:W3:Y:S01]  /*28700*/  LDL R4, [R1+0x10] ;  /* 0x0000100001047983 */ /* 0x000ee20000100800 */
[----:B------:R-:W-:Y:S01]  /*28710*/  IADD3 R19, R0, 0x1, RZ ;  /* 0x0000000100137810 */ /* 0x000fe20007ffe0ff */
[----:B------:R-:W-:Y:S05]  /*28720*/  YIELD ;  /* 0x0000000000007946 */ /* 0x000fea0003800000 */
[C---:B------:R-:W-:Y:S01]  /*28730*/  ISETP.NE.AND P0, PT, R19.reuse, 0x2, PT ;  /* 0x000000021300780c */ /* 0x040fe20003f05270 */
[----:B------:R-:W-:Y:S03]  /*28740*/  BSSY B0, `(.L_x_607) ;  /* 0x0000089000007945 */ /* 0x000fe60003800000 */
[----:B------:R-:W-:-:S02]  /*28750*/  SEL R19, R19, RZ, P0 ;  /* 0x000000ff13137207 */ /* 0x000fc40000000000 */
[----:B---3--:R-:W-:Y:S02]  /*28760*/  LOP3.LUT P1, RZ, R4, 0x1, RZ, 0xc0, !PT ;  /* 0x0000000104ff7812 */ /* 0x008fe4000782c0ff */
[----:B------:R-:W-:-:S04]  /*28770*/  SEL R4, RZ, 0x1, P0 ;  /* 0x00000001ff047807 */ /* 0x000fc80000000000 */
[----:B0-2--5:R-:W-:-:S05]  /*28780*/  LOP3.LUT R9, R3, R4, RZ, 0x3c, !PT ;  /* 0x0000000403097212 */ /* 0x025fca00078e3cff */
[----:B------:R0:W-:Y:S02]  /*28790*/  STL [R1+0x18], R9 ;  /* 0x0000180901007387 */ /* 0x0001e40000100800 */
[----:B------:R-:W-:Y:S05]  /*287a0*/  @!P1 BRA `(.L_x_608) ;  /* 0x0000000800089947 */ /* 0x000fea0003800000 */
[----:B------:R-:W-:Y:S01]  /*287b0*/  ULDC.64 UR4, c[0x0][0x418] ;  /* 0x0001060000047ab9 */ /* 0x000fe20000000a00 */
[----:B------:R-:W-:Y:S01]  /*287c0*/  IMAD.MOV.U32 R8, RZ, RZ, R2 ;  /* 0x000000ffff087224 */ /* 0x000fe200078e0002 */
[----:B------:R-:W-:-:S04]  /*287d0*/  ISETP.NE.U32.AND P0, PT, RZ, UR4, PT ;  /* 0x00000004ff007c0c */ /* 0x000fc8000bf05070 */
[----:B------:R-:W-:-:S13]  /*287e0*/  ISETP.NE.AND.EX P0, PT, RZ, UR5, PT, P0 ;  /* 0x00000005ff007c0c */ /* 0x000fda000bf05300 */
[----:B------:R-:W-:Y:S05]  /*287f0*/  @!P0 BRA `(.L_x_609) ;  /* 0x00000000004c8947 */ /* 0x000fea0003800000 */
[----:B------:R-:W3:Y:S01]  /*28800*/  LDL R11, [R1+0x24] ;  /* 0x00002400010b7983 */ /* 0x000ee20000100800 */
[----:B------:R-:W4:Y:S01]  /*28810*/  LDC R7, c[0x0][0x43c] ;  /* 0x00010f00ff077b82 */ /* 0x000f220000000800 */
[----:B------:R-:W-:Y:S02]  /*28820*/  ULDC.64 UR6, c[0x0][0x428] ;  /* 0x00010a0000067ab9 */ /* 0x000fe40000000a00 */
[----:B------:R-:W3:Y:S01]  /*28830*/  LDL R10, [R1+0x8] ;  /* 0x00000800010a7983 */ /* 0x000ee20000100800 */
[----:B----4-:R-:W-:-:S13]  /*28840*/  ISETP.NE.AND P0, PT, R7, 0x1, PT ;  /* 0x000000010700780c */ /* 0x010fda0003f05270 */
[----:B--2---:R-:W2:Y:S02]  /*28850*/  @P0 LDC.64 R4, c[0x0][0x440] ;  /* 0x00011000ff040b82 */ /* 0x004ea40000000a00 */
[----:B--2---:R-:W-:-:S04]  /*28860*/  @P0 IMAD.HI.U32 R6, R2, R4, RZ ;  /* 0x0000000402060227 */ /* 0x004fc800078e00ff */
[----:B------:R-:W-:Y:S01]  /*28870*/  IMAD.MOV.U32 R4, RZ, RZ, R2 ;  /* 0x000000ffff047224 */ /* 0x000fe200078e0002 */
[----:B------:R-:W-:-:S04]  /*28880*/  @P0 SHF.R.U32.HI R4, RZ, R5, R6 ;  /* 0x00000005ff040219 */ /* 0x000fc80000011606 */
[--C-:B------:R-:W-:Y:S01]  /*28890*/  SHF.R.S32.HI R5, RZ, 0x1f, R4.reuse ;  /* 0x0000001fff057819 */ /* 0x100fe20000011404 */
[----:B------:R-:W-:-:S04]  /*288a0*/  IMAD.MOV R8, RZ, RZ, -R4 ;  /* 0x000000ffff087224 */ /* 0x000fc800078e0a04 */
[----:B------:R-:W-:Y:S02]  /*288b0*/  IMAD R8, R7, R8, R2 ;  /* 0x0000000807087224 */ /* 0x000fe400078e0202 */
[----:B---3--:R-:W-:-:S04]  /*288c0*/  IMAD R6, R11, UR6, RZ ;  /* 0x000000060b067c24 */ /* 0x008fc8000f8e02ff */
[C---:B------:R-:W-:Y:S02]  /*288d0*/  IMAD R6, R10.reuse, UR7, R6 ;  /* 0x000000070a067c24 */ /* 0x040fe4000f8e0206 */
[----:B------:R-:W-:-:S05]  /*288e0*/  IMAD.WIDE.U32 R4, R10, UR6, R4 ;  /* 0x000000060a047c25 */ /* 0x000fca000f8e0004 */
[----:B------:R-:W-:Y:S02]  /*288f0*/  IADD3 R5, R6, R5, RZ ;  /* 0x0000000506057210 */ /* 0x000fe40007ffe0ff */
[----:B------:R-:W-:-:S04]  /*28900*/  LEA R6, P0, R4, UR4, 0x2 ;  /* 0x0000000404067c11 */ /* 0x000fc8000f8010ff */
[----:B------:R-:W-:-:S05]  /*28910*/  LEA.HI.X R7, R4, UR5, R5, 0x2, P0 ;  /* 0x0000000504077c11 */ /* 0x000fca00080f1405 */
[----:B------:R3:W5:Y:S04]  /*28920*/  LDG.E R17, desc[UR54][R6.64] ;  /* 0x0000003606117981 */ /* 0x000768000c1e1900 */
.L_x_609:
[----:B------:R-:W3:Y:S01]  /*28930*/  S2R R4, SR_TID.X ;  /* 0x0000000000047919 */ /* 0x000ee20000002100 */
[----:B--2---:R-:W-:Y:S01]  /*28940*/  IMAD R5, R19, 0x8, R18 ;  /* 0x0000000813057824 */ /* 0x004fe200078e0212 */
[----:B------:R-:W-:Y:S01]  /*28950*/  BSSY B1, `(.L_x_610) ;  /* 0x0000006000017945 */ /* 0x000fe20003800000 */
[----:B---3--:R-:W-:Y:S02]  /*28960*/  LOP3.LUT R6, R4, 0x7f, RZ, 0xc0, !PT ;  /* 0x0000007f04067812 */ /* 0x008fe400078ec0ff */
[----:B------:R-:W-:Y:S02]  /*28970*/  SHF.L.U32 R4, R9, 0x1f, RZ ;  /* 0x0000001f09047819 */ /* 0x000fe400000006ff */
[----:B------:R-:W-:Y:S02]  /*28980*/  ISETP.NE.AND P1, PT, R6, RZ, PT ;  /* 0x000000ff0600720c */ /* 0x000fe40003f25270 */
[----:B------:R-:W2:Y:S02]  /*28990*/  SYNCS.PHASECHK.TRANS64.TRYWAIT P0, [R5+URZ+0x29880], R4 ;  /* 0x02988004050075a7 */ /* 0x000ea4000800017f */
[----:B--2---:R-:W-:Y:S09]  /*289a0*/  @!P0 BRA `(.L_x_611) ;  /* 0x0000006000748947 */ /* 0x004ff20003800000 */
.L_x_814:
[----:B------:R-:W-:Y:S05]  /*289b0*/  BSYNC B1 ;  /* 0x0000000000017941 */ /* 0x000fea0003800000 */
.L_x_610:
        /* <DEDUP_REMOVED lines=9> */
.L_x_613:
[----:B------:R-:W-:Y:S05]  /*28a50*/  BSYNC B1 ;  /* 0x0000000000017941 */ /* 0x000fea0003800000 */
.L_x_612:
[----:B------:R-:W3:Y:S01]  /*28a60*/  LDL R6, [R1+0x28] ;  /* 0x0000280001067983 */ /* 0x000ee20000100800 */
[----:B------:R-:W-:Y:S01]  /*28a70*/  IMAD.MOV.U32 R10, RZ, RZ, RZ ;  /* 0x000000ffff0a7224 */ /* 0x000fe200078e00ff */
[----:B------:R-:W-:Y:S01]  /*28a80*/  UIADD3 UR4, UP0, UR40, 0x470, URZ ;  /* 0x0000047028047890 */ /* 0x000fe2000ff1e03f */
[----:B------:R-:W-:Y:S01]  /*28a90*/  IMAD R7, R19, 0x5000, R18 ;  /* 0x0000500013077824 */ /* 0x000fe200078e0212 */
[----:B------:R-:W-:Y:S01]  /*28aa0*/  PLOP3.LUT P0, PT, PT, PT, PT, 0x80, 0x0 ;  /* 0x000000000000781c */ /* 0x000fe20003f0f070 */
[----:B------:R-:W-:Y:S01]  /*28ab0*/  UMOV UR6, 0x0 ;  /* 0x0000000000067882 */ /* 0x000fe20000000000 */
[----:B------:R-:W-:Y:S01]  /*28ac0*/  R2UR UR10, R10 ;  /* 0x000000000a0a72ca */ /* 0x000fe200000e0000 */
[----:B------:R-:W-:Y:S01]  /*28ad0*/  UIADD3.X UR5, URZ, UR41, URZ, UP0, !UPT ;  /* 0x000000293f057290 */ /* 0x000fe200087fe43f */
[----:B------:R-:W-:Y:S01]  /*28ae0*/  IADD3 R7, R7, 0xa400, RZ ;  /* 0x0000a40007077810 */ /* 0x000fe20007ffe0ff */
[----:B------:R-:W-:Y:S01]  /*28af0*/  UMOV UR7, 0x14f00000 ;  /* 0x14f0000000077882 */ /* 0x000fe20000000000 */
[----:B---3--:R-:W-:-:S02]  /*28b00*/  IMAD R6, R8, 0xa0, R6 ;  /* 0x000000a008067824 */ /* 0x008fc400078e0206 */
[----:B------:R-:W-:-:S09]  /*28b10*/  VIADD R8, R5, 0x29870 ;  /* 0x0002987005087836 */ /* 0x000fd20000000000 */
.L_x_614:
[----:B------:R-:W-:-:S13]  /*28b20*/  @P0 ELECT P2, URZ, PT ;  /* 0x00000000003f082f */ /* 0x000fda0003840000 */
[----:B-----5:R-:W-:Y:S02]  /*28b30*/  @P2 R2UR UR13, R17 ;  /* 0x00000000110d22ca */ /* 0x020fe400000e0000 */
[----:B------:R-:W-:Y:S02]  /*28b40*/  @P2 R2UR UR12, R16 ;  /* 0x00000000100c22ca */ /* 0x000fe400000e0000 */
[----:B------:R-:W-:Y:S02]  /*28b50*/  @P2 R2UR UR11, R6 ;  /* 0x00000000060b22ca */ /* 0x000fe400000e0000 */
[----:B------:R-:W-:Y:S02]  /*28b60*/  @P2 R2UR UR9, R8 ;  /* 0x00000000080922ca */ /* 0x000fe400000e0000 */
[----:B------:R-:W-:Y:S02]  /*28b70*/  @P2 R2UR UR8, R7 ;  /* 0x00000000070822ca */ /* 0x000fe400000e0000 */
[----:B------:R-:W-:-:S02]  /*28b80*/  @P2 PLOP3.LUT P0, PT, P2, PT, PT, 0x8, 0x0 ;  /* 0x000000000000281c */ /* 0x000fc4000170e170 */
[----:B------:R-:W-:-:S09]  /*28b90*/  PLOP3.LUT P2, PT, PT, PT, PT, 0x8, 0x0 ;  /* 0x000000000000781c */ /* 0x000fd20003f4e170 */
[----:B------:R3:W-:Y:S02]  /*28ba0*/  UTMALDG.4D [UR8], [UR4], desc[UR6] ;  /* 0x00000608040075b4 */ /* 0x0007e40008019000 */
[----:B---3--:R-:W-:Y:S05]  /*28bb0*/  @P0 BRA.U.ANY `(.L_x_614) ;  /* 0xfffffffd00d80947 */ /* 0x008fea000393ffff */
[----:B------:R-:W3:Y:S01]  /*28bc0*/  SYNCS.PHASECHK.TRANS64.TRYWAIT P0, [R5+URZ+0x29840], R4 ;  /* 0x02984004050075a7 */ /* 0x000ee2000800017f */
[----:B------:R-:W-:Y:S04]  /*28bd0*/  BSSY B1, `(.L_x_615) ;  /* 0x0000002000017945 */ /* 0x000fe80003800000 */
[----:B---3--:R-:W-:Y:S05]  /*28be0*/  @!P0 BRA `(.L_x_616) ;  /* 0x0000005c00f88947 */ /* 0x008fea0003800000 */
.L_x_815:
[----:B------:R-:W-:Y:S05]  /*28bf0*/  BSYNC B1 ;  /* 0x0000000000017941 */ /* 0x000fea0003800000 */
.L_x_615:
[----:B------:R-:W-:Y:S01]  /*28c00*/  BSSY B1, `(.L_x_617) ;  /* 0x000000b000017945 */ /* 0x000fe20003800000 */
[----:B------:R-:W-:Y:S02]  /*28c10*/  IMAD.MOV.U32 R8, RZ, RZ, 0x0 ;  /* 0x00000000ff087424 */ /* 0x000fe400078e00ff */
[----:B0-----:R-:W-:Y:S01]  /*28c20*/  IMAD.MOV.U32 R9, RZ, RZ, 0x14f00000 ;  /* 0x14f00000ff097424 */ /* 0x001fe200078e00ff */
[----:B------:R-:W-:Y:S06]  /*28c30*/  @P1 BRA `(.L_x_618) ;  /* 0x00000000001c1947 */ /* 0x000fec0003800000 */
[----:B------:R-:W0:Y:S01]  /*28c40*/  S2R R7, SR_TID.X ;  /* 0x0000000000077919 */ /* 0x000e220000002100 */
[----:B--23--:R-:W-:-:S04]  /*28c50*/  MOV R4, 0x7800 ;  /* 0x0000780000047802 */ /* 0x00cfc80000000f00 */
[----:B------:R4:W-:Y:S01]  /*28c60*/  SYNCS.ARRIVE.TRANS64 RZ, [R5+URZ+0x29830], R4 ;  /* 0x0298300405ff79a7 */ /* 0x0009e2000800003f */
[----:B0-----:R-:W-:-:S04]  /*28c70*/  LOP3.LUT R7, R7, 0x1f, RZ, 0xc0, !PT ;  /* 0x0000001f07077812 */ /* 0x001fc800078ec0ff */
[----:B------:R-:W-:-:S13]  /*28c80*/  ISETP.NE.AND P0, PT, R7, RZ, PT ;  /* 0x000000ff0700720c */ /* 0x000fda0003f05270 */
[----:B----4-:R-:W-:Y:S05]  /*28c90*/  @!P0 BRA `(.L_x_618) ;  /* 0x0000000000048947 */ /* 0x010fea0003800000 */
[----:B------:R-:W-:Y:S01]  /*28ca0*/  BPT.TRAP 0x1 ;  /* 0x000000040000795c */ /* 0x000fe20000300000 */
.L_x_618:
[----:B------:R-:W-:Y:S05]  /*28cb0*/  BSYNC B1 ;  /* 0x0000000000017941 */ /* 0x000fea0003800000 */
.L_x_617:
        /* <DEDUP_REMOVED lines=9> */
.L_x_619:
        /* <DEDUP_REMOVED lines=15> */
.L_x_620:
        /* <DEDUP_REMOVED lines=11> */
[----:B------:R-:W-:Y:S01]  /*28ef0*/  UMOV UR10, 0x80 ;  /* 0x00000080000a7882 */ /* 0x000fe20000000000 */
[----:B------:R-:W-:Y:S02]  /*28f00*/  R2UR UR7, R9 ;  /* 0x00000000090772ca */ /* 0x000fe400000e0000 */
[----:B------:R-:W-:Y:S02]  /*28f10*/  PLOP3.LUT P0, PT, PT, PT, PT, 0x80, 0x0 ;  /* 0x000000000000781c */ /* 0x000fe40003f0f070 */
[----:B------:R-:W-:-:S11]  /*28f20*/  IADD3 R4, R4, 0x1f400, RZ ;  /* 0x0001f40004047810 */ /* 0x000fd60007ffe0ff */
.L_x_621:
        /* <DEDUP_REMOVED lines=10> */
.L_x_608:
[----:B------:R-:W-:Y:S05]  /*28fd0*/  BSYNC B0 ;  /* 0x0000000000007941 */ /* 0x000fea0003800000 */
.L_x_607:
[----:B------:R-:W-:-:S06]  /*28fe0*/  UISETP.NE.AND UP0, UPT, UR37, 0x3, UPT ;  /* 0x000000032500788c */ /* 0x000fcc000bf05270 */
[----:B------:R-:W-:-:S13]  /*28ff0*/  PLOP3.LUT P0, PT, PT, PT, UP0, 0x80, 0x0 ;  /* 0x000000000000781c */ /* 0x000fda0003f0f008 */
[----:B------:R-:W-:Y:S05]  /*29000*/  @!P0 BRA `(.L_x_622) ;  /* 0x0000000000048947 */ /* 0x000fea0003800000 */
[----:B------:R-:W-:Y:S01]  /*29010*/  BPT.TRAP 0x1 ;  /* 0x000000040000795c */ /* 0x000fe20000300000 */
.L_x_622:
[----:B------:R-:W-:Y:S01]  /*29020*/  IMAD.U32 R4, RZ, RZ, UR39 ;  /* 0x00000027ff047e24 */ /* 0x000fe2000f8e00ff */
[----:B------:R-:W-:Y:S01]  /*29030*/  BSSY B0, `(.L_x_623) ;  /* 0x0000007000007945 */ /* 0x000fe20003800000 */
[----:B------:R-:W-:-:S03]  /*29040*/  IMAD R20, R0, 0x8, R18 ;  /* 0x0000000800147824 */ /* 0x000fc600078e0212 */
[----:B------:R-:W-:Y:S02]  /*29050*/  ISETP.NE.AND P1, PT, R4, 0x3, PT ;  /* 0x000000030400780c */ /* 0x000fe40003f25270 */
[----:B------:R-:W-:-:S04]  /*29060*/  LOP3.LUT R4, R3, 0x1, RZ, 0x3c, !PT ;  /* 0x0000000103047812 */ /* 0x000fc800078e3cff */
[----:B------:R-:W-:-:S04]  /*29070*/  SHF.L.U32 R4, R4, 0x1f, RZ ;  /* 0x0000001f04047819 */ /* 0x000fc800000006ff */
[----:B------:R-:W3:Y:S02]  /*29080*/  SYNCS.PHASECHK.TRANS64.TRYWAIT P0, [R20+URZ+0x29870], R4 ;  /* 0x02987004140075a7 */ /* 0x000ee4000800017f */
[----:B---3--:R-:W-:Y:S05]  /*29090*/  @!P0 BRA `(.L_x_624) ;  /* 0x0000005800e08947 */ /* 0x008fea0003800000 */
.L_x_816:
[----:B------:R-:W-:Y:S05]  /*290a0*/  BSYNC B0 ;  /* 0x0000000000007941 */ /* 0x000fea0003800000 */
.L_x_623:
[----:B------:R-:W-:Y:S05]  /*290b0*/  @!P1 BRA `(.L_x_625) ;  /* 0x0000000000049947 */ /* 0x000fea0003800000 */
[----:B------:R-:W-:Y:S01]  /*290c0*/  BPT.TRAP 0x1 ;  /* 0x000000040000795c */ /* 0x000fe20000300000 */
.L_x_625:
[----:B------:R-:W-:Y:S01]  /*290d0*/  SHF.L.U32 R3, R3, 0x1f, RZ ;  /* 0x0000001f03037819 */ /* 0x000fe200000006ff */
[----:B------:R-:W-:-:S03]  /*290e0*/  IMAD R12, R0, 0x5000, RZ ;  /* 0x00005000000c7824 */ /* 0x000fc600078e02ff */
[----:B------:R-:W4:Y:S02]  /*290f0*/  SYNCS.PHASECHK.TRANS64.TRYWAIT P0, [R20+URZ+0x29860], R3 ;  /* 0x02986003140075a7 */ /* 0x000f24000800017f */
[----:B----4-:R-:W-:Y:S05]  /*29100*/  @!P0 BRA `(.L_x_626) ;  /* 0x0000005800d88947 */ /* 0x010fea0003800000 */
.L_x_817:
[----:B------:R-:W5:Y:S04]  /*29110*/  LDL R0, [R1+0x30] ;  /* 0x0000300001007983 */ /* 0x000f680000100800 */
[----:B------:R-:W2:Y:S01]  /*29120*/  LDL R13, [R1+0x2c] ;  /* 0x00002c00010d7983 */ /* 0x000ea20000100800 */
[----:B------:R-:W-:Y:S05]  /*29130*/  WARPSYNC.ALL ;  /* 0x0000000000007948 */ /* 0x000fea0003800000 */
[----:B0-----:R-:W0:Y:S01]  /*29140*/  S2R R9, SR_TID.X ;  /* 0x0000000000097919 */ /* 0x001e220000002100 */
[----:B------:R-:W-:-:S02]  /*29150*/  MOV R14, 0x40 ;  /* 0x00000040000e7802 */ /* 0x000fc40000000f00 */
[----:B0-----:R-:W-:-:S04]  /*29160*/  LOP3.LUT P0, RZ, R9, 0x4, RZ, 0xc0, !PT ;  /* 0x0000000409ff7812 */ /* 0x001fc8000780c0ff */
[----:B------:R-:W-:Y:S02]  /*29170*/  SEL R14, R14, 0xffffffc0, !P0 ;  /* 0xffffffc00e0e7807 */ /* 0x000fe40004000000 */
[C---:B-----5:R-:W-:Y:S02]  /*29180*/  LOP3.LUT R0, R12.reuse, R0, RZ, 0xfc, !PT ;  /* 0x000000000c007212 */ /* 0x060fe400078efcff */
[----:B--2---:R-:W-:-:S03]  /*29190*/  LOP3.LUT R21, R12, R13, RZ, 0xfc, !PT ;  /* 0x0000000d0c157212 */ /* 0x004fc600078efcff */
[----:B------:R-:W-:-:S04]  /*291a0*/  IMAD.IADD R0, R18, 0x1, R0 ;  /* 0x0000000112007824 */ /* 0x000fc800078e0200 */
[----:B----4-:R-:W-:Y:S01]  /*291b0*/  IMAD.IADD R3, R14, 0x1, R0 ;  /* 0x000000010e037824 */ /* 0x010fe200078e0200 */
[----:B---3--:R-:W0:Y:S01]  /*291c0*/  LDSM.16.MT88.4 R4, [R0+0xa400] ;  /* 0x00a400000004783b */ /* 0x008e220000004200 */
        /* <DEDUP_REMOVED lines=68> */
.L_x_627:
[----:B------:R-:W3:Y:S01]  /*29610*/  S2R R0, SR_TID.X ;  /* 0x0000000000007919 */ /* 0x000ee20000002100 */
[----:B0-----:R0:W-:Y:S01]  /*29620*/  SYNCS.ARRIVE.TRANS64.A1T0 RZ, [R20+URZ+0x29850], RZ ;  /* 0x029850ff14ff79a7 */ /* 0x0011e2000810003f */
[----:B---3--:R-:W-:Y:S02]  /*29630*/  LOP3.LUT R3, R0, 0x7f, RZ, 0xc0, !PT ;  /* 0x0000007f00037812 */ /* 0x008fe400078ec0ff */
[----:B------:R-:W3:Y:S01]  /*29640*/  LDL R0, [R1+0x20] ;  /* 0x0000200001007983 */ /* 0x000ee20000100800 */
[----:B------:R-:W-:Y:S01]  /*29650*/  BAR.SYNC.DEFER_BLOCKING 0x2, 0x80 ;  /* 0x0082000000007b1d */ /* 0x000fe20000010000 */
[----:B------:R-:W-:-:S05]  /*29660*/  ISETP.NE.AND P0, PT, R3, RZ, PT ;  /* 0x000000ff0300720c */ /* 0x000fca0003f05270 */
[----:B------:R4:W5:Y:S08]  /*29670*/  LDL R3, [R1+0x18] ;  /* 0x0000180001037983 */ /* 0x0009700000100800 */
[----:B0-----:R-:W-:-:S05]  /*29680*/  @!P0 VIADD R20, R20, 0x29880 ;  /* 0x0002988014148836 */ /* 0x001fca0000000000 */
[----:B------:R-:W-:-:S04]  /*29690*/  @!P0 PRMT R20, RZ, 0x654, R20 ;  /* 0x00000654ff148816 */ /* 0x000fc80000000014 */
[----:B------:R4:W-:Y:S01]  /*296a0*/  @!P0 SYNCS.ARRIVE.TRANS64.RED.A1T0 RZ, [R20+URZ], RZ ;  /* 0x000000ff14ff89a7 */ /* 0x0009e2000810043f */
[C---:B---3--:R-:W-:Y:S01]  /*296b0*/  ISETP.GT.AND P0, PT, R2.reuse, R0, PT ;  /* 0x000000000200720c */ /* 0x048fe20003f04270 */
[----:B------:R-:W-:Y:S01]  /*296c0*/  IMAD.MOV.U32 R0, RZ, RZ, R19 ;  /* 0x000000ffff007224 */ /* 0x000fe200078e0013 */
[----:B------:R-:W-:-:S11]  /*296d0*/  IADD3 R2, R2, -0x1, RZ ;  /* 0xffffffff02027810 */ /* 0x000fd60007ffe0ff */
[----:B----4-:R-:W-:Y:S05]  /*296e0*/  @P0 BRA `(.L_x_628) ;  /* 0xfffffff000040947 */ /* 0x010fea000383ffff */
.L_x_606:
[----:B------:R-:W3:Y:S01]  /*296f0*/  S2R R4, SR_TID.X ;  /* 0x0000000000047919 */ /* 0x000ee20000002100 */
[----:B------:R-:W-:Y:S01]  /*29700*/  BSSY B0, `(.L_x_629) ;  /* 0x0000011000007945 */ /* 0x000fe20003800000 */
[----:B---3--:R-:W-:-:S04]  /*29710*/  LOP3.LUT R4, R4, 0x7f, RZ, 0xc0, !PT ;  /* 0x0000007f04047812 */ /* 0x008fc800078ec0ff */
[----:B------:R-:W-:-:S13]  /*29720*/  ISETP.NE.AND P0, PT, R4, RZ, PT ;  /* 0x000000ff0400720c */ /* 0x000fda0003f05270 */
[----:B------:R-:W-:Y:S05]  /*29730*/  @P0 BRA `(.L_x_630) ;  /* 0x0000000000340947 */ /* 0x000fea0003800000 */
[----:B------:R-:W3:Y:S01]  /*29740*/  S2R R2, SR_LANEID ;  /* 0x0000000000027919 */ /* 0x000ee20000000000 */
[----:B------:R-:W-:Y:S01]  /*29750*/  VOTEU.ANY UR4, UPT, PT ;  /* 0x0000000000047886 */ /* 0x000fe200038e0100 */
[----:B--2---:R-:W2:Y:S01]  /*29760*/  LDC.64 R4, c[0x0][0xc60] ;  /* 0x00031800ff047b82 */ /* 0x004ea20000000a00 */
[----:B----4-:R-:W3:Y:S02]  /*29770*/  FLO.U32 R0, UR4 ;  /* 0x0000000400007d00 */ /* 0x010ee400080e0000 */
[----:B---3--:R-:W-:-:S06]  /*29780*/  ISETP.EQ.U32.AND P1, PT, R0, R2, PT ;  /* 0x000000020000720c */ /* 0x008fcc0003f22070 */
[----:B------:R-:W2:Y:S07]  /*29790*/  POPC R2, UR4 ;  /* 0x0000000400027d09 */ /* 0x000eae0008000000 */
[----:B--2---:R-:W2:Y:S04]  /*297a0*/  @P1 ATOMG.E.ADD.STRONG.GPU PT, R2, desc[UR54][R4.64], R2 ;  /* 0x00000002040219a8 */ /* 0x004ea800081ee1f6 */
[----:B--2---:R2:W3:Y:S02]  /*297b0*/  SHFL.IDX PT, R2, R2, R0, 0x1f ;  /* 0x00001f0002027589 */ /* 0x0044e400000e0000 */
[----:B--2---:R-:W2:Y:S02]  /*297c0*/  S2R R0, SR_LTMASK ;  /* 0x0000000000007919 */ /* 0x004ea40000003900 */
[----:B--2---:R-:W-:-:S06]  /*297d0*/  LOP3.LUT R0, R0, UR4, RZ, 0xc0, !PT ;  /* 0x0000000400007c12 */ /* 0x004fcc000f8ec0ff */
[----:B------:R-:W3:Y:S02]  /*297e0*/  POPC R0, R0 ;  /* 0x0000000000007309 */ /* 0x000ee40000000000 */
[----:B---3--:R-:W-:-:S05]  /*297f0*/  IADD3 R0, R2, UR38, R0 ;  /* 0x0000002602007c10 */ /* 0x008fca000fffe000 */
[----:B------:R3:W-:Y:S02]  /*29800*/  STL [R1], R0 ;  /* 0x0000000001007387 */ /* 0x0007e40000100800 */
.L_x_630:
[----:B------:R-:W-:Y:S05]  /*29810*/  BSYNC B0 ;  /* 0x0000000000007941 */ /* 0x000fea0003800000 */
.L_x_629:
[----:B------:R-:W-:-:S06]  /*29820*/  UISETP.NE.AND UP0, UPT, UR37, 0x3, UPT ;  /* 0x000000032500788c */ /* 0x000fcc000bf05270 */
[----:B------:R-:W-:-:S13]  /*29830*/  PLOP3.LUT P1, PT, PT, PT, UP0, 0x80, 0x0 ;  /* 0x000000000000781c */ /* 0x000fda0003f2f008 */
[----:B------:R-:W-:Y:S05]  /*29840*/  @!P1 BRA `(.L_x_631) ;  /* 0x0000000000049947 */ /* 0x000fea0003800000 */
[----:B------:R-:W-:Y:S01]  /*29850*/  BPT.TRAP 0x1 ;  /* 0x000000040000795c */ /* 0x000fe20000300000 */
.L_x_631:
[----:B------:R-:W2:Y:S01]  /*29860*/  LDL R2, [R1+0x18] ;  /* 0x0000180001027983 */ /* 0x000ea20000100800 */
[----:B---34-:R-:W-:Y:S01]  /*29870*/  IMAD.U32 R0, RZ, RZ, UR39 ;  /* 0x00000027ff007e24 */ /* 0x018fe2000f8e00ff */
[----:B------:R-:W-:Y:S01]  /*29880*/  BSSY B0, `(.L_x_632) ;  /* 0x0000007000007945 */ /* 0x000fe20003800000 */
[----:B------:R-:W-:-:S03]  /*29890*/  IMAD R16, R19, 0x8, R18 ;  /* 0x0000000813107824 */ /* 0x000fc600078e0212 */
[----:B------:R-:W-:Y:S02]  /*298a0*/  ISETP.NE.AND P2, PT, R0, 0x3, PT ;  /* 0x000000030000780c */ /* 0x000fe40003f45270 */
[----:B--2---:R-:W-:-:S04]  /*298b0*/  LOP3.LUT R0, R2, 0x1, RZ, 0x3c, !PT ;  /* 0x0000000102007812 */ /* 0x004fc800078e3cff */
[----:B------:R-:W-:-:S04]  /*298c0*/  SHF.L.U32 R0, R0, 0x1f, RZ ;  /* 0x0000001f00007819 */ /* 0x000fc800000006ff */
[----:B------:R-:W2:Y:S02]  /*298d0*/  SYNCS.PHASECHK.TRANS64.TRYWAIT P1, [R16+URZ+0x29870], R0 ;  /* 0x02987000100075a7 */ /* 0x000ea4000802017f */
[----:B--2---:R-:W-:Y:S05]  /*298e0*/  @!P1 BRA `(.L_x_633) ;  /* 0x0000005000f49947 */ /* 0x004fea0003800000 */
.L_x_818:
[----:B------:R-:W-:Y:S05]  /*298f0*/  BSYNC B0 ;  /* 0x0000000000007941 */ /* 0x000fea0003800000 */
.L_x_632:
[----:B------:R-:W-:Y:S05]  /*29900*/  @!P2 BRA `(.L_x_634) ;  /* 0x000000000004a947 */ /* 0x000fea0003800000 */
[----:B------:R-:W-:Y:S01]  /*29910*/  BPT.TRAP 0x1 ;  /* 0x000000040000795c */ /* 0x000fe20000300000 */
.L_x_634:
[----:B--2---:R-:W2:Y:S02]  /*29920*/  LDL R0, [R1+0x18] ;  /* 0x0000180001007983 */ /* 0x004ea40000100800 */
[----:B--2---:R-:W-:-:S04]  /*29930*/  SHF.L.U32 R0, R0, 0x1f, RZ ;  /* 0x0000001f00007819 */ /* 0x004fc800000006ff */
[----:B------:R-:W2:Y:S02]  /*29940*/  SYNCS.PHASECHK.TRANS64.TRYWAIT P1, [R16+URZ+0x29860], R0 ;  /* 0x02986000100075a7 */ /* 0x000ea4000802017f */
[----:B--2---:R-:W-:Y:S05]  /*29950*/  @!P1 BRA `(.L_x_635) ;  /* 0x0000005000ec9947 */ /* 0x004fea0003800000 */
.L_x_819:
[----:B------:R-:W3:Y:S04]  /*29960*/  LDL R2, [R1+0x30] ;  /* 0x0000300001027983 */ /* 0x000ee80000100800 */
[----:B------:R-:W4:Y:S01]  /*29970*/  LDL R12, [R1+0x2c] ;  /* 0x00002c00010c7983 */ /* 0x000f220000100800 */
[----:B--2---:R-:W-:Y:S01]  /*29980*/  IMAD R0, R19, 0x5000, RZ ;  /* 0x0000500013007824 */ /* 0x004fe200078e02ff */
[----:B------:R-:W-:Y:S05]  /*29990*/  WARPSYNC.ALL ;  /* 0x0000000000007948 */ /* 0x000fea0003800000 */
[----:B-----5:R-:W2:Y:S02]  /*299a0*/  S2R R3, SR_TID.X ;  /* 0x0000000000037919 */ /* 0x020ea40000002100 */
[----:B--2---:R-:W-:Y:S01]  /*299b0*/  LOP3.LUT P1, RZ, R3, 0x4, RZ, 0xc0, !PT ;  /* 0x0000000403ff7812 */ /* 0x004fe2000782c0ff */
[----:B------:R-:W-:-:S05]  /*299c0*/  IMAD.MOV.U32 R3, RZ, RZ, 0x40 ;  /* 0x00000040ff037424 */ /* 0x000fca00078e00ff */
[----:B------:R-:W-:Y:S02]  /*299d0*/  SEL R3, R3, 0xffffffc0, !P1 ;  /* 0xffffffc003037807 */ /* 0x000fe40004800000 */
[----:B---3--:R-:W-:-:S04]  /*299e0*/  LOP3.LUT R2, R0, R2, RZ, 0xfc, !PT ;  /* 0x0000000200027212 */ /* 0x008fc800078efcff */
[----:B------:R-:W-:Y:S02]  /*299f0*/  IADD3 R2, R18, R2, RZ ;  /* 0x0000000212027210 */ /* 0x000fe40007ffe0ff */
[----:B----4-:R-:W-:-:S03]  /*29a00*/  LOP3.LUT R0, R0, R12, RZ, 0xfc, !PT ;  /* 0x0000000c00007212 */ /* 0x010fc600078efcff */
[----:B0-----:R-:W0:Y:S01]  /*29a10*/  LDSM.16.MT88.4 R4, [R2+0xa400] ;  /* 0x00a400000204783b */ /* 0x001e220000004200 */
[----:B------:R-:W-:Y:S02]  /*29a20*/  IMAD.IADD R3, R3, 0x1, R2 ;  /* 0x0000000103037824 */ /* 0x000fe400078e0202 */
[----:B------:R-:W-:Y:S01]  /*29a30*/  IMAD.IADD R0, R18, 0x1, R0 ;  /* 0x0000000112007824 */ /* 0x000fe200078e0200 */
[C-C-:B0-----:R-:W-:Y:S02]  /*29a40*/  PRMT R8, R4.reuse, 0x6420, R5.reuse ;  /* 0x0000642004087816 */ /* 0x141fe40000000005 */
[----:B------:R-:W-:Y:S02]  /*29a50*/  PRMT R9, R4, 0x7531, R5 ;  /* 0x0000753104097816 */ /* 0x000fe40000000005 */
[C-C-:B------:R-:W-:Y:S02]  /*29a60*/  PRMT R10, R6.reuse, 0x6420, R7.reuse ;  /* 0x00006420060a7816 */ /* 0x140fe40000000007 */
[----:B------:R-:W-:-:S02]  /*29a70*/  PRMT R11, R6, 0x7531, R7 ;  /* 0x00007531060b7816 */ /* 0x000fc40000000007 */
[----:B------:R-:W0:Y:S04]  /*29a80*/  LDSM.16.MT88.4 R4, [R3+0xa400] ;  /* 0x00a400000304783b */ /* 0x000e280000004200 */
[----:B------:R0:W-:Y:S02]  /*29a90*/  STSM.16.M88.4 [R0+0x400], R8 ;  /* 0x0004000800007844 */ /* 0x0001e40000000200 */
        /* <DEDUP_REMOVED lines=61> */
.L_x_636:
[----:B------:R-:W3:Y:S01]  /*29e70*/  LDL.LU R2, [R1+0x18] ;  /* 0x0000180001027983 */ /* 0x000ee20000300800 */
[----:B0-----:R0:W-:Y:S01]  /*29e80*/  SYNCS.ARRIVE.TRANS64.A1T0 RZ, [R16+URZ+0x29850], RZ ;  /* 0x029850ff10ff79a7 */ /* 0x0011e2000810003f */
[----:B------:R-:W-:Y:S01]  /*29e90*/  VIADD R19, R19, 0x1 ;  /* 0x0000000113137836 */ /* 0x000fe20000000000 */
[----:B0-----:R-:W-:-:S04]  /*29ea0*/  @!P0 IADD3 R16, R16, 0x29880, RZ ;  /* 0x0002988010108810 */ /* 0x001fc80007ffe0ff */
[----:B------:R-:W-:Y:S01]  /*29eb0*/  @!P0 PRMT R16, RZ, 0x654, R16 ;  /* 0x00000654ff108816 */ /* 0x000fe20000000010 */
[----:B------:R-:W-:Y:S06]  /*29ec0*/  BAR.SYNC.DEFER_BLOCKING 0x2, 0x80 ;  /* 0x0082000000007b1d */ /* 0x000fec0000010000 */
[----:B------:R0:W-:Y:S01]  /*29ed0*/  @!P0 SYNCS.ARRIVE.TRANS64.RED.A1T0 RZ, [R16+URZ], RZ ;  /* 0x000000ff10ff89a7 */ /* 0x0001e2000810043f */
[----:B------:R-:W-:-:S04]  /*29ee0*/  ISETP.NE.AND P0, PT, R19, 0x2, PT ;  /* 0x000000021300780c */ /* 0x000fc80003f05270 */
[----:B--2---:R-:W-:Y:S02]  /*29ef0*/  SEL R0, RZ, 0x1, P0 ;  /* 0x00000001ff007807 */ /* 0x004fe40000000000 */
[----:B------:R-:W-:Y:S02]  /*29f00*/  SEL R19, R19, RZ, P0 ;  /* 0x000000ff13137207 */ /* 0x000fe40000000000 */
[----:B---3--:R-:W-:-:S05]  /*29f10*/  LOP3.LUT R2, R2, R0, RZ, 0x3c, !PT ;  /* 0x0000000002027212 */ /* 0x008fca00078e3cff */
[----:B------:R0:W-:Y:S02]  /*29f20*/  STL [R1+0x18], R2 ;  /* 0x0000180201007387 */ /* 0x0001e40000100800 */
.L_x_581:
[----:B--2---:R-:W2:Y:S02]  /*29f30*/  LDL R0, [R1+0x10] ;  /* 0x0000100001007983 */ /* 0x004ea40000100800 */
[----:B--2---:R-:W-:-:S13]  /*29f40*/  LOP3.LUT P0, RZ, R0, 0x2, RZ, 0xc0, !PT ;  /* 0x0000000200ff7812 */ /* 0x004fda000780c0ff */
[----:B------:R-:W-:Y:S05]  /*29f50*/  @!P0 BRA `(.L_x_637) ;  /* 0x00000000002c8947 */ /* 0x000fea0003800000 */
[----:B------:R-:W-:Y:S05]  /*29f60*/  WARPSYNC.ALL ;  /* 0x0000000000007948 */ /* 0x000fea0003800000 */
[----:B------:R-:W2:Y:S08]  /*29f70*/  S2UR UR5, SR_CgaCtaId ;  /* 0x00000000000579c3 */ /* 0x000eb00000008800 */
[----:B------:R-:W-:Y:S06]  /*29f80*/  BAR.SYNC.DEFER_BLOCKING 0x5, 0x180 ;  /* 0x0146000000007b1d */ /* 0x000fec0000010000 */
[----:B------:R-:W-:-:S02]  /*29f90*/  UMOV UR4, 0x400 ;  /* 0x0000040000047882 */ /* 0x000fc40000000000 */
[----:B--2---:R-:W-:-:S06]  /*29fa0*/  ULEA UR4, UR5, UR4, 0x18 ;  /* 0x0000000405047291 */ /* 0x004fcc000f8ec03f */
[----:B------:R-:W-:-:S05]  /*29fb0*/  IMAD.U32 R18, RZ, RZ, UR4 ;  /* 0x00000004ff127e24 */ /* 0x000fca000f8e00ff */
[----:B01----:R-:W0:Y:S04]  /*29fc0*/  LDS.128 R4, [R18+0x298d0] ;  /* 0x0298d00012047984 */ /* 0x003e280000000c00 */
[----:B0-----:R1:W-:Y:S04]  /*29fd0*/  STL.64 [R1], R4 ;  /* 0x0000000401007387 */ /* 0x0013e80000100a00 */
[----:B------:R1:W-:Y:S01]  /*29fe0*/  STL.64 [R1+0x8], R6 ;  /* 0x0000080601007387 */ /* 0x0003e20000100a00 */
[----:B------:R-:W-:Y:S06]  /*29ff0*/  BAR.ARV 0x4, 0x180 ;  /* 0x0106000000007b1d */ /* 0x000fec0000002000 */
[----:B------:R-:W-:Y:S05]  /*2a000*/  BRA `(.L_x_638) ;  /* 0x0000000c00247947 */ /* 0x000fea0003800000 */
.L_x_637:
[----:B------:R-:W0:Y:S01]  /*2a010*/  S2R R0, SR_TID.X ;  /* 0x0000000000007919 */ /* 0x000e220000002100 */
[----:B------:R-:W-:Y:S01]  /*2a020*/  UMOV UR4, 0xffffffff ;  /* 0xffffffff00047882 */ /* 0x000fe20000000000 */
[----:B0-----:R-:W-:-:S04]  /*2a030*/  LOP3.LUT R16, R0, 0x1f, RZ, 0xc0, !PT ;  /* 0x0000001f00107812 */ /* 0x001fc800078ec0ff */
[----:B------:R-:W-:Y:S01]  /*2a040*/  ISETP.NE.AND P0, PT, R16, 0x1f, PT ;  /* 0x0000001f1000780c */ /* 0x000fe20003f05270 */
[----:B------:R-:W-:-:S12]  /*2a050*/  BRA.DIV UR4, `(.L_x_639) ;  /* 0x0000004e04407947 */ /* 0x000fd8000b800000 */
[----:B------:R-:W2:Y:S01]  /*2a060*/  LDL.LU R2, [R1] ;  /* 0x0000000001027983 */ /* 0x000ea20000300800 */
[----:B------:R-:W-:-:S03]  /*2a070*/  ULDC UR4, c[0x0][0xc3c] ;  /* 0x00030f0000047ab9 */ /* 0x000fc60000000800 */
[----:B------:R-:W3:Y:S01]  /*2a080*/  LDL R7, [R1+0xc] ;  /* 0x00000c0001077983 */ /* 0x000ee20000100800 */
[----:B--2---:R-:W-:Y:S01]  /*2a090*/  MOV R10, R2 ;  /* 0x00000002000a7202 */ /* 0x004fe20000000f00 */
[----:B---3--:R-:W-:-:S05]  /*2a0a0*/  IMAD.IADD R0, R7, 0x1, R16 ;  /* 0x0000000107007824 */ /* 0x008fca00078e0210 */
[----:B------:R-:W-:-:S13]  /*2a0b0*/  ISETP.GE.OR P1, PT, R0, UR4, !P0 ;  /* 0x0000000400007c0c */ /* 0x000fda000c726670 */
[----:B------:R-:W0:Y:S08]  /*2a0c0*/  @!P1 LDC.64 R2, c[0x0][0xc80] ;  /* 0x00032000ff029b82 */ /* 0x000e300000000a00 */
[----:B-1----:R-:W1:Y:S01]  /*2a0d0*/  @!P1 LDC.64 R6, c[0x0][0xc78] ;  /* 0x00031e00ff069b82 */ /* 0x002e620000000a00 */
[----:B0-----:R-:W-:-:S05]  /*2a0e0*/  @!P1 IMAD.WIDE R2, R0, 0x4, R2 ;  /* 0x0000000400029825 */ /* 0x001fca00078e0202 */
[----:B------:R1:W2:Y:S02]  /*2a0f0*/  @!P1 LDG.E R8, desc[UR54][R2.64] ;  /* 0x0000003602089981 */ /* 0x0002a4000c1e1900 */
[----:B-1----:R-:W-:-:S06]  /*2a100*/  @!P1 IMAD.WIDE R2, R0, 0x4, R6 ;  /* 0x0000000400029825 */ /* 0x002fcc00078e0206 */
[----:B------:R-:W3:Y:S01]  /*2a110*/  @!P1 LDG.E R2, desc[UR54][R2.64] ;  /* 0x0000003602029981 */ /* 0x000ee2000c1e1900 */
[----:B------:R-:W-:Y:S01]  /*2a120*/  IMAD.MOV.U32 R6, RZ, RZ, RZ ;  /* 0x000000ffff067224 */ /* 0x000fe200078e00ff */
[C---:B------:R-:W-:Y:S01]  /*2a130*/  ISETP.GE.U32.AND P2, PT, R16.reuse, 0x2, PT ;  /* 0x000000021000780c */ /* 0x040fe20003f46070 */
[----:B------:R-:W-:Y:S01]  /*2a140*/  IMAD.MOV.U32 R4, RZ, RZ, RZ ;  /* 0x000000ffff047224 */ /* 0x000fe200078e00ff */
[C---:B------:R-:W-:Y:S01]  /*2a150*/  ISETP.GE.U32.AND P3, PT, R16.reuse, 0x4, PT ;  /* 0x000000041000780c */ /* 0x040fe20003f66070 */
[----:B------:R-:W-:Y:S01]  /*2a160*/  SHFL.IDX PT, R5, R10, RZ, 0x1f ;  /* 0x00001fff0a057589 */ /* 0x000fe200000e0000 */
[C---:B------:R-:W-:Y:S02]  /*2a170*/  ISETP.GE.U32.AND P4, PT, R16.reuse, 0x8, PT ;  /* 0x000000081000780c */ /* 0x040fe40003f86070 */
[----:B------:R-:W-:Y:S01]  /*2a180*/  ISETP.GE.U32.AND P5, PT, R16, 0x10, PT ;  /* 0x000000101000780c */ /* 0x000fe20003fa6070 */
[----:B------:R-:W-:Y:S01]  /*2a190*/  SHFL.IDX PT, R0, R10, 0x1, 0x1f ;  /* 0x00201f000a007f89 */ /* 0x000fe200000e0000 */
[----:B--2---:R-:W-:-:S02]  /*2a1a0*/  @!P1 IMAD.MOV.U32 R4, RZ, RZ, R8 ;  /* 0x000000ffff049224 */ /* 0x004fc400078e0008 */
[----:B------:R-:W-:Y:S01]  /*2a1b0*/  IMAD.MOV.U32 R8, RZ, RZ, RZ ;  /* 0x000000ffff087224 */ /* 0x000fe200078e00ff */
[----:B---3--:R-:W-:Y:S02]  /*2a1c0*/  @!P1 MOV R6, R2 ;  /* 0x0000000200069202 */ /* 0x008fe40000000f00 */
[----:B------:R-:W-:-:S03]  /*2a1d0*/  ISETP.NE.AND P1, PT, R16, RZ, PT ;  /* 0x000000ff1000720c */ /* 0x000fc60003f25270 */
[----:B------:R-:W-:-:S05]  /*2a1e0*/  IMAD R2, R6, R4, RZ ;  /* 0x0000000406027224 */ /* 0x000fca00078e02ff */
        /* <DEDUP_REMOVED lines=15> */
[----:B------:R0:W1:Y:S02]  /*2a2e0*/  SHFL.IDX PT, R9, R3, 0x1f, 0x1f ;  /* 0x03e01f0003097f89 */ /* 0x00006400000e0000 */
.L_x_829:
[----:B------:R-:W-:Y:S01]  /*2a2f0*/  ULDC UR4, c[0x0][0xc38] ;  /* 0x00030e0000047ab9 */ /* 0x000fe20000000800 */
[----:B------:R-:W-:Y:S02]  /*2a300*/  IMAD.MOV.U32 R7, RZ, RZ, R3 ;  /* 0x000000ffff077224 */ /* 0x000fe400078e0003 */
[----:B------:R-:W-:-:S04]  /*2a310*/  IMAD.U32 R2, RZ, RZ, UR4 ;  /* 0x00000004ff027e24 */ /* 0x000fc8000f8e00ff */
[----:B-1----:R-:W-:-:S05]  /*2a320*/  IMAD R9, R9, R2, RZ ;  /* 0x0000000209097224 */ /* 0x002fca00078e02ff */
[----:B------:R-:W-:-:S04]  /*2a330*/  IADD3 R0, R0, R9, RZ ;  /* 0x0000000900007210 */ /* 0x000fc80007ffe0ff */
[----:B------:R-:W-:-:S13]  /*2a340*/  ISETP.GT.AND P6, PT, R0, R5, PT ;  /* 0x000000050000720c */ /* 0x000fda0003fc4270 */
[----:B------:R-:W-:Y:S05]  /*2a350*/  @P6 BRA `(.L_x_640) ;  /* 0x0000000000ac6947 */ /* 0x000fea0003800000 */
.L_x_643:
[----:B0-----:R-:W2:Y:S01]  /*2a360*/  LDL.LU R3, [R1+0xc] ;  /* 0x00000c0001037983 */ /* 0x001ea20000300800 */
[----:B------:R-:W0:Y:S01]  /*2a370*/  LDC R2, c[0x0][0xc3c] ;  /* 0x00030f00ff027b82 */ /* 0x000e220000000800 */
[----:B--2---:R-:W-:-:S05]  /*2a380*/  VIADD R3, R3, 0x1f ;  /* 0x0000001f03037836 */ /* 0x004fca0000000000 */
[----:B0-----:R-:W-:-:S13]  /*2a390*/  ISETP.GE.AND P6, PT, R3, R2, PT ;  /* 0x000000020300720c */ /* 0x001fda0003fc6270 */
[----:B------:R-:W-:Y:S05]  /*2a3a0*/  @P6 BRA `(.L_x_641) ;  /* 0x0000000400d46947 */ /* 0x000fea0003800000 */
[----:B------:R-:W0:Y:S01]  /*2a3b0*/  S2R R4, SR_TID.X ;  /* 0x0000000000047919 */ /* 0x000e220000002100 */
[----:B------:R1:W-:Y:S01]  /*2a3c0*/  STL [R1+0xc], R3 ;  /* 0x00000c0301007387 */ /* 0x0003e20000100800 */
[----:B0-----:R-:W-:-:S05]  /*2a3d0*/  LOP3.LUT R4, R4, 0x1f, RZ, 0xc0, !PT ;  /* 0x0000001f04047812 */ /* 0x001fca00078ec0ff */
[----:B------:R-:W-:Y:S01]  /*2a3e0*/  IMAD.IADD R6, R3, 0x1, R4 ;  /* 0x0000000103067824 */ /* 0x000fe200078e0204 */
[----:B------:R-:W-:-:S04]  /*2a3f0*/  MOV R4, RZ ;  /* 0x000000ff00047202 */ /* 0x000fc80000000f00 */
[----:B------:R-:W-:-:S13]  /*2a400*/  ISETP.GE.OR P6, PT, R6, R2, !P0 ;  /* 0x000000020600720c */ /* 0x000fda00047c6670 */
[----:B-1----:R-:W0:Y:S02]  /*2a410*/  @!P6 LDC.64 R2, c[0x0][0xc80] ;  /* 0x00032000ff02eb82 */ /* 0x002e240000000a00 */
[----:B0-----:R-:W-:-:S05]  /*2a420*/  @!P6 IMAD.WIDE R2, R6, 0x4, R2 ;  /* 0x000000040602e825 */ /* 0x001fca00078e0202 */
[----:B------:R0:W2:Y:S02]  /*2a430*/  @!P6 LDG.E R4, desc[UR54][R2.64] ;  /* 0x000000360204e981 */ /* 0x0000a4000c1e1900 */
[----:B0-----:R-:W0:Y:S02]  /*2a440*/  @!P6 LDC.64 R2, c[0x0][0xc78] ;  /* 0x00031e00ff02eb82 */ /* 0x001e240000000a00 */
[----:B0-----:R-:W-:-:S04]  /*2a450*/  @!P6 IMAD.WIDE R2, R6, 0x4, R2 ;  /* 0x000000040602e825 */ /* 0x001fc800078e0202 */
[----:B------:R-:W-:-:S06]  /*2a460*/  IMAD.MOV.U32 R6, RZ, RZ, RZ ;  /* 0x000000ffff067224 */ /* 0x000fcc00078e00ff */
[----:B------:R-:W2:Y:S01]  /*2a470*/  @!P6 LDG.E R6, desc[UR54][R2.64] ;  /* 0x000000360206e981 */ /* 0x000ea2000c1e1900 */
[----:B------:R-:W-:Y:S01]  /*2a480*/  UMOV UR4, 0xffffffff ;  /* 0xffffffff00047882 */ /* 0x000fe20000000000 */
[----:B--2---:R-:W-:Y:S02]  /*2a490*/  IMAD R2, R6, R4, RZ ;  /* 0x0000000406027224 */ /* 0x004fe400078e02ff */
[----:B------:R-:W-:Y:S05]  /*2a4a0*/  BRA.DIV UR4, `(.L_x_642) ;  /* 0x0000004e048c7947 */ /* 0x000fea000b800000 */
        /* <DEDUP_REMOVED lines=15> */
[----:B------:R0:W1:Y:S02]  /*2a5a0*/  SHFL.IDX PT, R9, R7, 0x1f, 0x1f ;  /* 0x03e01f0007097f89 */ /* 0x00006400000e0000 */
.L_x_837:
[----:B------:R-:W-:Y:S02]  /*2a5b0*/  ULDC UR4, c[0x0][0xc38] ;  /* 0x00030e0000047ab9 */ /* 0x000fe40000000800 */
[----:B------:R-:W-:-:S04]  /*2a5c0*/  IMAD.U32 R2, RZ, RZ, UR4 ;  /* 0x00000004ff027e24 */ /* 0x000fc8000f8e00ff */
[----:B-1----:R-:W-:-:S05]  /*2a5d0*/  IMAD R9, R9, R2, RZ ;  /* 0x0000000209097224 */ /* 0x002fca00078e02ff */
[----:B------:R-:W-:-:S04]  /*2a5e0*/  IADD3 R0, R9, R0, RZ ;  /* 0x0000000009007210 */ /* 0x000fc80007ffe0ff */
[----:B------:R-:W-:-:S13]  /*2a5f0*/  ISETP.GT.AND P6, PT, R0, R5, PT ;  /* 0x000000050000720c */ /* 0x000fda0003fc4270 */
[----:B------:R-:W-:Y:S05]  /*2a600*/  @!P6 BRA `(.L_x_643) ;  /* 0xfffffffc0054e947 */ /* 0x000fea000383ffff */
.L_x_640:
[----:B------:R-:W-:Y:S01]  /*2a610*/  IMAD.IADD R9, R0, 0x1, -R9 ;  /* 0x0000000100097824 */ /* 0x000fe200078e0a09 */
[----:B------:R-:W-:-:S03]  /*2a620*/  UMOV UR4, 0xffffffff ;  /* 0xffffffff00047882 */ /* 0x000fc60000000000 */
[----:B------:R-:W-:-:S05]  /*2a630*/  IMAD R0, R7, R2, R9 ;  /* 0x0000000207007224 */ /* 0x000fca00078e0209 */
[----:B------:R-:W-:Y:S01]  /*2a640*/  ISETP.GT.AND P6, PT, R0, R5, PT ;  /* 0x000000050000720c */ /* 0x000fe20003fc4270 */
[----:B------:R-:W-:-:S12]  /*2a650*/  BRA.DIV UR4, `(.L_x_644) ;  /* 0x0000004e04f87947 */ /* 0x000fd8000b800000 */
[----:B0-----:R-:W-:-:S04]  /*2a660*/  VOTE.ANY R3, PT, !P6 ;  /* 0x0000000000037806 */ /* 0x001fc800070e0100 */
[----:B------:R-:W0:Y:S02]  /*2a670*/  POPC R0, R3 ;  /* 0x0000000300007309 */ /* 0x000e240000000000 */
[----:B0-----:R0:W1:Y:S04]  /*2a680*/  SHFL.IDX PT, R4, R4, R0, 0x1f ;  /* 0x00001f0004047589 */ /* 0x00106800000e0000 */
[----:B------:R0:W2:Y:S02]  /*2a690*/  SHFL.IDX PT, R6, R6, R0, 0x1f ;  /* 0x00001f0006067589 */ /* 0x0000a400000e0000 */
.L_x_842:
[----:B------:R-:W-:-:S13]  /*2a6a0*/  ISETP.NE.AND P0, PT, R3, RZ, PT ;  /* 0x000000ff0300720c */ /* 0x000fda0003f05270 */
[----:B------:R-:W-:Y:S05]  /*2a6b0*/  @!P0 BRA `(.L_x_645) ;  /* 0x0000000000148947 */ /* 0x000fea0003800000 */
[----:B------:R-:W-:Y:S01]  /*2a6c0*/  UMOV UR4, 0xffffffff ;  /* 0xffffffff00047882 */ /* 0x000fe20000000000 */
[----:B------:R-:W-:Y:S02]  /*2a6d0*/  VIADD R12, R0, 0xffffffff ;  /* 0xffffffff000c7836 */ /* 0x000fe40000000000 */
[----:B------:R-:W-:Y:S05]  /*2a6e0*/  BRA.DIV UR4, `(.L_x_646) ;  /* 0x0000005204307947 */ /* 0x000fea000b800000 */
[----:B------:R3:W4:Y:S02]  /*2a6f0*/  SHFL.IDX PT, R7, R7, R12, 0x1f ;  /* 0x00001f0c07077589 */ /* 0x00072400000e0000 */
.L_x_845:
[----:B----4-:R-:W-:-:S07]  /*2a700*/  IMAD.MOV.U32 R8, RZ, RZ, R7 ;  /* 0x000000ffff087224 */ /* 0x010fce00078e0007 */
.L_x_645:
[----:B------:R-:W4:Y:S01]  /*2a710*/  LDL.LU R10, [R1+0xc] ;  /* 0x00000c00010a7983 */ /* 0x000f220000300800 */
[----:B-1----:R-:W-:Y:S01]  /*2a720*/  IABS R7, R4 ;  /* 0x0000000400077213 */ /* 0x002fe20000000000 */
[----:B------:R-:W-:-:S03]  /*2a730*/  IMAD R8, R8, R2, R9 ;  /* 0x0000000208087224 */ /* 0x000fc600078e0209 */
[----:B------:R-:W1:Y:S02]  /*2a740*/  I2F.RP R2, R7 ;  /* 0x0000000700027306 */ /* 0x000e640000209400 */
[----:B------:R5:W-:Y:S02]  /*2a750*/  STL [R1], R8 ;  /* 0x0000000801007387 */ /* 0x000be40000100800 */
[----:B-----5:R-:W-:-:S04]  /*2a760*/  IMAD.IADD R8, R5, 0x1, -R8 ;  /* 0x0000000105087824 */ /* 0x020fc800078e0a08 */
[----:B-1----:R-:W1:Y:S02]  /*2a770*/  MUFU.RCP R2, R2 ;  /* 0x0000000200027308 */ /* 0x002e640000001000 */
[----:B-1----:R-:W-:-:S06]  /*2a780*/  IADD3 R2, R2, 0xffffffe, RZ ;  /* 0x0ffffffe02027810 */ /* 0x002fcc0007ffe0ff */
[----:B------:R-:W1:Y:S02]  /*2a790*/  F2I.FTZ.U32.TRUNC.NTZ R3, R2 ;  /* 0x0000000200037305 */ /* 0x000e64000021f000 */
[----:B-1----:R-:W-:-:S04]  /*2a7a0*/  IMAD.MOV R2, RZ, RZ, -R3 ;  /* 0x000000ffff027224 */ /* 0x002fc800078e0a03 */
[----:B------:R-:W-:Y:S02]  /*2a7b0*/  IMAD R9, R2, R7, RZ ;  /* 0x0000000702097224 */ /* 0x000fe400078e02ff */
[----:B------:R-:W-:-:S04]  /*2a7c0*/  IMAD.MOV.U32 R2, RZ, RZ, RZ ;  /* 0x000000ffff027224 */ /* 0x000fc800078e00ff */
[----:B------:R-:W-:Y:S01]  /*2a7d0*/  IMAD.HI.U32 R9, R3, R9, R2 ;  /* 0x0000000903097227 */ /* 0x000fe200078e0002 */
[----:B------:R-:W-:Y:S02]  /*2a7e0*/  IABS R3, R4 ;  /* 0x0000000400037213 */ /* 0x000fe40000000000 */
[----:B------:R-:W-:Y:S02]  /*2a7f0*/  IABS R2, R8 ;  /* 0x0000000800027213 */ /* 0x000fe40000000000 */
[----:B------:R-:W-:-:S03]  /*2a800*/  IADD3 R3, RZ, -R3, RZ ;  /* 0x80000003ff037210 */ /* 0x000fc60007ffe0ff */
        /* <DEDUP_REMOVED lines=8> */
[----:B------:R-:W1:Y:S07]  /*2a890*/  I2F.RP R2, R7 ;  /* 0x0000000700027306 */ /* 0x000e6e0000209400 */
[----:B------:R-:W-:Y:S01]  /*2a8a0*/  @P0 VIADD R5, R5, 0x1 ;  /* 0x0000000105050836 */ /* 0x000fe20000000000 */
[----:B-1----:R-:W1:Y:S02]  /*2a8b0*/  MUFU.RCP R2, R2 ;  /* 0x0000000200027308 */ /* 0x002e640000001000 */
[----:B-1----:R-:W-:-:S06]  /*2a8c0*/  VIADD R2, R2, 0xffffffe ;  /* 0x0ffffffe02027836 */ /* 0x002fcc0000000000 */
[----:B------:R-:W1:Y:S02]  /*2a8d0*/  F2I.FTZ.U32.TRUNC.NTZ R3, R2 ;  /* 0x0000000200037305 */ /* 0x000e64000021f000 */
[----:B-1----:R-:W-:-:S04]  /*2a8e0*/  IMAD.MOV R2, RZ, RZ, -R3 ;  /* 0x000000ffff027224 */ /* 0x002fc800078e0a03 */
[----:B------:R-:W-:Y:S01]  /*2a8f0*/  IMAD R9, R2, R7, RZ ;  /* 0x0000000702097224 */ /* 0x000fe200078e02ff */
[----:B------:R-:W-:-:S05]  /*2a900*/  MOV R2, RZ ;  /* 0x000000ff00027202 */ /* 0x000fca0000000f00 */
[----:B------:R-:W-:Y:S01]  /*2a910*/  IMAD.HI.U32 R2, R3, R9, R2 ;  /* 0x0000000903027227 */ /* 0x000fe200078e0002 */
[----:B------:R-:W-:Y:S02]  /*2a920*/  LOP3.LUT R3, R8, R4, RZ, 0x3c, !PT ;  /* 0x0000000408037212 */ /* 0x000fe400078e3cff */
[----:B------:R-:W-:Y:S02]  /*2a930*/  IABS R9, R6 ;  /* 0x0000000600097213 */ /* 0x000fe40000000000 */
[----:B------:R-:W-:Y:S02]  /*2a940*/  ISETP.GE.AND P2, PT, R3, RZ, PT ;  /* 0x000000ff0300720c */ /* 0x000fe40003f46270 */
[----:B------:R-:W-:-:S11]  /*2a950*/  IADD3 R9, RZ, -R9, RZ ;  /* 0x80000009ff097210 */ /* 0x000fd60007ffe0ff */
[----:B------:R-:W-:Y:S01]  /*2a960*/  @!P2 IMAD.MOV R5, RZ, RZ, -R5 ;  /* 0x000000ffff05a224 */ /* 0x000fe200078e0a05 */
[----:B------:R-:W-:-:S04]  /*2a970*/  @!P1 LOP3.LUT R5, RZ, R4, RZ, 0x33, !PT ;  /* 0x00000004ff059212 */ /* 0x000fc800078e33ff */
[-C--:B------:R-:W-:Y:S01]  /*2a980*/  IABS R3, R5.reuse ;  /* 0x0000000500037213 */ /* 0x080fe20000000000 */
[----:B------:R-:W-:-:S04]  /*2a990*/  IMAD R4, R4, R5, RZ ;  /* 0x0000000504047224 */ /* 0x000fc800078e02ff */
[----:B------:R-:W-:Y:S01]  /*2a9a0*/  IMAD.HI.U32 R2, R2, R3, RZ ;  /* 0x0000000302027227 */ /* 0x000fe200078e00ff */
[----:B------:R-:W-:-:S03]  /*2a9b0*/  IADD3 R4, R8, -R4, RZ ;  /* 0x8000000408047210 */ /* 0x000fc60007ffe0ff */
[----:B------:R-:W-:-:S05]  /*2a9c0*/  IMAD R3, R2, R9, R3 ;  /* 0x0000000902037224 */ /* 0x000fca00078e0203 */
        /* <DEDUP_REMOVED lines=8> */
[----:B------:R-:W-:Y:S02]  /*2aa50*/  @!P2 IADD3 R2, -R2, RZ, RZ ;  /* 0x000000ff0202a210 */ /* 0x000fe40007ffe1ff */
[----:B------:R-:W-:-:S05]  /*2aa60*/  @!P1 LOP3.LUT R2, RZ, R6, RZ, 0x33, !PT ;  /* 0x00000006ff029212 */ /* 0x000fca00078e33ff */
[--C-:B------:R-:W-:Y:S02]  /*2aa70*/  IMAD.MOV R3, RZ, RZ, -R2.reuse ;  /* 0x000000ffff037224 */ /* 0x100fe400078e0a02 */
[C---:B------:R-:W-:Y:S02]  /*2aa80*/  IMAD R2, R6.reuse, 0x1000000, R2 ;  /* 0x0100000006027824 */ /* 0x040fe400078e0202 */
[----:B------:R-:W-:Y:S02]  /*2aa90*/  IMAD R3, R6, R3, R5 ;  /* 0x0000000306037224 */ /* 0x000fe400078e0205 */
[----:B----4-:R-:W-:Y:S02]  /*2aaa0*/  IMAD.IADD R10, R0, 0x1, R10 ;  /* 0x00000001000a7824 */ /* 0x010fe400078e020a */
[----:B0-----:R-:W-:-:S05]  /*2aab0*/  IMAD R0, R3, 0x10000, R2 ;  /* 0x0001000003007824 */ /* 0x001fca00078e0202 */
[----:B------:R1:W-:Y:S04]  /*2aac0*/  STL [R1+0x8], R0 ;  /* 0x0000080001007387 */ /* 0x0003e80000100800 */
[----:B------:R1:W-:Y:S04]  /*2aad0*/  STL [R1+0xc], R10 ;  /* 0x00000c0a01007387 */ /* 0x0003e80000100800 */
[----:B------:R1:W-:Y:S01]  /*2aae0*/  STL [R1+0x4], R4 ;  /* 0x0000040401007387 */ /* 0x0003e20000100800 */
[----:B------:R-:W-:Y:S05]  /*2aaf0*/  BRA `(.L_x_647) ;  /* 0x0000000000287947 */ /* 0x000fea0003800000 */
.L_x_641:
[----:B------:R-:W-:Y:S01]  /*2ab00*/  UMOV UR4, URZ ;  /* 0x0000003f00047c82 */ /* 0x000fe20008000000 */
[----:B------:R-:W-:Y:S01]  /*2ab10*/  ULDC UR6, c[0x0][0xc3c] ;  /* 0x00030f0000067ab9 */ /* 0x000fe20000000800 */
[----:B------:R-:W-:Y:S01]  /*2ab20*/  UMOV UR5, URZ ;  /* 0x0000003f00057c82 */ /* 0x000fe20008000000 */
[----:B------:R-:W-:Y:S01]  /*2ab30*/  IMAD.U32 R3, RZ, RZ, UR4 ;  /* 0x00000004ff037e24 */ /* 0x000fe2000f8e00ff */
[----:B------:R-:W-:Y:S01]  /*2ab40*/  MOV R0, UR6 ;  /* 0x0000000600007c02 */ /* 0x000fe20008000f00 */
[----:B------:R-:W-:Y:S01]  /*2ab50*/  IMAD.U32 R2, RZ, RZ, UR5 ;  /* 0x00000005ff027e24 */ /* 0x000fe2000f8e00ff */
[----:B------:R0:W-:Y:S04]  /*2ab60*/  STL [R1], R5 ;  /* 0x0000000501007387 */ /* 0x0001e80000100800 */
[----:B------:R0:W-:Y:S04]  /*2ab70*/  STL [R1+0x4], R3 ;  /* 0x0000040301007387 */ /* 0x0001e80000100800 */
[----:B------:R0:W-:Y:S04]  /*2ab80*/  STL [R1+0xc], R0 ;  /* 0x00000c0001007387 */ /* 0x0001e80000100800 */
[----:B------:R0:W-:Y:S02]  /*2ab90*/  STL [R1+0x8], R2 ;  /* 0x0000080201007387 */ /* 0x0001e40000100800 */
.L_x_647:
[----:B0-----:R-:W2:Y:S04]  /*2aba0*/  LDL R2, [R1+0xc] ;  /* 0x00000c0001027983 */ /* 0x001ea80000100800 */
[----:B------:R-:W4:Y:S04]  /*2abb0*/  LDL R3, [R1+0x8] ;  /* 0x0000080001037983 */ /* 0x000f280000100800 */
[----:B-1----:R-:W5:Y:S04]  /*2abc0*/  LDL R4, [R1] ;  /* 0x0000000001047983 */ /* 0x002f680000100800 */
[----:B------:R-:W5:Y:S01]  /*2abd0*/  LDL R5, [R1+0x4] ;  /* 0x0000040001057983 */ /* 0x000f620000100800 */
[----:B------:R-:W0:Y:S01]  /*2abe0*/  S2R R0, SR_TID.X ;  /* 0x0000000000007919 */ /* 0x000e220000002100 */
[----:B------:R-:W-:Y:S05]  /*2abf0*/  WARPSYNC.ALL ;  /* 0x0000000000007948 */ /* 0x000fea0003800000 */
[----:B0-----:R-:W-:Y:S01]  /*2ac00*/  LOP3.LUT R0, R0, 0x1f, RZ, 0xc0, !PT ;  /* 0x0000001f00007812 */ /* 0x001fe200078ec0ff */
[----:B------:R-:W-:Y:S03]  /*2ac10*/  BAR.SYNC.DEFER_BLOCKING 0x4, 0x180 ;  /* 0x0106000000007b1d */ /* 0x000fe60000010000 */
[----:B------:R-:W-:-:S13]  /*2ac20*/  ISETP.NE.AND P0, PT, R0, RZ, PT ;  /* 0x000000ff0000720c */ /* 0x000fda0003f05270 */
[----:B------:R-:W0:Y:S01]  /*2ac30*/  @!P0 S2R R0, SR_CgaCtaId ;  /* 0x0000000000008919 */ /* 0x000e220000008800 */
[----:B--2---:R-:W-:Y:S01]  /*2ac40*/  IMAD.MOV.U32 R7, RZ, RZ, R2 ;  /* 0x000000ffff077224 */ /* 0x004fe200078e0002 */
[----:B------:R-:W-:Y:S01]  /*2ac50*/  @!P0 MOV R2, 0x400 ;  /* 0x0000040000028802 */ /* 0x000fe20000000f00 */
[----:B----4-:R-:W-:-:S03]  /*2ac60*/  IMAD.MOV.U32 R6, RZ, RZ, R3 ;  /* 0x000000ffff067224 */ /* 0x010fc600078e0003 */
[----:B0-----:R-:W-:-:S05]  /*2ac70*/  @!P0 LEA R18, R0, R2, 0x18 ;  /* 0x0000000200128211 */ /* 0x001fca00078ec0ff */
[----:B-----5:R0:W-:Y:S01]  /*2ac80*/  @!P0 STS.128 [R18+0x298d0], R4 ;  /* 0x0298d00412008388 */ /* 0x0201e20000000c00 */
[----:B------:R-:W-:Y:S06]  /*2ac90*/  BAR.ARV 0x5, 0x180 ;  /* 0x0146000000007b1d */ /* 0x000fec0000002000 */
.L_x_638:
[----:B------:R-:W2:Y:S01]  /*2aca0*/  LDL R0, [R1+0xc] ;  /* 0x00000c0001007983 */ /* 0x000ea20000100800 */
[----:B------:R-:W-:Y:S02]  /*2acb0*/  ULDC UR4, c[0x0][0xc3c] ;  /* 0x00030f0000047ab9 */ /* 0x000fe40000000800 */
[----:B--2---:R-:W-:-:S13]  /*2acc0*/  ISETP.GE.AND P0, PT, R0, UR4, PT ;  /* 0x0000000400007c0c */ /* 0x004fda000bf06270 */
[----:B------:R-:W-:Y:S05]  /*2acd0*/  @!P0 BRA `(.L_x_648) ;  /* 0xffffffa000c48947 */ /* 0x000fea000383ffff */
[----:B------:R-:W-:Y:S05]  /*2ace0*/  BSYNC B7 ;  /* 0x0000000000077941 */ /* 0x000fea0003800000 */
.L_x_536:
[----:B-1----:R-:W4:Y:S01]  /*2acf0*/  LDL.LU R0, [R1+0x5c] ;  /* 0x00005c0001007983 */ /* 0x002f220000300800 */
[----:B------:R-:W-:Y:S01]  /*2ad00*/  BSSY B0, `(.L_x_649) ;  /* 0x000000b000007945 */ /* 0x000fe20003800000 */
[----:B0-2---:R-:W0:Y:S01]  /*2ad10*/  S2R R5, SR_CgaCtaId ;  /* 0x0000000000057919 */ /* 0x005e220000008800 */
[----:B----4-:R-:W-:-:S05]  /*2ad20*/  VIADD R0, R0, 0x1 ;  /* 0x0000000100007836 */ /* 0x010fca0000000000 */
[----:B------:R-:W-:-:S04]  /*2ad30*/  LEA.HI R2, R0, R0, RZ, 0x1 ;  /* 0x0000000000027211 */ /* 0x000fc800078f08ff */
[----:B------:R-:W-:-:S04]  /*2ad40*/  LOP3.LUT R3, R2, 0xfffffffe, RZ, 0xc0, !PT ;  /* 0xfffffffe02037812 */ /* 0x000fc800078ec0ff */
[----:B------:R-:W-:Y:S02]  /*2ad50*/  IADD3 R3, R0, -R3, RZ ;  /* 0x8000000300037210 */ /* 0x000fe40007ffe0ff */
[----:B------:R-:W-:Y:S02]  /*2ad60*/  MOV R0, 0x400 ;  /* 0x0000040000007802 */ /* 0x000fe40000000f00 */
[----:B------:R-:W-:Y:S02]  /*2ad70*/  SHF.L.U32 R3, R3, 0x1f, RZ ;  /* 0x0000001f03037819 */ /* 0x000fe400000006ff */
[----:B0-----:R-:W-:-:S04]  /*2ad80*/  LEA R0, R5, R0, 0x18 ;  /* 0x0000000005007211 */ /* 0x001fc800078ec0ff */
[----:B------:R-:W0:Y:S02]  /*2ad90*/  SYNCS.PHASECHK.TRANS64.TRYWAIT P0, [R0+URZ+0x29820], R3 ;  /* 0x02982003000075a7 */ /* 0x000e24000800017f */
[----:B0-----:R-:W-:Y:S05]  /*2ada0*/  @!P0 BRA `(.L_x_650) ;  /* 0x0000004800a88947 */ /* 0x001fea0003800000 */
.L_x_846:
[----:B------:R-:W-:Y:S05]  /*2adb0*/  BSYNC B0 ;  /* 0x0000000000007941 */ /* 0x000fea0003800000 */
.L_x_649:
[----:B------:R-:W-:-:S03]  /*2adc0*/  UMOV UR4, 0xffffffff ;  /* 0xffffffff00047882 */ /* 0x000fc60000000000 */
[----:B------:R-:W-:Y:S05]  /*2add0*/  BRA.DIV UR4, `(.L_x_651) ;  /* 0x0000004a04b07947 */ /* 0x000fea000b800000 */
[----:B------:R-:W1:Y:S02]  /*2ade0*/  S2R R2, SR_TID.X ;  /* 0x0000000000027919 */ /* 0x000e640000002100 */
[----:B-1----:R-:W-:-:S04]  /*2adf0*/  SHF.R.U32.HI R2, RZ, 0x5, R2 ;  /* 0x00000005ff027819 */ /* 0x002fc80000011602 */
[----:B------:R-:W-:-:S05]  /*2ae00*/  LOP3.LUT R2, R2, 0x3, RZ, 0xc0, !PT ;  /* 0x0000000302027812 */ /* 0x000fca00078ec0ff */
[----:B------:R1:W2:Y:S02]  /*2ae10*/  SHFL.IDX PT, R14, R2, RZ, 0x1f ;  /* 0x00001fff020e7589 */ /* 0x0002a400000e0000 */
.L_x_849:
[----:B--2---:R-:W-:-:S13]  /*2ae20*/  ISETP.NE.AND P0, PT, R14, RZ, PT ;  /* 0x000000ff0e00720c */ /* 0x004fda0003f05270 */
[----:B------:R-:W-:Y:S05]  /*2ae30*/  @P0 BRA `(.L_x_324) ;  /* 0x0000000000a80947 */ /* 0x000fea0003800000 */
[----:B------:R-:W-:-:S03]  /*2ae40*/  UMOV UR4, 0xffffffff ;  /* 0xffffffff00047882 */ /* 0x000fc60000000000 */
[----:B------:R-:W-:Y:S05]  /*2ae50*/  BRA.DIV UR4, `(.L_x_652) ;  /* 0x0000004a04c47947 */ /* 0x000fea000b800000 */
[----:B------:R-:W-:-:S13]  /*2ae60*/  ELECT P6, URZ, PT ;  /* 0x00000000003f782f */ /* 0x000fda00038c0000 */
.L_x_852:
[----:B------:R-:W-:Y:S05]  /*2ae70*/  @!P6 BRA `(.L_x_324) ;  /* 0x000000000098e947 */ /* 0x000fea0003800000 */
[----:B------:R-:W-:-:S06]  /*2ae80*/  ULOP3.LUT UR4, UR36, 0x2, URZ, 0xfc, !UPT ;  /* 0x0000000224047892 */ /* 0x000fcc000f8efc3f */
[----:B-1----:R-:W-:-:S05]  /*2ae90*/  IMAD.U32 R2, RZ, RZ, UR4 ;  /* 0x00000004ff027e24 */ /* 0x002fca000f8e00ff */
[----:B------:R-:W-:-:S13]  /*2aea0*/  ISETP.NE.AND P0, PT, R2, 0x3, PT ;  /* 0x000000030200780c */ /* 0x000fda0003f05270 */
[----:B------:R-:W-:Y:S05]  /*2aeb0*/  @!P0 BRA `(.L_x_653) ;  /* 0x0000000000048947 */ /* 0x000fea0003800000 */
[----:B------:R-:W-:Y:S01]  /*2aec0*/  BPT.TRAP 0x1 ;  /* 0x000000040000795c */ /* 0x000fe20000300000 */
.L_x_653:
[----:B------:R-:W2:Y:S01]  /*2aed0*/  LDL.LU R7, [R1+0x18] ;  /* 0x0000180001077983 */ /* 0x000ea20000300800 */
[----:B------:R-:W-:Y:S01]  /*2aee0*/  VIADD R2, R0, 0x29840 ;  /* 0x0002984000027836 */ /* 0x000fe20000000000 */
[----:B0-----:R-:W-:-:S03]  /*2aef0*/  IADD3 R3, R19, 0x1, RZ ;  /* 0x0000000113037810 */ /* 0x001fc60007ffe0ff */
[----:B------:R-:W-:Y:S01]  /*2af00*/  IMAD R6, R19, 0x8, R2 ;  /* 0x0000000813067824 */ /* 0x000fe200078e0202 */
[----:B------:R-:W-:-:S04]  /*2af10*/  ISETP.NE.AND P2, PT, R3, 0x2, PT ;  /* 0x000000020300780c */ /* 0x000fc80003f45270 */
[----:B------:R-:W-:Y:S02]  /*2af20*/  SEL R4, RZ, 0x1, P2 ;  /* 0x00000001ff047807 */ /* 0x000fe40001000000 */
[----:B------:R-:W-:Y:S02]  /*2af30*/  SEL R3, R3, RZ, P2 ;  /* 0x000000ff03037207 */ /* 0x000fe40001000000 */
[C---:B--2---:R-:W-:Y:S02]  /*2af40*/  SHF.L.U32 R5, R7.reuse, 0x1f, RZ ;  /* 0x0000001f07057819 */ /* 0x044fe400000006ff */
[----:B------:R-:W-:Y:S01]  /*2af50*/  LOP3.LUT R4, R7, R4, RZ, 0x3c, !PT ;  /* 0x0000000407047212 */ /* 0x000fe200078e3cff */
[----:B------:R-:W-:Y:S01]  /*2af60*/  IMAD R7, R3, 0x8, R2 ;  /* 0x0000000803077824 */ /* 0x000fe200078e0202 */
[----:B------:R-:W0:Y:S02]  /*2af70*/  SYNCS.PHASECHK.TRANS64.TRYWAIT P1, [R6+URZ], R5 ;  /* 0x00000005060075a7 */ /* 0x000e24000802017f */
[----:B------:R-:W-:Y:S01]  /*2af80*/  SHF.L.U32 R2, R4, 0x1f, RZ ;  /* 0x0000001f04027819 */ /* 0x000fe200000006ff */
[----:B0-----:R-:W-:Y:S06]  /*2af90*/  @!P1 BRA `(.L_x_654) ;  /* 0x0000004800949947 */ /* 0x001fec0003800000 */
.L_x_853:
[----:B------:R-:W1:Y:S02]  /*2afa0*/  SYNCS.PHASECHK.TRANS64.TRYWAIT P1, [R7+URZ], R2 ;  /* 0x00000002070075a7 */ /* 0x000e64000802017f */
[----:B-1----:R-:W-:Y:S05]  /*2afb0*/  @!P1 BRA `(.L_x_655) ;  /* 0x0000004800a09947 */ /* 0x002fea0003800000 */
.L_x_854:
[----:B------:R-:W-:Y:S05]  /*2afc0*/  @!P0 BRA `(.L_x_656) ;  /* 0x0000000000048947 */ /* 0x000fea0003800000 */
[----:B------:R-:W-:Y:S01]  /*2afd0*/  BPT.TRAP 0x1 ;  /* 0x000000040000795c */ /* 0x000fe20000300000 */
.L_x_656:
[----:B------:R-:W-:-:S04]  /*2afe0*/  IMAD R4, R19, 0x8, R0 ;  /* 0x0000000813047824 */ /* 0x000fc800078e0200 */
[----:B------:R-:W2:Y:S02]  /*2aff0*/  SYNCS.PHASECHK.TRANS64.TRYWAIT P1, [R4+URZ+0x29860], R5 ;  /* 0x02986005040075a7 */ /* 0x000ea4000802017f */
[----:B--2---:R-:W-:Y:S05]  /*2b000*/  @!P1 BRA `(.L_x_657) ;  /* 0x0000004800a09947 */ /* 0x004fea0003800000 */
.L_x_855:
[----:B------:R-:W-:Y:S05]  /*2b010*/  @!P0 BRA `(.L_x_658) ;  /* 0x0000000000048947 */ /* 0x000fea0003800000 */
[----:B------:R-:W-:Y:S01]  /*2b020*/  BPT.TRAP 0x1 ;  /* 0x000000040000795c */ /* 0x000fe20000300000 */
.L_x_658:
[----:B------:R-:W-:-:S04]  /*2b030*/  IMAD R3, R3, 0x8, R0 ;  /* 0x0000000803037824 */ /* 0x000fc800078e0200 */
[----:B------:R-:W4:Y:S02]  /*2b040*/  SYNCS.PHASECHK.TRANS64.TRYWAIT P1, [R3+URZ+0x29860], R2 ;  /* 0x02986002030075a7 */ /* 0x000f24000802017f */
[----:B----4-:R-:W-:Y:S05]  /*2b050*/  @!P1 BRA `(.L_x_659) ;  /* 0x0000004800a09947 */ /* 0x010fea0003800000 */
.L_x_856:
[----:B------:R-:W-:Y:S05]  /*2b060*/  @!P0 BRA `(.L_x_660) ;  /* 0x0000000000048947 */ /* 0x000fea0003800000 */
[----:B------:R-:W-:Y:S01]  /*2b070*/  BPT.TRAP 0x1 ;  /* 0x000000040000795c */ /* 0x000fe20000300000 */
.L_x_660:
[----:B------:R-:W5:Y:S02]  /*2b080*/  SYNCS.PHASECHK.TRANS64.TRYWAIT P0, [R4+URZ+0x29880], R5 ;  /* 0x02988005040075a7 */ /* 0x000f64000800017f */
[----:B-----5:R-:W-:Y:S05]  /*2b090*/  @!P0 BRA `(.L_x_661) ;  /* 0x0000004800a48947 */ /* 0x020fea0003800000 */
.L_x_662:
[----:B------:R0:W0:Y:S02]  /*2b0a0*/  SYNCS.PHASECHK.TRANS64.TRYWAIT P0, [R3+URZ+0x29880], R2 ;  /* 0x02988002030075a7 */ /* 0x000024000800017f */
[----:B0-----:R-:W-:Y:S05]  /*2b0b0*/  @!P0 NANOSLEEP.SYNCS 0x989680 ;  /* 0x009896800000895d */ /* 0x001fea0003900000 */
[----:B------:R-:W0:Y:S02]  /*2b0c0*/  @!P0 SYNCS.PHASECHK.TRANS64 P0, [R3+URZ+0x29880], R2 ;  /* 0x02988002030085a7 */ /* 0x000e24000800007f */
[----:B0-----:R-:W-:Y:S05]  /*2b0d0*/  @!P0 BRA `(.L_x_662) ;  /* 0xfffffffc00f08947 */ /* 0x001fea000383ffff */
.L_x_324:
[----:B------:R-:W-:Y:S05]  /*2b0e0*/  BSYNC B8 ;  /* 0x0000000000087941 */ /* 0x000fea0003800000 */
.L_x_321:
[----:B------:R-:W-:Y:S05]  /*2b0f0*/  EXIT ;  /* 0x000000000000794d */ /* 0x000fea0003800000 */
.L_x_344:
[----:B---3--:R3:W4:Y:S02]  /*2b100*/  SYNCS.PHASECHK.TRANS64.TRYWAIT P5, [R97+URZ+0x29890], R98 ;  /* 0x02989062610075a7 */ /* 0x00872400080a017f */
[----:B----4-:R-:W-:Y:S05]  /*2b110*/  @!P5 NANOSLEEP.SYNCS 0x989680 ;  /* 0x009896800000d95d */ /* 0x010fea0003900000 */
[----:B------:R-:W4:Y:S02]  /*2b120*/  @!P5 SYNCS.PHASECHK.TRANS64 P5, [R97+URZ+0x29890], R98 ;  /* 0x029890626100d5a7 */ /* 0x000f2400080a007f */
[----:B----4-:R-:W-:Y:S05]  /*2b130*/  @!P5 BRA `(.L_x_344) ;  /* 0xfffffffc00f0d947 */ /* 0x010fea000383ffff */
[----:B------:R-:W-:Y:S05]  /*2b140*/  BRA `(.L_x_663) ;  /* 0xfffffd8800047947 */ /* 0x000fea000383ffff */
.L_x_398:
[----:B--2---:R2:W3:Y:S02]  /*2b150*/  SYNCS.PHASECHK.TRANS64.TRYWAIT P5, [R97+URZ+0x29890], R98 ;  /* 0x02989062610075a7 */ /* 0x0044e400080a017f */
[----:B---3--:R-:W-:Y:S05]  /*2b160*/  @!P5 NANOSLEEP.SYNCS 0x989680 ;  /* 0x009896800000d95d */ /* 0x008fea0003900000 */
[----:B------:R-:W3:Y:S02]  /*2b170*/  @!P5 SYNCS.PHASECHK.TRANS64 P5, [R97+URZ+0x29890], R98 ;  /* 0x029890626100d5a7 */ /* 0x000ee400080a007f */
[----:B---3--:R-:W-:Y:S05]  /*2b180*/  @!P5 BRA `(.L_x_398) ;  /* 0xfffffffc00f0d947 */ /* 0x008fea000383ffff */
[----:B------:R-:W-:Y:S05]  /*2b190*/  BRA `(.L_x_664) ;  /* 0xfffffde4005c7947 */ /* 0x000fea000383ffff */
.L_x_423:
[----:B-1----:R1:W2:Y:S02]  /*2b1a0*/  SYNCS.PHASECHK.TRANS64.TRYWAIT P3, [R97+URZ+0x29890], R98 ;  /* 0x02989062610075a7 */ /* 0x0022a4000806017f */
[----:B--2---:R-:W-:Y:S05]  /*2b1b0*/  @!P3 NANOSLEEP.SYNCS 0x989680 ;  /* 0x009896800000b95d */ /* 0x004fea0003900000 */
[----:B------:R-:W2:Y:S02]  /*2b1c0*/  @!P3 SYNCS.PHASECHK.TRANS64 P3, [R97+URZ+0x29890], R98 ;  /* 0x029890626100b5a7 */ /* 0x000ea4000806007f */
[----:B--2---:R-:W-:Y:S05]  /*2b1d0*/  @!P3 BRA `(.L_x_423) ;  /* 0xfffffffc00f0b947 */ /* 0x004fea000383ffff */
[----:B------:R-:W-:Y:S05]  /*2b1e0*/  BRA `(.L_x_665) ;  /* 0xfffffe44001c7947 */ /* 0x000fea000383ffff */
.L_x_429:
[----:B-1----:R1:W2:Y:S02]  /*2b1f0*/  SYNCS.PHASECHK.TRANS64.TRYWAIT P2, [R97+URZ+0x298b0], R98 ;  /* 0x0298b062610075a7 */ /* 0x0022a4000804017f */
[----:B--2---:R-:W-:Y:S05]  /*2b200*/  @!P2 NANOSLEEP.SYNCS 0x989680 ;  /* 0x009896800000a95d */ /* 0x004fea0003900000 */
[----:B------:R-:W2:Y:S02]  /*2b210*/  @!P2 SYNCS.PHASECHK.TRANS64 P2, [R97+URZ+0x298b0], R98 ;  /* 0x0298b0626100a5a7 */ /* 0x000ea4000804007f */
[----:B--2---:R-:W-:Y:S05]  /*2b220*/  @!P2 BRA `(.L_x_429) ;  /* 0xfffffffc00f0a947 */ /* 0x004fea000383ffff */
[----:B------:R-:W-:Y:S05]  /*2b230*/  BRA `(.L_x_666) ;  /* 0xfffffe4800207947 */ /* 0x000fea000383ffff */
.L_x_439:
[----:B------:R-:W0:Y:S01]  /*2b240*/  S2R R2, SR_TID.X ;  /* 0x0000000000027919 */ /* 0x000e220000002100 */
[----:B------:R-:W-:Y:S01]  /*2b250*/  BSSY B0, `(.L_x_667) ;  /* 0x000000c000007945 */ /* 0x000fe20003800000 */
[----:B------:R-:W-:Y:S01]  /*2b260*/  IMAD.MOV.U32 R12, RZ, RZ, RZ ;  /* 0x000000ffff0c7224 */ /* 0x000fe200078e00ff */
[----:B------:R-:W-:Y:S01]  /*2b270*/  MOV R15, 0xffffffff ;  /* 0xffffffff000f7802 */ /* 0x000fe20000000f00 */
[----:B------:R-:W-:Y:S01]  /*2b280*/  IMAD.MOV.U32 R11, RZ, RZ, 0x1f ;  /* 0x0000001fff0b7424 */ /* 0x000fe200078e00ff */
[----:B0-----:R-:W-:-:S04]  /*2b290*/  IADD3 R3, R2, -0x80, RZ ;  /* 0xffffff8002037810 */ /* 0x001fc80007ffe0ff */
[----:B------:R-:W-:-:S04]  /*2b2a0*/  SHF.R.S32.HI R2, RZ, 0x1f, R3 ;  /* 0x0000001fff027819 */ /* 0x000fc80000011403 */
[----:B------:R-:W-:-:S04]  /*2b2b0*/  LEA.HI R2, R2, R3, RZ, 0x7 ;  /* 0x0000000302027211 */ /* 0x000fc800078f38ff */
[----:B------:R-:W-:-:S05]  /*2b2c0*/  SHF.R.S32.HI R2, RZ, 0x7, R2 ;  /* 0x00000007ff027819 */ /* 0x000fca0000011402 */
[----:B------:R-:W-:-:S07]  /*2b2d0*/  IMAD.MOV.U32 R13, RZ, RZ, R2 ;  /* 0x000000ffff0d7224 */ /* 0x000fce00078e0002 */
[----:B-----5:R-:W-:Y:S05]  /*2b2e0*/  WARPSYNC.COLLECTIVE R15, `(.L_x_668) ;  /* 0x000000000f087348 */ /* 0x020fea0003c00000 */
[----:B------:R0:W1:Y:S02]  /*2b2f0*/  SHFL.IDX P6, R14, R13, R12, R11 ;  /* 0x0000000c0d0e7389 */ /* 0x00006400000c000b */
[----:B01---5:R-:W-:Y:S01]  /*2b300*/  ENDCOLLECTIVE ;  /* 0x000000000000791b */ /* 0x023fe20003800000 */
.L_x_668:
[----:B------:R-:W-:Y:S05]  /*2b310*/  BSYNC B0 ;  /* 0x0000000000007941 */ /* 0x000fea0003800000 */
.L_x_667:
[----:B------:R-:W-:Y:S01]  /*2b320*/  IMAD.MOV.U32 R202, RZ, RZ, R14 ;  /* 0x000000ffffca7224 */ /* 0x000fe200078e000e */
[----:B------:R-:W-:Y:S06]  /*2b330*/  BRA `(.L_x_669) ;  /* 0xfffffe50009c7947 */ /* 0x000fec000383ffff */
.L_x_449:
[----:B------:R-:W-:Y:S01]  /*2b340*/  BSSY B1, `(.L_x_670) ;  /* 0x0000008000017945 */ /* 0x000fe20003800000 */
[----:B------:R-:W-:Y:S01]  /*2b350*/  IMAD.MOV.U32 R13, RZ, RZ, R28 ;  /* 0x000000ffff0d7224 */ /* 0x000fe200078e001c */
[----:B------:R-:W-:Y:S01]  /*2b360*/  MOV R11, 0x1e1f ;  /* 0x00001e1f000b7802 */ /* 0x000fe20000000f00 */
[----:B------:R-:W-:Y:S02]  /*2b370*/  IMAD.MOV.U32 R12, RZ, RZ, RZ ;  /* 0x000000ffff0c7224 */ /* 0x000fe400078e00ff */
[----:B------:R-:W-:-:S07]  /*2b380*/  IMAD.MOV.U32 R15, RZ, RZ, -0x1 ;  /* 0xffffffffff0f7424 */ /* 0x000fce00078e00ff */
[----:B------:R-:W-:Y:S05]  /*2b390*/  WARPSYNC.COLLECTIVE R15, `(.L_x_671) ;  /* 0x000000000f087348 */ /* 0x000fea0003c00000 */
[----:B------:R0:W1:Y:S02]  /*2b3a0*/  SHFL.IDX P6, R14, R13, R12, R11 ;  /* 0x0000000c0d0e7389 */ /* 0x00006400000c000b */
[----:B01----:R-:W-:Y:S01]  /*2b3b0*/  ENDCOLLECTIVE ;  /* 0x000000000000791b */ /* 0x003fe20003800000 */
.L_x_671:
[----:B------:R-:W-:Y:S05]  /*2b3c0*/  BSYNC B1 ;  /* 0x0000000000017941 */ /* 0x000fea0003800000 */
.L_x_670:
[----:B------:R-:W-:Y:S01]  /*2b3d0*/  IMAD.MOV.U32 R13, RZ, RZ, R26 ;  /* 0x000000ffff0d7224 */ /* 0x000fe200078e001a */
[----:B------:R-:W-:Y:S01]  /*2b3e0*/  MOV R12, RZ ;  /* 0x000000ff000c7202 */ /* 0x000fe20000000f00 */
[----:B------:R-:W-:Y:S02]  /*2b3f0*/  IMAD.MOV.U32 R11, RZ, RZ, 0x1e1f ;  /* 0x00001e1fff0b7424 */ /* 0x000fe400078e00ff */
[----:B------:R-:W-:Y:S02]  /*2b400*/  IMAD.MOV.U32 R15, RZ, RZ, -0x1 ;  /* 0xffffffffff0f7424 */ /* 0x000fe400078e00ff */
[----:B------:R-:W-:-:S07]  /*2b410*/  IMAD.MOV.U32 R0, RZ, RZ, R14 ;  /* 0x000000ffff007224 */ /* 0x000fce00078e000e */
[----:B------:R-:W-:Y:S05]  /*2b420*/  WARPSYNC.COLLECTIVE R15, `(.L_x_672) ;  /* 0x000000000f087348 */ /* 0x000fea0003c00000 */
[----:B------:R0:W1:Y:S02]  /*2b430*/  SHFL.IDX P6, R14, R13, R12, R11 ;  /* 0x0000000c0d0e7389 */ /* 0x00006400000c000b */
[----:B01----:R-:W-:Y:S01]  /*2b440*/  ENDCOLLECTIVE ;  /* 0x000000000000791b */ /* 0x003fe20003800000 */
.L_x_672:
[----:B------:R-:W-:Y:S01]  /*2b450*/  MOV R13, R29 ;  /* 0x0000001d000d7202 */ /* 0x000fe20000000f00 */
[----:B------:R-:W-:-:S07]  /*2b460*/  IMAD.MOV.U32 R27, RZ, RZ, R14 ;  /* 0x000000ffff1b7224 */ /* 0x000fce00078e000e */
[----:B------:R-:W-:Y:S05]  /*2b470*/  WARPSYNC.COLLECTIVE R15, `(.L_x_673) ;  /* 0x000000000f087348 */ /* 0x000fea0003c00000 */
[----:B------:R0:W1:Y:S02]  /*2b480*/  SHFL.IDX P6, R14, R13, R12, R11 ;  /* 0x0000000c0d0e7389 */ /* 0x00006400000c000b */
[----:B01----:R-:W-:Y:S01]  /*2b490*/  ENDCOLLECTIVE ;  /* 0x000000000000791b */ /* 0x003fe20003800000 */
.L_x_673:
[----:B------:R-:W-:Y:S02]  /*2b4a0*/  IMAD.MOV.U32 R13, RZ, RZ, R24 ;  /* 0x000000ffff0d7224 */ /* 0x000fe400078e0018 */
[----:B------:R-:W-:-:S07]  /*2b4b0*/  IMAD.MOV.U32 R3, RZ, RZ, R14 ;  /* 0x000000ffff037224 */ /* 0x000fce00078e000e */
[----:B------:R-:W-:Y:S05]  /*2b4c0*/  WARPSYNC.COLLECTIVE R15, `(.L_x_674) ;  /* 0x000000000f087348 */ /* 0x000fea0003c00000 */
[----:B------:R0:W1:Y:S02]  /*2b4d0*/  SHFL.IDX P6, R14, R13, R12, R11 ;  /* 0x0000000c0d0e7389 */ /* 0x00006400000c000b */
[----:B01----:R-:W-:Y:S01]  /*2b4e0*/  ENDCOLLECTIVE ;  /* 0x000000000000791b */ /* 0x003fe20003800000 */
.L_x_674:
[----:B------:R-:W-:Y:S05]  /*2b4f0*/  BRA `(.L_x_675) ;  /* 0xfffffe58000c7947 */ /* 0x000fea000383ffff */
.L_x_453:
[----:B0-----:R0:W2:Y:S02]  /*2b500*/  SYNCS.PHASECHK.TRANS64.TRYWAIT P0, [R16+URZ+0x29800], R5 ;  /* 0x02980005100075a7 */ /* 0x0010a4000800017f */
[----:B--2---:R-:W-:Y:S05]  /*2b510*/  @!P0 NANOSLEEP.SYNCS 0x989680 ;  /* 0x009896800000895d */ /* 0x004fea0003900000 */
[----:B------:R-:W2:Y:S02]  /*2b520*/  @!P0 SYNCS.PHASECHK.TRANS64 P0, [R16+URZ+0x29800], R5 ;  /* 0x02980005100085a7 */ /* 0x000ea4000800007f */
[----:B--2---:R-:W-:Y:S05]  /*2b530*/  @!P0 BRA `(.L_x_453) ;  /* 0xfffffffc00f08947 */ /* 0x004fea000383ffff */
[----:B------:R-:W-:Y:S05]  /*2b540*/  BRA `(.L_x_676) ;  /* 0xfffffe5c00607947 */ /* 0x000fea000383ffff */
.L_x_465:
[----:B------:R-:W-:Y:S01]  /*2b550*/  BSSY B1, `(.L_x_677) ;  /* 0x0000008000017945 */ /* 0x000fe20003800000 */
[----:B------:R-:W-:Y:S01]  /*2b560*/  IMAD.MOV.U32 R13, RZ, RZ, R28 ;  /* 0x000000ffff0d7224 */ /* 0x000fe200078e001c */
[----:B------:R-:W-:Y:S01]  /*2b570*/  MOV R12, RZ ;  /* 0x000000ff000c7202 */ /* 0x000fe20000000f00 */
[----:B------:R-:W-:Y:S02]  /*2b580*/  IMAD.MOV.U32 R11, RZ, RZ, 0x1e1f ;  /* 0x00001e1fff0b7424 */ /* 0x000fe400078e00ff */
[----:B------:R-:W-:-:S07]  /*2b590*/  IMAD.MOV.U32 R15, RZ, RZ, -0x1 ;  /* 0xffffffffff0f7424 */ /* 0x000fce00078e00ff */
[----:B------:R-:W-:Y:S05]  /*2b5a0*/  WARPSYNC.COLLECTIVE R15, `(.L_x_678) ;  /* 0x000000000f087348 */ /* 0x000fea0003c00000 */
[----:B------:R0:W1:Y:S02]  /*2b5b0*/  SHFL.IDX P6, R14, R13, R12, R11 ;  /* 0x0000000c0d0e7389 */ /* 0x00006400000c000b */
[----:B01----:R-:W-:Y:S01]  /*2b5c0*/  ENDCOLLECTIVE ;  /* 0x000000000000791b */ /* 0x003fe20003800000 */
.L_x_678:
[----:B------:R-:W-:Y:S05]  /*2b5d0*/  BSYNC B1 ;  /* 0x0000000000017941 */ /* 0x000fea0003800000 */
.L_x_677:
[----:B------:R-:W-:Y:S01]  /*2b5e0*/  MOV R13, R26 ;  /* 0x0000001a000d7202 */ /* 0x000fe20000000f00 */
[----:B------:R-:W-:Y:S02]  /*2b5f0*/  IMAD.MOV.U32 R12, RZ, RZ, RZ ;  /* 0x000000ffff0c7224 */ /* 0x000fe400078e00ff */
[----:B------:R-:W-:Y:S02]  /*2b600*/  IMAD.MOV.U32 R11, RZ, RZ, 0x1e1f ;  /* 0x00001e1fff0b7424 */ /* 0x000fe400078e00ff */
[----:B------:R-:W-:Y:S02]  /*2b610*/  IMAD.MOV.U32 R15, RZ, RZ, -0x1 ;  /* 0xffffffffff0f7424 */ /* 0x000fe400078e00ff */
[----:B------:R-:W-:-:S07]  /*2b620*/  IMAD.MOV.U32 R0, RZ, RZ, R14 ;  /* 0x000000ffff007224 */ /* 0x000fce00078e000e */
[----:B------:R-:W-:Y:S05]  /*2b630*/  WARPSYNC.COLLECTIVE R15, `(.L_x_679) ;  /* 0x000000000f087348 */ /* 0x000fea0003c00000 */
[----:B------:R0:W1:Y:S02]  /*2b640*/  SHFL.IDX P6, R14, R13, R12, R11 ;  /* 0x0000000c0d0e7389 */ /* 0x00006400000c000b */
[----:B01----:R-:W-:Y:S01]  /*2b650*/  ENDCOLLECTIVE ;  /* 0x000000000000791b */ /* 0x003fe20003800000 */
.L_x_679:
[----:B------:R-:W-:Y:S01]  /*2b660*/  IMAD.MOV.U32 R13, RZ, RZ, R29 ;  /* 0x000000ffff0d7224 */ /* 0x000fe200078e001d */
[----:B------:R-:W-:-:S07]  /*2b670*/  MOV R3, R14 ;  /* 0x0000000e00037202 */ /* 0x000fce0000000f00 */
[----:B------:R-:W-:Y:S05]  /*2b680*/  WARPSYNC.COLLECTIVE R15, `(.L_x_680) ;  /* 0x000000000f087348 */ /* 0x000fea0003c00000 */
[----:B------:R0:W1:Y:S02]  /*2b690*/  SHFL.IDX P6, R14, R13, R12, R11 ;  /* 0x0000000c0d0e7389 */ /* 0x00006400000c000b */
[----:B01----:R-:W-:Y:S01]  /*2b6a0*/  ENDCOLLECTIVE ;  /* 0x000000000000791b */ /* 0x003fe20003800000 */
.L_x_680:
[----:B------:R-:W-:Y:S02]  /*2b6b0*/  IMAD.MOV.U32 R13, RZ, RZ, R24 ;  /* 0x000000ffff0d7224 */ /* 0x000fe400078e0018 */
[----:B------:R-:W-:-:S07]  /*2b6c0*/  IMAD.MOV.U32 R20, RZ, RZ, R14 ;  /* 0x000000ffff147224 */ /* 0x000fce00078e000e */
[----:B------:R-:W-:Y:S05]  /*2b6d0*/  WARPSYNC.COLLECTIVE R15, `(.L_x_681) ;  /* 0x000000000f087348 */ /* 0x000fea0003c00000 */
[----:B------:R0:W1:Y:S02]  /*2b6e0*/  SHFL.IDX P6, R14, R13, R12, R11 ;  /* 0x0000000c0d0e7389 */ /* 0x00006400000c000b */
[----:B01----:R-:W-:Y:S01]  /*2b6f0*/  ENDCOLLECTIVE ;  /* 0x000000000000791b */ /* 0x003fe20003800000 */
.L_x_681:
[----:B------:R-:W-:Y:S01]  /*2b700*/  MOV R21, R14 ;  /* 0x0000000e00157202 */ /* 0x000fe20000000f00 */
[----:B------:R-:W-:Y:S06]  /*2b710*/  BRA `(.L_x_682) ;  /* 0xfffffe8800b07947 */ /* 0x000fec000383ffff */
.L_x_469:
[----:B-1----:R1:W2:Y:S02]  /*2b720*/  SYNCS.PHASECHK.TRANS64.TRYWAIT P0, [R16+URZ+0x29800], R21 ;  /* 0x02980015100075a7 */ /* 0x0022a4000800017f */
[----:B--2---:R-:W-:Y:S05]  /*2b730*/  @!P0 NANOSLEEP.SYNCS 0x989680 ;  /* 0x009896800000895d */ /* 0x004fea0003900000 */
[----:B------:R-:W2:Y:S02]  /*2b740*/  @!P0 SYNCS.PHASECHK.TRANS64 P0, [R16+URZ+0x29800], R21 ;  /* 0x02980015100085a7 */ /* 0x000ea4000800007f */
[----:B--2---:R-:W-:Y:S05]  /*2b750*/  @!P0 BRA `(.L_x_469) ;  /* 0xfffffffc00f08947 */ /* 0x004fea000383ffff */
[----:B------:R-:W-:Y:S05]  /*2b760*/  BRA `(.L_x_683) ;  /* 0xfffffe8c00b87947 */ /* 0x000fea000383ffff */
.L_x_477:
[----:B-1----:R1:W2:Y:S02]  /*2b770*/  SYNCS.PHASECHK.TRANS64.TRYWAIT P2, [R3+URZ+0x29830], R0 ;  /* 0x02983000030075a7 */ /* 0x0022a4000804017f */
[----:B--2---:R-:W-:Y:S05]  /*2b780*/  @!P2 NANOSLEEP.SYNCS 0x989680 ;  /* 0x009896800000a95d */ /* 0x004fea0003900000 */
[----:B------:R-:W2:Y:S02]  /*2b790*/  @!P2 SYNCS.PHASECHK.TRANS64 P2, [R3+URZ+0x29830], R0 ;  /* 0x029830000300a5a7 */ /* 0x000ea4000804007f */
[----:B--2---:R-:W-:Y:S05]  /*2b7a0*/  @!P2 BRA `(.L_x_477) ;  /* 0xfffffffc00f0a947 */ /* 0x004fea000383ffff */
[----:B------:R-:W-:Y:S05]  /*2b7b0*/  BRA `(.L_x_476) ;  /* 0xfffffec000107947 */ /* 0x000fea000383ffff */
.L_x_483:
[----:B-1----:R1:W2:Y:S02]  /*2b7c0*/  SYNCS.PHASECHK.TRANS64.TRYWAIT P2, [R11+URZ+0x29830], R10 ;  /* 0x0298300a0b0075a7 */ /* 0x0022a4000804017f */
[----:B--2---:R-:W-:Y:S05]  /*2b7d0*/  @!P2 NANOSLEEP.SYNCS 0x989680 ;  /* 0x009896800000a95d */ /* 0x004fea0003900000 */
[----:B------:R-:W2:Y:S02]  /*2b7e0*/  @!P2 SYNCS.PHASECHK.TRANS64 P2, [R11+URZ+0x29830], R10 ;  /* 0x0298300a0b00a5a7 */ /* 0x000ea4000804007f */
[----:B--2---:R-:W-:Y:S05]  /*2b7f0*/  @!P2 BRA `(.L_x_483) ;  /* 0xfffffffc00f0a947 */ /* 0x004fea000383ffff */
[----:B------:R-:W-:Y:S05]  /*2b800*/  BRA `(.L_x_482) ;  /* 0xffffff0000387947 */ /* 0x000fea000383ffff */
.L_x_487:
[----:B-1----:R1:W2:Y:S02]  /*2b810*/  SYNCS.PHASECHK.TRANS64.TRYWAIT P1, [R11+URZ+0x29850], R8 ;  /* 0x029850080b0075a7 */ /* 0x0022a4000802017f */
[----:B--2---:R-:W-:Y:S05]  /*2b820*/  @!P1 NANOSLEEP.SYNCS 0x989680 ;  /* 0x009896800000995d */ /* 0x004fea0003900000 */
[----:B------:R-:W2:Y:S02]  /*2b830*/  @!P1 SYNCS.PHASECHK.TRANS64 P1, [R11+URZ+0x29850], R8 ;  /* 0x029850080b0095a7 */ /* 0x000ea4000802007f */
[----:B--2---:R-:W-:Y:S05]  /*2b840*/  @!P1 BRA `(.L_x_487) ;  /* 0xfffffffc00f09947 */ /* 0x004fea000383ffff */
[----:B------:R-:W-:Y:S05]  /*2b850*/  BRA `(.L_x_484) ;  /* 0xffffff1000747947 */ /* 0x000fea000383ffff */
.L_x_493:
[----:B-1----:R1:W2:Y:S02]  /*2b860*/  SYNCS.PHASECHK.TRANS64.TRYWAIT P1, [R13+URZ+0x29850], R0 ;  /* 0x029850000d0075a7 */ /* 0x0022a4000802017f */
[----:B--2---:R-:W-:Y:S05]  /*2b870*/  @!P1 NANOSLEEP.SYNCS 0x989680 ;  /* 0x009896800000995d */ /* 0x004fea0003900000 */
[----:B------:R-:W2:Y:S02]  /*2b880*/  @!P1 SYNCS.PHASECHK.TRANS64 P1, [R13+URZ+0x29850], R0 ;  /* 0x029850000d0095a7 */ /* 0x000ea4000802007f */
[----:B--2---:R-:W-:Y:S05]  /*2b890*/  @!P1 BRA `(.L_x_493) ;  /* 0xfffffffc00f09947 */ /* 0x004fea000383ffff */
[----:B------:R-:W-:Y:S05]  /*2b8a0*/  BRA `(.L_x_492) ;  /* 0xffffff3c000c7947 */ /* 0x000fea000383ffff */
.L_x_497:
[----:B------:R-:W-:Y:S01]  /*2b8b0*/  SEL R130, R65, R12, P0 ;  /* 0x0000000c41827207 */ /* 0x000fe20000000000 */
[----:B------:R-:W-:Y:S01]  /*2b8c0*/  IMAD.MOV.U32 R11, RZ, RZ, 0x1c1f ;  /* 0x00001c1fff0b7424 */ /* 0x000fe200078e00ff */
[----:B------:R-:W-:Y:S01]  /*2b8d0*/  SEL R82, R12, R65, P0 ;  /* 0x000000410c527207 */ /* 0x000fe20000000000 */
[----:B-----5:R-:W-:Y:S01]  /*2b8e0*/  IMAD.MOV.U32 R12, RZ, RZ, R7 ;  /* 0x000000ffff0c7224 */ /* 0x020fe200078e0007 */
[----:B--2---:R-:W-:Y:S01]  /*2b8f0*/  SEL R144, R95, R40, P0 ;  /* 0x000000285f907207 */ /* 0x004fe20000000000 */
[----:B------:R-:W-:Y:S01]  /*2b900*/  IMAD.MOV.U32 R15, RZ, RZ, -0x1 ;  /* 0xffffffffff0f7424 */ /* 0x000fe200078e00ff */
[----:B------:R-:W-:Y:S02]  /*2b910*/  SEL R38, R40, R95, P0 ;  /* 0x0000005f28267207 */ /* 0x000fe40000000000 */
[----:B------:R-:W-:-:S07]  /*2b920*/  LOP3.LUT R5, R7, 0x2, RZ, 0x3c, !PT ;  /* 0x0000000207057812 */ /* 0x000fce00078e3cff */
[----:B-1----:R-:W-:Y:S05]  /*2b930*/  WARPSYNC.COLLECTIVE R15, `(.L_x_684) ;  /* 0x000000000f087348 */ /* 0x002fea0003c00000 */
[----:B------:R0:W2:Y:S02]  /*2b940*/  SHFL.IDX P6, R14, R13, R12, R11 ;  /* 0x0000000c0d0e7389 */ /* 0x0000a400000c000b */
[----:B012---:R-:W-:Y:S01]  /*2b950*/  ENDCOLLECTIVE ;  /* 0x000000000000791b */ /* 0x007fe20003800000 */
.L_x_684:
[----:B------:R-:W-:Y:S02]  /*2b960*/  SEL R134, R112, R97, P0 ;  /* 0x0000006170867207 */ /* 0x000fe40000000000 */
[----:B------:R-:W-:Y:S02]  /*2b970*/  SEL R112, R97, R112, P0 ;  /* 0x0000007061707207 */ /* 0x000fe40000000000 */
[----:B------:R-:W-:Y:S02]  /*2b980*/  SEL R154, R109, R92, P0 ;  /* 0x0000005c6d9a7207 */ /* 0x000fe40000000000 */
[----:B------:R-:W-:Y:S02]  /*2b990*/  SEL R138, R93, R36, P0 ;  /* 0x000000245d8a7207 */ /* 0x000fe40000000000 */
[----:B------:R-:W-:Y:S02]  /*2b9a0*/  SEL R70, R74, R63, P0 ;  /* 0x0000003f4a467207 */ /* 0x000fe40000000000 */
[----:B------:R-:W-:-:S02]  /*2b9b0*/  SEL R30, R63, R74, P0 ;  /* 0x0000004a3f1e7207 */ /* 0x000fc40000000000 */
[----:B------:R-:W-:Y:S01]  /*2b9c0*/  SEL R76, R92, R109, P0 ;  /* 0x0000006d5c4c7207 */ /* 0x000fe20000000000 */
[----:B------:R-:W-:Y:S01]  /*2b9d0*/  IMAD.MOV.U32 R13, RZ, RZ, R96 ;  /* 0x000000ffff0d7224 */ /* 0x000fe200078e0060 */
[----:B------:R-:W-:Y:S02]  /*2b9e0*/  SEL R36, R36, R93, P0 ;  /* 0x0000005d24247207 */ /* 0x000fe40000000000 */
[----:B------:R-:W-:Y:S02]  /*2b9f0*/  SEL R124, R104, R49, P0 ;  /* 0x00000031687c7207 */ /* 0x000fe40000000000 */
[----:B------:R-:W-:Y:S02]  /*2ba00*/  SEL R46, R49, R104, P0 ;  /* 0x00000068312e7207 */ /* 0x000fe40000000000 */
[----:B------:R-:W-:Y:S02]  /*2ba10*/  SEL R152, R99, R94, P0 ;  /* 0x0000005e63987207 */ /* 0x000fe40000000000 */
[----:B------:R-:W-:-:S02]  /*2ba20*/  SEL R140, R91, R80, P0 ;  /* 0x000000505b8c7207 */ /* 0x000fc40000000000 */
[----:B------:R-:W-:-:S07]  /*2ba30*/  MOV R95, R14 ;  /* 0x0000000e005f7202 */ /* 0x000fce0000000f00 */
[----:B------:R-:W-:Y:S05]  /*2ba40*/  WARPSYNC.COLLECTIVE R15, `(.L_x_685) ;  /* 0x000000000f087348 */ /* 0x000fea0003c00000 */
[----:B------:R0:W1:Y:S02]  /*2ba50*/  SHFL.IDX P6, R14, R13, R12, R11 ;  /* 0x0000000c0d0e7389 */ /* 0x00006400000c000b */
[----:B01----:R-:W-:Y:S01]  /*2ba60*/  ENDCOLLECTIVE ;  /* 0x000000000000791b */ /* 0x003fe20003800000 */
.L_x_685:
        /* <DEDUP_REMOVED lines=8> */
[----:B------:R-:W-:Y:S02]  /*2baf0*/  MOV R12, R5 ;  /* 0x00000005000c7202 */ /* 0x000fe40000000f00 */
[----:B------:R-:W-:Y:S02]  /*2bb00*/  SEL R24, R64, R39, P0 ;  /* 0x0000002740187207 */ /* 0x000fe40000000000 */
[----:B------:R-:W-:Y:S02]  /*2bb10*/  SEL R64, R72, R55, P0 ;  /* 0x0000003748407207 */ /* 0x000fe40000000000 */
[----:B------:R-:W-:Y:S02]  /*2bb20*/  SEL R26, R55, R72, P0 ;  /* 0x00000048371a7207 */ /* 0x000fe40000000000 */
[----:B------:R-:W-:Y:S01]  /*2bb30*/  SEL R72, R33, R84, P0 ;  /* 0x0000005421487207 */ /* 0x000fe20000000000 */
[----:B------:R-:W-:Y:S01]  /*2bb40*/  IMAD.MOV.U32 R97, RZ, RZ, R14 ;  /* 0x000000ffff617224 */ /* 0x000fe200078e000e */
[----:B------:R-:W-:-:S07]  /*2bb50*/  SEL R28, R84, R33, P0 ;  /* 0x00000021541c7207 */ /* 0x000fce0000000000 */
[----:B------:R-:W-:Y:S05]  /*2bb60*/  WARPSYNC.COLLECTIVE R15, `(.L_x_686) ;  /* 0x000000000f087348 */ /* 0x000fea0003c00000 */
[----:B------:R0:W1:Y:S02]  /*2bb70*/  SHFL.IDX P6, R14, R13, R12, R11 ;  /* 0x0000000c0d0e7389 */ /* 0x00006400000c000b */
[----:B01----:R-:W-:Y:S01]  /*2bb80*/  ENDCOLLECTIVE ;  /* 0x000000000000791b */ /* 0x003fe20003800000 */
.L_x_686:
        /* <DEDUP_REMOVED lines=18> */
.L_x_687:
        /* <DEDUP_REMOVED lines=18> */
.L_x_688:
        /* <DEDUP_REMOVED lines=11> */
[----:B------:R-:W-:Y:S01]  /*2be80*/  SEL R97, R44, R97, P0 ;  /* 0x000000612c617207 */ /* 0x000fe20000000000 */
[----:B------:R-:W-:-:S07]  /*2be90*/  IMAD.MOV.U32 R74, RZ, RZ, R14 ;  /* 0x000000ffff4a7224 */ /* 0x000fce00078e000e */
[----:B------:R-:W-:Y:S05]  /*2bea0*/  WARPSYNC.COLLECTIVE R15, `(.L_x_689) ;  /* 0x000000000f087348 */ /* 0x000fea0003c00000 */
[----:B------:R0:W1:Y:S02]  /*2beb0*/  SHFL.IDX P6, R14, R13, R12, R11 ;  /* 0x0000000c0d0e7389 */ /* 0x00006400000c000b */
[----:B01----:R-:W-:Y:S01]  /*2bec0*/  ENDCOLLECTIVE ;  /* 0x000000000000791b */ /* 0x003fe20003800000 */
.L_x_689:
[----:B------:R-:W-:Y:S02]  /*2bed0*/  IMAD.MOV.U32 R13, RZ, RZ, R76 ;  /* 0x000000ffff0d7224 */ /* 0x000fe400078e004c */
[----:B------:R-:W-:Y:S01]  /*2bee0*/  IMAD.MOV.U32 R12, RZ, RZ, R5 ;  /* 0x000000ffff0c7224 */ /* 0x000fe200078e0005 */
[----:B------:R-:W-:-:S07]  /*2bef0*/  MOV R75, R14 ;  /* 0x0000000e004b7202 */ /* 0x000fce0000000f00 */
[----:B------:R-:W-:Y:S05]  /*2bf00*/  WARPSYNC.COLLECTIVE R15, `(.L_x_690) ;  /* 0x000000000f087348 */ /* 0x000fea0003c00000 */
[----:B------:R0:W1:Y:S02]  /*2bf10*/  SHFL.IDX P6, R14, R13, R12, R11 ;  /* 0x0000000c0d0e7389 */ /* 0x00006400000c000b */
[----:B01----:R-:W-:Y:S01]  /*2bf20*/  ENDCOLLECTIVE ;  /* 0x000000000000791b */ /* 0x003fe20003800000 */
.L_x_690:
[----:B------:R-:W-:Y:S01]  /*2bf30*/  MOV R13, R36 ;  /* 0x00000024000d7202 */ /* 0x000fe20000000f00 */
[----:B------:R-:W-:-:S07]  /*2bf40*/  IMAD.MOV.U32 R49, RZ, RZ, R14 ;  /* 0x000000ffff317224 */ /* 0x000fce00078e000e */
[----:B------:R-:W-:Y:S05]  /*2bf50*/  WARPSYNC.COLLECTIVE R15, `(.L_x_691) ;  /* 0x000000000f087348 */ /* 0x000fea0003c00000 */
[----:B------:R0:W1:Y:S02]  /*2bf60*/  SHFL.IDX P6, R14, R13, R12, R11 ;  /* 0x0000000c0d0e7389 */ /* 0x00006400000c000b */
[----:B01----:R-:W-:Y:S01]  /*2bf70*/  ENDCOLLECTIVE ;  /* 0x000000000000791b */ /* 0x003fe20003800000 */
.L_x_691:
[----:B------:R-:W-:Y:S02]  /*2bf80*/  SEL R93, R74, R49, P0 ;  /* 0x000000314a5d7207 */ /* 0x000fe40000000000 */
[----:B------:R-:W-:Y:S01]  /*2bf90*/  SEL R74, R49, R74, P0 ;  /* 0x0000004a314a7207 */ /* 0x000fe20000000000 */
[----:B------:R-:W-:Y:S02]  /*2bfa0*/  IMAD.MOV.U32 R13, RZ, RZ, R152 ;  /* 0x000000ffff0d7224 */ /* 0x000fe400078e0098 */
[----:B------:R-:W-:Y:S02]  /*2bfb0*/  IMAD.MOV.U32 R12, RZ, RZ, R7 ;  /* 0x000000ffff0c7224 */ /* 0x000fe400078e0007 */
[----:B------:R-:W-:-:S07]  /*2bfc0*/  IMAD.MOV.U32 R36, RZ, RZ, R14 ;  /* 0x000000ffff247224 */ /* 0x000fce00078e000e */
[----:B------:R-:W-:Y:S05]  /*2bfd0*/  WARPSYNC.COLLECTIVE R15, `(.L_x_692) ;  /* 0x000000000f087348 */ /* 0x000fea0003c00000 */
[----:B------:R0:W1:Y:S02]  /*2bfe0*/  SHFL.IDX P6, R14, R13, R12, R11 ;  /* 0x0000000c0d0e7389 */ /* 0x00006400000c000b */
[----:B01----:R-:W-:Y:S01]  /*2bff0*/  ENDCOLLECTIVE ;  /* 0x000000000000791b */ /* 0x003fe20003800000 */
.L_x_692:
[----:B------:R-:W-:Y:S01]  /*2c000*/  IMAD.MOV.U32 R13, RZ, RZ, R140 ;  /* 0x000000ffff0d7224 */ /* 0x000fe200078e008c */
[----:B------:R-:W-:-:S07]  /*2c010*/  MOV R0, R14 ;  /* 0x0000000e00007202 */ /* 0x000fce0000000f00 */
[----:B------:R-:W-:Y:S05]  /*2c020*/  WARPSYNC.COLLECTIVE R15, `(.L_x_693) ;  /* 0x000000000f087348 */ /* 0x000fea0003c00000 */
[----:B------:R0:W1:Y:S02]  /*2c030*/  SHFL.IDX P6, R14, R13, R12, R11 ;  /* 0x0000000c0d0e7389 */ /* 0x00006400000c000b */
[----:B01----:R-:W-:Y:S01]  /*2c040*/  ENDCOLLECTIVE ;  /* 0x000000000000791b */ /* 0x003fe20003800000 */
.L_x_693:
[----:B------:R-:W-:Y:S01]  /*2c050*/  IMAD.MOV.U32 R13, RZ, RZ, R94 ;  /* 0x000000ffff0d7224 */ /* 0x000fe200078e005e */
[----:B------:R-:W-:Y:S02]  /*2c060*/  MOV R12, R5 ;  /* 0x00000005000c7202 */ /* 0x000fe40000000f00 */
[----:B------:R-:W-:Y:S02]  /*2c070*/  SEL R94, R75, R36, P0 ;  /* 0x000000244b5e7207 */ /* 0x000fe40000000000 */
[----:B------:R-:W-:Y:S01]  /*2c080*/  SEL R75, R36, R75, P0 ;  /* 0x0000004b244b7207 */ /* 0x000fe20000000000 */
[----:B------:R-:W-:-:S07]  /*2c090*/  IMAD.MOV.U32 R3, RZ, RZ, R14 ;  /* 0x000000ffff037224 */ /* 0x000fce00078e000e */
[----:B------:R-:W-:Y:S05]  /*2c0a0*/  WARPSYNC.COLLECTIVE R15, `(.L_x_694) ;  /* 0x000000000f087348 */ /* 0x000fea0003c00000 */
[----:B------:R0:W1:Y:S02]  /*2c0b0*/  SHFL.IDX P6, R14, R13, R12, R11 ;  /* 0x0000000c0d0e7389 */ /* 0x00006400000c000b */
[----:B01----:R-:W-:Y:S01]  /*2c0c0*/  ENDCOLLECTIVE ;  /* 0x000000000000791b */ /* 0x003fe20003800000 */
.L_x_694:
[----:B------:R-:W-:Y:S02]  /*2c0d0*/  IMAD.MOV.U32 R13, RZ, RZ, R20 ;  /* 0x000000ffff0d7224 */ /* 0x000fe400078e0014 */
[----:B------:R-:W-:-:S07]  /*2c0e0*/  IMAD.MOV.U32 R33, RZ, RZ, R14 ;  /* 0x000000ffff217224 */ /* 0x000fce00078e000e */
[----:B------:R-:W-:Y:S05]  /*2c0f0*/  WARPSYNC.COLLECTIVE R15, `(.L_x_695) ;  /* 0x000000000f087348 */ /* 0x000fea0003c00000 */
[----:B------:R0:W1:Y:S02]  /*2c100*/  SHFL.IDX P6, R14, R13, R12, R11 ;  /* 0x0000000c0d0e7389 */ /* 0x00006400000c000b */
[----:B01----:R-:W-:Y:S01]  /*2c110*/  ENDCOLLECTIVE ;  /* 0x000000000000791b */ /* 0x003fe20003800000 */
.L_x_695:
[----:B------:R-:W-:Y:S02]  /*2c120*/  SEL R76, R0, R33, P0 ;  /* 0x00000021004c7207 */ /* 0x000fe40000000000 */
[----:B------:R-:W-:Y:S02]  /*2c130*/  SEL R0, R33, R0, P0 ;  /* 0x0000000021007207 */ /* 0x000fe40000000000 */
[----:B------:R-:W-:Y:S01]  /*2c140*/  MOV R13, R144 ;  /* 0x00000090000d7202 */ /* 0x000fe20000000f00 */
[----:B------:R-:W-:Y:S02]  /*2c150*/  IMAD.MOV.U32 R12, RZ, RZ, R7 ;  /* 0x000000ffff0c7224 */ /* 0x000fe400078e0007 */
[----:B------:R-:W-:-:S07]  /*2c160*/  IMAD.MOV.U32 R20, RZ, RZ, R14 ;  /* 0x000000ffff147224 */ /* 0x000fce00078e000e */
[----:B------:R-:W-:Y:S05]  /*2c170*/  WARPSYNC.COLLECTIVE R15, `(.L_x_696) ;  /* 0x000000000f087348 */ /* 0x000fea0003c00000 */
[----:B------:R0:W1:Y:S02]  /*2c180*/  SHFL.IDX P6, R14, R13, R12, R11 ;  /* 0x0000000c0d0e7389 */ /* 0x00006400000c000b */
[----:B01----:R-:W-:Y:S01]  /*2c190*/  ENDCOLLECTIVE ;  /* 0x000000000000791b */ /* 0x003fe20003800000 */
.L_x_696:
[----:B------:R-:W-:Y:S02]  /*2c1a0*/  SEL R2, R3, R20, P0 ;  /* 0x0000001403027207 */ /* 0x000fe40000000000 */
[----:B------:R-:W-:Y:S01]  /*2c1b0*/  SEL R3, R20, R3, P0 ;  /* 0x0000000314037207 */ /* 0x000fe20000000000 */
[----:B------:R-:W-:Y:S02]  /*2c1c0*/  IMAD.MOV.U32 R13, RZ, RZ, R142 ;  /* 0x000000ffff0d7224 */ /* 0x000fe400078e008e */
[----:B------:R-:W-:-:S07]  /*2c1d0*/  IMAD.MOV.U32 R21, RZ, RZ, R14 ;  /* 0x000000ffff157224 */ /* 0x000fce00078e000e */
[----:B------:R-:W-:Y:S05]  /*2c1e0*/  WARPSYNC.COLLECTIVE R15, `(.L_x_697) ;  /* 0x000000000f087348 */ /* 0x000fea0003c00000 */
[----:B------:R0:W1:Y:S02]  /*2c1f0*/  SHFL.IDX P6, R14, R13, R12, R11 ;  /* 0x0000000c0d0e7389 */ /* 0x00006400000c000b */
[----:B01----:R-:W-:Y:S01]  /*2c200*/  ENDCOLLECTIVE ;  /* 0x000000000000791b */ /* 0x003fe20003800000 */
.L_x_697:
[----:B------:R-:W-:Y:S02]  /*2c210*/  IMAD.MOV.U32 R13, RZ, RZ, R38 ;  /* 0x000000ffff0d7224 */ /* 0x000fe400078e0026 */
[----:B------:R-:W-:Y:S01]  /*2c220*/  IMAD.MOV.U32 R12, RZ, RZ, R5 ;  /* 0x000000ffff0c7224 */ /* 0x000fe200078e0005 */
[----:B------:R-:W-:-:S07]  /*2c230*/  MOV R37, R14 ;  /* 0x0000000e00257202 */ /* 0x000fce0000000f00 */
[----:B------:R-:W-:Y:S05]  /*2c240*/  WARPSYNC.COLLECTIVE R15, `(.L_x_698) ;  /* 0x000000000f087348 */ /* 0x000fea0003c00000 */
[----:B------:R0:W1:Y:S02]  /*2c250*/  SHFL.IDX P6, R14, R13, R12, R11 ;  /* 0x0000000c0d0e7389 */ /* 0x00006400000c000b */
[----:B01----:R-:W-:Y:S01]  /*2c260*/  ENDCOLLECTIVE ;  /* 0x000000000000791b */ /* 0x003fe20003800000 */
.L_x_698:
[----:B------:R-:W-:Y:S01]  /*2c270*/  MOV R13, R120 ;  /* 0x00000078000d7202 */ /* 0x000fe20000000f00 */
[----:B------:R-:W-:-:S07]  /*2c280*/  IMAD.MOV.U32 R38, RZ, RZ, R14 ;  /* 0x000000ffff267224 */ /* 0x000fce00078e000e */
[----:B------:R-:W-:Y:S05]  /*2c290*/  WARPSYNC.COLLECTIVE R15, `(.L_x_699) ;  /* 0x000000000f087348 */ /* 0x000fea0003c00000 */
[----:B------:R0:W1:Y:S02]  /*2c2a0*/  SHFL.IDX P6, R14, R13, R12, R11 ;  /* 0x0000000c0d0e7389 */ /* 0x00006400000c000b */
[----:B01----:R-:W-:Y:S01]  /*2c2b0*/  ENDCOLLECTIVE ;  /* 0x000000000000791b */ /* 0x003fe20003800000 */
.L_x_699:
        /* <DEDUP_REMOVED lines=8> */
.L_x_700:
[----:B------:R-:W-:Y:S02]  /*2c340*/  SEL R36, R37, R120, P0 ;  /* 0x0000007825247207 */ /* 0x000fe40000000000 */
[----:B------:R-:W-:Y:S01]  /*2c350*/  SEL R37, R120, R37, P0 ;  /* 0x0000002578257207 */ /* 0x000fe20000000000 */
[----:B------:R-:W-:Y:S01]  /*2c360*/  IMAD.MOV.U32 R13, RZ, RZ, R134 ;  /* 0x000000ffff0d7224 */ /* 0x000fe200078e0086 */
[----:B------:R-:W-:-:S07]  /*2c370*/  MOV R39, R14 ;  /* 0x0000000e00277202 */ /* 0x000fce0000000f00 */
[----:B------:R-:W-:Y:S05]  /*2c380*/  WARPSYNC.COLLECTIVE R15, `(.L_x_701) ;  /* 0x000000000f087348 */ /* 0x000fea0003c00000 */
[----:B------:R0:W1:Y:S02]  /*2c390*/  SHFL.IDX P6, R14, R13, R12, R11 ;  /* 0x0000000c0d0e7389 */ /* 0x00006400000c000b */
[----:B01----:R-:W-:Y:S01]  /*2c3a0*/  ENDCOLLECTIVE ;  /* 0x000000000000791b */ /* 0x003fe20003800000 */
.L_x_701:
[----:B------:R-:W-:Y:S01]  /*2c3b0*/  IMAD.MOV.U32 R13, RZ, RZ, R118 ;  /* 0x000000ffff0d7224 */ /* 0x000fe200078e0076 */
[----:B------:R-:W-:Y:S01]  /*2c3c0*/  MOV R12, R5 ;  /* 0x00000005000c7202 */ /* 0x000fe20000000f00 */
[----:B------:R-:W-:-:S07]  /*2c3d0*/  IMAD.MOV.U32 R41, RZ, RZ, R14 ;  /* 0x000000ffff297224 */ /* 0x000fce00078e000e */
[----:B------:R-:W-:Y:S05]  /*2c3e0*/  WARPSYNC.COLLECTIVE R15, `(.L_x_702) ;  /* 0x000000000f087348 */ /* 0x000fea0003c00000 */
[----:B------:R0:W1:Y:S02]  /*2c3f0*/  SHFL.IDX P6, R14, R13, R12, R11 ;  /* 0x0000000c0d0e7389 */ /* 0x00006400000c000b */
[----:B01----:R-:W-:Y:S01]  /*2c400*/  ENDCOLLECTIVE ;  /* 0x000000000000791b */ /* 0x003fe20003800000 */
.L_x_702:
[----:B------:R-:W-:Y:S02]  /*2c410*/  IMAD.MOV.U32 R13, RZ, RZ, R112 ;  /* 0x000000ffff0d7224 */ /* 0x000fe400078e0070 */
[----:B------:R-:W-:-:S07]  /*2c420*/  IMAD.MOV.U32 R118, RZ, RZ, R14 ;  /* 0x000000ffff767224 */ /* 0x000fce00078e000e */
[----:B------:R-:W-:Y:S05]  /*2c430*/  WARPSYNC.COLLECTIVE R15, `(.L_x_703) ;  /* 0x000000000f087348 */ /* 0x000fea0003c00000 */
[----:B------:R0:W1:Y:S02]  /*2c440*/  SHFL.IDX P6, R14, R13, R12, R11 ;  /* 0x0000000c0d0e7389 */ /* 0x00006400000c000b */
[----:B01----:R-:W-:Y:S01]  /*2c450*/  ENDCOLLECTIVE ;  /* 0x000000000000791b */ /* 0x003fe20003800000 */
.L_x_703:
        /* <DEDUP_REMOVED lines=8> */
.L_x_704:
[----:B------:R-:W-:Y:S02]  /*2c4e0*/  IMAD.MOV.U32 R13, RZ, RZ, R68 ;  /* 0x000000ffff0d7224 */ /* 0x000fe400078e0044 */
[----:B------:R-:W-:-:S07]  /*2c4f0*/  IMAD.MOV.U32 R43, RZ, RZ, R14 ;  /* 0x000000ffff2b7224 */ /* 0x000fce00078e000e */
[----:B------:R-:W-:Y:S05]  /*2c500*/  WARPSYNC.COLLECTIVE R15, `(.L_x_705) ;  /* 0x000000000f087348 */ /* 0x000fea0003c00000 */
[----:B------:R0:W1:Y:S02]  /*2c510*/  SHFL.IDX P6, R14, R13, R12, R11 ;  /* 0x0000000c0d0e7389 */ /* 0x00006400000c000b */
[----:B01----:R-:W-:Y:S01]  /*2c520*/  ENDCOLLECTIVE ;  /* 0x000000000000791b */ /* 0x003fe20003800000 */
.L_x_705:
[----:B------:R-:W-:Y:S02]  /*2c530*/  IMAD.MOV.U32 R13, RZ, RZ, R110 ;  /* 0x000000ffff0d7224 */ /* 0x000fe400078e006e */
[----:B------:R-:W-:Y:S01]  /*2c540*/  IMAD.MOV.U32 R12, RZ, RZ, R5 ;  /* 0x000000ffff0c7224 */ /* 0x000fe200078e0005 */
[----:B------:R-:W-:-:S07]  /*2c550*/  MOV R45, R14 ;  /* 0x0000000e002d7202 */ /* 0x000fce0000000f00 */
[----:B------:R-:W-:Y:S05]  /*2c560*/  WARPSYNC.COLLECTIVE R15, `(.L_x_706) ;  /* 0x000000000f087348 */ /* 0x000fea0003c00000 */
[----:B------:R0:W1:Y:S02]  /*2c570*/  SHFL.IDX P6, R14, R13, R12, R11 ;  /* 0x0000000c0d0e7389 */ /* 0x00006400000c000b */
[----:B01----:R-:W-:Y:S01]  /*2c580*/  ENDCOLLECTIVE ;  /* 0x000000000000791b */ /* 0x003fe20003800000 */
.L_x_706:
[----:B------:R-:W-:Y:S01]  /*2c590*/  MOV R13, R108 ;  /* 0x0000006c000d7202 */ /* 0x000fe20000000f00 */
[----:B------:R-:W-:-:S07]  /*2c5a0*/  IMAD.MOV.U32 R110, RZ, RZ, R14 ;  /* 0x000000ffff6e7224 */ /* 0x000fce00078e000e */
[----:B------:R-:W-:Y:S05]  /*2c5b0*/  WARPSYNC.COLLECTIVE R15, `(.L_x_707) ;  /* 0x000000000f087348 */ /* 0x000fea0003c00000 */
[----:B------:R0:W1:Y:S02]  /*2c5c0*/  SHFL.IDX P6, R14, R13, R12, R11 ;  /* 0x0000000c0d0e7389 */ /* 0x00006400000c000b */
[----:B01----:R-:W-:Y:S01]  /*2c5d0*/  ENDCOLLECTIVE ;  /* 0x000000000000791b */ /* 0x003fe20003800000 */
.L_x_707:
[----:B------:R-:W-:Y:S02]  /*2c5e0*/  IMAD.MOV.U32 R13, RZ, RZ, R130 ;  /* 0x000000ffff0d7224 */ /* 0x000fe400078e0082 */
[----:B------:R-:W-:Y:S02]  /*2c5f0*/  IMAD.MOV.U32 R12, RZ, RZ, R7 ;  /* 0x000000ffff0c7224 */ /* 0x000fe400078e0007 */
[----:B------:R-:W-:-:S07]  /*2c600*/  IMAD.MOV.U32 R108, RZ, RZ, R14 ;  /* 0x000000ffff6c7224 */ /* 0x000fce00078e000e */
[----:B------:R-:W-:Y:S05]  /*2c610*/  WARPSYNC.COLLECTIVE R15, `(.L_x_708) ;  /* 0x000000000f087348 */ /* 0x000fea0003c00000 */
[----:B------:R0:W1:Y:S02]  /*2c620*/  SHFL.IDX P6, R14, R13, R12, R11 ;  /* 0x0000000c0d0e7389 */ /* 0x00006400000c000b */
[----:B01----:R-:W-:Y:S01]  /*2c630*/  ENDCOLLECTIVE ;  /* 0x000000000000791b */ /* 0x003fe20003800000 */
.L_x_708:
[----:B------:R-:W-:Y:S02]  /*2c640*/  SEL R44, R45, R108, P0 ;  /* 0x0000006c2d2c7207 */ /* 0x000fe40000000000 */
[----:B------:R-:W-:Y:S01]  /*2c650*/  SEL R45, R108, R45, P0 ;  /* 0x0000002d6c2d7207 */ /* 0x000fe20000000000 */
[----:B------:R-:W-:Y:S01]  /*2c660*/  IMAD.MOV.U32 R13, RZ, RZ, R66 ;  /* 0x000000ffff0d7224 */ /* 0x000fe200078e0042 */
[----:B------:R-:W-:-:S07]  /*2c670*/  MOV R47, R14 ;  /* 0x0000000e002f7202 */ /* 0x000fce0000000f00 */
[----:B------:R-:W-:Y:S05]  /*2c680*/  WARPSYNC.COLLECTIVE R15, `(.L_x_709) ;  /* 0x000000000f087348 */ /* 0x000fea0003c00000 */
[----:B------:R0:W1:Y:S02]  /*2c690*/  SHFL.IDX P6, R14, R13, R12, R11 ;  /* 0x0000000c0d0e7389 */ /* 0x00006400000c000b */
[----:B01----:R-:W-:Y:S01]  /*2c6a0*/  ENDCOLLECTIVE ;  /* 0x000000000000791b */ /* 0x003fe20003800000 */
.L_x_709:
[----:B------:R-:W-:Y:S01]  /*2c6b0*/  IMAD.MOV.U32 R13, RZ, RZ, R82 ;  /* 0x000000ffff0d7224 */ /* 0x000fe200078e0052 */
[----:B------:R-:W-:Y:S01]  /*2c6c0*/  MOV R12, R5 ;  /* 0x00000005000c7202 */ /* 0x000fe20000000f00 */
[----:B------:R-:W-:-:S07]  /*2c6d0*/  IMAD.MOV.U32 R77, RZ, RZ, R14 ;  /* 0x000000ffff4d7224 */ /* 0x000fce00078e000e */
[----:B------:R-:W-:Y:S05]  /*2c6e0*/  WARPSYNC.COLLECTIVE R15, `(.L_x_710) ;  /* 0x000000000f087348 */ /* 0x000fea0003c00000 */
[----:B------:R0:W1:Y:S02]  /*2c6f0*/  SHFL.IDX P6, R14, R13, R12, R11 ;  /* 0x0000000c0d0e7389 */ /* 0x00006400000c000b */
[----:B01----:R-:W-:Y:S01]  /*2c700*/  ENDCOLLECTIVE ;  /* 0x000000000000791b */ /* 0x003fe20003800000 */
.L_x_710:
[----:B------:R-:W-:Y:S02]  /*2c710*/  IMAD.MOV.U32 R13, RZ, RZ, R80 ;  /* 0x000000ffff0d7224 */ /* 0x000fe400078e0050 */
[----:B------:R-:W-:-:S07]  /*2c720*/  IMAD.MOV.U32 R82, RZ, RZ, R14 ;  /* 0x000000ffff527224 */ /* 0x000fce00078e000e */
[----:B------:R-:W-:Y:S05]  /*2c730*/  WARPSYNC.COLLECTIVE R15, `(.L_x_711) ;  /* 0x000000000f087348 */ /* 0x000fea0003c00000 */
[----:B------:R0:W1:Y:S02]  /*2c740*/  SHFL.IDX P6, R14, R13, R12, R11 ;  /* 0x0000000c0d0e7389 */ /* 0x00006400000c000b */
[----:B01----:R-:W-:Y:S01]  /*2c750*/  ENDCOLLECTIVE ;  /* 0x000000000000791b */ /* 0x003fe20003800000 */
.L_x_711:
[----:B------:R-:W-:Y:S01]  /*2c760*/  MOV R13, R128 ;  /* 0x00000080000d7202 */ /* 0x000fe20000000f00 */
[----:B------:R-:W-:Y:S02]  /*2c770*/  IMAD.MOV.U32 R12, RZ, RZ, R7 ;  /* 0x000000ffff0c7224 */ /* 0x000fe400078e0007 */
[----:B------:R-:W-:-:S07]  /*2c780*/  IMAD.MOV.U32 R80, RZ, RZ, R14 ;  /* 0x000000ffff507224 */ /* 0x000fce00078e000e */
[----:B------:R-:W-:Y:S05]  /*2c790*/  WARPSYNC.COLLECTIVE R15, `(.L_x_712) ;  /* 0x000000000f087348 */ /* 0x000fea0003c00000 */
[----:B------:R0:W1:Y:S02]  /*2c7a0*/  SHFL.IDX P6, R14, R13, R12, R11 ;  /* 0x0000000c0d0e7389 */ /* 0x00006400000c000b */
[----:B01----:R-:W-:Y:S01]  /*2c7b0*/  ENDCOLLECTIVE ;  /* 0x000000000000791b */ /* 0x003fe20003800000 */
.L_x_712:
[----:B------:R-:W-:Y:S02]  /*2c7c0*/  IMAD.MOV.U32 R13, RZ, RZ, R126 ;  /* 0x000000ffff0d7224 */ /* 0x000fe400078e007e */
[----:B------:R-:W-:-:S07]  /*2c7d0*/  IMAD.MOV.U32 R79, RZ, RZ, R14 ;  /* 0x000000ffff4f7224 */ /* 0x000fce00078e000e */
[----:B------:R-:W-:Y:S05]  /*2c7e0*/  WARPSYNC.COLLECTIVE R15, `(.L_x_713) ;  /* 0x000000000f087348 */ /* 0x000fea0003c00000 */
[----:B------:R0:W1:Y:S02]  /*2c7f0*/  SHFL.IDX P6, R14, R13, R12, R11 ;  /* 0x0000000c0d0e7389 */ /* 0x00006400000c000b */
[----:B01----:R-:W-:Y:S01]  /*2c800*/  ENDCOLLECTIVE ;  /* 0x000000000000791b */ /* 0x003fe20003800000 */
.L_x_713:
[----:B------:R-:W-:Y:S02]  /*2c810*/  IMAD.MOV.U32 R13, RZ, RZ, R78 ;  /* 0x000000ffff0d7224 */ /* 0x000fe400078e004e */
[----:B------:R-:W-:Y:S01]  /*2c820*/  IMAD.MOV.U32 R12, RZ, RZ, R5 ;  /* 0x000000ffff0c7224 */ /* 0x000fe200078e0005 */
[----:B------:R-:W-:-:S07]  /*2c830*/  MOV R81, R14 ;  /* 0x0000000e00517202 */ /* 0x000fce0000000f00 */
[----:B------:R-:W-:Y:S05]  /*2c840*/  WARPSYNC.COLLECTIVE R15, `(.L_x_714) ;  /* 0x000000000f087348 */ /* 0x000fea0003c00000 */
[----:B------:R0:W1:Y:S02]  /*2c850*/  SHFL.IDX P6, R14, R13, R12, R11 ;  /* 0x0000000c0d0e7389 */ /* 0x00006400000c000b */
[----:B01----:R-:W-:Y:S01]  /*2c860*/  ENDCOLLECTIVE ;  /* 0x000000000000791b */ /* 0x003fe20003800000 */
.L_x_714:
[----:B------:R-:W-:Y:S02]  /*2c870*/  MOV R13, R48 ;  /* 0x00000030000d7202 */ /* 0x000fe40000000f00 */
[----:B------:R-:W-:Y:S02]  /*2c880*/  SEL R48, R77, R80, P0 ;  /* 0x000000504d307207 */ /* 0x000fe40000000000 */
[----:B------:R-:W-:Y:S01]  /*2c890*/  SEL R77, R80, R77, P0 ;  /* 0x0000004d504d7207 */ /* 0x000fe20000000000 */
[----:B------:R-:W-:-:S07]  /*2c8a0*/  IMAD.MOV.U32 R126, RZ, RZ, R14 ;  /* 0x000000ffff7e7224 */ /* 0x000fce00078e000e */
[----:B------:R-:W-:Y:S05]  /*2c8b0*/  WARPSYNC.COLLECTIVE R15, `(.L_x_715) ;  /* 0x000000000f087348 */ /* 0x000fea0003c00000 */
[----:B------:R0:W1:Y:S02]  /*2c8c0*/  SHFL.IDX P6, R14, R13, R12, R11 ;  /* 0x0000000c0d0e7389 */ /* 0x00006400000c000b */
[----:B01----:R-:W-:Y:S01]  /*2c8d0*/  ENDCOLLECTIVE ;  /* 0x000000000000791b */ /* 0x003fe20003800000 */
.L_x_715:
        /* <DEDUP_REMOVED lines=8> */
.L_x_716:
[----:B------:R-:W-:Y:S02]  /*2c960*/  SEL R80, R81, R128, P0 ;  /* 0x0000008051507207 */ /* 0x000fe40000000000 */
[----:B------:R-:W-:Y:S01]  /*2c970*/  SEL R81, R128, R81, P0 ;  /* 0x0000005180517207 */ /* 0x000fe20000000000 */
[----:B------:R-:W-:Y:S01]  /*2c980*/  IMAD.MOV.U32 R13, RZ, RZ, R122 ;  /* 0x000000ffff0d7224 */ /* 0x000fe200078e007a */
[----:B------:R-:W-:-:S07]  /*2c990*/  MOV R83, R14 ;  /* 0x0000000e00537202 */ /* 0x000fce0000000f00 */
[----:B------:R-:W-:Y:S05]  /*2c9a0*/  WARPSYNC.COLLECTIVE R15, `(.L_x_717) ;  /* 0x000000000f087348 */ /* 0x000fea0003c00000 */
[----:B------:R0:W1:Y:S02]  /*2c9b0*/  SHFL.IDX P6, R14, R13, R12, R11 ;  /* 0x0000000c0d0e7389 */ /* 0x00006400000c000b */
[----:B01----:R-:W-:Y:S01]  /*2c9c0*/  ENDCOLLECTIVE ;  /* 0x000000000000791b */ /* 0x003fe20003800000 */
.L_x_717:
        /* <DEDUP_REMOVED lines=8> */
.L_x_718:
[----:B------:R-:W-:Y:S01]  /*2ca50*/  IMAD.MOV.U32 R13, RZ, RZ, R42 ;  /* 0x000000ffff0d7224 */ /* 0x000fe200078e002a */
[----:B------:R-:W-:Y:S02]  /*2ca60*/  SEL R42, R43, R110, P0 ;  /* 0x0000006e2b2a7207 */ /* 0x000fe40000000000 */
[----:B------:R-:W-:Y:S01]  /*2ca70*/  SEL R43, R110, R43, P0 ;  /* 0x0000002b6e2b7207 */ /* 0x000fe20000000000 */
[----:B------:R-:W-:-:S07]  /*2ca80*/  IMAD.MOV.U32 R122, RZ, RZ, R14 ;  /* 0x000000ffff7a7224 */ /* 0x000fce00078e000e */
[----:B------:R-:W-:Y:S05]  /*2ca90*/  WARPSYNC.COLLECTIVE R15, `(.L_x_719) ;  /* 0x000000000f087348 */ /* 0x000fea0003c00000 */
[----:B------:R0:W1:Y:S02]  /*2caa0*/  SHFL.IDX P6, R14, R13, R12, R11 ;  /* 0x0000000c0d0e7389 */ /* 0x00006400000c000b */
[----:B01----:R-:W-:Y:S01]  /*2cab0*/  ENDCOLLECTIVE ;  /* 0x000000000000791b */ /* 0x003fe20003800000 */
.L_x_719:
        /* <DEDUP_REMOVED lines=8> */
.L_x_720:
[----:B------:R-:W-:Y:S01]  /*2cb40*/  SEL R49, R31, R124, P0 ;  /* 0x0000007c1f317207 */ /* 0x000fe20000000000 */
[----:B------:R-:W-:Y:S02]  /*2cb50*/  IMAD.MOV.U32 R13, RZ, RZ, R114 ;  /* 0x000000ffff0d7224 */ /* 0x000fe400078e0072 */
[----:B------:R-:W-:-:S07]  /*2cb60*/  IMAD.MOV.U32 R27, RZ, RZ, R14 ;  /* 0x000000ffff1b7224 */ /* 0x000fce00078e000e */
[----:B------:R-:W-:Y:S05]  /*2cb70*/  WARPSYNC.COLLECTIVE R15, `(.L_x_721) ;  /* 0x000000000f087348 */ /* 0x000fea0003c00000 */
[----:B------:R0:W1:Y:S02]  /*2cb80*/  SHFL.IDX P6, R14, R13, R12, R11 ;  /* 0x0000000c0d0e7389 */ /* 0x00006400000c000b */
[----:B01----:R-:W-:Y:S01]  /*2cb90*/  ENDCOLLECTIVE ;  /* 0x000000000000791b */ /* 0x003fe20003800000 */
.L_x_721:
[----:B------:R-:W-:Y:S01]  /*2cba0*/  IMAD.MOV.U32 R13, RZ, RZ, R40 ;  /* 0x000000ffff0d7224 */ /* 0x000fe200078e0028 */
[----:B------:R-:W-:Y:S01]  /*2cbb0*/  SEL R40, R41, R112, P0 ;  /* 0x0000007029287207 */ /* 0x000fe20000000000 */
[----:B------:R-:W-:Y:S01]  /*2cbc0*/  IMAD.MOV.U32 R12, RZ, RZ, R5 ;  /* 0x000000ffff0c7224 */ /* 0x000fe200078e0005 */
[----:B------:R-:W-:Y:S02]  /*2cbd0*/  SEL R41, R112, R41, P0 ;  /* 0x0000002970297207 */ /* 0x000fe40000000000 */
[----:B------:R-:W-:-:S07]  /*2cbe0*/  MOV R29, R14 ;  /* 0x0000000e001d7202 */ /* 0x000fce0000000f00 */
[----:B------:R-:W-:Y:S05]  /*2cbf0*/  WARPSYNC.COLLECTIVE R15, `(.L_x_722) ;  /* 0x000000000f087348 */ /* 0x000fea0003c00000 */
[----:B------:R0:W1:Y:S02]  /*2cc00*/  SHFL.IDX P6, R14, R13, R12, R11 ;  /* 0x0000000c0d0e7389 */ /* 0x00006400000c000b */
[----:B01----:R-:W-:Y:S01]  /*2cc10*/  ENDCOLLECTIVE ;  /* 0x000000000000791b */ /* 0x003fe20003800000 */
.L_x_722:
[----:B------:R-:W-:Y:S01]  /*2cc20*/  MOV R13, R52 ;  /* 0x00000034000d7202 */ /* 0x000fe20000000f00 */
[----:B------:R-:W-:-:S07]  /*2cc30*/  IMAD.MOV.U32 R114, RZ, RZ, R14 ;  /* 0x000000ffff727224 */ /* 0x000fce00078e000e */
[----:B------:R-:W-:Y:S05]  /*2cc40*/  WARPSYNC.COLLECTIVE R15, `(.L_x_723) ;  /* 0x000000000f087348 */ /* 0x000fea0003c00000 */
[----:B------:R0:W1:Y:S02]  /*2cc50*/  SHFL.IDX P6, R14, R13, R12, R11 ;  /* 0x0000000c0d0e7389 */ /* 0x00006400000c000b */
[----:B01----:R-:W-:Y:S01]  /*2cc60*/  ENDCOLLECTIVE ;  /* 0x000000000000791b */ /* 0x003fe20003800000 */
.L_x_723:
        /* <DEDUP_REMOVED lines=8> */
.L_x_724:
[----:B------:R-:W-:Y:S01]  /*2ccf0*/  SEL R53, R29, R116, P0 ;  /* 0x000000741d357207 */ /* 0x000fe20000000000 */
[----:B------:R-:W-:Y:S01]  /*2cd00*/  IMAD.MOV.U32 R13, RZ, RZ, R104 ;  /* 0x000000ffff0d7224 */ /* 0x000fe200078e0068 */
[----:B------:R-:W-:-:S07]  /*2cd10*/  MOV R9, R14 ;  /* 0x0000000e00097202 */ /* 0x000fce0000000f00 */
[----:B------:R-:W-:Y:S05]  /*2cd20*/  WARPSYNC.COLLECTIVE R15, `(.L_x_725) ;  /* 0x000000000f087348 */ /* 0x000fea0003c00000 */
[----:B------:R0:W1:Y:S02]  /*2cd30*/  SHFL.IDX P6, R14, R13, R12, R11 ;  /* 0x0000000c0d0e7389 */ /* 0x00006400000c000b */
[----:B01----:R-:W-:Y:S01]  /*2cd40*/  ENDCOLLECTIVE ;  /* 0x000000000000791b */ /* 0x003fe20003800000 */
.L_x_725:
[----:B------:R-:W-:Y:S01]  /*2cd50*/  IMAD.MOV.U32 R13, RZ, RZ, R58 ;  /* 0x000000ffff0d7224 */ /* 0x000fe200078e003a */
[----:B------:R-:W-:Y:S01]  /*2cd60*/  MOV R12, R5 ;  /* 0x00000005000c7202 */ /* 0x000fe20000000f00 */
[----:B------:R-:W-:-:S07]  /*2cd70*/  IMAD.MOV.U32 R25, RZ, RZ, R14 ;  /* 0x000000ffff197224 */ /* 0x000fce00078e000e */
[----:B------:R-:W-:Y:S05]  /*2cd80*/  WARPSYNC.COLLECTIVE R15, `(.L_x_726) ;  /* 0x000000000f087348 */ /* 0x000fea0003c00000 */
[----:B------:R0:W1:Y:S02]  /*2cd90*/  SHFL.IDX P6, R14, R13, R12, R11 ;  /* 0x0000000c0d0e7389 */ /* 0x00006400000c000b */
[----:B01----:R-:W-:Y:S01]  /*2cda0*/  ENDCOLLECTIVE ;  /* 0x000000000000791b */ /* 0x003fe20003800000 */
.L_x_726:
[----:B------:R-:W-:Y:S01]  /*2cdb0*/  IMAD.MOV.U32 R13, RZ, RZ, R50 ;  /* 0x000000ffff0d7224 */ /* 0x000fe200078e0032 */
[----:B------:R-:W-:Y:S01]  /*2cdc0*/  SEL R50, R124, R31, P0 ;  /* 0x0000001f7c327207 */ /* 0x000fe20000000000 */
[----:B------:R-:W-:-:S07]  /*2cdd0*/  IMAD.MOV.U32 R58, RZ, RZ, R14 ;  /* 0x000000ffff3a7224 */ /* 0x000fce00078e000e */
[----:B------:R-:W-:Y:S05]  /*2cde0*/  WARPSYNC.COLLECTIVE R15, `(.L_x_727) ;  /* 0x000000000f087348 */ /* 0x000fea0003c00000 */
[----:B------:R0:W1:Y:S02]  /*2cdf0*/  SHFL.IDX P6, R14, R13, R12, R11 ;  /* 0x0000000c0d0e7389 */ /* 0x00006400000c000b */
[----:B01----:R-:W-:Y:S01]  /*2ce00*/  ENDCOLLECTIVE ;  /* 0x000000000000791b */ /* 0x003fe20003800000 */
.L_x_727:
[----:B------:R-:W-:Y:S02]  /*2ce10*/  SEL R55, R9, R58, P0 ;  /* 0x0000003a09377207 */ /* 0x000fe40000000000 */
[----:B------:R-:W-:Y:S01]  /*2ce20*/  MOV R13, R64 ;  /* 0x00000040000d7202 */ /* 0x000fe20000000f00 */
[----:B------:R-:W-:Y:S02]  /*2ce30*/  IMAD.MOV.U32 R12, RZ, RZ, R7 ;  /* 0x000000ffff0c7224 */ /* 0x000fe400078e0007 */
[----:B------:R-:W-:-:S07]  /*2ce40*/  IMAD.MOV.U32 R98, RZ, RZ, R14 ;  /* 0x000000ffff627224 */ /* 0x000fce00078e000e */
[----:B------:R-:W-:Y:S05]  /*2ce50*/  WARPSYNC.COLLECTIVE R15, `(.L_x_728) ;  /* 0x000000000f087348 */ /* 0x000fea0003c00000 */
[----:B------:R0:W1:Y:S02]  /*2ce60*/  SHFL.IDX P6, R14, R13, R12, R11 ;  /* 0x0000000c0d0e7389 */ /* 0x00006400000c000b */
[----:B01----:R-:W-:Y:S01]  /*2ce70*/  ENDCOLLECTIVE ;  /* 0x000000000000791b */ /* 0x003fe20003800000 */
.L_x_728:
[----:B------:R-:W-:Y:S02]  /*2ce80*/  SEL R63, R25, R98, P0 ;  /* 0x00000062193f7207 */ /* 0x000fe40000000000 */
[----:B------:R-:W-:Y:S01]  /*2ce90*/  SEL R64, R98, R25, P0 ;  /* 0x0000001962407207 */ /* 0x000fe20000000000 */
[----:B------:R-:W-:Y:S02]  /*2cea0*/  IMAD.MOV.U32 R98, RZ, RZ, RZ ;  /* 0x000000ffff627224 */ /* 0x000fe400078e00ff */
[----:B------:R-:W-:Y:S01]  /*2ceb0*/  IMAD.MOV.U32 R13, RZ, RZ, R62 ;  /* 0x000000ffff0d7224 */ /* 0x000fe200078e003e */
[----:B------:R-:W-:Y:S01]  /*2cec0*/  SEL R62, R58, R9, P0 ;  /* 0x000000093a3e7207 */ /* 0x000fe20000000000 */
[----:B------:R-:W-:-:S07]  /*2ced0*/  IMAD.MOV.U32 R66, RZ, RZ, R14 ;  /* 0x000000ffff427224 */ /* 0x000fce00078e000e */
[----:B------:R-:W-:Y:S05]  /*2cee0*/  WARPSYNC.COLLECTIVE R15, `(.L_x_729) ;  /* 0x000000000f087348 */ /* 0x000fea0003c00000 */
[----:B------:R0:W1:Y:S02]  /*2cef0*/  SHFL.IDX P6, R14, R13, R12, R11 ;  /* 0x0000000c0d0e7389 */ /* 0x00006400000c000b */
[----:B01----:R-:W-:Y:S01]  /*2cf00*/  ENDCOLLECTIVE ;  /* 0x000000000000791b */ /* 0x003fe20003800000 */
.L_x_729:
[----:B------:R-:W-:Y:S02]  /*2cf10*/  IMAD.MOV.U32 R13, RZ, RZ, R26 ;  /* 0x000000ffff0d7224 */ /* 0x000fe400078e001a */
[----:B------:R-:W-:Y:S01]  /*2cf20*/  IMAD.MOV.U32 R12, RZ, RZ, R5 ;  /* 0x000000ffff0c7224 */ /* 0x000fe200078e0005 */
[----:B------:R-:W-:-:S07]  /*2cf30*/  MOV R68, R14 ;  /* 0x0000000e00447202 */ /* 0x000fce0000000f00 */
[----:B------:R-:W-:Y:S05]  /*2cf40*/  WARPSYNC.COLLECTIVE R15, `(.L_x_730) ;  /* 0x000000000f087348 */ /* 0x000fea0003c00000 */
[----:B------:R0:W1:Y:S02]  /*2cf50*/  SHFL.IDX P6, R14, R13, R12, R11 ;  /* 0x0000000c0d0e7389 */ /* 0x00006400000c000b */
[----:B01----:R-:W-:Y:S01]  /*2cf60*/  ENDCOLLECTIVE ;  /* 0x000000000000791b */ /* 0x003fe20003800000 */
.L_x_730:
[----:B------:R-:W-:Y:S01]  /*2cf70*/  MOV R13, R24 ;  /* 0x00000018000d7202 */ /* 0x000fe20000000f00 */
[----:B------:R-:W-:-:S07]  /*2cf80*/  IMAD.MOV.U32 R59, RZ, RZ, R14 ;  /* 0x000000ffff3b7224 */ /* 0x000fce00078e000e */
[----:B------:R-:W-:Y:S05]  /*2cf90*/  WARPSYNC.COLLECTIVE R15, `(.L_x_731) ;  /* 0x000000000f087348 */ /* 0x000fea0003c00000 */
[----:B------:R0:W1:Y:S02]  /*2cfa0*/  SHFL.IDX P6, R14, R13, R12, R11 ;  /* 0x0000000c0d0e7389 */ /* 0x00006400000c000b */
[----:B01----:R-:W-:Y:S01]  /*2cfb0*/  ENDCOLLECTIVE ;  /* 0x000000000000791b */ /* 0x003fe20003800000 */
.L_x_731:
        /* <DEDUP_REMOVED lines=8> */
.L_x_732:
[----:B------:R-:W-:Y:S02]  /*2d040*/  SEL R67, R68, R61, P0 ;  /* 0x0000003d44437207 */ /* 0x000fe40000000000 */
[----:B------:R-:W-:Y:S01]  /*2d050*/  SEL R68, R61, R68, P0 ;  /* 0x000000443d447207 */ /* 0x000fe20000000000 */
[----:B------:R-:W-:Y:S01]  /*2d060*/  IMAD.MOV.U32 R13, RZ, RZ, R72 ;  /* 0x000000ffff0d7224 */ /* 0x000fe200078e0048 */
[----:B------:R-:W-:-:S07]  /*2d070*/  MOV R70, R14 ;  /* 0x0000000e00467202 */ /* 0x000fce0000000f00 */
[----:B------:R-:W-:Y:S05]  /*2d080*/  WARPSYNC.COLLECTIVE R15, `(.L_x_733) ;  /* 0x000000000f087348 */ /* 0x000fea0003c00000 */
[----:B------:R0:W1:Y:S02]  /*2d090*/  SHFL.IDX P6, R14, R13, R12, R11 ;  /* 0x0000000c0d0e7389 */ /* 0x00006400000c000b */
[----:B01----:R-:W-:Y:S01]  /*2d0a0*/  ENDCOLLECTIVE ;  /* 0x000000000000791b */ /* 0x003fe20003800000 */
.L_x_733:
[----:B------:R-:W-:Y:S01]  /*2d0b0*/  IMAD.MOV.U32 R13, RZ, RZ, R30 ;  /* 0x000000ffff0d7224 */ /* 0x000fe200078e001e */
[----:B------:R-:W-:Y:S01]  /*2d0c0*/  MOV R12, R5 ;  /* 0x00000005000c7202 */ /* 0x000fe20000000f00 */
[----:B------:R-:W-:-:S07]  /*2d0d0*/  IMAD.MOV.U32 R72, RZ, RZ, R14 ;  /* 0x000000ffff487224 */ /* 0x000fce00078e000e */
[----:B------:R-:W-:Y:S05]  /*2d0e0*/  WARPSYNC.COLLECTIVE R15, `(.L_x_734) ;  /* 0x000000000f087348 */ /* 0x000fea0003c00000 */
[----:B------:R0:W1:Y:S02]  /*2d0f0*/  SHFL.IDX P6, R14, R13, R12, R11 ;  /* 0x0000000c0d0e7389 */ /* 0x00006400000c000b */
[----:B01----:R-:W-:Y:S01]  /*2d100*/  ENDCOLLECTIVE ;  /* 0x000000000000791b */ /* 0x003fe20003800000 */
.L_x_734:
[----:B------:R-:W-:Y:S02]  /*2d110*/  IMAD.MOV.U32 R13, RZ, RZ, R28 ;  /* 0x000000ffff0d7224 */ /* 0x000fe400078e001c */
[----:B------:R-:W-:-:S07]  /*2d120*/  IMAD.MOV.U32 R73, RZ, RZ, R14 ;  /* 0x000000ffff497224 */ /* 0x000fce00078e000e */
[----:B------:R-:W-:Y:S05]  /*2d130*/  WARPSYNC.COLLECTIVE R15, `(.L_x_735) ;  /* 0x000000000f087348 */ /* 0x000fea0003c00000 */
[----:B------:R0:W1:Y:S02]  /*2d140*/  SHFL.IDX P6, R14, R13, R12, R11 ;  /* 0x0000000c0d0e7389 */ /* 0x00006400000c000b */
[----:B01----:R-:W-:Y:S01]  /*2d150*/  ENDCOLLECTIVE ;  /* 0x000000000000791b */ /* 0x003fe20003800000 */
.L_x_735:
        /* <DEDUP_REMOVED lines=8> */
.L_x_736:
[----:B------:R-:W-:Y:S02]  /*2d1e0*/  SEL R71, R72, R85, P0 ;  /* 0x0000005548477207 */ /* 0x000fe40000000000 */
[----:B------:R-:W-:Y:S01]  /*2d1f0*/  SEL R72, R85, R72, P0 ;  /* 0x0000004855487207 */ /* 0x000fe20000000000 */
[----:B------:R-:W-:Y:S02]  /*2d200*/  IMAD.MOV.U32 R13, RZ, RZ, R86 ;  /* 0x000000ffff0d7224 */ /* 0x000fe400078e0056 */
[----:B------:R-:W-:-:S07]  /*2d210*/  IMAD.MOV.U32 R84, RZ, RZ, R14 ;  /* 0x000000ffff547224 */ /* 0x000fce00078e000e */
[----:B------:R-:W-:Y:S05]  /*2d220*/  WARPSYNC.COLLECTIVE R15, `(.L_x_737) ;  /* 0x000000000f087348 */ /* 0x000fea0003c00000 */
[----:B------:R0:W1:Y:S02]  /*2d230*/  SHFL.IDX P6, R14, R13, R12, R11 ;  /* 0x0000000c0d0e7389 */ /* 0x00006400000c000b */
[----:B01----:R-:W-:Y:S01]  /*2d240*/  ENDCOLLECTIVE ;  /* 0x000000000000791b */ /* 0x003fe20003800000 */
.L_x_737:
[----:B------:R-:W-:Y:S02]  /*2d250*/  IMAD.MOV.U32 R13, RZ, RZ, R34 ;  /* 0x000000ffff0d7224 */ /* 0x000fe400078e0022 */
[----:B------:R-:W-:Y:S01]  /*2d260*/  IMAD.MOV.U32 R12, RZ, RZ, R5 ;  /* 0x000000ffff0c7224 */ /* 0x000fe200078e0005 */
[----:B------:R-:W-:-:S07]  /*2d270*/  MOV R86, R14 ;  /* 0x0000000e00567202 */ /* 0x000fce0000000f00 */
[----:B------:R-:W-:Y:S05]  /*2d280*/  WARPSYNC.COLLECTIVE R15, `(.L_x_738) ;  /* 0x000000000f087348 */ /* 0x000fea0003c00000 */
[----:B------:R0:W1:Y:S02]  /*2d290*/  SHFL.IDX P6, R14, R13, R12, R11 ;  /* 0x0000000c0d0e7389 */ /* 0x00006400000c000b */
[----:B01----:R-:W-:Y:S01]  /*2d2a0*/  ENDCOLLECTIVE ;  /* 0x000000000000791b */ /* 0x003fe20003800000 */
.L_x_738:
[----:B------:R-:W-:Y:S01]  /*2d2b0*/  MOV R13, R32 ;  /* 0x00000020000d7202 */ /* 0x000fe20000000f00 */
[----:B------:R-:W-:-:S07]  /*2d2c0*/  IMAD.MOV.U32 R87, RZ, RZ, R14 ;  /* 0x000000ffff577224 */ /* 0x000fce00078e000e */
[----:B------:R-:W-:Y:S05]  /*2d2d0*/  WARPSYNC.COLLECTIVE R15, `(.L_x_739) ;  /* 0x000000000f087348 */ /* 0x000fea0003c00000 */
[----:B------:R0:W1:Y:S02]  /*2d2e0*/  SHFL.IDX P6, R14, R13, R12, R11 ;  /* 0x0000000c0d0e7389 */ /* 0x00006400000c000b */
[----:B01----:R-:W-:Y:S01]  /*2d2f0*/  ENDCOLLECTIVE ;  /* 0x000000000000791b */ /* 0x003fe20003800000 */
.L_x_739:
        /* <DEDUP_REMOVED lines=8> */
.L_x_740:
[----:B------:R-:W-:Y:S02]  /*2d380*/  SEL R85, R86, R91, P0 ;  /* 0x0000005b56557207 */ /* 0x000fe40000000000 */
[----:B------:R-:W-:Y:S01]  /*2d390*/  SEL R86, R91, R86, P0 ;  /* 0x000000565b567207 */ /* 0x000fe20000000000 */
[----:B------:R-:W-:Y:S01]  /*2d3a0*/  IMAD.MOV.U32 R13, RZ, RZ, R92 ;  /* 0x000000ffff0d7224 */ /* 0x000fe200078e005c */
[----:B------:R-:W-:-:S07]  /*2d3b0*/  MOV R90, R14 ;  /* 0x0000000e005a7202 */ /* 0x000fce0000000f00 */
[----:B------:R-:W-:Y:S05]  /*2d3c0*/  WARPSYNC.COLLECTIVE R15, `(.L_x_741) ;  /* 0x000000000f087348 */ /* 0x000fea0003c00000 */
[----:B------:R0:W1:Y:S02]  /*2d3d0*/  SHFL.IDX P6, R14, R13, R12, R11 ;  /* 0x0000000c0d0e7389 */ /* 0x00006400000c000b */
[----:B01----:R-:W-:Y:S01]  /*2d3e0*/  ENDCOLLECTIVE ;  /* 0x000000000000791b */ /* 0x003fe20003800000 */
.L_x_741:
[----:B------:R-:W-:Y:S01]  /*2d3f0*/  IMAD.MOV.U32 R13, RZ, RZ, R54 ;  /* 0x000000ffff0d7224 */ /* 0x000fe200078e0036 */
[----:B------:R-:W-:Y:S02]  /*2d400*/  MOV R12, R5 ;  /* 0x00000005000c7202 */ /* 0x000fe40000000f00 */
[----:B------:R-:W-:Y:S01]  /*2d410*/  SEL R54, R116, R29, P0 ;  /* 0x0000001d74367207 */ /* 0x000fe20000000000 */
[----:B------:R-:W-:-:S07]  /*2d420*/  IMAD.MOV.U32 R92, RZ, RZ, R14 ;  /* 0x000000ffff5c7224 */ /* 0x000fce00078e000e */
[----:B------:R-:W-:Y:S05]  /*2d430*/  WARPSYNC.COLLECTIVE R15, `(.L_x_742) ;  /* 0x000000000f087348 */ /* 0x000fea0003c00000 */
[----:B------:R0:W1:Y:S02]  /*2d440*/  SHFL.IDX P6, R14, R13, R12, R11 ;  /* 0x0000000c0d0e7389 */ /* 0x00006400000c000b */
[----:B01----:R-:W-:Y:S01]  /*2d450*/  ENDCOLLECTIVE ;  /* 0x000000000000791b */ /* 0x003fe20003800000 */
.L_x_742:
[----:B------:R-:W-:Y:S02]  /*2d460*/  IMAD.MOV.U32 R13, RZ, RZ, R10 ;  /* 0x000000ffff0d7224 */ /* 0x000fe400078e000a */
[----:B------:R-:W-:-:S07]  /*2d470*/  IMAD.MOV.U32 R109, RZ, RZ, R14 ;  /* 0x000000ffff6d7224 */ /* 0x000fce00078e000e */
[----:B------:R-:W-:Y:S05]  /*2d480*/  WARPSYNC.COLLECTIVE R15, `(.L_x_743) ;  /* 0x000000000f087348 */ /* 0x000fea0003c00000 */
[----:B------:R0:W1:Y:S02]  /*2d490*/  SHFL.IDX P6, R14, R13, R12, R11 ;  /* 0x0000000c0d0e7389 */ /* 0x00006400000c000b */
[----:B01----:R-:W-:Y:S01]  /*2d4a0*/  ENDCOLLECTIVE ;  /* 0x000000000000791b */ /* 0x003fe20003800000 */
.L_x_743:
        /* <DEDUP_REMOVED lines=8> */
.L_x_744:
[----:B------:R-:W-:Y:S02]  /*2d530*/  SEL R91, R92, R111, P0 ;  /* 0x0000006f5c5b7207 */ /* 0x000fe40000000000 */
[----:B------:R-:W-:Y:S01]  /*2d540*/  SEL R92, R111, R92, P0 ;  /* 0x0000005c6f5c7207 */ /* 0x000fe20000000000 */
[----:B------:R-:W-:Y:S02]  /*2d550*/  IMAD.MOV.U32 R13, RZ, RZ, R60 ;  /* 0x000000ffff0d7224 */ /* 0x000fe400078e003c */
[----:B------:R-:W-:-:S07]  /*2d560*/  IMAD.MOV.U32 R4, RZ, RZ, R14 ;  /* 0x000000ffff047224 */ /* 0x000fce00078e000e */
[----:B------:R-:W-:Y:S05]  /*2d570*/  WARPSYNC.COLLECTIVE R15, `(.L_x_745) ;  /* 0x000000000f087348 */ /* 0x000fea0003c00000 */
[----:B------:R0:W1:Y:S02]  /*2d580*/  SHFL.IDX P6, R14, R13, R12, R11 ;  /* 0x0000000c0d0e7389 */ /* 0x00006400000c000b */
[----:B01----:R-:W-:Y:S01]  /*2d590*/  ENDCOLLECTIVE ;  /* 0x000000000000791b */ /* 0x003fe20003800000 */
.L_x_745:
[----:B------:R-:W-:Y:S02]  /*2d5a0*/  IMAD.MOV.U32 R13, RZ, RZ, R8 ;  /* 0x000000ffff0d7224 */ /* 0x000fe400078e0008 */
[----:B------:R-:W-:Y:S01]  /*2d5b0*/  IMAD.MOV.U32 R12, RZ, RZ, R5 ;  /* 0x000000ffff0c7224 */ /* 0x000fe200078e0005 */
[----:B------:R-:W-:-:S07]  /*2d5c0*/  MOV R60, R14 ;  /* 0x0000000e003c7202 */ /* 0x000fce0000000f00 */
[----:B------:R-:W-:Y:S05]  /*2d5d0*/  WARPSYNC.COLLECTIVE R15, `(.L_x_746) ;  /* 0x000000000f087348 */ /* 0x000fea0003c00000 */
[----:B------:R0:W1:Y:S02]  /*2d5e0*/  SHFL.IDX P6, R14, R13, R12, R11 ;  /* 0x0000000c0d0e7389 */ /* 0x00006400000c000b */
[----:B01----:R-:W-:Y:S01]  /*2d5f0*/  ENDCOLLECTIVE ;  /* 0x000000000000791b */ /* 0x003fe20003800000 */
.L_x_746:
[----:B------:R-:W-:Y:S01]  /*2d600*/  MOV R13, R6 ;  /* 0x00000006000d7202 */ /* 0x000fe20000000f00 */
[----:B------:R-:W-:-:S07]  /*2d610*/  IMAD.MOV.U32 R7, RZ, RZ, R14 ;  /* 0x000000ffff077224 */ /* 0x000fce00078e000e */
[----:B------:R-:W-:Y:S05]  /*2d620*/  WARPSYNC.COLLECTIVE R15, `(.L_x_747) ;  /* 0x000000000f087348 */ /* 0x000fea0003c00000 */
[----:B------:R0:W1:Y:S02]  /*2d630*/  SHFL.IDX P6, R14, R13, R12, R11 ;  /* 0x0000000c0d0e7389 */ /* 0x00006400000c000b */
[----:B01----:R-:W-:Y:S01]  /*2d640*/  ENDCOLLECTIVE ;  /* 0x000000000000791b */ /* 0x003fe20003800000 */
.L_x_747:
[----:B------:R-:W-:Y:S05]  /*2d650*/  BRA `(.L_x_748) ;  /* 0xffffff3800387947 */ /* 0x000fea000383ffff */
.L_x_500:
[----:B------:R-:W-:Y:S01]  /*2d660*/  IMAD.MOV.U32 R13, RZ, RZ, R3 ;  /* 0x000000ffff0d7224 */ /* 0x000fe200078e0003 */
[----:B------:R-:W-:Y:S01]  /*2d670*/  MOV R11, 0x181f ;  /* 0x0000181f000b7802 */ /* 0x000fe20000000f00 */
[----:B------:R-:W-:Y:S02]  /*2d680*/  IMAD.MOV.U32 R12, RZ, RZ, RZ ;  /* 0x000000ffff0c7224 */ /* 0x000fe400078e00ff */
[----:B------:R-:W-:-:S07]  /*2d690*/  IMAD.MOV.U32 R15, RZ, RZ, -0x1 ;  /* 0xffffffffff0f7424 */ /* 0x000fce00078e00ff */
[----:B-----5:R-:W-:Y:S05]  /*2d6a0*/  WARPSYNC.COLLECTIVE R15, `(.L_x_749) ;  /* 0x000000000f087348 */ /* 0x020fea0003c00000 */
[----:B------:R0:W1:Y:S02]  /*2d6b0*/  SHFL.IDX P6, R14, R13, R12, R11 ;  /* 0x0000000c0d0e7389 */ /* 0x00006400000c000b */
[----:B01---5:R-:W-:Y:S01]  /*2d6c0*/  ENDCOLLECTIVE ;  /* 0x000000000000791b */ /* 0x023fe20003800000 */
.L_x_749:
[----:B------:R-:W-:Y:S02]  /*2d6d0*/  IMAD.MOV.U32 R13, RZ, RZ, R2 ;  /* 0x000000ffff0d7224 */ /* 0x000fe400078e0002 */
[----:B------:R-:W-:-:S07]  /*2d6e0*/  IMAD.MOV.U32 R0, RZ, RZ, R14 ;  /* 0x000000ffff007224 */ /* 0x000fce00078e000e */
[----:B------:R-:W-:Y:S05]  /*2d6f0*/  WARPSYNC.COLLECTIVE R15, `(.L_x_750) ;  /* 0x000000000f087348 */ /* 0x000fea0003c00000 */
[----:B------:R0:W1:Y:S02]  /*2d700*/  SHFL.IDX P6, R14, R13, R12, R11 ;  /* 0x0000000c0d0e7389 */ /* 0x00006400000c000b */
[----:B01----:R-:W-:Y:S01]  /*2d710*/  ENDCOLLECTIVE ;  /* 0x000000000000791b */ /* 0x003fe20003800000 */
.L_x_750:
[----:B------:R-:W-:Y:S05]  /*2d720*/  BRA `(.L_x_751) ;  /* 0xffffff4400ac7947 */ /* 0x000fea000383ffff */
.L_x_503:
[----:B------:R-:W-:Y:S01]  /*2d730*/  BSSY B1, `(.L_x_752) ;  /* 0x0000008000017945 */ /* 0x000fe20003800000 */
[----:B------:R-:W-:Y:S01]  /*2d740*/  MOV R13, R3 ;  /* 0x00000003000d7202 */ /* 0x000fe20000000f00 */
[----:B------:R-:W-:Y:S02]  /*2d750*/  IMAD.MOV.U32 R12, RZ, RZ, 0x1 ;  /* 0x00000001ff0c7424 */ /* 0x000fe400078e00ff */
[----:B------:R-:W-:Y:S02]  /*2d760*/  IMAD.MOV.U32 R11, RZ, RZ, 0x181f ;  /* 0x0000181fff0b7424 */ /* 0x000fe400078e00ff */
[----:B---3--:R-:W-:-:S07]  /*2d770*/  IMAD.MOV.U32 R15, RZ, RZ, -0x1 ;  /* 0xffffffffff0f7424 */ /* 0x008fce00078e00ff */
[----:B012--5:R-:W-:Y:S05]  /*2d780*/  WARPSYNC.COLLECTIVE R15, `(.L_x_753) ;  /* 0x000000000f087348 */ /* 0x027fea0003c00000 */
[----:B--2---:R2:W3:Y:S02]  /*2d790*/  SHFL.IDX P6, R14, R13, R12, R11 ;  /* 0x0000000c0d0e7389 */ /* 0x0044e400000c000b */
[----:B0123-5:R-:W-:Y:S01]  /*2d7a0*/  ENDCOLLECTIVE ;  /* 0x000000000000791b */ /* 0x02ffe20003800000 */
.L_x_753:
[----:B------:R-:W-:Y:S05]  /*2d7b0*/  BSYNC B1 ;  /* 0x0000000000017941 */ /* 0x000fea0003800000 */
.L_x_752:
[----:B------:R-:W-:Y:S01]  /*2d7c0*/  IMAD.MOV.U32 R13, RZ, RZ, R2 ;  /* 0x000000ffff0d7224 */ /* 0x000fe200078e0002 */
[----:B------:R-:W-:Y:S01]  /*2d7d0*/  MOV R15, 0xffffffff ;  /* 0xffffffff000f7802 */ /* 0x000fe20000000f00 */
[----:B------:R-:W-:Y:S01]  /*2d7e0*/  IMAD.MOV.U32 R12, RZ, RZ, 0x1 ;  /* 0x00000001ff0c7424 */ /* 0x000fe200078e00ff */
[----:B------:R-:W-:Y:S01]  /*2d7f0*/  MOV R0, R14 ;  /* 0x0000000e00007202 */ /* 0x000fe20000000f00 */
[----:B------:R-:W-:-:S07]  /*2d800*/  IMAD.MOV.U32 R11, RZ, RZ, 0x181f ;  /* 0x0000181fff0b7424 */ /* 0x000fce00078e00ff */
[----:B------:R-:W-:Y:S05]  /*2d810*/  WARPSYNC.COLLECTIVE R15, `(.L_x_754) ;  /* 0x000000000f087348 */ /* 0x000fea0003c00000 */
[----:B------:R0:W1:Y:S02]  /*2d820*/  SHFL.IDX P6, R14, R13, R12, R11 ;  /* 0x0000000c0d0e7389 */ /* 0x00006400000c000b */
[----:B01----:R-:W-:Y:S01]  /*2d830*/  ENDCOLLECTIVE ;  /* 0x000000000000791b */ /* 0x003fe20003800000 */
.L_x_754:
[----:B------:R-:W-:Y:S05]  /*2d840*/  BRA `(.L_x_755) ;  /* 0xffffff4400b47947 */ /* 0x000fea000383ffff */
.L_x_506:
[----:B------:R-:W-:Y:S01]  /*2d850*/  BSSY B1, `(.L_x_756) ;  /* 0x0000008000017945 */ /* 0x000fe20003800000 */
[----:B------:R-:W-:Y:S01]  /*2d860*/  IMAD.MOV.U32 R13, RZ, RZ, R3 ;  /* 0x000000ffff0d7224 */ /* 0x000fe200078e0003 */
[----:B---3--:R-:W-:Y:S01]  /*2d870*/  MOV R15, 0xffffffff ;  /* 0xffffffff000f7802 */ /* 0x008fe20000000f00 */
[----:B------:R-:W-:Y:S02]  /*2d880*/  IMAD.MOV.U32 R12, RZ, RZ, 0x2 ;  /* 0x00000002ff0c7424 */ /* 0x000fe400078e00ff */
[----:B------:R-:W-:-:S07]  /*2d890*/  IMAD.MOV.U32 R11, RZ, RZ, 0x181f ;  /* 0x0000181fff0b7424 */ /* 0x000fce00078e00ff */
[----:B012-4-:R-:W-:Y:S05]  /*2d8a0*/  WARPSYNC.COLLECTIVE R15, `(.L_x_757) ;  /* 0x000000000f087348 */ /* 0x017fea0003c00000 */
[----:B--2---:R2:W3:Y:S02]  /*2d8b0*/  SHFL.IDX P6, R14, R13, R12, R11 ;  /* 0x0000000c0d0e7389 */ /* 0x0044e400000c000b */
[----:B01234-:R-:W-:Y:S01]  /*2d8c0*/  ENDCOLLECTIVE ;  /* 0x000000000000791b */ /* 0x01ffe20003800000 */
.L_x_757:
[----:B------:R-:W-:Y:S05]  /*2d8d0*/  BSYNC B1 ;  /* 0x0000000000017941 */ /* 0x000fea0003800000 */
.L_x_756:
[----:B------:R-:W-:Y:S01]  /*2d8e0*/  IMAD.MOV.U32 R13, RZ, RZ, R2 ;  /* 0x000000ffff0d7224 */ /* 0x000fe200078e0002 */
[----:B------:R-:W-:Y:S01]  /*2d8f0*/  MOV R11, 0x181f ;  /* 0x0000181f000b7802 */ /* 0x000fe20000000f00 */
[----:B------:R-:W-:Y:S02]  /*2d900*/  IMAD.MOV.U32 R12, RZ, RZ, 0x2 ;  /* 0x00000002ff0c7424 */ /* 0x000fe400078e00ff */
[----:B------:R-:W-:Y:S02]  /*2d910*/  IMAD.MOV.U32 R15, RZ, RZ, -0x1 ;  /* 0xffffffffff0f7424 */ /* 0x000fe400078e00ff */
[----:B------:R-:W-:-:S07]  /*2d920*/  IMAD.MOV.U32 R0, RZ, RZ, R14 ;  /* 0x000000ffff007224 */ /* 0x000fce00078e000e */
[----:B------:R-:W-:Y:S05]  /*2d930*/  WARPSYNC.COLLECTIVE R15, `(.L_x_758) ;  /* 0x000000000f087348 */ /* 0x000fea0003c00000 */
[----:B------:R0:W1:Y:S02]  /*2d940*/  SHFL.IDX P6, R14, R13, R12, R11 ;  /* 0x0000000c0d0e7389 */ /* 0x00006400000c000b */
[----:B01----:R-:W-:Y:S01]  /*2d950*/  ENDCOLLECTIVE ;  /* 0x000000000000791b */ /* 0x003fe20003800000 */
.L_x_758:
[----:B------:R-:W-:Y:S05]  /*2d960*/  BRA `(.L_x_759) ;  /* 0xffffff4400bc7947 */ /* 0x000fea000383ffff */
.L_x_509:
[----:B------:R-:W-:Y:S01]  /*2d970*/  BSSY B1, `(.L_x_760) ;  /* 0x0000008000017945 */ /* 0x000fe20003800000 */
[----:B------:R-:W-:Y:S01]  /*2d980*/  IMAD.MOV.U32 R13, RZ, RZ, R3 ;  /* 0x000000ffff0d7224 */ /* 0x000fe200078e0003 */
[----:B------:R-:W-:Y:S01]  /*2d990*/  MOV R11, 0x181f ;  /* 0x0000181f000b7802 */ /* 0x000fe20000000f00 */
[----:B------:R-:W-:Y:S02]  /*2d9a0*/  IMAD.MOV.U32 R12, RZ, RZ, 0x3 ;  /* 0x00000003ff0c7424 */ /* 0x000fe400078e00ff */
[----:B---3--:R-:W-:-:S07]  /*2d9b0*/  IMAD.MOV.U32 R15, RZ, RZ, -0x1 ;  /* 0xffffffffff0f7424 */ /* 0x008fce00078e00ff */
[----:B012-4-:R-:W-:Y:S05]  /*2d9c0*/  WARPSYNC.COLLECTIVE R15, `(.L_x_761) ;  /* 0x000000000f087348 */ /* 0x017fea0003c00000 */
[----:B--2---:R2:W3:Y:S02]  /*2d9d0*/  SHFL.IDX P6, R14, R13, R12, R11 ;  /* 0x0000000c0d0e7389 */ /* 0x0044e400000c000b */
[----:B01234-:R-:W-:Y:S01]  /*2d9e0*/  ENDCOLLECTIVE ;  /* 0x000000000000791b */ /* 0x01ffe20003800000 */
.L_x_761:
[----:B------:R-:W-:Y:S05]  /*2d9f0*/  BSYNC B1 ;  /* 0x0000000000017941 */ /* 0x000fea0003800000 */
.L_x_760:
        /* <DEDUP_REMOVED lines=8> */
.L_x_762:
[----:B------:R-:W-:Y:S05]  /*2da80*/  BRA `(.L_x_763) ;  /* 0xffffff4400c47947 */ /* 0x000fea000383ffff */
.L_x_511:
[----:B------:R-:W-:Y:S01]  /*2da90*/  IMAD.MOV.U32 R13, RZ, RZ, R27 ;  /* 0x000000ffff0d7224 */ /* 0x000fe200078e001b */
[----:B------:R-:W-:Y:S01]  /*2daa0*/  MOV R12, RZ ;  /* 0x000000ff000c7202 */ /* 0x000fe20000000f00 */
[----:B------:R-:W-:Y:S02]  /*2dab0*/  IMAD.MOV.U32 R11, RZ, RZ, 0x1c1f ;  /* 0x00001c1fff0b7424 */ /* 0x000fe400078e00ff */
[----:B------:R-:W-:-:S07]  /*2dac0*/  IMAD.MOV.U32 R15, RZ, RZ, -0x1 ;  /* 0xffffffffff0f7424 */ /* 0x000fce00078e00ff */
[----:B------:R-:W-:Y:S05]  /*2dad0*/  WARPSYNC.COLLECTIVE R15, `(.L_x_764) ;  /* 0x000000000f087348 */ /* 0x000fea0003c00000 */
[----:B------:R0:W1:Y:S02]  /*2dae0*/  SHFL.IDX P6, R14, R13, R12, R11 ;  /* 0x0000000c0d0e7389 */ /* 0x00006400000c000b */
[----:B01----:R-:W-:Y:S01]  /*2daf0*/  ENDCOLLECTIVE ;  /* 0x000000000000791b */ /* 0x003fe20003800000 */
.L_x_764:
[----:B------:R-:W-:Y:S01]  /*2db00*/  MOV R13, R26 ;  /* 0x0000001a000d7202 */ /* 0x000fe20000000f00 */
[----:B------:R-:W-:-:S07]  /*2db10*/  IMAD.MOV.U32 R25, RZ, RZ, R14 ;  /* 0x000000ffff197224 */ /* 0x000fce00078e000e */
[----:B------:R-:W-:Y:S05]  /*2db20*/  WARPSYNC.COLLECTIVE R15, `(.L_x_765) ;  /* 0x000000000f087348 */ /* 0x000fea0003c00000 */
[----:B------:R0:W1:Y:S02]  /*2db30*/  SHFL.IDX P6, R14, R13, R12, R11 ;  /* 0x0000000c0d0e7389 */ /* 0x00006400000c000b */
[----:B01----:R-:W-:Y:S01]  /*2db40*/  ENDCOLLECTIVE ;  /* 0x000000000000791b */ /* 0x003fe20003800000 */
.L_x_765:
[----:B------:R-:W-:Y:S05]  /*2db50*/  BRA `(.L_x_766) ;  /* 0xffffff4800907947 */ /* 0x000fea000383ffff */
.L_x_514:
[----:B------:R-:W-:Y:S01]  /*2db60*/  BSSY B1, `(.L_x_767) ;  /* 0x0000008000017945 */ /* 0x000fe20003800000 */
[----:B------:R-:W-:Y:S01]  /*2db70*/  IMAD.MOV.U32 R13, RZ, RZ, R27 ;  /* 0x000000ffff0d7224 */ /* 0x000fe200078e001b */
[----:B------:R-:W-:Y:S01]  /*2db80*/  MOV R15, 0xffffffff ;  /* 0xffffffff000f7802 */ /* 0x000fe20000000f00 */
[----:B------:R-:W-:Y:S02]  /*2db90*/  IMAD.MOV.U32 R12, RZ, RZ, 0x1 ;  /* 0x00000001ff0c7424 */ /* 0x000fe400078e00ff */
[----:B------:R-:W-:-:S07]  /*2dba0*/  IMAD.MOV.U32 R11, RZ, RZ, 0x1c1f ;  /* 0x00001c1fff0b7424 */ /* 0x000fce00078e00ff */
[----:B0123--:R-:W-:Y:S05]  /*2dbb0*/  WARPSYNC.COLLECTIVE R15, `(.L_x_768) ;  /* 0x000000000f087348 */ /* 0x00ffea0003c00000 */
[----:B--2---:R2:W4:Y:S02]  /*2dbc0*/  SHFL.IDX P6, R14, R13, R12, R11 ;  /* 0x0000000c0d0e7389 */ /* 0x00452400000c000b */
[----:B01234-:R-:W-:Y:S01]  /*2dbd0*/  ENDCOLLECTIVE ;  /* 0x000000000000791b */ /* 0x01ffe20003800000 */
.L_x_768:
[----:B------:R-:W-:Y:S05]  /*2dbe0*/  BSYNC B1 ;  /* 0x0000000000017941 */ /* 0x000fea0003800000 */
.L_x_767:
        /* <DEDUP_REMOVED lines=8> */
.L_x_769:
[----:B------:R-:W-:Y:S05]  /*2dc70*/  BRA `(.L_x_770) ;  /* 0xffffff5000287947 */ /* 0x000fea000383ffff */
.L_x_518:
[----:B------:R-:W-:Y:S01]  /*2dc80*/  IMAD.MOV.U32 R13, RZ, RZ, R3 ;  /* 0x000000ffff0d7224 */ /* 0x000fe200078e0003 */
[----:B------:R-:W-:Y:S01]  /*2dc90*/  MOV R11, 0x181f ;  /* 0x0000181f000b7802 */ /* 0x000fe20000000f00 */
[----:B------:R-:W-:Y:S02]  /*2dca0*/  IMAD.MOV.U32 R12, RZ, RZ, RZ ;  /* 0x000000ffff0c7224 */ /* 0x000fe400078e00ff */
[----:B------:R-:W-:-:S07]  /*2dcb0*/  IMAD.MOV.U32 R15, RZ, RZ, -0x1 ;  /* 0xffffffffff0f7424 */ /* 0x000fce00078e00ff */
[----:B0-2---:R-:W-:Y:S05]  /*2dcc0*/  WARPSYNC.COLLECTIVE R15, `(.L_x_771) ;  /* 0x000000000f087348 */ /* 0x005fea0003c00000 */
[----:B------:R1:W3:Y:S02]  /*2dcd0*/  SHFL.IDX P6, R14, R13, R12, R11 ;  /* 0x0000000c0d0e7389 */ /* 0x0002e400000c000b */
[----:B0123--:R-:W-:Y:S01]  /*2dce0*/  ENDCOLLECTIVE ;  /* 0x000000000000791b */ /* 0x00ffe20003800000 */
.L_x_771:
[----:B------:R-:W-:Y:S02]  /*2dcf0*/  IMAD.MOV.U32 R13, RZ, RZ, R2 ;  /* 0x000000ffff0d7224 */ /* 0x000fe400078e0002 */
[----:B------:R-:W-:-:S07]  /*2dd00*/  IMAD.MOV.U32 R0, RZ, RZ, R14 ;  /* 0x000000ffff007224 */ /* 0x000fce00078e000e */
[----:B------:R-:W-:Y:S05]  /*2dd10*/  WARPSYNC.COLLECTIVE R15, `(.L_x_772) ;  /* 0x000000000f087348 */ /* 0x000fea0003c00000 */
[----:B------:R0:W1:Y:S02]  /*2dd20*/  SHFL.IDX P6, R14, R13, R12, R11 ;  /* 0x0000000c0d0e7389 */ /* 0x00006400000c000b */
[----:B01----:R-:W-:Y:S01]  /*2dd30*/  ENDCOLLECTIVE ;  /* 0x000000000000791b */ /* 0x003fe20003800000 */
.L_x_772:
[----:B------:R-:W-:Y:S05]  /*2dd40*/  BRA `(.L_x_773) ;  /* 0xffffff5c00807947 */ /* 0x000fea000383ffff */
.L_x_521:
[----:B------:R-:W-:Y:S01]  /*2dd50*/  BSSY B1, `(.L_x_774) ;  /* 0x0000008000017945 */ /* 0x000fe20003800000 */
[----:B------:R-:W-:Y:S01]  /*2dd60*/  MOV R13, R3 ;  /* 0x00000003000d7202 */ /* 0x000fe20000000f00 */
[----:B------:R-:W-:Y:S02]  /*2dd70*/  IMAD.MOV.U32 R12, RZ, RZ, 0x1 ;  /* 0x00000001ff0c7424 */ /* 0x000fe400078e00ff */
[----:B------:R-:W-:Y:S02]  /*2dd80*/  IMAD.MOV.U32 R11, RZ, RZ, 0x181f ;  /* 0x0000181fff0b7424 */ /* 0x000fe400078e00ff */
[----:B---3--:R-:W-:-:S07]  /*2dd90*/  IMAD.MOV.U32 R15, RZ, RZ, -0x1 ;  /* 0xffffffffff0f7424 */ /* 0x008fce00078e00ff */
[----:B012-4-:R-:W-:Y:S05]  /*2dda0*/  WARPSYNC.COLLECTIVE R15, `(.L_x_775) ;  /* 0x000000000f087348 */ /* 0x017fea0003c00000 */
[----:B----4-:R3:W4:Y:S02]  /*2ddb0*/  SHFL.IDX P6, R14, R13, R12, R11 ;  /* 0x0000000c0d0e7389 */ /* 0x01072400000c000b */
[----:B01234-:R-:W-:Y:S01]  /*2ddc0*/  ENDCOLLECTIVE ;  /* 0x000000000000791b */ /* 0x01ffe20003800000 */
.L_x_775:
[----:B------:R-:W-:Y:S05]  /*2ddd0*/  BSYNC B1 ;  /* 0x0000000000017941 */ /* 0x000fea0003800000 */
.L_x_774:
        /* <DEDUP_REMOVED lines=8> */
.L_x_776:
[----:B------:R-:W-:Y:S05]  /*2de60*/  BRA `(.L_x_777) ;  /* 0xffffff5c008c7947 */ /* 0x000fea000383ffff */
.L_x_524:
[----:B------:R-:W-:Y:S01]  /*2de70*/  BSSY B1, `(.L_x_778) ;  /* 0x0000008000017945 */ /* 0x000fe20003800000 */
[----:B------:R-:W-:Y:S01]  /*2de80*/  IMAD.MOV.U32 R13, RZ, RZ, R3 ;  /* 0x000000ffff0d7224 */ /* 0x000fe200078e0003 */
[----:B0-----:R-:W-:Y:S01]  /*2de90*/  MOV R15, 0xffffffff ;  /* 0xffffffff000f7802 */ /* 0x001fe20000000f00 */
[----:B------:R-:W-:Y:S02]  /*2dea0*/  IMAD.MOV.U32 R12, RZ, RZ, 0x2 ;  /* 0x00000002ff0c7424 */ /* 0x000fe400078e00ff */
[----:B------:R-:W-:-:S07]  /*2deb0*/  IMAD.MOV.U32 R11, RZ, RZ, 0x181f ;  /* 0x0000181fff0b7424 */ /* 0x000fce00078e00ff */
[----:B-1234-:R-:W-:Y:S05]  /*2dec0*/  WARPSYNC.COLLECTIVE R15, `(.L_x_779) ;  /* 0x000000000f087348 */ /* 0x01efea0003c00000 */
[----:B----4-:R0:W4:Y:S02]  /*2ded0*/  SHFL.IDX P6, R14, R13, R12, R11 ;  /* 0x0000000c0d0e7389 */ /* 0x01012400000c000b */
[----:B01234-:R-:W-:Y:S01]  /*2dee0*/  ENDCOLLECTIVE ;  /* 0x000000000000791b */ /* 0x01ffe20003800000 */
.L_x_779:
[----:B------:R-:W-:Y:S05]  /*2def0*/  BSYNC B1 ;  /* 0x0000000000017941 */ /* 0x000fea0003800000 */
.L_x_778:
        /* <DEDUP_REMOVED lines=8> */
.L_x_780:
[----:B------:R-:W-:Y:S05]  /*2df80*/  BRA `(.L_x_781) ;  /* 0xffffff5c00947947 */ /* 0x000fea000383ffff */
.L_x_527:
[----:B------:R-:W-:Y:S01]  /*2df90*/  BSSY B1, `(.L_x_782) ;  /* 0x0000008000017945 */ /* 0x000fe20003800000 */
[----:B------:R-:W-:Y:S01]  /*2dfa0*/  IMAD.MOV.U32 R13, RZ, RZ, R3 ;  /* 0x000000ffff0d7224 */ /* 0x000fe200078e0003 */
[----:B------:R-:W-:Y:S01]  /*2dfb0*/  MOV R11, 0x181f ;  /* 0x0000181f000b7802 */ /* 0x000fe20000000f00 */
[----:B------:R-:W-:Y:S02]  /*2dfc0*/  IMAD.MOV.U32 R12, RZ, RZ, 0x3 ;  /* 0x00000003ff0c7424 */ /* 0x000fe400078e00ff */
[----:B0-----:R-:W-:-:S07]  /*2dfd0*/  IMAD.MOV.U32 R15, RZ, RZ, -0x1 ;  /* 0xffffffffff0f7424 */ /* 0x001fce00078e00ff */
[----:B-1234-:R-:W-:Y:S05]  /*2dfe0*/  WARPSYNC.COLLECTIVE R15, `(.L_x_783) ;  /* 0x000000000f087348 */ /* 0x01efea0003c00000 */
[----:B------:R0:W0:Y:S02]  /*2dff0*/  SHFL.IDX P6, R14, R13, R12, R11 ;  /* 0x0000000c0d0e7389 */ /* 0x00002400000c000b */
[----:B01234-:R-:W-:Y:S01]  /*2e000*/  ENDCOLLECTIVE ;  /* 0x000000000000791b */ /* 0x01ffe20003800000 */
.L_x_783:
[----:B------:R-:W-:Y:S05]  /*2e010*/  BSYNC B1 ;  /* 0x0000000000017941 */ /* 0x000fea0003800000 */
.L_x_782:
        /* <DEDUP_REMOVED lines=8> */
.L_x_784:
[----:B------:R-:W-:Y:S05]  /*2e0a0*/  BRA `(.L_x_785) ;  /* 0xffffff5c009c7947 */ /* 0x000fea000383ffff */
.L_x_544:
[----:B------:R-:W0:Y:S01]  /*2e0b0*/  S2R R5, SR_TID.X ;  /* 0x0000000000057919 */ /* 0x000e220000002100 */
[----:B------:R-:W-:Y:S01]  /*2e0c0*/  BSSY B1, `(.L_x_786) ;  /* 0x000000a000017945 */ /* 0x000fe20003800000 */
[----:B------:R-:W-:Y:S01]  /*2e0d0*/  MOV R12, RZ ;  /* 0x000000ff000c7202 */ /* 0x000fe20000000f00 */
[----:B------:R-:W-:Y:S02]  /*2e0e0*/  IMAD.MOV.U32 R11, RZ, RZ, 0x1f ;  /* 0x0000001fff0b7424 */ /* 0x000fe400078e00ff */
[----:B------:R-:W-:Y:S01]  /*2e0f0*/  IMAD.MOV.U32 R15, RZ, RZ, -0x1 ;  /* 0xffffffffff0f7424 */ /* 0x000fe200078e00ff */
[----:B0-----:R-:W-:-:S04]  /*2e100*/  SHF.R.U32.HI R5, RZ, 0x5, R5 ;  /* 0x00000005ff057819 */ /* 0x001fc80000011605 */
[----:B------:R-:W-:-:S05]  /*2e110*/  LOP3.LUT R5, R5, 0x3, RZ, 0xc0, !PT ;  /* 0x0000000305057812 */ /* 0x000fca00078ec0ff */
[----:B------:R-:W-:-:S07]  /*2e120*/  IMAD.MOV.U32 R13, RZ, RZ, R5 ;  /* 0x000000ffff0d7224 */ /* 0x000fce00078e0005 */
[----:B------:R-:W-:Y:S05]  /*2e130*/  WARPSYNC.COLLECTIVE R15, `(.L_x_787) ;  /* 0x000000000f087348 */ /* 0x000fea0003c00000 */
[----:B------:R0:W1:Y:S02]  /*2e140*/  SHFL.IDX P6, R14, R13, R12, R11 ;  /* 0x0000000c0d0e7389 */ /* 0x00006400000c000b */
[----:B01----:R-:W-:Y:S01]  /*2e150*/  ENDCOLLECTIVE ;  /* 0x000000000000791b */ /* 0x003fe20003800000 */
.L_x_787:
[----:B------:R-:W-:Y:S05]  /*2e160*/  BSYNC B1 ;  /* 0x0000000000017941 */ /* 0x000fea0003800000 */
.L_x_786:
[----:B------:R-:W-:Y:S05]  /*2e170*/  BRA `(.L_x_788) ;  /* 0xffffff7800107947 */ /* 0x000fea000383ffff */
.L_x_546:
[----:B------:R-:W-:Y:S01]  /*2e180*/  BSSY B1, `(.L_x_789) ;  /* 0x0000006000017945 */ /* 0x000fe20003800000 */
[----:B------:R-:W-:-:S07]  /*2e190*/  IMAD.MOV.U32 R15, RZ, RZ, -0x1 ;  /* 0xffffffffff0f7424 */ /* 0x000fce00078e00ff */
[----:B0-----:R-:W-:Y:S05]  /*2e1a0*/  WARPSYNC.COLLECTIVE R15, `(.L_x_790) ;  /* 0x000000000f0c7348 */ /* 0x001fea0003c00000 */
[----:B------:R-:W-:Y:S02]  /*2e1b0*/  ELECT P6, UR62, PT ;  /* 0x00000000003e782f */ /* 0x000fe400038c0000 */
[----:B------:R-:W-:Y:S01]  /*2e1c0*/  MOV R14, UR62 ;  /* 0x0000003e000e7c02 */ /* 0x000fe20008000f00 */
[----:B0-----:R-:W-:Y:S10]  /*2e1d0*/  ENDCOLLECTIVE ;  /* 0x000000000000791b */ /* 0x001ff40003800000 */
.L_x_790:
[----:B------:R-:W-:Y:S05]  /*2e1e0*/  BSYNC B1 ;  /* 0x0000000000017941 */ /* 0x000fea0003800000 */
.L_x_789:
[----:B------:R-:W-:Y:S05]  /*2e1f0*/  BRA `(.L_x_545) ;  /* 0xffffff7800087947 */ /* 0x000fea000383ffff */
.L_x_548:
[----:B0-----:R0:W1:Y:S02]  /*2e200*/  SYNCS.PHASECHK.TRANS64.TRYWAIT P0, [R18+URZ+0x29820], R4 ;  /* 0x02982004120075a7 */ /* 0x001064000800017f */
[----:B-1----:R-:W-:Y:S05]  /*2e210*/  @!P0 NANOSLEEP.SYNCS 0x989680 ;  /* 0x009896800000895d */ /* 0x002fea0003900000 */
[----:B------:R-:W1:Y:S02]  /*2e220*/  @!P0 SYNCS.PHASECHK.TRANS64 P0, [R18+URZ+0x29820], R4 ;  /* 0x02982004120085a7 */ /* 0x000e64000800007f */
[----:B-1----:R-:W-:Y:S05]  /*2e230*/  @!P0 BRA `(.L_x_548) ;  /* 0xfffffffc00f08947 */ /* 0x002fea000383ffff */
[----:B------:R-:W-:Y:S05]  /*2e240*/  BRA `(.L_x_791) ;  /* 0xffffff7800187947 */ /* 0x000fea000383ffff */
.L_x_552:
[----:B-1----:R1:W2:Y:S02]  /*2e250*/  SYNCS.PHASECHK.TRANS64.TRYWAIT P0, [R7+URZ+0x298a0], R10 ;  /* 0x0298a00a070075a7 */ /* 0x0022a4000800017f */
[----:B--2---:R-:W-:Y:S05]  /*2e260*/  @!P0 NANOSLEEP.SYNCS 0x989680 ;  /* 0x009896800000895d */ /* 0x004fea0003900000 */
[----:B------:R-:W2:Y:S02]  /*2e270*/  @!P0 SYNCS.PHASECHK.TRANS64 P0, [R7+URZ+0x298a0], R10 ;  /* 0x0298a00a070085a7 */ /* 0x000ea4000800007f */
[----:B--2---:R-:W-:Y:S05]  /*2e280*/  @!P0 BRA `(.L_x_552) ;  /* 0xfffffffc00f08947 */ /* 0x004fea000383ffff */
[----:B------:R-:W-:Y:S05]  /*2e290*/  BRA `(.L_x_792) ;  /* 0xffffff7800387947 */ /* 0x000fea000383ffff */
.L_x_559:
[----:B0-----:R0:W2:Y:S02]  /*2e2a0*/  SYNCS.PHASECHK.TRANS64.TRYWAIT P0, [R7+URZ+0x298c0], R10 ;  /* 0x0298c00a070075a7 */ /* 0x0010a4000800017f */
[----:B--2---:R-:W-:Y:S05]  /*2e2b0*/  @!P0 NANOSLEEP.SYNCS 0x989680 ;  /* 0x009896800000895d */ /* 0x004fea0003900000 */
[----:B------:R-:W2:Y:S02]  /*2e2c0*/  @!P0 SYNCS.PHASECHK.TRANS64 P0, [R7+URZ+0x298c0], R10 ;  /* 0x0298c00a070085a7 */ /* 0x000ea4000800007f */
[----:B--2---:R-:W-:Y:S05]  /*2e2d0*/  @!P0 BRA `(.L_x_559) ;  /* 0xfffffffc00f08947 */ /* 0x004fea000383ffff */
[----:B------:R-:W-:Y:S05]  /*2e2e0*/  BRA `(.L_x_793) ;  /* 0xffffff7c00307947 */ /* 0x000fea000383ffff */
.L_x_566:
[----:B0-----:R0:W1:Y:S02]  /*2e2f0*/  SYNCS.PHASECHK.TRANS64.TRYWAIT P2, [R8+URZ+0x298a0], R7 ;  /* 0x0298a007080075a7 */ /* 0x001064000804017f */
[----:B-1----:R-:W-:Y:S05]  /*2e300*/  @!P2 NANOSLEEP.SYNCS 0x989680 ;  /* 0x009896800000a95d */ /* 0x002fea0003900000 */
[----:B------:R-:W1:Y:S02]  /*2e310*/  @!P2 SYNCS.PHASECHK.TRANS64 P2, [R8+URZ+0x298a0], R7 ;  /* 0x0298a0070800a5a7 */ /* 0x000e64000804007f */
[----:B-1----:R-:W-:Y:S05]  /*2e320*/  @!P2 BRA `(.L_x_566) ;  /* 0xfffffffc00f0a947 */ /* 0x002fea000383ffff */
[----:B------:R-:W-:Y:S05]  /*2e330*/  BRA `(.L_x_794) ;  /* 0xffffff80000c7947 */ /* 0x000fea000383ffff */
.L_x_573:
[----:B-1----:R1:W2:Y:S02]  /*2e340*/  SYNCS.PHASECHK.TRANS64.TRYWAIT P2, [R8+URZ+0x298c0], R7 ;  /* 0x0298c007080075a7 */ /* 0x0022a4000804017f */
[----:B--2---:R-:W-:Y:S05]  /*2e350*/  @!P2 NANOSLEEP.SYNCS 0x989680 ;  /* 0x009896800000a95d */ /* 0x004fea0003900000 */
[----:B------:R-:W2:Y:S02]  /*2e360*/  @!P2 SYNCS.PHASECHK.TRANS64 P2, [R8+URZ+0x298c0], R7 ;  /* 0x0298c0070800a5a7 */ /* 0x000ea4000804007f */
[----:B--2---:R-:W-:Y:S05]  /*2e370*/  @!P2 BRA `(.L_x_573) ;  /* 0xfffffffc00f0a947 */ /* 0x004fea000383ffff */
[----:B------:R-:W-:Y:S05]  /*2e380*/  BRA `(.L_x_795) ;  /* 0xffffff8400007947 */ /* 0x000fea000383ffff */
.L_x_590:
[----:B------:R-:W2:Y:S01]  /*2e390*/  S2R R0, SR_TID.X ;  /* 0x0000000000007919 */ /* 0x000ea20000002100 */
[----:B------:R-:W-:Y:S01]  /*2e3a0*/  BSSY B0, `(.L_x_796) ;  /* 0x000000a000007945 */ /* 0x000fe20003800000 */
[----:B------:R-:W-:Y:S02]  /*2e3b0*/  IMAD.MOV.U32 R12, RZ, RZ, RZ ;  /* 0x000000ffff0c7224 */ /* 0x000fe400078e00ff */
[----:B------:R-:W-:Y:S02]  /*2e3c0*/  IMAD.MOV.U32 R11, RZ, RZ, 0x1f ;  /* 0x0000001fff0b7424 */ /* 0x000fe400078e00ff */
[----:B------:R-:W-:Y:S01]  /*2e3d0*/  IMAD.MOV.U32 R15, RZ, RZ, -0x1 ;  /* 0xffffffffff0f7424 */ /* 0x000fe200078e00ff */
[----:B--2---:R-:W-:-:S04]  /*2e3e0*/  SHF.R.U32.HI R0, RZ, 0x5, R0 ;  /* 0x00000005ff007819 */ /* 0x004fc80000011600 */
[----:B------:R-:W-:-:S04]  /*2e3f0*/  LOP3.LUT R0, R0, 0x3, RZ, 0xc0, !PT ;  /* 0x0000000300007812 */ /* 0x000fc800078ec0ff */
[----:B------:R-:W-:-:S07]  /*2e400*/  MOV R13, R0 ;  /* 0x00000000000d7202 */ /* 0x000fce0000000f00 */
[----:B01-3--:R-:W-:Y:S05]  /*2e410*/  WARPSYNC.COLLECTIVE R15, `(.L_x_797) ;  /* 0x000000000f087348 */ /* 0x00bfea0003c00000 */
[----:B------:R2:W4:Y:S02]  /*2e420*/  SHFL.IDX P6, R14, R13, R12, R11 ;  /* 0x0000000c0d0e7389 */ /* 0x00052400000c000b */
[----:B01234-:R-:W-:Y:S01]  /*2e430*/  ENDCOLLECTIVE ;  /* 0x000000000000791b */ /* 0x01ffe20003800000 */
.L_x_797:
[----:B------:R-:W-:Y:S05]  /*2e440*/  BSYNC B0 ;  /* 0x0000000000007941 */ /* 0x000fea0003800000 */
.L_x_796:
[----:B------:R-:W-:Y:S05]  /*2e450*/  BRA `(.L_x_798) ;  /* 0xffffff9000287947 */ /* 0x000fea000383ffff */
.L_x_592:
[----:B------:R-:W-:Y:S01]  /*2e460*/  BSSY B0, `(.L_x_799) ;  /* 0x0000006000007945 */ /* 0x000fe20003800000 */
[----:B------:R-:W-:-:S07]  /*2e470*/  MOV R15, 0xffffffff ;  /* 0xffffffff000f7802 */ /* 0x000fce0000000f00 */
[----:B0123--:R-:W-:Y:S05]  /*2e480*/  WARPSYNC.COLLECTIVE R15, `(.L_x_800) ;  /* 0x000000000f0c7348 */ /* 0x00ffea0003c00000 */
[----:B------:R-:W-:Y:S02]  /*2e490*/  ELECT P6, UR62, PT ;  /* 0x00000000003e782f */ /* 0x000fe400038c0000 */
[----:B------:R-:W-:Y:S01]  /*2e4a0*/  MOV R14, UR62 ;  /* 0x0000003e000e7c02 */ /* 0x000fe20008000f00 */
[----:B0123--:R-:W-:Y:S10]  /*2e4b0*/  ENDCOLLECTIVE ;  /* 0x000000000000791b */ /* 0x00fff40003800000 */
.L_x_800:
[----:B------:R-:W-:Y:S05]  /*2e4c0*/  BSYNC B0 ;  /* 0x0000000000007941 */ /* 0x000fea0003800000 */
.L_x_799:
[----:B------:R-:W-:Y:S05]  /*2e4d0*/  BRA `(.L_x_801) ;  /* 0xffffff9000307947 */ /* 0x000fea000383ffff */
.L_x_594:
[----:B--2---:R2:W3:Y:S02]  /*2e4e0*/  SYNCS.PHASECHK.TRANS64.TRYWAIT P0, [R2+URZ+0x29880], R3 ;  /* 0x02988003020075a7 */ /* 0x0044e4000800017f */
[----:B---3--:R-:W-:Y:S05]  /*2e4f0*/  @!P0 NANOSLEEP.SYNCS 0x989680 ;  /* 0x009896800000895d */ /* 0x008fea0003900000 */
[----:B------:R-:W3:Y:S02]  /*2e500*/  @!P0 SYNCS.PHASECHK.TRANS64 P0, [R2+URZ+0x29880], R3 ;  /* 0x02988003020085a7 */ /* 0x000ee4000800007f */
[----:B---3--:R-:W-:Y:S05]  /*2e510*/  @!P0 BRA `(.L_x_594) ;  /* 0xfffffffc00f08947 */ /* 0x008fea000383ffff */
[----:B------:R-:W-:Y:S05]  /*2e520*/  BRA `(.L_x_802) ;  /* 0xffffff9000987947 */ /* 0x000fea000383ffff */
.L_x_596:
[----:B0-----:R0:W1:Y:S02]  /*2e530*/  SYNCS.PHASECHK.TRANS64.TRYWAIT P0, [R2+URZ+0x29840], R3 ;  /* 0x02984003020075a7 */ /* 0x001064000800017f */
[----:B-1----:R-:W-:Y:S05]  /*2e540*/  @!P0 NANOSLEEP.SYNCS 0x989680 ;  /* 0x009896800000895d */ /* 0x002fea0003900000 */
[----:B------:R-:W1:Y:S02]  /*2e550*/  @!P0 SYNCS.PHASECHK.TRANS64 P0, [R2+URZ+0x29840], R3 ;  /* 0x02984003020085a7 */ /* 0x000e64000800007f */
[----:B-1----:R-:W-:Y:S05]  /*2e560*/  @!P0 BRA `(.L_x_596) ;  /* 0xfffffffc00f08947 */ /* 0x002fea000383ffff */
[----:B------:R-:W-:Y:S05]  /*2e570*/  BRA `(.L_x_803) ;  /* 0xffffff9000ec7947 */ /* 0x000fea000383ffff */
.L_x_600:
[----:B------:R-:W2:Y:S01]  /*2e580*/  LDL.LU R11, [R1+0x58] ;  /* 0x00005800010b7983 */ /* 0x000ea20000300800 */
[----:B------:R-:W-:Y:S01]  /*2e590*/  IMAD.MOV.U32 R13, RZ, RZ, R3 ;  /* 0x000000ffff0d7224 */ /* 0x000fe200078e0003 */
[----:B------:R-:W-:Y:S01]  /*2e5a0*/  MOV R15, 0xffffffff ;  /* 0xffffffff000f7802 */ /* 0x000fe20000000f00 */
[----:B------:R-:W-:Y:S01]  /*2e5b0*/  IMAD.MOV.U32 R12, RZ, RZ, RZ ;  /* 0x000000ffff0c7224 */ /* 0x000fe200078e00ff */
[----:B------:R-:W-:-:S04]  /*2e5c0*/  LOP3.LUT R7, R7, 0x7f, RZ, 0xc0, !PT ;  /* 0x0000007f07077812 */ /* 0x000fc800078ec0ff */
[----:B------:R-:W-:-:S04]  /*2e5d0*/  SHF.R.U32.HI R0, RZ, 0x2, R7 ;  /* 0x00000002ff007819 */ /* 0x000fc80000011607 */
[----:B------:R-:W-:-:S05]  /*2e5e0*/  IADD3 R0, R0, R5, RZ ;  /* 0x0000000500007210 */ /* 0x000fca0007ffe0ff */
[----:B------:R-:W-:Y:S02]  /*2e5f0*/  VIADD R5, R0, 0x20 ;  /* 0x0000002000057836 */ /* 0x000fe40000000000 */
[----:B--2---:R-:W-:Y:S02]  /*2e600*/  IMAD R2, R11, R8, RZ ;  /* 0x000000080b027224 */ /* 0x004fe400078e02ff */
[----:B------:R-:W-:-:S03]  /*2e610*/  IMAD.MOV.U32 R11, RZ, RZ, 0x1c1f ;  /* 0x00001c1fff0b7424 */ /* 0x000fc600078e00ff */
[----:B------:R-:W-:-:S13]  /*2e620*/  ISETP.GE.AND P4, PT, R0, R2, PT ;  /* 0x000000020000720c */ /* 0x000fda0003f86270 */
[----:B-----5:R-:W-:Y:S05]  /*2e630*/  WARPSYNC.COLLECTIVE R15, `(.L_x_804) ;  /* 0x000000000f087348 */ /* 0x020fea0003c00000 */
[----:B------:R0:W1:Y:S02]  /*2e640*/  SHFL.IDX P6, R14, R13, R12, R11 ;  /* 0x0000000c0d0e7389 */ /* 0x00006400000c000b */
[----:B01---5:R-:W-:Y:S01]  /*2e650*/  ENDCOLLECTIVE ;  /* 0x000000000000791b */ /* 0x023fe20003800000 */
.L_x_804:
[----:B------:R-:W-:Y:S02]  /*2e660*/  IMAD.MOV.U32 R13, RZ, RZ, R4 ;  /* 0x000000ffff0d7224 */ /* 0x000fe400078e0004 */
[----:B------:R-:W-:-:S07]  /*2e670*/  IMAD.MOV.U32 R6, RZ, RZ, R14 ;  /* 0x000000ffff067224 */ /* 0x000fce00078e000e */
[----:B------:R-:W-:Y:S05]  /*2e680*/  WARPSYNC.COLLECTIVE R15, `(.L_x_805) ;  /* 0x000000000f087348 */ /* 0x000fea0003c00000 */
[----:B------:R0:W1:Y:S02]  /*2e690*/  SHFL.IDX P6, R14, R13, R12, R11 ;  /* 0x0000000c0d0e7389 */ /* 0x00006400000c000b */
[----:B01----:R-:W-:Y:S01]  /*2e6a0*/  ENDCOLLECTIVE ;  /* 0x000000000000791b */ /* 0x003fe20003800000 */
.L_x_805:
[----:B------:R-:W-:Y:S01]  /*2e6b0*/  IMAD.MOV.U32 R13, RZ, RZ, R3 ;  /* 0x000000ffff0d7224 */ /* 0x000fe200078e0003 */
[----:B------:R-:W-:Y:S01]  /*2e6c0*/  MOV R12, 0x1 ;  /* 0x00000001000c7802 */ /* 0x000fe20000000f00 */
[----:B------:R-:W-:-:S07]  /*2e6d0*/  IMAD.MOV.U32 R7, RZ, RZ, R14 ;  /* 0x000000ffff077224 */ /* 0x000fce00078e000e */
[----:B------:R-:W-:Y:S05]  /*2e6e0*/  WARPSYNC.COLLECTIVE R15, `(.L_x_806) ;  /* 0x000000000f087348 */ /* 0x000fea0003c00000 */
[----:B------:R0:W1:Y:S02]  /*2e6f0*/  SHFL.IDX P6, R14, R13, R12, R11 ;  /* 0x0000000c0d0e7389 */ /* 0x00006400000c000b */
[----:B01----:R-:W-:Y:S01]  /*2e700*/  ENDCOLLECTIVE ;  /* 0x000000000000791b */ /* 0x003fe20003800000 */
.L_x_806:
[----:B------:R-:W-:-:S05]  /*2e710*/  @!P4 IADD3 R7, P3, R10, R7, RZ ;  /* 0x000000070a07c210 */ /* 0x000fca0007f7e0ff */
[----:B------:R-:W-:Y:S01]  /*2e720*/  @!P4 IMAD.X R6, RZ, RZ, R6, P3 ;  /* 0x000000ffff06c224 */ /* 0x000fe200018e0606 */
[----:B------:R-:W-:-:S04]  /*2e730*/  ISETP.GE.AND P3, PT, R5, R2, PT ;  /* 0x000000020500720c */ /* 0x000fc80003f66270 */
[----:B------:R-:W-:Y:S01]  /*2e740*/  @!P4 LOP3.LUT R7, R7, R6, RZ, 0x3c, !PT ;  /* 0x000000060707c212 */ /* 0x000fe200078e3cff */
[----:B------:R-:W-:-:S03]  /*2e750*/  IMAD.MOV.U32 R13, RZ, RZ, R4 ;  /* 0x000000ffff0d7224 */ /* 0x000fc600078e0004 */
[----:B------:R-:W-:-:S04]  /*2e760*/  @!P4 LOP3.LUT R6, R7, R6, RZ, 0x3c, !PT ;  /* 0x000000060706c212 */ /* 0x000fc800078e3cff */
[----:B------:R-:W-:-:S05]  /*2e770*/  @!P4 LOP3.LUT R7, R7, R6, RZ, 0x3c, !PT ;  /* 0x000000060707c212 */ /* 0x000fca00078e3cff */
[----:B------:R-:W-:Y:S01]  /*2e780*/  @!PT LDS RZ, [RZ] ;  /* 0x00000000fffff984 */ /* 0x000fe20000000800 */
[----:B------:R-:W-:Y:S01]  /*2e790*/  @!PT LDS RZ, [RZ] ;  /* 0x00000000fffff984 */ /* 0x000fe20000000800 */
[----:B------:R-:W-:Y:S01]  /*2e7a0*/  @!PT LDS RZ, [RZ] ;  /* 0x00000000fffff984 */ /* 0x000fe20000000800 */
[----:B------:R-:W-:Y:S04]  /*2e7b0*/  @!P4 LDGSTS.E.BYPASS.LTC128B.128 [R9+0x14400], desc[UR54][R6.64], !P0 ;  /* 0x144000000609cfae */ /* 0x000fe8000c101d76 */
[----:B------:R-:W-:Y:S04]  /*2e7c0*/  @!P4 LDGSTS.E.BYPASS.LTC128B.128 [R9+0x16400], desc[UR54][R6.64+0x40], !P1 ;  /* 0x164000400609cfae */ /* 0x000fe8000c901d76 */
[----:B------:R0:W-:Y:S02]  /*2e7d0*/  @!P4 LDGSTS.E.BYPASS.LTC128B.128 [R9+0x18400], desc[UR54][R6.64+0x80], !P2 ;  /* 0x184000800609cfae */ /* 0x0001e4000d101d76 */
[----:B0-----:R-:W-:-:S07]  /*2e7e0*/  IMAD.MOV.U32 R6, RZ, RZ, R14 ;  /* 0x000000ffff067224 */ /* 0x001fce00078e000e */
[----:B------:R-:W-:Y:S05]  /*2e7f0*/  WARPSYNC.COLLECTIVE R15, `(.L_x_807) ;  /* 0x000000000f087348 */ /* 0x000fea0003c00000 */
[----:B------:R0:W1:Y:S02]  /*2e800*/  SHFL.IDX P6, R14, R13, R12, R11 ;  /* 0x0000000c0d0e7389 */ /* 0x00006400000c000b */
[----:B01----:R-:W-:Y:S01]  /*2e810*/  ENDCOLLECTIVE ;  /* 0x000000000000791b */ /* 0x003fe20003800000 */
.L_x_807:
[----:B------:R-:W-:Y:S01]  /*2e820*/  MOV R13, R3 ;  /* 0x00000003000d7202 */ /* 0x000fe20000000f00 */
[----:B------:R-:W-:Y:S02]  /*2e830*/  IMAD.MOV.U32 R12, RZ, RZ, 0x2 ;  /* 0x00000002ff0c7424 */ /* 0x000fe400078e00ff */
[----:B------:R-:W-:-:S07]  /*2e840*/  IMAD.MOV.U32 R5, RZ, RZ, R14 ;  /* 0x000000ffff057224 */ /* 0x000fce00078e000e */
[----:B------:R-:W-:Y:S05]  /*2e850*/  WARPSYNC.COLLECTIVE R15, `(.L_x_808) ;  /* 0x000000000f087348 */ /* 0x000fea0003c00000 */
[----:B------:R0:W1:Y:S02]  /*2e860*/  SHFL.IDX P6, R14, R13, R12, R11 ;  /* 0x0000000c0d0e7389 */ /* 0x00006400000c000b */
[----:B01----:R-:W-:Y:S01]  /*2e870*/  ENDCOLLECTIVE ;  /* 0x000000000000791b */ /* 0x003fe20003800000 */
.L_x_808:
[----:B------:R-:W-:-:S04]  /*2e880*/  @!P3 IADD3 R5, P4, R10, R5, RZ ;  /* 0x000000050a05b210 */ /* 0x000fc80007f9e0ff */
[----:B------:R-:W-:-:S05]  /*2e890*/  @!P3 IADD3.X R6, RZ, R6, RZ, P4, !PT ;  /* 0x00000006ff06b210 */ /* 0x000fca00027fe4ff */
[----:B------:R-:W-:Y:S02]  /*2e8a0*/  @!P3 IMAD.MOV.U32 R7, RZ, RZ, R6 ;  /* 0x000000ffff07b224 */ /* 0x000fe400078e0006 */
[----:B------:R-:W-:Y:S02]  /*2e8b0*/  @!P3 IMAD.MOV.U32 R6, RZ, RZ, R5 ;  /* 0x000000ffff06b224 */ /* 0x000fe400078e0005 */
[----:B------:R-:W-:Y:S02]  /*2e8c0*/  IMAD.MOV.U32 R13, RZ, RZ, R4 ;  /* 0x000000ffff0d7224 */ /* 0x000fe400078e0004 */
[----:B------:R-:W-:Y:S01]  /*2e8d0*/  VIADD R5, R0, 0x40 ;  /* 0x0000004000057836 */ /* 0x000fe20000000000 */
        /* <DEDUP_REMOVED lines=11> */
.L_x_809:
[----:B------:R-:W-:Y:S01]  /*2e990*/  MOV R13, R3 ;  /* 0x00000003000d7202 */ /* 0x000fe20000000f00 */
[----:B------:R-:W-:Y:S01]  /*2e9a0*/  IMAD.MOV.U32 R12, RZ, RZ, 0x3 ;  /* 0x00000003ff0c7424 */ /* 0x000fe200078e00ff */
[----:B------:R-:W-:-:S07]  /*2e9b0*/  MOV R5, R14 ;  /* 0x0000000e00057202 */ /* 0x000fce0000000f00 */
[----:B------:R-:W-:Y:S05]  /*2e9c0*/  WARPSYNC.COLLECTIVE R15, `(.L_x_810) ;  /* 0x000000000f087348 */ /* 0x000fea0003c00000 */
[----:B------:R0:W1:Y:S02]  /*2e9d0*/  SHFL.IDX P6, R14, R13, R12, R11 ;  /* 0x0000000c0d0e7389 */ /* 0x00006400000c000b */
[----:B01----:R-:W-:Y:S01]  /*2e9e0*/  ENDCOLLECTIVE ;  /* 0x000000000000791b */ /* 0x003fe20003800000 */
.L_x_810:
[----:B------:R-:W-:-:S05]  /*2e9f0*/  @!P3 IADD3 R5, P4, R10, R5, RZ ;  /* 0x000000050a05b210 */ /* 0x000fca0007f9e0ff */
[----:B------:R-:W-:-:S04]  /*2ea00*/  @!P3 IMAD.X R6, RZ, RZ, R6, P4 ;  /* 0x000000ffff06b224 */ /* 0x000fc800020e0606 */
[----:B------:R-:W-:Y:S02]  /*2ea10*/  @!P3 IMAD.MOV.U32 R7, RZ, RZ, R6 ;  /* 0x000000ffff07b224 */ /* 0x000fe400078e0006 */
[----:B------:R-:W-:Y:S02]  /*2ea20*/  @!P3 IMAD.MOV.U32 R6, RZ, RZ, R5 ;  /* 0x000000ffff06b224 */ /* 0x000fe400078e0005 */
[----:B------:R-:W-:-:S03]  /*2ea30*/  IMAD.MOV.U32 R13, RZ, RZ, R4 ;  /* 0x000000ffff0d7224 */ /* 0x000fc600078e0004 */
[----:B------:R-:W-:Y:S01]  /*2ea40*/  @!PT LDS RZ, [RZ] ;  /* 0x00000000fffff984 */ /* 0x000fe20000000800 */
[----:B------:R-:W-:Y:S01]  /*2ea50*/  @!PT LDS RZ, [RZ] ;  /* 0x00000000fffff984 */ /* 0x000fe20000000800 */
[----:B------:R-:W-:Y:S01]  /*2ea60*/  @!PT LDS RZ, [RZ] ;  /* 0x00000000fffff984 */ /* 0x000fe20000000800 */
[----:B------:R0:W-:Y:S04]  /*2ea70*/  @!P3 LDGSTS.E.BYPASS.LTC128B.128 [R9+0x15400], desc[UR54][R6.64], !P0 ;  /* 0x154000000609bfae */ /* 0x0001e8000c101d76 */
[----:B------:R0:W-:Y:S01]  /*2ea80*/  @!P3 LDGSTS.E.BYPASS.LTC128B.128 [R9+0x17400], desc[UR54][R6.64+0x40], !P1 ;  /* 0x174000400609bfae */ /* 0x0001e2000c901d76 */
[----:B------:R-:W-:-:S07]  /*2ea90*/  IMAD.MOV.U32 R5, RZ, RZ, R14 ;  /* 0x000000ffff057224 */ /* 0x000fce00078e000e */
[----:B0-----:R-:W-:Y:S05]  /*2eaa0*/  WARPSYNC.COLLECTIVE R15, `(.L_x_811) ;  /* 0x000000000f087348 */ /* 0x001fea0003c00000 */
[----:B------:R1:W2:Y:S02]  /*2eab0*/  SHFL.IDX P6, R14, R13, R12, R11 ;  /* 0x0000000c0d0e7389 */ /* 0x0002a400000c000b */
[----:B012---:R-:W-:Y:S01]  /*2eac0*/  ENDCOLLECTIVE ;  /* 0x000000000000791b */ /* 0x007fe20003800000 */
.L_x_811:
[----:B------:R-:W-:Y:S01]  /*2ead0*/  @!PT LDS RZ, [RZ] ;  /* 0x00000000fffff984 */ /* 0x000fe20000000800 */
[----:B------:R-:W-:Y:S01]  /*2eae0*/  @!PT LDS RZ, [RZ] ;  /* 0x00000000fffff984 */ /* 0x000fe20000000800 */
[----:B------:R-:W-:Y:S01]  /*2eaf0*/  @!PT LDS RZ, [RZ] ;  /* 0x00000000fffff984 */ /* 0x000fe20000000800 */
[----:B------:R0:W-:Y:S01]  /*2eb00*/  @!P3 LDGSTS.E.BYPASS.LTC128B.128 [R9+0x19400], desc[UR54][R6.64+0x80], !P2 ;  /* 0x194000800609bfae */ /* 0x0001e2000d101d76 */
[----:B------:R-:W-:Y:S01]  /*2eb10*/  MOV R3, R14 ;  /* 0x0000000e00037202 */ /* 0x000fe20000000f00 */
[----:B------:R-:W-:Y:S06]  /*2eb20*/  BRA `(.L_x_812) ;  /* 0xffffff9800507947 */ /* 0x000fec000383ffff */
.L_x_605:
[----:B----4-:R4:W0:Y:S02]  /*2eb30*/  SYNCS.PHASECHK.TRANS64.TRYWAIT P0, [R18+URZ+0x29820], R0 ;  /* 0x02982000120075a7 */ /* 0x010824000800017f */
[----:B0-----:R-:W-:Y:S05]  /*2eb40*/  @!P0 NANOSLEEP.SYNCS 0x989680 ;  /* 0x009896800000895d */ /* 0x001fea0003900000 */
[----:B------:R-:W0:Y:S02]  /*2eb50*/  @!P0 SYNCS.PHASECHK.TRANS64 P0, [R18+URZ+0x29820], R0 ;  /* 0x02982000120085a7 */ /* 0x000e24000800007f */
[----:B0-----:R-:W-:Y:S05]  /*2eb60*/  @!P0 BRA `(.L_x_605) ;  /* 0xfffffffc00f08947 */ /* 0x001fea000383ffff */
[----:B------:R-:W-:Y:S05]  /*2eb70*/  BRA `(.L_x_813) ;  /* 0xffffff9800c07947 */ /* 0x000fea000383ffff */
.L_x_611:
[----:B--2---:R2:W3:Y:S02]  /*2eb80*/  SYNCS.PHASECHK.TRANS64.TRYWAIT P0, [R5+URZ+0x29880], R4 ;  /* 0x02988004050075a7 */ /* 0x0044e4000800017f */
[----:B---3--:R-:W-:Y:S05]  /*2eb90*/  @!P0 NANOSLEEP.SYNCS 0x989680 ;  /* 0x009896800000895d */ /* 0x008fea0003900000 */
[----:B------:R-:W3:Y:S02]  /*2eba0*/  @!P0 SYNCS.PHASECHK.TRANS64 P0, [R5+URZ+0x29880], R4 ;  /* 0x02988004050085a7 */ /* 0x000ee4000800007f */
[----:B---3--:R-:W-:Y:S05]  /*2ebb0*/  @!P0 BRA `(.L_x_611) ;  /* 0xfffffffc00f08947 */ /* 0x008fea000383ffff */
[----:B------:R-:W-:Y:S05]  /*2ebc0*/  BRA `(.L_x_814) ;  /* 0xffffff9c00787947 */ /* 0x000fea000383ffff */
.L_x_616:
[----:B---3--:R3:W4:Y:S02]  /*2ebd0*/  SYNCS.PHASECHK.TRANS64.TRYWAIT P0, [R5+URZ+0x29840], R4 ;  /* 0x02984004050075a7 */ /* 0x008724000800017f */
[----:B----4-:R-:W-:Y:S05]  /*2ebe0*/  @!P0 NANOSLEEP.SYNCS 0x989680 ;  /* 0x009896800000895d */ /* 0x010fea0003900000 */
[----:B------:R-:W4:Y:S02]  /*2ebf0*/  @!P0 SYNCS.PHASECHK.TRANS64 P0, [R5+URZ+0x29840], R4 ;  /* 0x02984004050085a7 */ /* 0x000f24000800007f */
[----:B----4-:R-:W-:Y:S05]  /*2ec00*/  @!P0 BRA `(.L_x_616) ;  /* 0xfffffffc00f08947 */ /* 0x010fea000383ffff */
[----:B------:R-:W-:Y:S05]  /*2ec10*/  BRA `(.L_x_815) ;  /* 0xffffff9c00f47947 */ /* 0x000fea000383ffff */
.L_x_624:
[----:B---3--:R3:W4:Y:S02]  /*2ec20*/  SYNCS.PHASECHK.TRANS64.TRYWAIT P0, [R20+URZ+0x29870], R4 ;  /* 0x02987004140075a7 */ /* 0x008724000800017f */
[----:B----4-:R-:W-:Y:S05]  /*2ec30*/  @!P0 NANOSLEEP.SYNCS 0x989680 ;  /* 0x009896800000895d */ /* 0x010fea0003900000 */
[----:B------:R-:W4:Y:S02]  /*2ec40*/  @!P0 SYNCS.PHASECHK.TRANS64 P0, [R20+URZ+0x29870], R4 ;  /* 0x02987004140085a7 */ /* 0x000f24000800007f */
[----:B----4-:R-:W-:Y:S05]  /*2ec50*/  @!P0 BRA `(.L_x_624) ;  /* 0xfffffffc00f08947 */ /* 0x010fea000383ffff */
[----:B------:R-:W-:Y:S05]  /*2ec60*/  BRA `(.L_x_816) ;  /* 0xffffffa4000c7947 */ /* 0x000fea000383ffff */
.L_x_626:
[----:B----4-:R4:W0:Y:S02]  /*2ec70*/  SYNCS.PHASECHK.TRANS64.TRYWAIT P0, [R20+URZ+0x29860], R3 ;  /* 0x02986003140075a7 */ /* 0x010824000800017f */
[----:B0-----:R-:W-:Y:S05]  /*2ec80*/  @!P0 NANOSLEEP.SYNCS 0x989680 ;  /* 0x009896800000895d */ /* 0x001fea0003900000 */
[----:B------:R-:W0:Y:S02]  /*2ec90*/  @!P0 SYNCS.PHASECHK.TRANS64 P0, [R20+URZ+0x29860], R3 ;  /* 0x02986003140085a7 */ /* 0x000e24000800007f */
[----:B0-----:R-:W-:Y:S05]  /*2eca0*/  @!P0 BRA `(.L_x_626) ;  /* 0xfffffffc00f08947 */ /* 0x001fea000383ffff */
[----:B------:R-:W-:Y:S05]  /*2ecb0*/  BRA `(.L_x_817) ;  /* 0xffffffa400147947 */ /* 0x000fea000383ffff */
.L_x_633:
[----:B--2---:R2:W3:Y:S02]  /*2ecc0*/  SYNCS.PHASECHK.TRANS64.TRYWAIT P1, [R16+URZ+0x29870], R0 ;  /* 0x02987000100075a7 */ /* 0x0044e4000802017f */
[----:B---3--:R-:W-:Y:S05]  /*2ecd0*/  @!P1 NANOSLEEP.SYNCS 0x989680 ;  /* 0x009896800000995d */ /* 0x008fea0003900000 */
[----:B------:R-:W3:Y:S02]  /*2ece0*/  @!P1 SYNCS.PHASECHK.TRANS64 P1, [R16+URZ+0x29870], R0 ;  /* 0x02987000100095a7 */ /* 0x000ee4000802007f */
[----:B---3--:R-:W-:Y:S05]  /*2ecf0*/  @!P1 BRA `(.L_x_633) ;  /* 0xfffffffc00f09947 */ /* 0x008fea000383ffff */
[----:B------:R-:W-:Y:S05]  /*2ed00*/  BRA `(.L_x_818) ;  /* 0xffffffa800f87947 */ /* 0x000fea000383ffff */
.L_x_635:
[----:B--2---:R2:W3:Y:S02]  /*2ed10*/  SYNCS.PHASECHK.TRANS64.TRYWAIT P1, [R16+URZ+0x29860], R0 ;  /* 0x02986000100075a7 */ /* 0x0044e4000802017f */
[----:B---3--:R-:W-:Y:S05]  /*2ed20*/  @!P1 NANOSLEEP.SYNCS 0x989680 ;  /* 0x009896800000995d */ /* 0x008fea0003900000 */
[----:B------:R-:W3:Y:S02]  /*2ed30*/  @!P1 SYNCS.PHASECHK.TRANS64 P1, [R16+URZ+0x29860], R0 ;  /* 0x02986000100095a7 */ /* 0x000ee4000802007f */
[----:B---3--:R-:W-:Y:S05]  /*2ed40*/  @!P1 BRA `(.L_x_635) ;  /* 0xfffffffc00f09947 */ /* 0x008fea000383ffff */
[----:B------:R-:W-:Y:S05]  /*2ed50*/  BRA `(.L_x_819) ;  /* 0xffffffac00007947 */ /* 0x000fea000383ffff */
.L_x_639:
[----:B------:R-:W2:Y:S01]  /*2ed60*/  LDL R0, [R1] ;  /* 0x0000000001007983 */ /* 0x000ea20000100800 */
[----:B------:R-:W-:Y:S01]  /*2ed70*/  BSSY B0, `(.L_x_820) ;  /* 0x0000008000007945 */ /* 0x000fe20003800000 */
[----:B------:R-:W-:Y:S01]  /*2ed80*/  IMAD.MOV.U32 R12, RZ, RZ, RZ ;  /* 0x000000ffff0c7224 */ /* 0x000fe200078e00ff */
[----:B------:R-:W-:Y:S01]  /*2ed90*/  MOV R15, 0xffffffff ;  /* 0xffffffff000f7802 */ /* 0x000fe20000000f00 */
[----:B------:R-:W-:Y:S02]  /*2eda0*/  IMAD.MOV.U32 R11, RZ, RZ, 0x1f ;  /* 0x0000001fff0b7424 */ /* 0x000fe400078e00ff */
[----:B--2---:R-:W-:-:S07]  /*2edb0*/  IMAD.MOV.U32 R13, RZ, RZ, R0 ;  /* 0x000000ffff0d7224 */ /* 0x004fce00078e0000 */
[----:B-1----:R-:W-:Y:S05]  /*2edc0*/  WARPSYNC.COLLECTIVE R15, `(.L_x_821) ;  /* 0x000000000f087348 */ /* 0x002fea0003c00000 */
[----:B------:R0:W2:Y:S02]  /*2edd0*/  SHFL.IDX P6, R14, R13, R12, R11 ;  /* 0x0000000c0d0e7389 */ /* 0x0000a400000c000b */
[----:B012---:R-:W-:Y:S01]  /*2ede0*/  ENDCOLLECTIVE ;  /* 0x000000000000791b */ /* 0x007fe20003800000 */
.L_x_821:
[----:B------:R-:W-:Y:S05]  /*2edf0*/  BSYNC B0 ;  /* 0x0000000000007941 */ /* 0x000fea0003800000 */
.L_x_820:
[----:B------:R0:W5:Y:S01]  /*2ee00*/  LDL R2, [R1+0xc] ;  /* 0x00000c0001027983 */ /* 0x0001620000100800 */
[----:B------:R-:W-:Y:S01]  /*2ee10*/  IMAD.MOV.U32 R13, RZ, RZ, R0 ;  /* 0x000000ffff0d7224 */ /* 0x000fe200078e0000 */
[----:B------:R-:W-:Y:S01]  /*2ee20*/  MOV R11, 0x1f ;  /* 0x0000001f000b7802 */ /* 0x000fe20000000f00 */
[----:B------:R-:W-:Y:S02]  /*2ee30*/  IMAD.MOV.U32 R12, RZ, RZ, 0x1 ;  /* 0x00000001ff0c7424 */ /* 0x000fe400078e00ff */
[----:B------:R-:W-:Y:S02]  /*2ee40*/  IMAD.MOV.U32 R15, RZ, RZ, -0x1 ;  /* 0xffffffffff0f7424 */ /* 0x000fe400078e00ff */
[----:B------:R-:W-:-:S07]  /*2ee50*/  IMAD.MOV.U32 R5, RZ, RZ, R14 ;  /* 0x000000ffff057224 */ /* 0x000fce00078e000e */
[----:B0----5:R-:W-:Y:S05]  /*2ee60*/  WARPSYNC.COLLECTIVE R15, `(.L_x_822) ;  /* 0x000000000f087348 */ /* 0x021fea0003c00000 */
[----:B------:R1:W2:Y:S02]  /*2ee70*/  SHFL.IDX P6, R14, R13, R12, R11 ;  /* 0x0000000c0d0e7389 */ /* 0x0002a400000c000b */
[----:B012--5:R-:W-:Y:S01]  /*2ee80*/  ENDCOLLECTIVE ;  /* 0x000000000000791b */ /* 0x027fe20003800000 */
.L_x_822:
[----:B------:R-:W-:Y:S01]  /*2ee90*/  ULDC UR4, c[0x0][0xc3c] ;  /* 0x00030f0000047ab9 */ /* 0x000fe20000000800 */
[----:B------:R-:W-:Y:S02]  /*2eea0*/  IMAD.IADD R4, R2, 0x1, R16 ;  /* 0x0000000102047824 */ /* 0x000fe400078e0210 */
[----:B------:R-:W-:Y:S02]  /*2eeb0*/  IMAD.MOV.U32 R11, RZ, RZ, RZ ;  /* 0x000000ffff0b7224 */ /* 0x000fe400078e00ff */
[----:B------:R-:W-:Y:S01]  /*2eec0*/  IMAD.MOV.U32 R0, RZ, RZ, R14 ;  /* 0x000000ffff007224 */ /* 0x000fe200078e000e */
[----:B------:R-:W-:-:S13]  /*2eed0*/  ISETP.GE.OR P1, PT, R4, UR4, !P0 ;  /* 0x0000000404007c0c */ /* 0x000fda000c726670 */
[----:B------:R-:W0:Y:S08]  /*2eee0*/  @!P1 LDC.64 R2, c[0x0][0xc80] ;  /* 0x00032000ff029b82 */ /* 0x000e300000000a00 */
[----:B------:R-:W1:Y:S01]  /*2eef0*/  @!P1 LDC.64 R6, c[0x0][0xc78] ;  /* 0x00031e00ff069b82 */ /* 0x000e620000000a00 */
[----:B0-----:R-:W-:-:S05]  /*2ef00*/  @!P1 IMAD.WIDE R2, R4, 0x4, R2 ;  /* 0x0000000404029825 */ /* 0x001fca00078e0202 */
[----:B------:R1:W2:Y:S02]  /*2ef10*/  @!P1 LDG.E R8, desc[UR54][R2.64] ;  /* 0x0000003602089981 */ /* 0x0002a4000c1e1900 */
[----:B-1----:R-:W-:-:S06]  /*2ef20*/  @!P1 IMAD.WIDE R2, R4, 0x4, R6 ;  /* 0x0000000404029825 */ /* 0x002fcc00078e0206 */
[----:B------:R-:W3:Y:S01]  /*2ef30*/  @!P1 LDG.E R2, desc[UR54][R2.64] ;  /* 0x0000003602029981 */ /* 0x000ee2000c1e1900 */
[----:B------:R-:W-:Y:S01]  /*2ef40*/  MOV R4, RZ ;  /* 0x000000ff00047202 */ /* 0x000fe20000000f00 */
[----:B------:R-:W-:Y:S01]  /*2ef50*/  IMAD.MOV.U32 R6, RZ, RZ, RZ ;  /* 0x000000ffff067224 */ /* 0x000fe200078e00ff */
[C---:B------:R-:W-:Y:S02]  /*2ef60*/  ISETP.GE.U32.AND P2, PT, R16.reuse, 0x2, PT ;  /* 0x000000021000780c */ /* 0x040fe40003f46070 */
[C---:B------:R-:W-:Y:S02]  /*2ef70*/  ISETP.GE.U32.AND P3, PT, R16.reuse, 0x4, PT ;  /* 0x000000041000780c */ /* 0x040fe40003f66070 */
[C---:B------:R-:W-:Y:S02]  /*2ef80*/  ISETP.GE.U32.AND P4, PT, R16.reuse, 0x8, PT ;  /* 0x000000081000780c */ /* 0x040fe40003f86070 */
[C---:B------:R-:W-:Y:S01]  /*2ef90*/  ISETP.GE.U32.AND P5, PT, R16.reuse, 0x10, PT ;  /* 0x000000101000780c */ /* 0x040fe20003fa6070 */
[----:B--2---:R-:W-:Y:S01]  /*2efa0*/  @!P1 IMAD.MOV.U32 R4, RZ, RZ, R8 ;  /* 0x000000ffff049224 */ /* 0x004fe200078e0008 */
[----:B------:R-:W-:Y:S01]  /*2efb0*/  MOV R8, RZ ;  /* 0x000000ff00087202 */ /* 0x000fe20000000f00 */
[----:B---3--:R-:W-:Y:S01]  /*2efc0*/  @!P1 IMAD.MOV.U32 R6, RZ, RZ, R2 ;  /* 0x000000ffff069224 */ /* 0x008fe200078e0002 */
[----:B------:R-:W-:-:S03]  /*2efd0*/  ISETP.NE.AND P1, PT, R16, RZ, PT ;  /* 0x000000ff1000720c */ /* 0x000fc60003f25270 */
[----:B------:R-:W-:-:S05]  /*2efe0*/  IMAD R2, R6, R4, RZ ;  /* 0x0000000406027224 */ /* 0x000fca00078e02ff */
[----:B------:R-:W-:-:S07]  /*2eff0*/  MOV R13, R2 ;  /* 0x00000002000d7202 */ /* 0x000fce0000000f00 */
[----:B------:R-:W-:Y:S05]  /*2f000*/  WARPSYNC.COLLECTIVE R15, `(.L_x_823) ;  /* 0x000000000f087348 */ /* 0x000fea0003c00000 */
[----:B------:R0:W1:Y:S02]  /*2f010*/  SHFL.UP P6, R14, R13, R12, R11 ;  /* 0x0400000c0d0e7389 */ /* 0x00006400000c000b */
[----:B01----:R-:W-:Y:S01]  /*2f020*/  ENDCOLLECTIVE ;  /* 0x000000000000791b */ /* 0x003fe20003800000 */
.L_x_823:
[----:B------:R-:W-:Y:S02]  /*2f030*/  IMAD.MOV.U32 R12, RZ, RZ, 0x2 ;  /* 0x00000002ff0c7424 */ /* 0x000fe400078e00ff */
[----:B------:R-:W-:-:S05]  /*2f040*/  IMAD.MOV.U32 R3, RZ, RZ, R14 ;  /* 0x000000ffff037224 */ /* 0x000fca00078e000e */
[----:B------:R-:W-:-:S05]  /*2f050*/  SEL R3, R3, RZ, P1 ;  /* 0x000000ff03037207 */ /* 0x000fca0000800000 */
[----:B------:R-:W-:-:S05]  /*2f060*/  IMAD.IADD R2, R2, 0x1, R3 ;  /* 0x0000000102027824 */ /* 0x000fca00078e0203 */
[----:B------:R-:W-:-:S07]  /*2f070*/  MOV R13, R2 ;  /* 0x00000002000d7202 */ /* 0x000fce0000000f00 */
[----:B------:R-:W-:Y:S05]  /*2f080*/  WARPSYNC.COLLECTIVE R15, `(.L_x_824) ;  /* 0x000000000f087348 */ /* 0x000fea0003c00000 */
[----:B------:R0:W1:Y:S02]  /*2f090*/  SHFL.UP P6, R14, R13, R12, R11 ;  /* 0x0400000c0d0e7389 */ /* 0x00006400000c000b */
[----:B01----:R-:W-:Y:S01]  /*2f0a0*/  ENDCOLLECTIVE ;  /* 0x000000000000791b */ /* 0x003fe20003800000 */
.L_x_824:
        /* <DEDUP_REMOVED lines=8> */
.L_x_825:
        /* <DEDUP_REMOVED lines=8> */
.L_x_826:
        /* <DEDUP_REMOVED lines=8> */
.L_x_827:
[----:B------:R-:W-:Y:S02]  /*2f230*/  IMAD.MOV.U32 R12, RZ, RZ, 0x1f ;  /* 0x0000001fff0c7424 */ /* 0x000fe400078e00ff */
[----:B------:R-:W-:Y:S02]  /*2f240*/  IMAD.MOV.U32 R11, RZ, RZ, 0x1f ;  /* 0x0000001fff0b7424 */ /* 0x000fe400078e00ff */
[----:B------:R-:W-:-:S05]  /*2f250*/  IMAD.MOV.U32 R3, RZ, RZ, R14 ;  /* 0x000000ffff037224 */ /* 0x000fca00078e000e */
[----:B------:R-:W-:-:S05]  /*2f260*/  SEL R3, R3, RZ, P5 ;  /* 0x000000ff03037207 */ /* 0x000fca0002800000 */
[----:B------:R-:W-:-:S05]  /*2f270*/  IMAD.IADD R3, R2, 0x1, R3 ;  /* 0x0000000102037824 */ /* 0x000fca00078e0203 */
[----:B------:R-:W-:-:S07]  /*2f280*/  MOV R13, R3 ;  /* 0x00000003000d7202 */ /* 0x000fce0000000f00 */
[----:B------:R-:W-:Y:S05]  /*2f290*/  WARPSYNC.COLLECTIVE R15, `(.L_x_828) ;  /* 0x000000000f087348 */ /* 0x000fea0003c00000 */
[----:B------:R0:W1:Y:S02]  /*2f2a0*/  SHFL.IDX P6, R14, R13, R12, R11 ;  /* 0x0000000c0d0e7389 */ /* 0x00006400000c000b */
[----:B01----:R-:W-:Y:S01]  /*2f2b0*/  ENDCOLLECTIVE ;  /* 0x000000000000791b */ /* 0x003fe20003800000 */
.L_x_828:
[----:B------:R-:W-:Y:S01]  /*2f2c0*/  IMAD.MOV.U32 R9, RZ, RZ, R14 ;  /* 0x000000ffff097224 */ /* 0x000fe200078e000e */
[----:B------:R-:W-:Y:S06]  /*2f2d0*/  BRA `(.L_x_829) ;  /* 0xffffffb000047947 */ /* 0x000fec000383ffff */
.L_x_642:
[----:B------:R-:W-:Y:S01]  /*2f2e0*/  BSSY B0, `(.L_x_830) ;  /* 0x0000008000007945 */ /* 0x000fe20003800000 */
[----:B------:R-:W-:Y:S01]  /*2f2f0*/  IMAD.MOV.U32 R13, RZ, RZ, R2 ;  /* 0x000000ffff0d7224 */ /* 0x000fe200078e0002 */
[----:B------:R-:W-:Y:S01]  /*2f300*/  MOV R15, 0xffffffff ;  /* 0xffffffff000f7802 */ /* 0x000fe20000000f00 */
[----:B------:R-:W-:Y:S02]  /*2f310*/  IMAD.MOV.U32 R12, RZ, RZ, 0x1 ;  /* 0x00000001ff0c7424 */ /* 0x000fe400078e00ff */
[----:B------:R-:W-:-:S07]  /*2f320*/  IMAD.MOV.U32 R11, RZ, RZ, RZ ;  /* 0x000000ffff0b7224 */ /* 0x000fce00078e00ff */
[----:B------:R-:W-:Y:S05]  /*2f330*/  WARPSYNC.COLLECTIVE R15, `(.L_x_831) ;  /* 0x000000000f087348 */ /* 0x000fea0003c00000 */
[----:B------:R0:W1:Y:S02]  /*2f340*/  SHFL.UP P6, R14, R13, R12, R11 ;  /* 0x0400000c0d0e7389 */ /* 0x00006400000c000b */
[----:B01----:R-:W-:Y:S01]  /*2f350*/  ENDCOLLECTIVE ;  /* 0x000000000000791b */ /* 0x003fe20003800000 */
.L_x_831:
[----:B------:R-:W-:Y:S05]  /*2f360*/  BSYNC B0 ;  /* 0x0000000000007941 */ /* 0x000fea0003800000 */
.L_x_830:
[----:B------:R-:W-:Y:S01]  /*2f370*/  IMAD.MOV.U32 R3, RZ, RZ, R14 ;  /* 0x000000ffff037224 */ /* 0x000fe200078e000e */
[----:B------:R-:W-:Y:S01]  /*2f380*/  MOV R12, 0x2 ;  /* 0x00000002000c7802 */ /* 0x000fe20000000f00 */
[----:B------:R-:W-:Y:S02]  /*2f390*/  IMAD.MOV.U32 R11, RZ, RZ, RZ ;  /* 0x000000ffff0b7224 */ /* 0x000fe400078e00ff */
[----:B------:R-:W-:Y:S01]  /*2f3a0*/  IMAD.MOV.U32 R15, RZ, RZ, -0x1 ;  /* 0xffffffffff0f7424 */ /* 0x000fe200078e00ff */
[----:B------:R-:W-:-:S05]  /*2f3b0*/  SEL R3, R3, RZ, P1 ;  /* 0x000000ff03037207 */ /* 0x000fca0000800000 */
[----:B------:R-:W-:-:S04]  /*2f3c0*/  IMAD.IADD R2, R2, 0x1, R3 ;  /* 0x0000000102027824 */ /* 0x000fc800078e0203 */
[----:B------:R-:W-:-:S07]  /*2f3d0*/  IMAD.MOV.U32 R13, RZ, RZ, R2 ;  /* 0x000000ffff0d7224 */ /* 0x000fce00078e0002 */
[----:B------:R-:W-:Y:S05]  /*2f3e0*/  WARPSYNC.COLLECTIVE R15, `(.L_x_832) ;  /* 0x000000000f087348 */ /* 0x000fea0003c00000 */
[----:B------:R0:W1:Y:S02]  /*2f3f0*/  SHFL.UP P6, R14, R13, R12, R11 ;  /* 0x0400000c0d0e7389 */ /* 0x00006400000c000b */
[----:B01----:R-:W-:Y:S01]  /*2f400*/  ENDCOLLECTIVE ;  /* 0x000000000000791b */ /* 0x003fe20003800000 */
.L_x_832:
[----:B------:R-:W-:Y:S02]  /*2f410*/  IMAD.MOV.U32 R12, RZ, RZ, 0x4 ;  /* 0x00000004ff0c7424 */ /* 0x000fe400078e00ff */
[----:B------:R-:W-:-:S05]  /*2f420*/  IMAD.MOV.U32 R3, RZ, RZ, R14 ;  /* 0x000000ffff037224 */ /* 0x000fca00078e000e */
[----:B------:R-:W-:-:S04]  /*2f430*/  SEL R3, R3, RZ, P2 ;  /* 0x000000ff03037207 */ /* 0x000fc80001000000 */
[----:B------:R-:W-:-:S05]  /*2f440*/  IADD3 R2, R2, R3, RZ ;  /* 0x0000000302027210 */ /* 0x000fca0007ffe0ff */
[----:B------:R-:W-:-:S07]  /*2f450*/  IMAD.MOV.U32 R13, RZ, RZ, R2 ;  /* 0x000000ffff0d7224 */ /* 0x000fce00078e0002 */
[----:B------:R-:W-:Y:S05]  /*2f460*/  WARPSYNC.COLLECTIVE R15, `(.L_x_833) ;  /* 0x000000000f087348 */ /* 0x000fea0003c00000 */
[----:B------:R0:W1:Y:S02]  /*2f470*/  SHFL.UP P6, R14, R13, R12, R11 ;  /* 0x0400000c0d0e7389 */ /* 0x00006400000c000b */
[----:B01----:R-:W-:Y:S01]  /*2f480*/  ENDCOLLECTIVE ;  /* 0x000000000000791b */ /* 0x003fe20003800000 */
.L_x_833:
        /* <DEDUP_REMOVED lines=8> */
.L_x_834:
        /* <DEDUP_REMOVED lines=8> */
.L_x_835:
[----:B------:R-:W-:Y:S02]  /*2f590*/  IMAD.MOV.U32 R12, RZ, RZ, 0x1f ;  /* 0x0000001fff0c7424 */ /* 0x000fe400078e00ff */
[----:B------:R-:W-:Y:S02]  /*2f5a0*/  IMAD.MOV.U32 R11, RZ, RZ, 0x1f ;  /* 0x0000001fff0b7424 */ /* 0x000fe400078e00ff */
[----:B------:R-:W-:-:S05]  /*2f5b0*/  IMAD.MOV.U32 R3, RZ, RZ, R14 ;  /* 0x000000ffff037224 */ /* 0x000fca00078e000e */
[----:B------:R-:W-:-:S04]  /*2f5c0*/  SEL R3, R3, RZ, P5 ;  /* 0x000000ff03037207 */ /* 0x000fc80002800000 */
[----:B------:R-:W-:-:S05]  /*2f5d0*/  IADD3 R7, R2, R3, RZ ;  /* 0x0000000302077210 */ /* 0x000fca0007ffe0ff */
[----:B------:R-:W-:-:S07]  /*2f5e0*/  IMAD.MOV.U32 R13, RZ, RZ, R7 ;  /* 0x000000ffff0d7224 */ /* 0x000fce00078e0007 */
[----:B------:R-:W-:Y:S05]  /*2f5f0*/  WARPSYNC.COLLECTIVE R15, `(.L_x_836) ;  /* 0x000000000f087348 */ /* 0x000fea0003c00000 */
[----:B------:R0:W1:Y:S02]  /*2f600*/  SHFL.IDX P6, R14, R13, R12, R11 ;  /* 0x0000000c0d0e7389 */ /* 0x00006400000c000b */
[----:B01----:R-:W-:Y:S01]  /*2f610*/  ENDCOLLECTIVE ;  /* 0x000000000000791b */ /* 0x003fe20003800000 */
.L_x_836:
[----:B------:R-:W-:Y:S01]  /*2f620*/  MOV R9, R14 ;  /* 0x0000000e00097202 */ /* 0x000fe20000000f00 */
[----:B------:R-:W-:Y:S06]  /*2f630*/  BRA `(.L_x_837) ;  /* 0xffffffac00dc7947 */ /* 0x000fec000383ffff */
.L_x_644:
[----:B------:R-:W-:Y:S01]  /*2f640*/  BSSY B0, `(.L_x_838) ;  /* 0x0000006000007945 */ /* 0x000fe20003800000 */
[----:B------:R-:W-:Y:S01]  /*2f650*/  PLOP3.LUT P6, PT, P6, PT, PT, 0x8, 0x0 ;  /* 0x000000000000781c */ /* 0x000fe200037ce170 */
[----:B------:R-:W-:-:S12]  /*2f660*/  IMAD.MOV.U32 R15, RZ, RZ, -0x1 ;  /* 0xffffffffff0f7424 */ /* 0x000fd800078e00ff */
[----:B0-----:R-:W-:Y:S05]  /*2f670*/  WARPSYNC.COLLECTIVE R15, `(.L_x_839) ;  /* 0x000000000f087348 */ /* 0x001fea0003c00000 */
[----:B------:R-:W-:Y:S01]  /*2f680*/  VOTE.ANY R14, PT, P6 ;  /* 0x00000000000e7806 */ /* 0x000fe200030e0100 */
[----:B0-----:R-:W-:Y:S06]  /*2f690*/  ENDCOLLECTIVE ;  /* 0x000000000000791b */ /* 0x001fec0003800000 */
.L_x_839:
[----:B------:R-:W-:Y:S05]  /*2f6a0*/  BSYNC B0 ;  /* 0x0000000000007941 */ /* 0x000fea0003800000 */
.L_x_838:
[----:B------:R-:W-:Y:S02]  /*2f6b0*/  IMAD.MOV.U32 R3, RZ, RZ, R14 ;  /* 0x000000ffff037224 */ /* 0x000fe400078e000e */
[----:B------:R-:W-:Y:S02]  /*2f6c0*/  IMAD.MOV.U32 R13, RZ, RZ, R4 ;  /* 0x000000ffff0d7224 */ /* 0x000fe400078e0004 */
[----:B------:R-:W0:Y:S01]  /*2f6d0*/  POPC R0, R3 ;  /* 0x0000000300007309 */ /* 0x000e220000000000 */
[----:B------:R-:W-:Y:S02]  /*2f6e0*/  IMAD.MOV.U32 R11, RZ, RZ, 0x1f ;  /* 0x0000001fff0b7424 */ /* 0x000fe400078e00ff */
[----:B------:R-:W-:Y:S01]  /*2f6f0*/  IMAD.MOV.U32 R15, RZ, RZ, -0x1 ;  /* 0xffffffffff0f7424 */ /* 0x000fe200078e00ff */
[----:B0-----:R-:W-:-:S07]  /*2f700*/  MOV R12, R0 ;  /* 0x00000000000c7202 */ /* 0x001fce0000000f00 */
[----:B------:R-:W-:Y:S05]  /*2f710*/  WARPSYNC.COLLECTIVE R15, `(.L_x_840) ;  /* 0x000000000f087348 */ /* 0x000fea0003c00000 */
[----:B------:R0:W1:Y:S02]  /*2f720*/  SHFL.IDX P6, R14, R13, R12, R11 ;  /* 0x0000000c0d0e7389 */ /* 0x00006400000c000b */
[----:B01----:R-:W-:Y:S01]  /*2f730*/  ENDCOLLECTIVE ;  /* 0x000000000000791b */ /* 0x003fe20003800000 */
.L_x_840:
[----:B------:R-:W-:Y:S01]  /*2f740*/  MOV R13, R6 ;  /* 0x00000006000d7202 */ /* 0x000fe20000000f00 */
[----:B------:R-:W-:-:S07]  /*2f750*/  IMAD.MOV.U32 R4, RZ, RZ, R14 ;  /* 0x000000ffff047224 */ /* 0x000fce00078e000e */
[----:B------:R-:W-:Y:S05]  /*2f760*/  WARPSYNC.COLLECTIVE R15, `(.L_x_841) ;  /* 0x000000000f087348 */ /* 0x000fea0003c00000 */
[----:B------:R0:W1:Y:S02]  /*2f770*/  SHFL.IDX P6, R14, R13, R12, R11 ;  /* 0x0000000c0d0e7389 */ /* 0x00006400000c000b */
[----:B01----:R-:W-:Y:S01]  /*2f780*/  ENDCOLLECTIVE ;  /* 0x000000000000791b */ /* 0x003fe20003800000 */
.L_x_841:
[----:B------:R-:W-:Y:S01]  /*2f790*/  IMAD.MOV.U32 R6, RZ, RZ, R14 ;  /* 0x000000ffff067224 */ /* 0x000fe200078e000e */
[----:B------:R-:W-:Y:S06]  /*2f7a0*/  BRA `(.L_x_842) ;  /* 0xffffffac00bc7947 */ /* 0x000fec000383ffff */
.L_x_646:
[----:B------:R-:W-:Y:S01]  /*2f7b0*/  BSSY B0, `(.L_x_843) ;  /* 0x0000007000007945 */ /* 0x000fe20003800000 */
[----:B------:R-:W-:Y:S01]  /*2f7c0*/  IMAD.MOV.U32 R13, RZ, RZ, R7 ;  /* 0x000000ffff0d7224 */ /* 0x000fe200078e0007 */
[----:B------:R-:W-:Y:S01]  /*2f7d0*/  MOV R15, 0xffffffff ;  /* 0xffffffff000f7802 */ /* 0x000fe20000000f00 */
[----:B------:R-:W-:-:S07]  /*2f7e0*/  IMAD.MOV.U32 R11, RZ, RZ, 0x1f ;  /* 0x0000001fff0b7424 */ /* 0x000fce00078e00ff */
[----:B012---:R-:W-:Y:S05]  /*2f7f0*/  WARPSYNC.COLLECTIVE R15, `(.L_x_844) ;  /* 0x000000000f087348 */ /* 0x007fea0003c00000 */
[----:B------:R3:W4:Y:S02]  /*2f800*/  SHFL.IDX P6, R14, R13, R12, R11 ;  /* 0x0000000c0d0e7389 */ /* 0x00072400000c000b */
[----:B01234-:R-:W-:Y:S01]  /*2f810*/  ENDCOLLECTIVE ;  /* 0x000000000000791b */ /* 0x01ffe20003800000 */
.L_x_844:
[----:B------:R-:W-:Y:S05]  /*2f820*/  BSYNC B0 ;  /* 0x0000000000007941 */ /* 0x000fea0003800000 */
.L_x_843:
[----:B------:R-:W-:Y:S01]  /*2f830*/  IMAD.MOV.U32 R7, RZ, RZ, R14 ;  /* 0x000000ffff077224 */ /* 0x000fe200078e000e */
[----:B------:R-:W-:Y:S06]  /*2f840*/  BRA `(.L_x_845) ;  /* 0xffffffac00ac7947 */ /* 0x000fec000383ffff */
.L_x_650:
[----:B0-----:R0:W1:Y:S02]  /*2f850*/  SYNCS.PHASECHK.TRANS64.TRYWAIT P0, [R0+URZ+0x29820], R3 ;  /* 0x02982003000075a7 */ /* 0x001064000800017f */
[----:B-1----:R-:W-:Y:S05]  /*2f860*/  @!P0 NANOSLEEP.SYNCS 0x989680 ;  /* 0x009896800000895d */ /* 0x002fea0003900000 */
[----:B------:R-:W1:Y:S02]  /*2f870*/  @!P0 SYNCS.PHASECHK.TRANS64 P0, [R0+URZ+0x29820], R3 ;  /* 0x02982003000085a7 */ /* 0x000e64000800007f */
[----:B-1----:R-:W-:Y:S05]  /*2f880*/  @!P0 BRA `(.L_x_650) ;  /* 0xfffffffc00f08947 */ /* 0x002fea000383ffff */
[----:B------:R-:W-:Y:S05]  /*2f890*/  BRA `(.L_x_846) ;  /* 0xffffffb400447947 */ /* 0x000fea000383ffff */
.L_x_651:
[----:B------:R-:W1:Y:S01]  /*2f8a0*/  S2R R2, SR_TID.X ;  /* 0x0000000000027919 */ /* 0x000e620000002100 */
[----:B------:R-:W-:Y:S01]  /*2f8b0*/  BSSY B0, `(.L_x_847) ;  /* 0x000000a000007945 */ /* 0x000fe20003800000 */
[----:B---3--:R-:W-:Y:S01]  /*2f8c0*/  IMAD.MOV.U32 R12, RZ, RZ, RZ ;  /* 0x000000ffff0c7224 */ /* 0x008fe200078e00ff */
[----:B------:R-:W-:Y:S01]  /*2f8d0*/  MOV R11, 0x1f ;  /* 0x0000001f000b7802 */ /* 0x000fe20000000f00 */
[----:B------:R-:W-:Y:S01]  /*2f8e0*/  IMAD.MOV.U32 R15, RZ, RZ, -0x1 ;  /* 0xffffffffff0f7424 */ /* 0x000fe200078e00ff */
[----:B-1----:R-:W-:-:S04]  /*2f8f0*/  SHF.R.U32.HI R2, RZ, 0x5, R2 ;  /* 0x00000005ff027819 */ /* 0x002fc80000011602 */
[----:B------:R-:W-:-:S05]  /*2f900*/  LOP3.LUT R2, R2, 0x3, RZ, 0xc0, !PT ;  /* 0x0000000302027812 */ /* 0x000fca00078ec0ff */
[----:B------:R-:W-:-:S07]  /*2f910*/  IMAD.MOV.U32 R13, RZ, RZ, R2 ;  /* 0x000000ffff0d7224 */ /* 0x000fce00078e0002 */
[----:B0-----:R-:W-:Y:S05]  /*2f920*/  WARPSYNC.COLLECTIVE R15, `(.L_x_848) ;  /* 0x000000000f087348 */ /* 0x001fea0003c00000 */
[----:B------:R1:W2:Y:S02]  /*2f930*/  SHFL.IDX P6, R14, R13, R12, R11 ;  /* 0x0000000c0d0e7389 */ /* 0x0002a400000c000b */
[----:B012---:R-:W-:Y:S01]  /*2f940*/  ENDCOLLECTIVE ;  /* 0x000000000000791b */ /* 0x007fe20003800000 */
.L_x_848:
[----:B------:R-:W-:Y:S05]  /*2f950*/  BSYNC B0 ;  /* 0x0000000000007941 */ /* 0x000fea0003800000 */
.L_x_847:
[----:B------:R-:W-:Y:S05]  /*2f960*/  BRA `(.L_x_849) ;  /* 0xffffffb4002c7947 */ /* 0x000fea000383ffff */
.L_x_652:
[----:B------:R-:W-:Y:S01]  /*2f970*/  BSSY B0, `(.L_x_850) ;  /* 0x0000006000007945 */ /* 0x000fe20003800000 */
[----:B------:R-:W-:-:S07]  /*2f980*/  IMAD.MOV.U32 R15, RZ, RZ, -0x1 ;  /* 0xffffffffff0f7424 */ /* 0x000fce00078e00ff */
[----:B01-3--:R-:W-:Y:S05]  /*2f990*/  WARPSYNC.COLLECTIVE R15, `(.L_x_851) ;  /* 0x000000000f0c7348 */ /* 0x00bfea0003c00000 */
[----:B------:R-:W-:Y:S02]  /*2f9a0*/  ELECT P6, UR62, PT ;  /* 0x00000000003e782f */ /* 0x000fe400038c0000 */
[----:B------:R-:W-:Y:S01]  /*2f9b0*/  MOV R14, UR62 ;  /* 0x0000003e000e7c02 */ /* 0x000fe20008000f00 */
[----:B01-3--:R-:W-:Y:S10]  /*2f9c0*/  ENDCOLLECTIVE ;  /* 0x000000000000791b */ /* 0x00bff40003800000 */
.L_x_851:
[----:B------:R-:W-:Y:S05]  /*2f9d0*/  BSYNC B0 ;  /* 0x0000000000007941 */ /* 0x000fea0003800000 */
.L_x_850:
[----:B------:R-:W-:Y:S05]  /*2f9e0*/  BRA `(.L_x_852) ;  /* 0xffffffb400207947 */ /* 0x000fea000383ffff */
.L_x_654:
[----:B0-----:R0:W1:Y:S02]  /*2f9f0*/  SYNCS.PHASECHK.TRANS64.TRYWAIT P1, [R6+URZ], R5 ;  /* 0x00000005060075a7 */ /* 0x001064000802017f */
[----:B-1----:R-:W-:Y:S05]  /*2fa00*/  @!P1 NANOSLEEP.SYNCS 0x989680 ;  /* 0x009896800000995d */ /* 0x002fea0003900000 */
[----:B------:R-:W1:Y:S02]  /*2fa10*/  @!P1 SYNCS.PHASECHK.TRANS64 P1, [R6+URZ], R5 ;  /* 0x00000005060095a7 */ /* 0x000e64000802007f */
[----:B-1----:R-:W-:Y:S05]  /*2fa20*/  @!P1 BRA `(.L_x_654) ;  /* 0xfffffffc00f09947 */ /* 0x002fea000383ffff */
[----:B------:R-:W-:Y:S05]  /*2fa30*/  BRA `(.L_x_853) ;  /* 0xffffffb400587947 */ /* 0x000fea000383ffff */
.L_x_655:
[----:B-1----:R1:W2:Y:S02]  /*2fa40*/  SYNCS.PHASECHK.TRANS64.TRYWAIT P1, [R7+URZ], R2 ;  /* 0x00000002070075a7 */ /* 0x0022a4000802017f */
[----:B--2---:R-:W-:Y:S05]  /*2fa50*/  @!P1 NANOSLEEP.SYNCS 0x989680 ;  /* 0x009896800000995d */ /* 0x004fea0003900000 */
[----:B------:R-:W2:Y:S02]  /*2fa60*/  @!P1 SYNCS.PHASECHK.TRANS64 P1, [R7+URZ], R2 ;  /* 0x00000002070095a7 */ /* 0x000ea4000802007f */
[----:B--2---:R-:W-:Y:S05]  /*2fa70*/  @!P1 BRA `(.L_x_655) ;  /* 0xfffffffc00f09947 */ /* 0x004fea000383ffff */
[----:B------:R-:W-:Y:S05]  /*2fa80*/  BRA `(.L_x_854) ;  /* 0xffffffb4004c7947 */ /* 0x000fea000383ffff */
.L_x_657:
[----:B--2---:R2:W4:Y:S02]  /*2fa90*/  SYNCS.PHASECHK.TRANS64.TRYWAIT P1, [R4+URZ+0x29860], R5 ;  /* 0x02986005040075a7 */ /* 0x004524000802017f */
[----:B----4-:R-:W-:Y:S05]  /*2faa0*/  @!P1 NANOSLEEP.SYNCS 0x989680 ;  /* 0x009896800000995d */ /* 0x010fea0003900000 */
[----:B------:R-:W4:Y:S02]  /*2fab0*/  @!P1 SYNCS.PHASECHK.TRANS64 P1, [R4+URZ+0x29860], R5 ;  /* 0x02986005040095a7 */ /* 0x000f24000802007f */
[----:B----4-:R-:W-:Y:S05]  /*2fac0*/  @!P1 BRA `(.L_x_657) ;  /* 0xfffffffc00f09947 */ /* 0x010fea000383ffff */
[----:B------:R-:W-:Y:S05]  /*2fad0*/  BRA `(.L_x_855) ;  /* 0xffffffb4004c7947 */ /* 0x000fea000383ffff */
.L_x_659:
[----:B----4-:R4:W0:Y:S02]  /*2fae0*/  SYNCS.PHASECHK.TRANS64.TRYWAIT P1, [R3+URZ+0x29860], R2 ;  /* 0x02986002030075a7 */ /* 0x010824000802017f */
[----:B0-----:R-:W-:Y:S05]  /*2faf0*/  @!P1 NANOSLEEP.SYNCS 0x989680 ;  /* 0x009896800000995d */ /* 0x001fea0003900000 */
[----:B------:R-:W0:Y:S02]  /*2fb00*/  @!P1 SYNCS.PHASECHK.TRANS64 P1, [R3+URZ+0x29860], R2 ;  /* 0x02986002030095a7 */ /* 0x000e24000802007f */
[----:B0-----:R-:W-:Y:S05]  /*2fb10*/  @!P1 BRA `(.L_x_659) ;  /* 0xfffffffc00f09947 */ /* 0x001fea000383ffff */
[----:B------:R-:W-:Y:S05]  /*2fb20*/  BRA `(.L_x_856) ;  /* 0xffffffb4004c7947 */ /* 0x000fea000383ffff */
.L_x_661:
[----:B------:R0:W0:Y:S02]  /*2fb30*/  SYNCS.PHASECHK.TRANS64.TRYWAIT P0, [R4+URZ+0x29880], R5 ;  /* 0x02988005040075a7 */ /* 0x000024000800017f */
[----:B0-----:R-:W-:Y:S05]  /*2fb40*/  @!P0 NANOSLEEP.SYNCS 0x989680 ;  /* 0x009896800000895d */ /* 0x001fea0003900000 */
[----:B------:R-:W0:Y:S02]  /*2fb50*/  @!P0 SYNCS.PHASECHK.TRANS64 P0, [R4+URZ+0x29880], R5 ;  /* 0x02988005040085a7 */ /* 0x000e24000800007f */
[----:B0-----:R-:W-:Y:S05]  /*2fb60*/  @!P0 BRA `(.L_x_661) ;  /* 0xfffffffc00f08947 */ /* 0x001fea000383ffff */
[----:B------:R-:W-:Y:S05]  /*2fb70*/  BRA `(.L_x_662) ;  /* 0xffffffb400487947 */ /* 0x000fea000383ffff */
.L_x_857:
        /* <DEDUP_REMOVED lines=16> */
.L_x_2802:


//--------------------- .text._ZN7cutlass13device_kernelIN5flash11enable_sm90INS1_16FlashAttnFwdSm90INS1_25CollectiveMainloopFwdSm90ILi2EN4cute5tupleIJNS5_1CILi1EEES8_S8_EEENS6_IJNS7_ILi128EEESA_NS7_ILi192EEEEEELi128ENS_12float_e4m3_tEfNS_4arch4Sm90ELb0ELb1ELb1ELb0ELb0ELb0ELb0ELb1ELb1ELb1ELb1ELb0EEENS1_21CollectiveEpilogueFwdINS6_IJSA_SA_SA_EEES9_NS_10bfloat16_tESF_Li256ELb0ELb1ELb1ELb1EEENS1_19SingleTileSchedulerILb0ELb1ELb1ELi128EEEEEEEEEvNT_6ParamsE --------------------------
	.section	.text._ZN7cutlass13device_kernelIN5flash11enable_sm90INS1_16FlashAttnFwdSm90INS1_25CollectiveMainloopFwdSm90ILi2EN4cute5tupleIJNS5_1CILi1EEES8_S8_EEENS6_IJNS7_ILi128EEESA_NS7_ILi192EEEEEELi128ENS_12float_e4m3_tEfNS_4arch4Sm90ELb0ELb1ELb1ELb0ELb0ELb0ELb0ELb1ELb1ELb1ELb1ELb0EEENS1_21CollectiveEpilogueFwdINS6_IJSA_SA_SA_EEES9_NS_10bfloat16_tESF_Li256ELb0ELb1ELb1ELb1EEENS1_19SingleTileSchedulerILb0ELb1ELb1ELi128EEEEEEEEEvNT_6ParamsE,"ax",@progbits
	.align	128
.text._ZN7cutlass13device_kernelIN5flash11enable_sm90INS1_16FlashAttnFwdSm90INS1_25CollectiveMainloopFwdSm90ILi2EN4cute5tupleIJNS5_1CILi1EEES8_S8_EEENS6_IJNS7_ILi128EEESA_NS7_ILi192EEEEEELi128ENS_12float_e4m3_tEfNS_4arch4Sm90ELb0ELb1ELb1ELb0ELb0ELb0ELb0ELb1ELb1ELb1ELb1ELb0EEENS1_21CollectiveEpilogueFwdINS6_IJSA_SA_SA_EEES9_NS_10bfloat16_tESF_Li256ELb0ELb1ELb1ELb1EEENS1_19SingleTileSchedulerILb0ELb1ELb1ELi128EEEEEEEEEvNT_6ParamsE:
        .type           _ZN7cutlass13device_kernelIN5flash11enable_sm90INS1_16FlashAttnFwdSm90INS1_25CollectiveMainloopFwdSm90ILi2EN4cute5tupleIJNS5_1CILi1EEES8_S8_EEENS6_IJNS7_ILi128EEESA_NS7_ILi192EEEEEELi128ENS_12float_e4m3_tEfNS_4arch4Sm90ELb0ELb1ELb1ELb0ELb0ELb0ELb0ELb1ELb1ELb1ELb1ELb0EEENS1_21CollectiveEpilogueFwdINS6_IJSA_SA_SA_EEES9_NS_10bfloat16_tESF_Li256ELb0ELb1ELb1ELb1EEENS1_19SingleTileSchedulerILb0ELb1ELb1ELi128EEEEEEEEEvNT_6ParamsE,@function
        .size           _ZN7cutlass13device_kernelIN5flash11enable_sm90INS1_16FlashAttnFwdSm90INS1_25CollectiveMainloopFwdSm90ILi2EN4cute5tupleIJNS5_1CILi1EEES8_S8_EEENS6_IJNS7_ILi128EEESA_NS7_ILi192EEEEEELi128ENS_12float_e4m3_tEfNS_4arch4Sm90ELb0ELb1ELb1ELb0ELb0ELb0ELb0ELb1ELb1ELb1ELb1ELb0EEENS1_21CollectiveEpilogueFwdINS6_IJSA_SA_SA_EEES9_NS_10bfloat16_tESF_Li256ELb0ELb1ELb1ELb1EEENS1_19SingleTileSchedulerILb0ELb1ELb1ELi128EEEEEEEEEvNT_6ParamsE,(.L_x_2803 - _ZN7cutlass13device_kernelIN5flash11enable_sm90INS1_16FlashAttnFwdSm90INS1_25CollectiveMainloopFwdSm90ILi2EN4cute5tupleIJNS5_1CILi1EEES8_S8_EEENS6_IJNS7_ILi128EEESA_NS7_ILi192EEEEEELi128ENS_12float_e4m3_tEfNS_4arch4Sm90ELb0ELb1ELb1ELb0ELb0ELb0ELb0ELb1ELb1ELb1ELb1ELb0EEENS1_21CollectiveEpilogueFwdINS6_IJSA_SA_SA_EEES9_NS_10bfloat16_tESF_Li256ELb0ELb1ELb1ELb1EEENS1_19SingleTileSchedulerILb0ELb1ELb1ELi128EEEEEEEEEvNT_6ParamsE)
        .other          _ZN7cutlass13device_kernelIN5flash11enable_sm90INS1_16FlashAttnFwdSm90INS1_25CollectiveMainloopFwdSm90ILi2EN4cute5tupleIJNS5_1CILi1EEES8_S8_EEENS6_IJNS7_ILi128EEESA_NS7_ILi192EEEEEELi128ENS_12float_e4m3_tEfNS_4arch4Sm90ELb0ELb1ELb1ELb0ELb0ELb0ELb0ELb1ELb1ELb1ELb1ELb0EEENS1_21CollectiveEpilogueFwdINS6_IJSA_SA_SA_EEES9_NS_10bfloat16_tESF_Li256ELb0ELb1ELb1ELb1EEENS1_19SingleTileSchedulerILb0ELb1ELb1ELi128EEEEEEEEEvNT_6ParamsE,@"STO_CUDA_ENTRY STV_DEFAULT"
_ZN7cutlass13device_kernelIN5flash11enable_sm90INS1_16FlashAttnFwdSm90INS1_25CollectiveMainloopFwdSm90ILi2EN4cute5tupleIJNS5_1CILi1EEES8_S8_EEENS6_IJNS7_ILi128EEESA_NS7_ILi192EEEEEELi128ENS_12float_e4m3_tEfNS_4arch4Sm90ELb0ELb1ELb1ELb0ELb0ELb0ELb0ELb1ELb1ELb1ELb1ELb0EEENS1_21CollectiveEpilogueFwdINS6_IJSA_SA_SA_EEES9_NS_10bfloat16_tESF_Li256ELb0ELb1ELb1ELb1EEENS1_19SingleTileSchedulerILb0ELb1ELb1ELi128EEEEEEEEEvNT_6ParamsE:
        /* <DEDUP_REMOVED lines=17> */
.L_x_859:
[----:B------:R-:W-:Y:S05]  /*0110*/  BSYNC B0 ;  /* 0x0000000000007941 */ /* 0x000fea0003800000 */
.L_x_858:
        /* <DEDUP_REMOVED lines=40> */
.L_x_860:
        /* <DEDUP_REMOVED lines=22> */
.L_x_861:
        /* <DEDUP_REMOVED lines=18> */
.L_x_862:
        /* <DEDUP_REMOVED lines=22> */
.L_x_863:
        /* <DEDUP_REMOVED lines=22> */
.L_x_864:
        /* <DEDUP_REMOVED lines=9> */
.L_x_867:
[----:B------:R-:W-:-:S08]  /*0970*/  NOP ;  /* 0x0000000000007918 */ /* 0x000fd00000000000 */
[----:B------:R-:W0:Y:S02]  /*0980*/  USETMAXREG.TRY_ALLOC.CTAPOOL UP0, 0xf0 ;  /* 0x000000f0000079c8 */ /* 0x000e240008000600 */
[----:B0-----:R-:W-:-:S13]  /*0990*/  PLOP3.LUT P0, PT, PT, PT, UP0, 0x80, 0x0 ;  /* 0x000000000000781c */ /* 0x001fda0003f0f008 */
[----:B------:R-:W-:Y:S05]  /*09a0*/  @!P0 BRA `(.L_x_867) ;  /* 0xfffffffc00f08947 */ /* 0x000fea000383ffff */
[----:B--2---:R-:W0:Y:S01]  /*09b0*/  LDC R2, c[0x0][0xc50] ;  /* 0x00031400ff027b82 */ /* 0x004e220000000800 */
[----:B------:R-:W-:-:S07]  /*09c0*/  LOP3.LUT R4, R18, 0xffffff80, RZ, 0xc0, !PT ;  /* 0xffffff8012047812 */ /* 0x000fce00078ec0ff */
        /* <DEDUP_REMOVED lines=15> */
[----:B------:R-:W0:Y:S01]  /*0ac0*/  LDC R0, c[0x0][0x448] ;  /* 0x00011200ff007b82 */ /* 0x000e220000000800 */
[----:B------:R-:W1:Y:S01]  /*0ad0*/  S2R R22, SR_CTAID.X ;  /* 0x0000000000167919 */ /* 0x000e620000002500 */
[----:B------:R-:W-:Y:S01]  /*0ae0*/  USHF.R.S32.HI UR38, URZ, 0x1f, UR39 ;  /* 0x0000001f3f267899 */ /* 0x000fe20008011427 */
[----:B------:R-:W-:-:S05]  /*0af0*/  VIADD R88, R18, 0xffffff80 ;  /* 0xffffff8012587836 */ /* 0x000fca0000000000 */
[----:B------:R-:W2:Y:S08]  /*0b00*/  LDC.64 R2, c[0x0][0x418] ;  /* 0x00010600ff027b82 */ /* 0x000eb00000000a00 */
[----:B------:R-:W3:Y:S01]  /*0b10*/  LDC.64 R10, c[0x0][0x9e0] ;  /* 0x00027800ff0a7b82 */ /* 0x000ee20000000a00 */
[----:B0-----:R-:W-:-:S07]  /*0b20*/  ISETP.NE.AND P1, PT, R0, 0x1, PT ;  /* 0x000000010000780c */ /* 0x001fce0003f25270 */
[----:B------:R-:W0:Y:S01]  /*0b30*/  LDC R89, c[0x0][0x288] ;  /* 0x0000a200ff597b82 */ /* 0x000e220000000800 */
[----:B--2---:R-:W-:-:S07]  /*0b40*/  ISETP.NE.U32.AND P0, PT, R2, RZ, PT ;  /* 0x000000ff0200720c */ /* 0x004fce0003f05070 */
[----:B------:R-:W2:Y:S01]  /*0b50*/  LDC R16, c[0x0][0x424] ;  /* 0x00010900ff107b82 */ /* 0x000ea20000000800 */
[----:B-1----:R-:W-:Y:S01]  /*0b60*/  IMAD.SHL.U32 R22, R22, 0x80, RZ ;  /* 0x0000008016167824 */ /* 0x002fe200078e00ff */
[----:B------:R-:W-:-:S03]  /*0b70*/  ISETP.NE.AND.EX P0, PT, R3, RZ, PT, P0 ;  /* 0x000000ff0300720c */ /* 0x000fc60003f05300 */
[----:B------:R-:W-:Y:S01]  /*0b80*/  @P1 VIADD R0, R22, 0x7f ;  /* 0x0000007f16001836 */ /* 0x000fe20000000000 */
[----:B---3--:R-:W-:Y:S02]  /*0b90*/  ISETP.GE.AND P2, PT, R11, 0x1, PT ;  /* 0x000000010b00780c */ /* 0x008fe40003f46270 */
[----:B------:R-:W1:Y:S08]  /*0ba0*/  @P1 LDC R5, c[0x0][0x44c] ;  /* 0x00011300ff051b82 */ /* 0x000e700000000800 */
[----:B------:R-:W3:Y:S01]  /*0bb0*/  @P1 LDC R7, c[0x0][0x450] ;  /* 0x00011400ff071b82 */ /* 0x000ee20000000800 */
[----:B0-----:R-:W-:-:S07]  /*0bc0*/  IADD3 R3, -R89, 0x1, RZ ;  /* 0x0000000159037810 */ /* 0x001fce0007ffe1ff */
[----:B------:R-:W0:Y:S01]  /*0bd0*/  LDC R9, c[0x0][0x2f0] ;  /* 0x0000bc00ff097b82 */ /* 0x000e220000000800 */
[----:B--2---:R-:W-:Y:S01]  /*0be0*/  SEL R16, R16, 0x1, P0 ;  /* 0x0000000110107807 */ /* 0x004fe20000000000 */
[----:B-1----:R-:W-:-:S04]  /*0bf0*/  @P1 IMAD.HI.U32 R2, R0, R5, RZ ;  /* 0x0000000500021227 */ /* 0x002fc800078e00ff */
[----:B------:R-:W-:Y:S01]  /*0c00*/  VIADD R0, R22, 0x7f ;  /* 0x0000007f16007836 */ /* 0x000fe20000000000 */
[----:B---3--:R-:W-:Y:S01]  /*0c10*/  @P1 SHF.R.U32.HI R0, RZ, R7, R2 ;  /* 0x00000007ff001219 */ /* 0x008fe20000011602 */
[----:B0-----:R-:W-:-:S04]  /*0c20*/  IMAD R3, R16, R9, R3 ;  /* 0x0000000910037224 */ /* 0x001fc800078e0203 */
[----:B------:R-:W-:-:S04]  /*0c30*/  IMAD.IADD R3, R3, 0x1, R0 ;  /* 0x0000000103037824 */ /* 0x000fc800078e0200 */
[----:B------:R-:W-:Y:S01]  /*0c40*/  IMAD.IADD R0, R3, 0x1, R10 ;  /* 0x0000000103007824 */ /* 0x000fe200078e020a */
[----:B------:R-:W-:Y:S06]  /*0c50*/  @!P2 BRA `(.L_x_869) ;  /* 0x000000000040a947 */ /* 0x000fec0003800000 */
[C---:B------:R-:W-:Y:S01]  /*0c60*/  ISETP.GT.AND P0, PT, R3.reuse, RZ, PT ;  /* 0x000000ff0300720c */ /* 0x040fe20003f04270 */
[----:B------:R-:W-:-:S12]  /*0c70*/  VIADD R2, R3, 0xffffffff ;  /* 0xffffffff03027836 */ /* 0x000fd80000000000 */
[----:B------:R-:W-:Y:S05]  /*0c80*/  @P0 BRA `(.L_x_870) ;  /* 0x00000000001c0947 */ /* 0x000fea0003800000 */
[----:B------:R-:W-:Y:S01]  /*0c90*/  ISETP.NE.AND P0, PT, R11, 0x1, PT ;  /* 0x000000010b00780c */ /* 0x000fe20003f05270 */
[----:B------:R-:W-:-:S12]  /*0ca0*/  IMAD.MOV R3, RZ, RZ, -R3 ;  /* 0x000000ffff037224 */ /* 0x000fd800078e0a03 */
[----:B------:R-:W0:Y:S02]  /*0cb0*/  @P0 LDC.64 R4, c[0x0][0x9e8] ;  /* 0x00027a00ff040b82 */ /* 0x000e240000000a00 */
[----:B0-----:R-:W-:-:S05]  /*0cc0*/  @P0 IMAD.HI.U32 R2, R3, R4, RZ ;  /* 0x0000000403020227 */ /* 0x001fca00078e00ff */
[----:B------:R-:W-:-:S04]  /*0cd0*/  @P0 SHF.R.U32.HI R3, RZ, R5, R2 ;  /* 0x00000005ff030219 */ /* 0x000fc80000011602 */
[----:B------:R-:W-:Y:S01]  /*0ce0*/  LOP3.LUT R2, RZ, R3, RZ, 0x33, !PT ;  /* 0x00000003ff027212 */ /* 0x000fe200078e33ff */
[----:B------:R-:W-:Y:S06]  /*0cf0*/  BRA `(.L_x_871) ;  /* 0x0000000000107947 */ /* 0x000fec0003800000 */
.L_x_870:
[----:B------:R-:W-:-:S13]  /*0d00*/  ISETP.NE.AND P0, PT, R11, 0x1, PT ;  /* 0x000000010b00780c */ /* 0x000fda0003f05270 */
[----:B------:R-:W0:Y:S02]  /*0d10*/  @P0 LDC.64 R4, c[0x0][0x9e8] ;  /* 0x00027a00ff040b82 */ /* 0x000e240000000a00 */
[----:B0-----:R-:W-:-:S05]  /*0d20*/  @P0 IMAD.HI.U32 R4, R2, R4, RZ ;  /* 0x0000000402040227 */ /* 0x001fca00078e00ff */
[----:B------:R-:W-:-:S07]  /*0d30*/  @P0 SHF.R.U32.HI R2, RZ, R5, R4 ;  /* 0x00000005ff020219 */ /* 0x000fce0000011604 */
.L_x_871:
[----:B------:R-:W-:-:S05]  /*0d40*/  IMAD R3, R2, R11, R11 ;  /* 0x0000000b02037224 */ /* 0x000fca00078e020b */
[----:B------:R-:W-:-:S07]  /*0d50*/  VIMNMX R0, R0, R3, PT ;  /* 0x0000000300007248 */ /* 0x000fce0003fe0100 */
.L_x_869:
[----:B------:R-:W0:Y:S01]  /*0d60*/  @P1 LDC R7, c[0x0][0x44c] ;  /* 0x00011300ff071b82 */ /* 0x000e220000000800 */
[----:B------:R-:W-:Y:S01]  /*0d70*/  VIADD R2, R0, 0x7f ;  /* 0x0000007f00027836 */ /* 0x000fe20000000000 */
[----:B------:R-:W-:Y:S01]  /*0d80*/  ULDC UR4, c[0x0][0x9dc] ;  /* 0x0002770000047ab9 */ /* 0x000fe20000000800 */
[CC--:B------:R-:W-:Y:S02]  /*0d90*/  IMAD R0, R16.reuse, R9.reuse, 0x7f ;  /* 0x0000007f10007424 */ /* 0x0c0fe400078e0209 */
[----:B------:R-:W-:Y:S01]  /*0da0*/  IMAD.MOV.U32 R4, RZ, RZ, R22 ;  /* 0x000000ffff047224 */ /* 0x000fe200078e0016 */
[----:B------:R-:W-:Y:S01]  /*0db0*/  SHF.R.S32.HI R5, RZ, 0x1f, R2 ;  /* 0x0000001fff057819 */ /* 0x000fe20000011402 */
[----:B------:R-:W-:Y:S01]  /*0dc0*/  IMAD R89, R16, R9, -R89 ;  /* 0x0000000910597224 */ /* 0x000fe200078e0a59 */
[----:B------:R-:W1:Y:S01]  /*0dd0*/  @P1 LDC R13, c[0x0][0x450] ;  /* 0x00011400ff0d1b82 */ /* 0x000e620000000800 */
[----:B------:R-:W-:Y:S02]  /*0de0*/  SHF.R.S32.HI R3, RZ, 0x1f, R0 ;  /* 0x0000001fff037819 */ /* 0x000fe40000011400 */
[----:B------:R-:W-:-:S02]  /*0df0*/  LEA.HI R5, R5, R2, RZ, 0x7 ;  /* 0x0000000205057211 */ /* 0x000fc400078f38ff */
[----:B------:R-:W-:Y:S02]  /*0e00*/  LEA.HI R3, R3, R0, RZ, 0x7 ;  /* 0x0000000003037211 */ /* 0x000fe400078f38ff */
[----:B------:R-:W-:Y:S02]  /*0e10*/  SHF.R.S32.HI R0, RZ, 0x7, R5 ;  /* 0x00000007ff007819 */ /* 0x000fe40000011405 */
[----:B------:R-:W-:-:S04]  /*0e20*/  SHF.R.S32.HI R3, RZ, 0x7, R3 ;  /* 0x00000007ff037819 */ /* 0x000fc80000011403 */
[----:B------:R-:W-:Y:S01]  /*0e30*/  VIMNMX R9, R3, R0, PT ;  /* 0x0000000003097248 */ /* 0x000fe20003fe0100 */
[----:B0-----:R-:W-:-:S05]  /*0e40*/  @P1 IMAD.HI.U32 R6, R22, R7, RZ ;  /* 0x0000000716061227 */ /* 0x001fca00078e00ff */
[----:B-1----:R-:W-:-:S05]  /*0e50*/  @P1 SHF.R.U32.HI R4, RZ, R13, R6 ;  /* 0x0000000dff041219 */ /* 0x002fca0000011606 */
[----:B------:R-:W-:-:S04]  /*0e60*/  IMAD.IADD R2, R89, 0x1, R4 ;  /* 0x0000000159027824 */ /* 0x000fc800078e0204 */
[----:B------:R-:W-:Y:S01]  /*0e70*/  VIADD R0, R2, -UR4 ;  /* 0x8000000402007c36 */ /* 0x000fe20008000000 */
[----:B------:R-:W-:Y:S06]  /*0e80*/  @!P2 BRA `(.L_x_872) ;  /* 0x00000000003ca947 */ /* 0x000fec0003800000 */
[----:B------:R-:W-:-:S13]  /*0e90*/  ISETP.GT.AND P0, PT, R2, -0x1, PT ;  /* 0xffffffff0200780c */ /* 0x000fda0003f04270 */
[----:B------:R-:W-:Y:S05]  /*0ea0*/  @P0 BRA `(.L_x_873) ;  /* 0x00000000001c0947 */ /* 0x000fea0003800000 */
[----:B------:R-:W-:Y:S02]  /*0eb0*/  ISETP.NE.AND P0, PT, R11, 0x1, PT ;  /* 0x000000010b00780c */ /* 0x000fe40003f05270 */
[----:B------:R-:W-:-:S11]  /*0ec0*/  LOP3.LUT R3, RZ, R2, RZ, 0x33, !PT ;  /* 0x00000002ff037212 */ /* 0x000fd600078e33ff */
[----:B------:R-:W0:Y:S02]  /*0ed0*/  @P0 LDC.64 R4, c[0x0][0x9e8] ;  /* 0x00027a00ff040b82 */ /* 0x000e240000000a00 */
[----:B0-----:R-:W-:-:S05]  /*0ee0*/  @P0 IMAD.HI.U32 R2, R3, R4, RZ ;  /* 0x0000000403020227 */ /* 0x001fca00078e00ff */
[----:B------:R-:W-:-:S04]  /*0ef0*/  @P0 SHF.R.U32.HI R3, RZ, R5, R2 ;  /* 0x00000005ff030219 */ /* 0x000fc80000011602 */
[----:B------:R-:W-:Y:S01]  /*0f00*/  LOP3.LUT R2, RZ, R3, RZ, 0x33, !PT ;  /* 0x00000003ff027212 */ /* 0x000fe200078e33ff */
[----:B------:R-:W-:Y:S06]  /*0f10*/  BRA `(.L_x_874) ;  /* 0x0000000000107947 */ /* 0x000fec0003800000 */
.L_x_873:
[----:B------:R-:W-:-:S13]  /*0f20*/  ISETP.NE.AND P0, PT, R11, 0x1, PT ;  /* 0x000000010b00780c */ /* 0x000fda0003f05270 */
[----:B------:R-:W0:Y:S02]  /*0f30*/  @P0 LDC.64 R4, c[0x0][0x9e8] ;  /* 0x00027a00ff040b82 */ /* 0x000e240000000a00 */
[----:B0-----:R-:W-:-:S05]  /*0f40*/  @P0 IMAD.HI.U32 R4, R2, R4, RZ ;  /* 0x0000000402040227 */ /* 0x001fca00078e00ff */
[----:B------:R-:W-:-:S07]  /*0f50*/  @P0 SHF.R.U32.HI R2, RZ, R5, R4 ;  /* 0x00000005ff020219 */ /* 0x000fce0000011604 */
.L_x_874:
[----:B------:R-:W-:-:S05]  /*0f60*/  IMAD R3, R2, R11, RZ ;  /* 0x0000000b02037224 */ /* 0x000fca00078e02ff */
[----:B------:R-:W-:-:S07]  /*0f70*/  VIMNMX R0, R0, R3, !PT ;  /* 0x0000000300007248 */ /* 0x000fce0007fe0100 */
.L_x_872:
[----:B------:R-:W-:Y:S01]  /*0f80*/  SHF.R.S32.HI R3, RZ, 0x1f, R0 ;  /* 0x0000001fff037819 */ /* 0x000fe20000011400 */
[----:B------:R-:W-:Y:S01]  /*0f90*/  IMAD.MOV.U32 R23, RZ, RZ, RZ ;  /* 0x000000ffff177224 */ /* 0x000fe200078e00ff */
[----:B------:R-:W-:Y:S02]  /*0fa0*/  LOP3.LUT R18, R8, 0xffff, RZ, 0xc0, !PT ;  /* 0x0000ffff08127812 */ /* 0x000fe400078ec0ff */
[----:B------:R-:W-:Y:S02]  /*0fb0*/  LEA.HI R3, R3, R0, RZ, 0x7 ;  /* 0x0000000003037211 */ /* 0x000fe400078f38ff */
[----:B------:R-:W-:Y:S02]  /*0fc0*/  SHF.R.U32.HI R0, RZ, 0x10, R8 ;  /* 0x00000010ff007819 */ /* 0x000fe40000011608 */
[----:B------:R-:W-:Y:S02]  /*0fd0*/  SHF.R.S32.HI R3, RZ, 0x7, R3 ;  /* 0x00000007ff037819 */ /* 0x000fe40000011403 */
[----:B------:R-:W-:-:S02]  /*0fe0*/  ISETP.NE.AND P0, PT, R0, RZ, PT ;  /* 0x000000ff0000720c */ /* 0x000fc40003f05270 */
[----:B------:R-:W-:-:S04]  /*0ff0*/  VIMNMX R10, RZ, R3, !PT ;  /* 0x00000003ff0a7248 */ /* 0x000fc80007fe0100 */
[----:B------:R-:W-:-:S07]  /*1000*/  ISETP.GT.AND P1, PT, R9, R10, PT ;  /* 0x0000000a0900720c */ /* 0x000fce0003f24270 */
[----:B------:R-:W0:Y:S06]  /*1010*/  @!P0 LDC R0, c[0x0][0x9f0] ;  /* 0x00027c00ff008b82 */ /* 0x000e2c0000000800 */
[----:B------:R-:W-:Y:S05]  /*1020*/  @!P1 BRA `(.L_x_875) ;  /* 0x0000000000709947 */ /* 0x000fea0003800000 */
[-C--:B0-----:R-:W-:Y:S02]  /*1030*/  IABS R6, R0.reuse ;  /* 0x0000000000067213 */ /* 0x081fe40000000000 */
[----:B------:R-:W-:Y:S02]  /*1040*/  IADD3 R2, R0, -0x1, R9 ;  /* 0xffffffff00027810 */ /* 0x000fe40007ffe009 */
[----:B------:R-:W0:Y:S03]  /*1050*/  I2F.RP R4, R6 ;  /* 0x0000000600047306 */ /* 0x000e260000209400 */
[----:B------:R-:W-:Y:S01]  /*1060*/  IMAD.IADD R5, R2, 0x1, -R10 ;  /* 0x0000000102057824 */ /* 0x000fe200078e0a0a */
[----:B------:R-:W-:-:S04]  /*1070*/  IABS R2, R0 ;  /* 0x0000000000027213 */ /* 0x000fc80000000000 */
[----:B------:R-:W-:Y:S02]  /*1080*/  IABS R8, R5 ;  /* 0x0000000500087213 */ /* 0x000fe40000000000 */
[----:B------:R-:W-:-:S04]  /*1090*/  LOP3.LUT R5, R5, R0, RZ, 0x3c, !PT ;  /* 0x0000000005057212 */ /* 0x000fc800078e3cff */
[----:B------:R-:W-:Y:S01]  /*10a0*/  ISETP.GE.AND P2, PT, R5, RZ, PT ;  /* 0x000000ff0500720c */ /* 0x000fe20003f46270 */
[----:B0-----:R-:W0:Y:S02]  /*10b0*/  MUFU.RCP R4, R4 ;  /* 0x0000000400047308 */ /* 0x001e240000001000 */
[----:B0-----:R-:W-:Y:S02]  /*10c0*/  VIADD R3, R4, 0xffffffe ;  /* 0x0ffffffe04037836 */ /* 0x001fe40000000000 */
[----:B------:R-:W-:Y:S02]  /*10d0*/  IMAD.MOV R4, RZ, RZ, -R2 ;  /* 0x000000ffff047224 */ /* 0x000fe400078e0a02 */
[----:B------:R-:W-:Y:S02]  /*10e0*/  IMAD.MOV.U32 R2, RZ, RZ, RZ ;  /* 0x000000ffff027224 */ /* 0x000fe400078e00ff */
[----:B------:R-:W0:Y:S02]  /*10f0*/  F2I.FTZ.U32.TRUNC.NTZ R3, R3 ;  /* 0x0000000300037305 */ /* 0x000e24000021f000 */
[----:B0-----:R-:W-:-:S04]  /*1100*/  IMAD.MOV R7, RZ, RZ, -R3 ;  /* 0x000000ffff077224 */ /* 0x001fc800078e0a03 */
[----:B------:R-:W-:-:S04]  /*1110*/  IMAD R7, R7, R6, RZ ;  /* 0x0000000607077224 */ /* 0x000fc800078e02ff */
[----:B------:R-:W-:-:S04]  /*1120*/  IMAD.HI.U32 R2, R3, R7, R2 ;  /* 0x0000000703027227 */ /* 0x000fc800078e0002 */
[----:B------:R-:W-:-:S04]  /*1130*/  IMAD.MOV.U32 R3, RZ, RZ, R8 ;  /* 0x000000ffff037224 */ /* 0x000fc800078e0008 */
        /* <DEDUP_REMOVED lines=11> */
.L_x_875:
[-C--:B------:R-:W-:Y:S01]  /*11f0*/  IMAD R18, R18, R23.reuse, R10 ;  /* 0x0000001712127224 */ /* 0x080fe200078e020a */
[----:B------:R-:W-:Y:S02]  /*1200*/  PLOP3.LUT P0, PT, PT, PT, PT, 0x80, 0x0 ;  /* 0x000000000000781c */ /* 0x000fe40003f0f070 */
[----:B------:R-:W-:Y:S02]  /*1210*/  CS2R R92, SRZ ;  /* 0x00000000005c7805 */ /* 0x000fe4000001ff00 */
[----:B------:R-:W-:Y:S01]  /*1220*/  CS2R R2, SRZ ;  /* 0x0000000000027805 */ /* 0x000fe2000001ff00 */
[----:B0-----:R-:W-:Y:S01]  /*1230*/  IMAD.MOV.U32 R0, RZ, RZ, RZ ;  /* 0x000000ffff007224 */ /* 0x001fe200078e00ff */
[----:B------:R-:W-:Y:S02]  /*1240*/  VIADDMNMX R23, R18, R23, R9, PT ;  /* 0x0000001712177246 */ /* 0x000fe40003800109 */
[----:B------:R-:W-:Y:S02]  /*1250*/  CS2R R94, SRZ ;  /* 0x00000000005e7805 */ /* 0x000fe4000001ff00 */
        /* <DEDUP_REMOVED lines=30> */
[----:B------:R-:W-:Y:S01]  /*1440*/  CS2R R146, SRZ ;  /* 0x0000000000927805 */ /* 0x000fe2000001ff00 */
[----:B------:R-:W-:Y:S06]  /*1450*/  @!P1 BRA `(.L_x_876) ;  /* 0x000000e0007c9947 */ /* 0x000fec0003800000 */
[----:B------:R-:W-:Y:S01]  /*1460*/  SHF.R.S32.HI R91, RZ, 0x1f, R88 ;  /* 0x0000001fff5b7819 */ /* 0x000fe20000011458 */
[----:B------:R-:W0:Y:S01]  /*1470*/  S2UR UR5, SR_CgaCtaId ;  /* 0x00000000000579c3 */ /* 0x000e220000008800 */
[----:B------:R-:W-:Y:S02]  /*1480*/  UMOV UR36, 0x400 ;  /* 0x0000040000247882 */ /* 0x000fe40000000000 */
[----:B------:R-:W-:-:S04]  /*1490*/  LEA.HI R92, R91, R88, RZ, 0x7 ;  /* 0x000000585b5c7211 */ /* 0x000fc800078f38ff */
[----:B------:R-:W-:-:S05]  /*14a0*/  SHF.R.S32.HI R90, RZ, 0x7, R92 ;  /* 0x00000007ff5a7819 */ /* 0x000fca000001145c */
        /* <DEDUP_REMOVED lines=29> */
.L_x_877:
        /* <DEDUP_REMOVED lines=23> */
[----:B------:R-:W-:Y:S02]  /*17f0*/  @P1 IMAD R11, R17, R25, R6 ;  /* 0x00000019110b1224 */ /* 0x000fe400078e0206 */
[-C--:B----4-:R-:W-:Y:S02]  /*1800*/  @P0 IMAD R0, R7, R14.reuse, RZ ;  /* 0x0000000e07000224 */ /* 0x090fe400078e02ff */
        /* <DEDUP_REMOVED lines=20> */
.L_x_1019:
[----:B------:R-:W-:Y:S05]  /*1950*/  @!P0 BRA `(.L_x_879) ;  /* 0x0000000000048947 */ /* 0x000fea0003800000 */
[----:B------:R-:W-:Y:S01]  /*1960*/  BPT.TRAP 0x1 ;  /* 0x000000040000795c */ /* 0x000fe20000300000 */
.L_x_879:
[----:B------:R1:W2:Y:S01]  /*1970*/  SYNCS.PHASECHK.TRANS64.TRYWAIT P2, [UR36+0x22830], R7 ;  /* 0x02283007ff0075a7 */ /* 0x0002a20008040164 */
[----:B------:R-:W-:Y:S05]  /*1980*/  @!P0 BRA `(.L_x_880) ;  /* 0x0000000000048947 */ /* 0x000fea0003800000 */
[----:B------:R-:W-:Y:S01]  /*1990*/  BPT.TRAP 0x1 ;  /* 0x000000040000795c */ /* 0x000fe20000300000 */
.L_x_880:
[----:B0-----:R-:W0:Y:S01]  /*19a0*/  S2R R2, SR_TID.X ;  /* 0x0000000000027919 */ /* 0x001e220000002100 */
[----:B------:R-:W-:-:S05]  /*19b0*/  IMAD.U32 R6, RZ, RZ, UR42 ;  /* 0x0000002aff067e24 */ /* 0x000fca000f8e00ff */
[----:B------:R-:W-:Y:S02]  /*19c0*/  LOP3.LUT R6, R6, 0x10000, RZ, 0xfc, !PT ;  /* 0x0001000006067812 */ /* 0x000fe400078efcff */
[----:B0-----:R-:W-:-:S04]  /*19d0*/  LOP3.LUT R2, R2, 0x7f, RZ, 0xc0, !PT ;  /* 0x0000007f02027812 */ /* 0x001fc800078ec0ff */
[----:B------:R-:W-:Y:S01]  /*19e0*/  ISETP.NE.AND P1, PT, R2, RZ, PT ;  /* 0x000000ff0200720c */ /* 0x000fe20003f25270 */
[----:B--2---:R-:W-:-:S12]  /*19f0*/  @P2 BRA `(.L_x_881) ;  /* 0x0000000000082947 */ /* 0x004fd80003800000 */
[----:B------:R-:W0:Y:S02]  /*1a00*/  SYNCS.PHASECHK.TRANS64.TRYWAIT P2, [UR36+0x22830], R7 ;  /* 0x02283007ff0075a7 */ /* 0x000e240008040164 */
[----:B0-----:R-:W-:Y:S05]  /*1a10*/  @!P2 BRA `(.L_x_882) ;  /* 0x0000013800eca947 */ /* 0x001fea0003800000 */
.L_x_881:
[----:B------:R-:W-:Y:S05]  /*1a20*/  WARPSYNC.ALL ;  /* 0x0000000000007948 */ /* 0x000fea0003800000 */
[----:B01----:R-:W-:Y:S01]  /*1a30*/  IMAD.MOV.U32 R7, RZ, RZ, -0x7fffffe0 ;  /* 0x80000020ff077424 */ /* 0x003fe200078e00ff */
[----:B------:R-:W-:Y:S01]  /*1a40*/  UIADD3 UR4, UR36, 0x16400, URZ ;  /* 0x0001640024047890 */ /* 0x000fe2000fffe03f */
[C---:B------:R-:W-:Y:S01]  /*1a50*/  R2UR UR8, R6.reuse ;  /* 0x00000000060872ca */ /* 0x040fe200000e0000 */
[----:B------:R-:W-:Y:S02]  /*1a60*/  WARPGROUP.ARRIVE ;  /* 0x00000000000079c5 */ /* 0x000fe40000000000 */
[----:B------:R-:W-:Y:S01]  /*1a70*/  R2UR UR9, R7 ;  /* 0x00000000070972ca */ /* 0x000fe200000e0000 */
[----:B------:R-:W-:Y:S01]  /*1a80*/  USHF.R.U32.HI UR4, URZ, 0x4, UR4 ;  /* 0x000000043f047899 */ /* 0x000fe20008011604 */
[----:B------:R-:W-:Y:S01]  /*1a90*/  R2UR UR24, R6 ;  /* 0x00000000061872ca */ /* 0x000fe200000e0000 */
[----:B------:R-:W-:Y:S01]  /*1aa0*/  UMOV UR11, 0x80000020 ;  /* 0x80000020000b7882 */ /* 0x000fe20000000000 */
[----:B------:R-:W-:Y:S01]  /*1ab0*/  UMOV UR13, 0x80000020 ;  /* 0x80000020000d7882 */ /* 0x000fe20000000000 */
[----:B------:R-:W-:Y:S01]  /*1ac0*/  ULOP3.LUT UR4, UR4, 0x3fff, URZ, 0xc0, !UPT ;  /* 0x00003fff04047892 */ /* 0x000fe2000f8ec03f */
[----:B------:R-:W0:Y:S01]  /*1ad0*/  LDC R3, c[0x0][0x448] ;  /* 0x00011200ff037b82 */ /* 0x000e220000000800 */
[----:B------:R-:W-:Y:S01]  /*1ae0*/  UMOV UR15, 0x80000020 ;  /* 0x80000020000f7882 */ /* 0x000fe20000000000 */
[----:B------:R-:W-:Y:S01]  /*1af0*/  UMOV UR17, 0x80000020 ;  /* 0x8000002000117882 */ /* 0x000fe20000000000 */
[----:B------:R-:W-:Y:S01]  /*1b00*/  ULOP3.LUT UR6, UR4, 0x10000, URZ, 0xfc, !UPT ;  /* 0x0001000004067892 */ /* 0x000fe2000f8efc3f */
[----:B------:R-:W-:Y:S01]  /*1b10*/  LEA.HI R13, R90, R90, RZ, 0x1 ;  /* 0x0000005a5a0d7211 */ /* 0x000fe200078f08ff */
[----:B------:R-:W-:Y:S01]  /*1b20*/  UMOV UR19, 0x80000020 ;  /* 0x8000002000137882 */ /* 0x000fe20000000000 */
[----:B------:R-:W-:Y:S01]  /*1b30*/  UMOV UR21, 0x80000020 ;  /* 0x8000002000157882 */ /* 0x000fe20000000000 */
[----:B------:R-:W-:Y:S01]  /*1b40*/  UIADD3 UR14, UR6, 0x200, URZ ;  /* 0x00000200060e7890 */ /* 0x000fe2000fffe03f */
[----:B------:R-:W-:Y:S01]  /*1b50*/  LEA.HI R91, R91, R88, RZ, 0x2 ;  /* 0x000000585b5b7211 */ /* 0x000fe200078f10ff */
[----:B------:R-:W-:Y:S01]  /*1b60*/  UIADD3 UR12, UR24, 0x200, URZ ;  /* 0x00000200180c7890 */ /* 0x000fe2000fffe03f */
[----:B------:R-:W-:Y:S01]  /*1b70*/  UMOV UR10, UR6 ;  /* 0x00000006000a7c82 */ /* 0x000fe20008000000 */
[----:B------:R-:W-:Y:S01]  /*1b80*/  UIADD3 UR16, UR24, 0x202, URZ ;  /* 0x0000020218107890 */ /* 0x000fe2000fffe03f */
[----:B------:R-:W-:Y:S01]  /*1b90*/  QGMMA.64x128x32.F32.E4M3.E4M3 R24, gdesc[UR8], RZ, !UPT, gsb0 ;  /* 0x01e00000081879f3 */ /* 0x000fe2000c0008ff */
[----:B------:R-:W-:Y:S01]  /*1ba0*/  UIADD3 UR8, UR24, 0x2, URZ ;  /* 0x0000000218087890 */ /* 0x000fe2000fffe03f */
[----:B------:R-:W-:Y:S01]  /*1bb0*/  LOP3.LUT R91, R91, 0xfffffffc, RZ, 0xc0, !PT ;  /* 0xfffffffc5b5b7812 */ /* 0x000fe200078ec0ff */
[----:B------:R-:W-:Y:S01]  /*1bc0*/  UIADD3 UR10, UR6, 0x2, URZ ;  /* 0x00000002060a7890 */ /* 0x000fe2000fffe03f */
[----:B------:R-:W-:Y:S01]  /*1bd0*/  UMOV UR9, 0x80000020 ;  /* 0x8000002000097882 */ /* 0x000fe20000000000 */
[----:B------:R-:W-:Y:S01]  /*1be0*/  UMOV UR11, 0x80000020 ;  /* 0x80000020000b7882 */ /* 0x000fe20000000000 */
[----:B------:R-:W-:Y:S01]  /*1bf0*/  UIADD3 UR18, UR6, 0x202, URZ ;  /* 0x0000020206127890 */ /* 0x000fe2000fffe03f */
[----:B------:R-:W-:Y:S01]  /*1c00*/  IMAD.IADD R91, R88, 0x1, -R91 ;  /* 0x00000001585b7824 */ /* 0x000fe200078e0a5b */
[----:B------:R-:W-:-:S02]  /*1c10*/  UIADD3 UR20, UR24, 0x400, URZ ;  /* 0x0000040018147890 */ /* 0x000fc4000fffe03f */
[----:B------:R-:W-:Y:S01]  /*1c20*/  UIADD3 UR22, UR6, 0x400, URZ ;  /* 0x0000040006167890 */ /* 0x000fe2000fffe03f */
[----:B0-----:R-:W-:Y:S01]  /*1c30*/  ISETP.NE.AND P2, PT, R3, 0x1, PT ;  /* 0x000000010300780c */ /* 0x001fe20003f45270 */
[----:B------:R-:W-:Y:S01]  /*1c40*/  UMOV UR23, 0x80000020 ;  /* 0x8000002000177882 */ /* 0x000fe20000000000 */
[----:B------:R-:W-:Y:S01]  /*1c50*/  UIADD3 UR24, UR24, 0x402, URZ ;  /* 0x0000040218187890 */ /* 0x000fe2000fffe03f */
[----:B------:R-:W-:Y:S01]  /*1c60*/  LOP3.LUT R3, R92, 0xffffff80, RZ, 0xc0, !PT ;  /* 0xffffff805c037812 */ /* 0x000fe200078ec0ff */
[----:B------:R-:W-:Y:S01]  /*1c70*/  UIADD3 UR26, UR6, 0x402, URZ ;  /* 0x00000402061a7890 */ /* 0x000fe2000fffe03f */
[----:B------:R-:W-:Y:S01]  /*1c80*/  UMOV UR25, 0x80000020 ;  /* 0x8000002000197882 */ /* 0x000fe20000000000 */
[----:B------:R-:W-:Y:S02]  /*1c90*/  UMOV UR27, 0x80000020 ;  /* 0x80000020001b7882 */ /* 0x000fe40000000000 */
[----:B------:R-:W-:Y:S01]  /*1ca0*/  IMAD.IADD R3, R88, 0x1, -R3 ;  /* 0x0000000158037824 */ /* 0x000fe200078e0a03 */
[----:B------:R-:W-:Y:S01]  /*1cb0*/  ULDC UR33, c[0x0][0x2f0] ;  /* 0x0000bc0000217ab9 */ /* 0x000fe20000000800 */
[----:B------:R-:W-:Y:S01]  /*1cc0*/  ULDC UR4, c[0x0][0x288] ;  /* 0x0000a20000047ab9 */ /* 0x000fe20000000800 */
[----:B------:R-:W-:-:S02]  /*1cd0*/  ULDC UR7, c[0x0][0x9dc] ;  /* 0x0002770000077ab9 */ /* 0x000fc40000000800 */
[----:B------:R-:W-:Y:S01]  /*1ce0*/  SHF.R.S32.HI R8, RZ, 0x1f, R3 ;  /* 0x0000001fff087819 */ /* 0x000fe20000011403 */
[----:B------:R-:W-:-:S03]  /*1cf0*/  ULOP3.LUT UR7, URZ, UR7, URZ, 0x33, !UPT ;  /* 0x000000073f077292 */ /* 0x000fc6000f8e333f */
[----:B------:R-:W-:-:S04]  /*1d00*/  LEA.HI R20, R8, R3, RZ, 0x5 ;  /* 0x0000000308147211 */ /* 0x000fc800078f28ff */
[----:B------:R-:W-:Y:S02]  /*1d10*/  SHF.R.S32.HI R21, RZ, 0x5, R20 ;  /* 0x00000005ff157819 */ /* 0x000fe40000011414 */
[----:B------:R-:W-:-:S03]  /*1d20*/  LEA.HI R20, R91, R91, RZ, 0x1 ;  /* 0x0000005b5b147211 */ /* 0x000fc600078f08ff */
[----:B------:R-:W-:Y:S01]  /*1d30*/  IMAD R21, R21, 0x10, R22 ;  /* 0x0000001015157824 */ /* 0x000fe200078e0216 */
[----:B------:R-:W-:Y:S01]  /*1d40*/  LOP3.LUT R20, R20, 0x1ffffffe, RZ, 0xc0, !PT ;  /* 0x1ffffffe14147812 */ /* 0x000fe200078ec0ff */
[----:B------:R-:W-:Y:S02]  /*1d50*/  WARPGROUP.DEPBAR.LE gsb0, 0x0 ;  /* 0x00008000000079c5 */ /* 0x000fe40000010000 */
[----:B------:R-:W-:-:S06]  /*1d60*/  WARPGROUP.ARRIVE ;  /* 0x00000000000079c5 */ /* 0x000fcc0000000000 */
[----:B------:R-:W-:Y:S03]  /*1d70*/  QGMMA.64x128x32.F32.E4M3.E4M3 R24, gdesc[UR8], R24, gsb0 ;  /* 0x01e00000081879f3 */ /* 0x000fe60008000818 */
[----:B------:R-:W-:Y:S02]  /*1d80*/  WARPGROUP.DEPBAR.LE gsb0, 0x0 ;  /* 0x00008000000079c5 */ /* 0x000fe40000010000 */
[----:B------:R-:W-:-:S07]  /*1d90*/  WARPGROUP.ARRIVE ;  /* 0x00000000000079c5 */ /* 0x000fce0000000000 */
        /* <DEDUP_REMOVED lines=11> */
[C---:B------:R-:W-:Y:S01]  /*1e50*/  FMUL.FTZ R5, R0.reuse, R27 ;  /* 0x0000001b00057220 */ /* 0x040fe20000410000 */
[C---:B------:R-:W-:Y:S01]  /*1e60*/  FMUL.FTZ R65, R0.reuse, R65 ;  /* 0x0000004100417220 */ /* 0x040fe20000410000 */
[----:B------:R-:W-:Y:S01]  /*1e70*/  LOP3.LUT R27, R13, 0x3fffffe, RZ, 0xc0, !PT ;  /* 0x03fffffe0d1b7812 */ /* 0x000fe200078ec0ff */
[----:B------:R-:W-:Y:S01]  /*1e80*/  FMUL.FTZ R93, R0, R25 ;  /* 0x00000019005d7220 */ /* 0x000fe20000410000 */
[----:B------:R-:W-:Y:S01]  /*1e90*/  LEA.HI R13, R8, R3, RZ, 0x2 ;  /* 0x00000003080d7211 */ /* 0x000fe200078f10ff */
[C---:B------:R-:W-:Y:S01]  /*1ea0*/  FMUL.FTZ R53, R0.reuse, R53 ;  /* 0x0000003500357220 */ /* 0x040fe20000410000 */
[----:B------:R0:W1:Y:S01]  /*1eb0*/  MUFU.TANH R98, R65 ;  /* 0x0000004100627308 */ /* 0x0000620000002400 */
[----:B------:R-:W-:Y:S01]  /*1ec0*/  FMUL.FTZ R2, R0, R26 ;  /* 0x0000001a00027220 */ /* 0x000fe20000410000 */
[----:B------:R-:W-:Y:S01]  /*1ed0*/  SHF.R.S32.HI R8, RZ, 0x2, R13 ;  /* 0x00000002ff087819 */ /* 0x000fe2000001140d */
[----:B------:R-:W-:Y:S01]  /*1ee0*/  IMAD.IADD R27, R90, 0x1, -R27 ;  /* 0x000000015a1b7824 */ /* 0x000fe200078e0a1b */
[----:B------:R-:W-:Y:S01]  /*1ef0*/  SHF.R.S32.HI R25, RZ, 0x1f, R13 ;  /* 0x0000001fff197819 */ /* 0x000fe2000001140d */
[C---:B------:R-:W-:Y:S01]  /*1f00*/  FMUL.FTZ R116, R0.reuse, R48 ;  /* 0x0000003000747220 */ /* 0x040fe20000410000 */
[C---:B------:R-:W-:Y:S01]  /*1f10*/  FMUL.FTZ R10, R0.reuse, R31 ;  /* 0x0000001f000a7220 */ /* 0x040fe20000410000 */
[C---:B------:R-:W-:Y:S01]  /*1f20*/  FMUL.FTZ R31, R0.reuse, R46 ;  /* 0x0000002e001f7220 */ /* 0x040fe20000410000 */
[----:B------:R2:W3:Y:S01]  /*1f30*/  MUFU.TANH R110, R53 ;  /* 0x00000035006e7308 */ /* 0x0004e20000002400 */
[----:B0-----:R-:W0:Y:S01]  /*1f40*/  @P2 LDC R65, c[0x0][0x44c] ;  /* 0x00011300ff412b82 */ /* 0x001e220000000800 */
[----:B------:R-:W-:Y:S01]  /*1f50*/  LEA.HI R25, R25, R8, RZ, 0x3 ;  /* 0x0000000819197211 */ /* 0x000fe200078f18ff */
[----:B------:R-:W-:Y:S01]  /*1f60*/  FMUL.FTZ R79, R0, R79 ;  /* 0x0000004f004f7220 */ /* 0x000fe20000410000 */
[----:B------:R-:W-:-:S02]  /*1f70*/  IMAD.MOV.U32 R46, RZ, RZ, -0x80 ;  /* 0xffffff80ff2e7424 */ /* 0x000fc400078e00ff */
[C---:B------:R-:W-:Y:S01]  /*1f80*/  FMUL.FTZ R4, R0.reuse, R24 ;  /* 0x0000001800047220 */ /* 0x040fe20000410000 */
[----:B------:R-:W-:Y:S01]  /*1f90*/  LOP3.LUT R25, R25, 0xfffffff8, RZ, 0xc0, !PT ;  /* 0xfffffff819197812 */ /* 0x000fe200078ec0ff */
[C---:B------:R-:W-:Y:S01]  /*1fa0*/  FMUL.FTZ R57, R0.reuse, R57 ;  /* 0x0000003900397220 */ /* 0x040fe20000410000 */
[----:B------:R4:W0:Y:S01]  /*1fb0*/  MUFU.TANH R88, R79 ;  /* 0x0000004f00587308 */ /* 0x0008220000002400 */
[C---:B--2---:R-:W-:Y:S01]  /*1fc0*/  FMUL.FTZ R53, R0.reuse, R67 ;  /* 0x0000004300357220 */ /* 0x044fe20000410000 */
[----:B------:R-:W-:Y:S01]  /*1fd0*/  IADD3 R26, R21, R8, -R25 ;  /* 0x00000008151a7210 */ /* 0x000fe20007ffe819 */
[----:B------:R-:W2:Y:S01]  /*1fe0*/  @P2 LDC R67, c[0x0][0x450] ;  /* 0x00011400ff432b82 */ /* 0x000ea20000000800 */
[----:B------:R-:W-:Y:S02]  /*1ff0*/  IMAD.IADD R8, R91, 0x1, -R20 ;  /* 0x000000015b087824 */ /* 0x000fe400078e0a14 */
[C---:B------:R-:W-:Y:S01]  /*2000*/  FMUL.FTZ R61, R0.reuse, R61 ;  /* 0x0000003d003d7220 */ /* 0x040fe20000410000 */
[C---:B------:R-:W-:Y:S01]  /*2010*/  FMUL.FTZ R9, R0.reuse, R30 ;  /* 0x0000001e00097220 */ /* 0x040fe20000410000 */
[----:B------:R-:W-:Y:S01]  /*2020*/  IMAD R27, R27, 0x40, R26 ;  /* 0x000000401b1b7824 */ /* 0x000fe200078e021a */
[----:B------:R-:W-:Y:S01]  /*2030*/  LOP3.LUT R26, R13, 0x7ffffffc, RZ, 0xc0, !PT ;  /* 0x7ffffffc0d1a7812 */ /* 0x000fe200078ec0ff */
[C---:B------:R-:W-:Y:S01]  /*2040*/  FMUL.FTZ R11, R0.reuse, R34 ;  /* 0x00000022000b7220 */ /* 0x040fe20000410000 */
[----:B------:R-:W-:Y:S01]  /*2050*/  FMUL.FTZ R14, R0, R38 ;  /* 0x00000026000e7220 */ /* 0x000fe20000410000 */
[----:B------:R-:W-:-:S02]  /*2060*/  IMAD R8, R8, 0x8, R27 ;  /* 0x0000000808087824 */ /* 0x000fc400078e021b */
[C---:B------:R-:W-:Y:S01]  /*2070*/  FMUL.FTZ R24, R0.reuse, R42 ;  /* 0x0000002a00187220 */ /* 0x040fe20000410000 */
[----:B------:R-:W-:Y:S02]  /*2080*/  IMAD.U32 R27, RZ, RZ, UR36 ;  /* 0x00000024ff1b7e24 */ /* 0x000fe4000f8e00ff */
[C---:B------:R-:W-:Y:S01]  /*2090*/  FMUL.FTZ R30, R0.reuse, R32 ;  /* 0x00000020001e7220 */ /* 0x040fe20000410000 */
[----:B------:R-:W-:Y:S02]  /*20a0*/  IMAD.MOV.U32 R48, RZ, RZ, R8 ;  /* 0x000000ffff307224 */ /* 0x000fe400078e0008 */
[----:B------:R-:W-:Y:S01]  /*20b0*/  FMUL.FTZ R34, R0, R36 ;  /* 0x0000002400227220 */ /* 0x000fe20000410000 */
[----:B0-----:R-:W-:-:S04]  /*20c0*/  @P2 IMAD.HI.U32 R20, R8, R65, RZ ;  /* 0x0000004108142227 */ /* 0x001fc800078e00ff */
[C---:B------:R-:W-:Y:S01]  /*20d0*/  FMUL.FTZ R38, R0.reuse, R40 ;  /* 0x0000002800267220 */ /* 0x040fe20000410000 */
[C---:B------:R-:W-:Y:S01]  /*20e0*/  FMUL.FTZ R42, R0.reuse, R44 ;  /* 0x0000002c002a7220 */ /* 0x040fe20000410000 */
[C---:B------:R-:W-:Y:S01]  /*20f0*/  FMUL.FTZ R94, R0.reuse, R29 ;  /* 0x0000001d005e7220 */ /* 0x040fe20000410000 */
[----:B------:R-:W-:Y:S02]  /*2100*/  @!P1 VIADD R13, R27, 0x22840 ;  /* 0x000228401b0d9836 */ /* 0x000fe40000000000 */
[C---:B------:R-:W-:Y:S01]  /*2110*/  FMUL.FTZ R32, R0.reuse, R33 ;  /* 0x0000002100207220 */ /* 0x040fe20000410000 */
[----:B------:R-:W-:Y:S02]  /*2120*/  IMAD.IADD R3, R3, 0x1, -R26 ;  /* 0x0000000103037824 */ /* 0x000fe400078e0a1a */
[C---:B------:R-:W-:Y:S01]  /*2130*/  FMUL.FTZ R36, R0.reuse, R37 ;  /* 0x0000002500247220 */ /* 0x040fe20000410000 */
[C---:B------:R-:W-:Y:S01]  /*2140*/  FMUL.FTZ R40, R0.reuse, R41 ;  /* 0x0000002900287220 */ /* 0x040fe20000410000 */
[----:B------:R-:W-:Y:S01]  /*2150*/  @!P1 PRMT R13, RZ, 0x654, R13 ;  /* 0x00000654ff0d9816 */ /* 0x000fe2000000000d */
[C---:B------:R-:W-:Y:S01]  /*2160*/  FMUL.FTZ R44, R0.reuse, R45 ;  /* 0x0000002d002c7220 */ /* 0x040fe20000410000 */
[----:B--2---:R-:W-:Y:S01]  /*2170*/  @P2 SHF.R.U32.HI R48, RZ, R67, R20 ;  /* 0x00000043ff302219 */ /* 0x004fe20000011614 */
[----:B------:R-:W-:Y:S01]  /*2180*/  IMAD R67, R23, R46, 0x80 ;  /* 0x0000008017437424 */ /* 0x000fe200078e022e */
[----:B------:R-:W0:Y:S01]  /*2190*/  LDC.64 R20, c[0x0][0x9e0] ;  /* 0x00027800ff147b82 */ /* 0x000e220000000a00 */
[C---:B------:R-:W-:Y:S01]  /*21a0*/  FMUL.FTZ R114, R0.reuse, R49 ;  /* 0x0000003100727220 */ /* 0x040fe20000410000 */
[----:B------:R-:W-:Y:S01]  /*21b0*/  FMUL.FTZ R12, R0, R35 ;  /* 0x00000023000c7220 */ /* 0x000fe20000410000 */
[----:B----4-:R-:W2:Y:S01]  /*21c0*/  SHFL.IDX PT, R79, R48, RZ, 0x1c1f ;  /* 0x001c1fff304f7589 */ /* 0x010ea200000e0000 */
[----:B------:R-:W-:-:S02]  /*21d0*/  VIADD R46, R67, 0x1 ;  /* 0x00000001432e7836 */ /* 0x000fc40000000000 */
[C---:B------:R-:W-:Y:S01]  /*21e0*/  FMUL.FTZ R15, R0.reuse, R39 ;  /* 0x00000027000f7220 */ /* 0x040fe20000410000 */
[C---:B------:R-:W-:Y:S01]  /*21f0*/  FMUL.FTZ R29, R0.reuse, R43 ;  /* 0x0000002b001d7220 */ /* 0x040fe20000410000 */
[C---:B------:R-:W-:Y:S01]  /*2200*/  FMUL.FTZ R33, R0.reuse, R47 ;  /* 0x0000002f00217220 */ /* 0x040fe20000410000 */
[C---:B------:R-:W-:Y:S01]  /*2210*/  FMUL.FTZ R37, R0.reuse, R51 ;  /* 0x0000003300257220 */ /* 0x040fe20000410000 */
[C---:B------:R-:W-:Y:S01]  /*2220*/  FMUL.FTZ R41, R0.reuse, R55 ;  /* 0x0000003700297220 */ /* 0x040fe20000410000 */
[----:B------:R4:W0:Y:S01]  /*2230*/  MUFU.TANH R106, R57 ;  /* 0x00000039006a7308 */ /* 0x0008220000002400 */
[C---:B------:R-:W-:Y:S01]  /*2240*/  FMUL.FTZ R45, R0.reuse, R59 ;  /* 0x0000003b002d7220 */ /* 0x040fe20000410000 */
[C---:B------:R-:W-:Y:S01]  /*2250*/  FMUL.FTZ R49, R0.reuse, R63 ;  /* 0x0000003f00317220 */ /* 0x040fe20000410000 */
[----:B------:R5:W-:Y:S01]  /*2260*/  @!P1 SYNCS.ARRIVE.TRANS64.RED.A1T0 RZ, [R13+URZ], RZ ;  /* 0x000000ff0dff99a7 */ /* 0x000be2000810043f */
[C---:B------:R-:W-:Y:S01]  /*2270*/  FMUL.FTZ R28, R0.reuse, R28 ;  /* 0x0000001c001c7220 */ /* 0x040fe20000410000 */
[C---:B------:R-:W-:Y:S01]  /*2280*/  FMUL.FTZ R35, R0.reuse, R50 ;  /* 0x0000003200237220 */ /* 0x040fe20000410000 */
[C---:B------:R-:W-:Y:S01]  /*2290*/  FMUL.FTZ R39, R0.reuse, R54 ;  /* 0x0000003600277220 */ /* 0x040fe20000410000 */
[C---:B------:R-:W-:Y:S01]  /*22a0*/  FMUL.FTZ R56, R0.reuse, R56 ;  /* 0x0000003800387220 */ /* 0x040fe20000410000 */
[----:B------:R1:W0:Y:S01]  /*22b0*/  MUFU.TANH R102, R61 ;  /* 0x0000003d00667308 */ /* 0x0002220000002400 */
[C---:B------:R-:W-:Y:S01]  /*22c0*/  FMUL.FTZ R43, R0.reuse, R58 ;  /* 0x0000003a002b7220 */ /* 0x040fe20000410000 */
[C---:B------:R-:W-:Y:S01]  /*22d0*/  FMUL.FTZ R60, R0.reuse, R60 ;  /* 0x0000003c003c7220 */ /* 0x040fe20000410000 */
[C---:B------:R-:W-:Y:S01]  /*22e0*/  FMUL.FTZ R47, R0.reuse, R62 ;  /* 0x0000003e002f7220 */ /* 0x040fe20000410000 */
[C---:B------:R-:W-:Y:S01]  /*22f0*/  FMUL.FTZ R64, R0.reuse, R64 ;  /* 0x0000004000407220 */ /* 0x040fe20000410000 */
[C---:B------:R-:W-:Y:S01]  /*2300*/  FMUL.FTZ R51, R0.reuse, R66 ;  /* 0x0000004200337220 */ /* 0x040fe20000410000 */
[C---:B------:R-:W-:Y:S01]  /*2310*/  FMUL.FTZ R68, R0.reuse, R68 ;  /* 0x0000004400447220 */ /* 0x040fe20000410000 */
[C---:B------:R-:W-:Y:S01]  /*2320*/  FMUL.FTZ R69, R0.reuse, R69 ;  /* 0x0000004500457220 */ /* 0x040fe20000410000 */
[C---:B------:R-:W-:Y:S01]  /*2330*/  FMUL.FTZ R55, R0.reuse, R70 ;  /* 0x0000004600377220 */ /* 0x040fe20000410000 */
[C---:B----4-:R-:W-:Y:S01]  /*2340*/  FMUL.FTZ R57, R0.reuse, R71 ;  /* 0x0000004700397220 */ /* 0x050fe20000410000 */
[C---:B------:R-:W-:Y:S01]  /*2350*/  FMUL.FTZ R72, R0.reuse, R72 ;  /* 0x0000004800487220 */ /* 0x040fe20000410000 */
[C---:B------:R-:W-:Y:S01]  /*2360*/  FMUL.FTZ R73, R0.reuse, R73 ;  /* 0x0000004900497220 */ /* 0x040fe20000410000 */
[C---:B------:R-:W-:Y:S01]  /*2370*/  FMUL.FTZ R59, R0.reuse, R74 ;  /* 0x0000004a003b7220 */ /* 0x040fe20000410000 */
[C---:B-1----:R-:W-:Y:S01]  /*2380*/  FMUL.FTZ R61, R0.reuse, R75 ;  /* 0x0000004b003d7220 */ /* 0x042fe20000410000 */
        /* <DEDUP_REMOVED lines=9> */
[----:B------:R-:W-:Y:S01]  /*2420*/  FMUL.FTZ R26, R0, R87 ;  /* 0x00000057001a7220 */ /* 0x000fe20000410000 */
[----:B-----5:R-:W-:-:S02]  /*2430*/  IMAD R13, R3, -0x2, R46 ;  /* 0xfffffffe030d7824 */ /* 0x020fc400078e022e */
[C---:B------:R-:W-:Y:S01]  /*2440*/  FMUL.FTZ R52, R0.reuse, R52 ;  /* 0x0000003400347220 */ /* 0x040fe20000410000 */
[----:B------:R-:W-:Y:S01]  /*2450*/  FMUL.FTZ R82, R0, R82 ;  /* 0x0000005200527220 */ /* 0x000fe20000410000 */
[----:B0-----:R-:W-:Y:S01]  /*2460*/  ISETP.GE.AND P3, PT, R21, 0x1, PT ;  /* 0x000000011500780c */ /* 0x001fe20003f66270 */
[C---:B------:R-:W-:Y:S01]  /*2470*/  IMAD R50, R16.reuse, UR33, R13 ;  /* 0x0000002110327c24 */ /* 0x040fe2000f8e020d */
[----:B------:R-:W0:Y:S01]  /*2480*/  MUFU.TANH R4, R4 ;  /* 0x0000000400047308 */ /* 0x000e220000002400 */
[----:B------:R-:W-:Y:S01]  /*2490*/  IMAD.U32 R13, RZ, RZ, UR4 ;  /* 0x00000004ff0d7e24 */ /* 0x000fe2000f8e00ff */
[----:B------:R-:W-:Y:S01]  /*24a0*/  LEA R58, R23, 0xffffff80, 0x7 ;  /* 0xffffff80173a7811 */ /* 0x000fe200078e38ff */
[----:B------:R-:W-:Y:S02]  /*24b0*/  IMAD R46, R16, UR33, R67 ;  /* 0x00000021102e7c24 */ /* 0x000fe4000f8e0243 */
[----:B------:R-:W-:Y:S02]  /*24c0*/  IMAD.IADD R65, R50, 0x1, -R13 ;  /* 0x0000000132417824 */ /* 0x000fe400078e0a0d */
[----:B------:R-:W-:Y:S01]  /*24d0*/  IMAD R118, R3, -0x2, R46 ;  /* 0xfffffffe03767824 */ /* 0x000fe200078e022e */
[----:B------:R-:W1:Y:S01]  /*24e0*/  MUFU.TANH R93, R93 ;  /* 0x0000005d005d7308 */ /* 0x000e620000002400 */
[----:B------:R-:W-:-:S02]  /*24f0*/  IMAD.IADD R75, R65, 0x1, R20 ;  /* 0x00000001414b7824 */ /* 0x000fc400078e0214 */
[----:B------:R-:W-:-:S03]  /*2500*/  VIADD R62, R65, UR7 ;  /* 0x00000007413e7c36 */ /* 0x000fc60008000000 */
[----:B--2---:R-:W-:Y:S01]  /*2510*/  VIADDMNMX R46, R79, R75, R118, PT ;  /* 0x0000004b4f2e7246 */ /* 0x004fe20003800176 */
[----:B------:R-:W-:Y:S01]  /*2520*/  IMAD.IADD R50, R62, 0x1, R79 ;  /* 0x000000013e327824 */ /* 0x000fe200078e024f */
[----:B------:R-:W2:Y:S08]  /*2530*/  MUFU.TANH R2, R2 ;  /* 0x0000000200027308 */ /* 0x000eb00000002400 */
[----:B------:R-:W4:Y:S08]  /*2540*/  MUFU.TANH R5, R5 ;  /* 0x0000000500057308 */ /* 0x000f300000002400 */
[----:B------:R-:W0:Y:S08]  /*2550*/  MUFU.TANH R28, R28 ;  /* 0x0000001c001c7308 */ /* 0x000e300000002400 */
        /* <DEDUP_REMOVED lines=23> */
[----:B------:R0:W0:Y:S08]  /*26d0*/  MUFU.TANH R112, R52 ;  /* 0x0000003400707308 */ /* 0x0000300000002400 */
        /* <DEDUP_REMOVED lines=29> */
[----:B------:R-:W0:Y:S01]  /*28b0*/  MUFU.TANH R26, R26 ;  /* 0x0000001a001a7308 */ /* 0x000e220000002400 */
[----:B-1234-:R-:W-:Y:S05]  /*28c0*/  @!P3 BRA `(.L_x_883) ;  /* 0x000000000054b947 */ /* 0x01efea0003800000 */
[----:B0-----:R-:W-:Y:S01]  /*28d0*/  IMAD R52, R16, UR33, R79 ;  /* 0x0000002110347c24 */ /* 0x001fe2000f8e024f */
[----:B------:R-:W-:Y:S03]  /*28e0*/  BSSY B0, `(.L_x_884) ;  /* 0x000000f000007945 */ /* 0x000fe60003800000 */
[----:B------:R-:W-:-:S05]  /*28f0*/  IMAD.IADD R52, R52, 0x1, -R13 ;  /* 0x0000000134347824 */ /* 0x000fca00078e0a0d */
        /* <DEDUP_REMOVED lines=9> */
.L_x_885:
[----:B------:R-:W-:-:S13]  /*2990*/  ISETP.NE.AND P4, PT, R21, 0x1, PT ;  /* 0x000000011500780c */ /* 0x000fda0003f85270 */
[----:B------:R-:W0:Y:S02]  /*29a0*/  @P4 LDC.64 R78, c[0x0][0x9e8] ;  /* 0x00027a00ff4e4b82 */ /* 0x000e240000000a00 */
[----:B0-----:R-:W-:-:S05]  /*29b0*/  @P4 IMAD.HI.U32 R54, R52, R78, RZ ;  /* 0x0000004e34364227 */ /* 0x001fca00078e00ff */
[----:B------:R-:W-:-:S07]  /*29c0*/  @P4 SHF.R.U32.HI R52, RZ, R79, R54 ;  /* 0x0000004fff344219 */ /* 0x000fce0000011636 */
.L_x_886:
[----:B------:R-:W-:Y:S05]  /*29d0*/  BSYNC B0 ;  /* 0x0000000000007941 */ /* 0x000fea0003800000 */
.L_x_884:
[----:B------:R-:W-:-:S04]  /*29e0*/  IMAD R52, R52, R21, -R58 ;  /* 0x0000001534347224 */ /* 0x000fc800078e0a3a */
[----:B------:R-:W-:-:S05]  /*29f0*/  IMAD R65, R3, -0x2, R52 ;  /* 0xfffffffe03417824 */ /* 0x000fca00078e0234 */
[----:B------:R-:W-:Y:S02]  /*2a00*/  VIMNMX R50, R50, R65, !PT ;  /* 0x0000004132327248 */ /* 0x000fe40007fe0100 */
[----:B------:R-:W-:-:S07]  /*2a10*/  VIADDMNMX R46, R65, R21, R46, PT ;  /* 0x00000015412e7246 */ /* 0x000fce000380012e */
.L_x_883:
[C---:B------:R-:W-:Y:S02]  /*2a20*/  ISETP.GE.AND P4, PT, R67.reuse, 0x2, PT ;  /* 0x000000024300780c */ /* 0x040fe40003f86270 */
[----:B------:R-:W-:Y:S02]  /*2a30*/  ISETP.GE.AND P6, PT, R67, 0x9, PT ;  /* 0x000000094300780c */ /* 0x000fe40003fc6270 */
[----:B------:R-:W-:Y:S02]  /*2a40*/  ISETP.GT.AND P5, PT, R50, 0x1, !P4 ;  /* 0x000000013200780c */ /* 0x000fe400067a4270 */
[----:B0-----:R-:W-:Y:S02]  /*2a50*/  P2R R52, PR, RZ, 0x40 ;  /* 0x00000040ff347803 */ /* 0x001fe40000000000 */
[----:B------:R-:W-:-:S04]  /*2a60*/  ISETP.LT.OR P5, PT, R46, 0x2, P5 ;  /* 0x000000022e00780c */ /* 0x000fc80002fa1670 */
[----:B------:R-:W-:Y:S02]  /*2a70*/  FSEL R134, R93, -INF , !P5 ;  /* 0xff8000005d867808 */ /* 0x000fe40006800000 */
[----:B------:R-:W-:Y:S02]  /*2a80*/  ISETP.GT.AND P5, PT, R50, 0x8, !P6 ;  /* 0x000000083200780c */ /* 0x000fe400077a4270 */
[----:B------:R-:W-:Y:S02]  /*2a90*/  ISETP.GE.AND P6, PT, R67, 0xa, PT ;  /* 0x0000000a4300780c */ /* 0x000fe40003fc6270 */
[----:B------:R-:W-:Y:S02]  /*2aa0*/  ISETP.LT.OR P5, PT, R46, 0x9, P5 ;  /* 0x000000092e00780c */ /* 0x000fe40002fa1670 */
[----:B------:R-:W-:Y:S02]  /*2ab0*/  P2R R54, PR, RZ, 0x40 ;  /* 0x00000040ff367803 */ /* 0x000fe40000000000 */
[----:B------:R-:W-:-:S02]  /*2ac0*/  FSEL R136, R28, -INF , !P5 ;  /* 0xff8000001c887808 */ /* 0x000fc40006800000 */
[----:B------:R-:W-:Y:S02]  /*2ad0*/  ISETP.GT.AND P5, PT, R50, 0x9, !P6 ;  /* 0x000000093200780c */ /* 0x000fe400077a4270 */
[----:B------:R-:W-:Y:S02]  /*2ae0*/  ISETP.GE.AND P6, PT, R67, 0x11, PT ;  /* 0x000000114300780c */ /* 0x000fe40003fc6270 */
[----:B------:R-:W-:Y:S02]  /*2af0*/  ISETP.LT.OR P5, PT, R46, 0xa, P5 ;  /* 0x0000000a2e00780c */ /* 0x000fe40002fa1670 */
[----:B------:R-:W-:Y:S02]  /*2b00*/  P2R R70, PR, RZ, 0x40 ;  /* 0x00000040ff467803 */ /* 0x000fe40000000000 */
[----:B------:R-:W-:Y:S02]  /*2b10*/  FSEL R138, R94, -INF , !P5 ;  /* 0xff8000005e8a7808 */ /* 0x000fe40006800000 */
[----:B------:R-:W-:-:S02]  /*2b20*/  ISETP.GT.AND P5, PT, R50, 0x10, !P6 ;  /* 0x000000103200780c */ /* 0x000fc400077a4270 */
[C---:B------:R-:W-:Y:S02]  /*2b30*/  ISETP.GE.AND P6, PT, R67.reuse, 0x12, PT ;  /* 0x000000124300780c */ /* 0x040fe40003fc6270 */
[----:B------:R-:W-:Y:S02]  /*2b40*/  ISETP.LT.OR P5, PT, R46, 0x11, P5 ;  /* 0x000000112e00780c */ /* 0x000fe40002fa1670 */
[----:B------:R-:W-:Y:S02]  /*2b50*/  P2R R74, PR, RZ, 0x40 ;  /* 0x00000040ff4a7803 */ /* 0x000fe40000000000 */
[----:B------:R-:W-:Y:S02]  /*2b60*/  FSEL R140, R30, -INF , !P5 ;  /* 0xff8000001e8c7808 */ /* 0x000fe40006800000 */
[----:B------:R-:W-:Y:S02]  /*2b70*/  ISETP.GT.AND P5, PT, R50, 0x11, !P6 ;  /* 0x000000113200780c */ /* 0x000fe400077a4270 */
[----:B------:R-:W-:-:S02]  /*2b80*/  ISETP.GE.AND P6, PT, R67, 0x19, PT ;  /* 0x000000194300780c */ /* 0x000fc40003fc6270 */
[----:B------:R-:W-:Y:S02]  /*2b90*/  ISETP.LT.OR P5, PT, R46, 0x12, P5 ;  /* 0x000000122e00780c */ /* 0x000fe40002fa1670 */
[----:B------:R-:W-:Y:S02]  /*2ba0*/  P2R R78, PR, RZ, 0x40 ;  /* 0x00000040ff4e7803 */ /* 0x000fe40000000000 */
[----:B------:R-:W-:Y:S02]  /*2bb0*/  FSEL R90, R32, -INF , !P5 ;  /* 0xff800000205a7808 */ /* 0x000fe40006800000 */
[----:B------:R-:W-:Y:S02]  /*2bc0*/  ISETP.GT.AND P5, PT, R50, 0x18, !P6 ;  /* 0x000000183200780c */ /* 0x000fe400077a4270 */
[----:B------:R-:W-:Y:S02]  /*2bd0*/  ISETP.GE.AND P6, PT, R67, 0x1a, PT ;  /* 0x0000001a4300780c */ /* 0x000fe40003fc6270 */
[----:B------:R-:W-:-:S02]  /*2be0*/  ISETP.LT.OR P5, PT, R46, 0x19, P5 ;  /* 0x000000192e00780c */ /* 0x000fc40002fa1670 */
[----:B------:R-:W-:Y:S02]  /*2bf0*/  P2R R79, PR, RZ, 0x40 ;  /* 0x00000040ff4f7803 */ /* 0x000fe40000000000 */
[----:B------:R-:W-:Y:S02]  /*2c00*/  FSEL R130, R34, -INF , !P5 ;  /* 0xff80000022827808 */ /* 0x000fe40006800000 */
[----:B------:R-:W-:Y:S02]  /*2c10*/  ISETP.GT.AND P5, PT, R50, 0x19, !P6 ;  /* 0x000000193200780c */ /* 0x000fe400077a4270 */
[----:B------:R-:W-:Y:S02]  /*2c20*/  ISETP.GE.AND P6, PT, R67, 0x21, PT ;  /* 0x000000214300780c */ /* 0x000fe40003fc6270 */
[----:B------:R-:W-:Y:S02]  /*2c30*/  ISETP.LT.OR P5, PT, R46, 0x1a, P5 ;  /* 0x0000001a2e00780c */ /* 0x000fe40002fa1670 */
[----:B------:R-:W-:-:S02]  /*2c40*/  P2R R82, PR, RZ, 0x40 ;  /* 0x00000040ff527803 */ /* 0x000fc40000000000 */
        /* <DEDUP_REMOVED lines=42> */
[----:B------:R-:W-:Y:S02]  /*2ef0*/  ISETP.GE.AND P6, PT, R67, 0x42, PT ;  /* 0x000000424300780c */ /* 0x000fe40003fc6270 */
[----:B------:R-:W-:-:S04]  /*2f00*/  ISETP.LT.OR P5, PT, R46, 0x41, P5 ;  /* 0x000000412e00780c */ /* 0x000fc80002fa1670 */
[----:B------:R-:W-:Y:S02]  /*2f10*/  FSEL R108, R56, -INF , !P5 ;  /* 0xff800000386c7808 */ /* 0x000fe40006800000 */
[----:B------:R-:W-:Y:S02]  /*2f20*/  ISETP.GT.AND P5, PT, R50, 0x41, !P6 ;  /* 0x000000413200780c */ /* 0x000fe400077a4270 */
[----:B------:R-:W-:Y:S02]  /*2f30*/  P2R R56, PR, RZ, 0x40 ;  /* 0x00000040ff387803 */ /* 0x000fe40000000000 */
[----:B------:R-:W-:Y:S02]  /*2f40*/  ISETP.LT.OR P5, PT, R46, 0x42, P5 ;  /* 0x000000422e00780c */ /* 0x000fe40002fa1670 */
[----:B------:R-:W-:Y:S02]  /*2f50*/  ISETP.GE.AND P6, PT, R67, 0x49, PT ;  /* 0x000000494300780c */ /* 0x000fe40003fc6270 */
[----:B------:R-:W-:-:S02]  /*2f60*/  FSEL R106, R106, -INF , !P5 ;  /* 0xff8000006a6a7808 */ /* 0x000fc40006800000 */
[----:B------:R-:W-:Y:S02]  /*2f70*/  ISETP.GT.AND P5, PT, R50, 0x48, !P6 ;  /* 0x000000483200780c */ /* 0x000fe400077a4270 */
[----:B------:R-:W-:Y:S02]  /*2f80*/  P2R R101, PR, RZ, 0x40 ;  /* 0x00000040ff657803 */ /* 0x000fe40000000000 */
[----:B------:R-:W-:Y:S02]  /*2f90*/  ISETP.LT.OR P5, PT, R46, 0x49, P5 ;  /* 0x000000492e00780c */ /* 0x000fe40002fa1670 */
[----:B------:R-:W-:Y:S02]  /*2fa0*/  ISETP.GE.AND P6, PT, R67, 0x4a, PT ;  /* 0x0000004a4300780c */ /* 0x000fe40003fc6270 */
[----:B------:R-:W-:Y:S02]  /*2fb0*/  FSEL R104, R60, -INF , !P5 ;  /* 0xff8000003c687808 */ /* 0x000fe40006800000 */
[----:B------:R-:W-:-:S02]  /*2fc0*/  ISETP.GT.AND P5, PT, R50, 0x49, !P6 ;  /* 0x000000493200780c */ /* 0x000fc400077a4270 */
[----:B------:R-:W-:Y:S02]  /*2fd0*/  P2R R103, PR, RZ, 0x40 ;  /* 0x00000040ff677803 */ /* 0x000fe40000000000 */
[----:B------:R-:W-:Y:S02]  /*2fe0*/  ISETP.LT.OR P5, PT, R46, 0x4a, P5 ;  /* 0x0000004a2e00780c */ /* 0x000fe40002fa1670 */
[----:B------:R-:W-:Y:S02]  /*2ff0*/  ISETP.GE.AND P6, PT, R67, 0x51, PT ;  /* 0x000000514300780c */ /* 0x000fe40003fc6270 */
[----:B------:R-:W-:Y:S02]  /*3000*/  FSEL R102, R102, -INF , !P5 ;  /* 0xff80000066667808 */ /* 0x000fe40006800000 */
[----:B------:R-:W-:Y:S02]  /*3010*/  ISETP.GT.AND P5, PT, R50, 0x50, !P6 ;  /* 0x000000503200780c */ /* 0x000fe400077a4270 */
[----:B------:R-:W-:-:S02]  /*3020*/  P2R R105, PR, RZ, 0x40 ;  /* 0x00000040ff697803 */ /* 0x000fc40000000000 */
[----:B------:R-:W-:Y:S02]  /*3030*/  ISETP.LT.OR P5, PT, R46, 0x51, P5 ;  /* 0x000000512e00780c */ /* 0x000fe40002fa1670 */
[----:B------:R-:W-:Y:S02]  /*3040*/  ISETP.GE.AND P6, PT, R67, 0x52, PT ;  /* 0x000000524300780c */ /* 0x000fe40003fc6270 */
[----:B------:R-:W-:Y:S02]  /*3050*/  FSEL R100, R64, -INF , !P5 ;  /* 0xff80000040647808 */ /* 0x000fe40006800000 */
[----:B------:R-:W-:Y:S02]  /*3060*/  ISETP.GT.AND P5, PT, R50, 0x51, !P6 ;  /* 0x000000513200780c */ /* 0x000fe400077a4270 */
[----:B------:R-:W-:Y:S02]  /*3070*/  P2R R107, PR, RZ, 0x40 ;  /* 0x00000040ff6b7803 */ /* 0x000fe40000000000 */
[----:B------:R-:W-:-:S02]  /*3080*/  ISETP.LT.OR P5, PT, R46, 0x52, P5 ;  /* 0x000000522e00780c */ /* 0x000fc40002fa1670 */
[C---:B------:R-:W-:Y:S02]  /*3090*/  ISETP.GE.AND P6, PT, R67.reuse, 0x59, PT ;  /* 0x000000594300780c */ /* 0x040fe40003fc6270 */
[----:B------:R-:W-:Y:S02]  /*30a0*/  FSEL R98, R98, -INF , !P5 ;  /* 0xff80000062627808 */ /* 0x000fe40006800000 */
[----:B------:R-:W-:Y:S02]  /*30b0*/  ISETP.GT.AND P5, PT, R50, 0x58, !P6 ;  /* 0x000000583200780c */ /* 0x000fe400077a4270 */
[----:B------:R-:W-:Y:S02]  /*30c0*/  P2R R109, PR, RZ, 0x40 ;  /* 0x00000040ff6d7803 */ /* 0x000fe40000000000 */
[----:B------:R-:W-:Y:S02]  /*30d0*/  ISETP.LT.OR P5, PT, R46, 0x59, P5 ;  /* 0x000000592e00780c */ /* 0x000fe40002fa1670 */
[----:B------:R-:W-:-:S02]  /*30e0*/  ISETP.GE.AND P6, PT, R67, 0x5a, PT ;  /* 0x0000005a4300780c */ /* 0x000fc40003fc6270 */
        /* <DEDUP_REMOVED lines=24> */
[----:B------:R-:W-:Y:S02]  /*3270*/  ISETP.GE.AND P6, PT, R67, 0x71, PT ;  /* 0x000000714300780c */ /* 0x000fe40003fc6270 */
        /* <DEDUP_REMOVED lines=8> */
[----:B------:R-:W-:-:S04]  /*3300*/  ISETP.LT.OR P5, PT, R46, 0x72, P5 ;  /* 0x000000722e00780c */ /* 0x000fc80002fa1670 */
[----:B------:R-:W-:Y:S02]  /*3310*/  FSEL R30, R81, -INF , !P5 ;  /* 0xff800000511e7808 */ /* 0x000fe40006800000 */
[----:B------:R-:W-:-:S04]  /*3320*/  ISETP.GE.AND P5, PT, R67, 0x79, PT ;  /* 0x000000794300780c */ /* 0x000fc80003fa6270 */
[----:B------:R-:W-:-:S04]  /*3330*/  ISETP.GT.AND P6, PT, R50, 0x78, !P5 ;  /* 0x000000783200780c */ /* 0x000fc80006fc4270 */
[----:B------:R-:W-:-:S04]  /*3340*/  ISETP.LT.OR P6, PT, R46, 0x79, P6 ;  /* 0x000000792e00780c */ /* 0x000fc800037c1670 */
[----:B------:R-:W-:Y:S02]  /*3350*/  FSEL R28, R84, -INF , !P6 ;  /* 0xff800000541c7808 */ /* 0x000fe40007000000 */
[----:B------:R-:W-:-:S04]  /*3360*/  ISETP.GE.AND P6, PT, R67, 0x1, PT ;  /* 0x000000014300780c */ /* 0x000fc80003fc6270 */
[----:B------:R-:W-:Y:S02]  /*3370*/  P2R R73, PR, RZ, 0x40 ;  /* 0x00000040ff497803 */ /* 0x000fe40000000000 */
[----:B------:R-:W-:-:S04]  /*3380*/  ISETP.GT.AND P6, PT, R50, RZ, !P6 ;  /* 0x000000ff3200720c */ /* 0x000fc800077c4270 */
[----:B------:R-:W-:-:S04]  /*3390*/  ISETP.LT.OR P6, PT, R46, 0x1, P6 ;  /* 0x000000012e00780c */ /* 0x000fc800037c1670 */
[----:B------:R-:W-:Y:S02]  /*33a0*/  FSEL R132, R4, -INF , !P6 ;  /* 0xff80000004847808 */ /* 0x000fe40007000000 */
[----:B------:R-:W-:Y:S02]  /*33b0*/  ISETP.GE.AND P6, PT, R67, 0x7a, PT ;  /* 0x0000007a4300780c */ /* 0x000fe40003fc6270 */
[----:B------:R-:W0:Y:S02]  /*33c0*/  SHFL.IDX PT, R67, R48, 0x1, 0x1c1f ;  /* 0x003c1f0030437f89 */ /* 0x000e2400000e0000 */
[----:B------:R-:W-:Y:S02]  /*33d0*/  P2R R81, PR, RZ, 0x40 ;  /* 0x00000040ff517803 */ /* 0x000fe40000000000 */
[----:B------:R-:W-:-:S04]  /*33e0*/  ISETP.GT.AND P6, PT, R50, 0x79, !P6 ;  /* 0x000000793200780c */ /* 0x000fc800077c4270 */
[----:B------:R-:W-:-:S04]  /*33f0*/  ISETP.LT.OR P6, PT, R46, 0x7a, P6 ;  /* 0x0000007a2e00780c */ /* 0x000fc800037c1670 */
[----:B------:R-:W-:Y:S02]  /*3400*/  FSEL R4, R85, -INF , !P6 ;  /* 0xff80000055047808 */ /* 0x000fe40007000000 */
[----:B0-----:R-:W-:Y:S01]  /*3410*/  VIADDMNMX R118, R67, R75, R118, PT ;  /* 0x0000004b43767246 */ /* 0x001fe20003800176 */
[----:B------:R-:W-:Y:S01]  /*3420*/  IMAD.IADD R65, R62, 0x1, R67 ;  /* 0x000000013e417824 */ /* 0x000fe200078e0243 */
[----:B------:R-:W-:Y:S06]  /*3430*/  @!P3 BRA `(.L_x_887) ;  /* 0x000000000054b947 */ /* 0x000fec0003800000 */
[----:B------:R-:W-:Y:S01]  /*3440*/  IMAD R40, R16, UR33, R67 ;  /* 0x0000002110287c24 */ /* 0x000fe2000f8e0243 */
        /* <DEDUP_REMOVED lines=11> */
.L_x_889:
[----:B------:R-:W-:-:S13]  /*3500*/  ISETP.NE.AND P6, PT, R21, 0x1, PT ;  /* 0x000000011500780c */ /* 0x000fda0003fc5270 */
[----:B------:R-:W0:Y:S02]  /*3510*/  @P6 LDC.64 R66, c[0x0][0x9e8] ;  /* 0x00027a00ff426b82 */ /* 0x000e240000000a00 */
[----:B0-----:R-:W-:-:S05]  /*3520*/  @P6 IMAD.HI.U32 R42, R40, R66, RZ ;  /* 0x00000042282a6227 */ /* 0x001fca00078e00ff */
[----:B------:R-:W-:-:S07]  /*3530*/  @P6 SHF.R.U32.HI R40, RZ, R67, R42 ;  /* 0x00000043ff286219 */ /* 0x000fce000001162a */
.L_x_890:
[----:B------:R-:W-:Y:S05]  /*3540*/  BSYNC B0 ;  /* 0x0000000000007941 */ /* 0x000fea0003800000 */
.L_x_888:
[----:B------:R-:W-:-:S04]  /*3550*/  IMAD R40, R40, R21, -R58 ;  /* 0x0000001528287224 */ /* 0x000fc800078e0a3a */
[----:B------:R-:W-:-:S05]  /*3560*/  IMAD R40, R3, -0x2, R40 ;  /* 0xfffffffe03287824 */ /* 0x000fca00078e0228 */
[----:B------:R-:W-:Y:S02]  /*3570*/  VIMNMX R65, R65, R40, !PT ;  /* 0x0000002841417248 */ /* 0x000fe40007fe0100 */
[----:B------:R-:W-:-:S07]  /*3580*/  VIADDMNMX R118, R40, R21, R118, PT ;  /* 0x0000001528767246 */ /* 0x000fce0003800176 */
.L_x_887:
[C---:B------:R-:W-:Y:S01]  /*3590*/  ISETP.GT.AND P4, PT, R65.reuse, 0x1, !P4 ;  /* 0x000000014100780c */ /* 0x040fe20006784270 */
[----:B------:R-:W-:Y:S01]  /*35a0*/  ULDC UR4, c[0x0][0x988] ;  /* 0x0002620000047ab9 */ /* 0x000fe20000000800 */
[----:B------:R-:W-:Y:S02]  /*35b0*/  ISETP.NE.AND P6, PT, R78, RZ, PT ;  /* 0x000000ff4e00720c */ /* 0x000fe40003fc5270 */
[----:B------:R-:W-:Y:S02]  /*35c0*/  ISETP.LT.OR P4, PT, R118, 0x2, P4 ;  /* 0x000000027600780c */ /* 0x000fe40002781670 */
[----:B------:R-:W-:Y:S02]  /*35d0*/  ISETP.GT.AND P5, PT, R65, 0x78, !P5 ;  /* 0x000000784100780c */ /* 0x000fe40006fa4270 */
[----:B------:R-:W-:Y:S02]  /*35e0*/  FSEL R40, R5, -INF , !P4 ;  /* 0xff80000005287808 */ /* 0x000fe40006000000 */
[----:B------:R-:W-:-:S02]  /*35f0*/  ISETP.NE.AND P4, PT, R52, RZ, PT ;  /* 0x000000ff3400720c */ /* 0x000fc40003f85270 */
[----:B------:R-:W-:Y:S02]  /*3600*/  FMNMX.FTZ R5, R132, R134, !PT ;  /* 0x0000008684057209 */ /* 0x000fe40007810000 */
[----:B------:R-:W-:Y:S02]  /*3610*/  ISETP.GT.AND P4, PT, R65, 0x8, !P4 ;  /* 0x000000084100780c */ /* 0x000fe40006784270 */
[----:B------:R-:W-:Y:S02]  /*3620*/  FMNMX.FTZ R5, R136, R5, !PT ;  /* 0x0000000588057209 */ /* 0x000fe40007810000 */
[----:B------:R-:W-:Y:S02]  /*3630*/  ISETP.LT.OR P4, PT, R118, 0x9, P4 ;  /* 0x000000097600780c */ /* 0x000fe40002781670 */
[----:B------:R-:W-:Y:S02]  /*3640*/  FMNMX.FTZ R5, R138, R5, !PT ;  /* 0x000000058a057209 */ /* 0x000fe40007810000 */
[----:B------:R-:W-:-:S02]  /*3650*/  FSEL R42, R9, -INF , !P4 ;  /* 0xff800000092a7808 */ /* 0x000fc40006000000 */
[----:B------:R-:W-:Y:S02]  /*3660*/  ISETP.NE.AND P4, PT, R54, RZ, PT ;  /* 0x000000ff3600720c */ /* 0x000fe40003f85270 */
[----:B------:R-:W-:Y:S02]  /*3670*/  FMNMX.FTZ R5, R140, R5, !PT ;  /* 0x000000058c057209 */ /* 0x000fe40007810000 */
[----:B------:R-:W-:Y:S02]  /*3680*/  ISETP.GT.AND P4, PT, R65, 0x9, !P4 ;  /* 0x000000094100780c */ /* 0x000fe40006784270 */
[----:B------:R-:W-:Y:S02]  /*3690*/  FMNMX.FTZ R5, R90, R5, !PT ;  /* 0x000000055a057209 */ /* 0x000fe40007810000 */
[----:B------:R-:W-:Y:S02]  /*36a0*/  ISETP.LT.OR P4, PT, R118, 0xa, P4 ;  /* 0x0000000a7600780c */ /* 0x000fe40002781670 */
[----:B------:R-:W-:-:S02]  /*36b0*/  FMNMX.FTZ R5, R130, R5, !PT ;  /* 0x0000000582057209 */ /* 0x000fc40007810000 */
[----:B------:R-:W-:Y:S02]  /*36c0*/  FSEL R44, R10, -INF , !P4 ;  /* 0xff8000000a2c7808 */ /* 0x000fe40006000000 */
[----:B------:R-:W-:Y:S02]  /*36d0*/  ISETP.NE.AND P4, PT, R70, RZ, PT ;  /* 0x000000ff4600720c */ /* 0x000fe40003f85270 */
[----:B------:R-:W-:Y:S02]  /*36e0*/  FMNMX.FTZ R5, R128, R5, !PT ;  /* 0x0000000580057209 */ /* 0x000fe40007810000 */
[----:B------:R-:W-:Y:S02]  /*36f0*/  ISETP.GT.AND P4, PT, R65, 0x10, !P4 ;  /* 0x000000104100780c */ /* 0x000fe40006784270 */
[----:B------:R-:W-:Y:S02]  /*3700*/  FMNMX.FTZ R5, R126, R5, !PT ;  /* 0x000000057e057209 */ /* 0x000fe40007810000 */
[----:B------:R-:W-:-:S02]  /*3710*/  ISETP.LT.OR P4, PT, R118, 0x11, P4 ;  /* 0x000000117600780c */ /* 0x000fc40002781670 */
[----:B------:R-:W-:Y:S02]  /*3720*/  FMNMX.FTZ R5, R124, R5, !PT ;  /* 0x000000057c057209 */ /* 0x000fe40007810000 */
[----:B------:R-:W-:Y:S02]  /*3730*/  FSEL R46, R11, -INF , !P4 ;  /* 0xff8000000b2e7808 */ /* 0x000fe40006000000 */
[----:B------:R-:W-:Y:S02]  /*3740*/  ISETP.NE.AND P4, PT, R74, RZ, PT ;  /* 0x000000ff4a00720c */ /* 0x000fe40003f85270 */
[----:B------:R-:W-:Y:S02]  /*3750*/  FMNMX.FTZ R5, R122, R5, !PT ;  /* 0x000000057a057209 */ /* 0x000fe40007810000 */
[----:B------:R-:W-:Y:S02]  /*3760*/  ISETP.GT.AND P4, PT, R65, 0x11, !P4 ;  /* 0x000000114100780c */ /* 0x000fe40006784270 */
[----:B------:R-:W-:-:S02]  /*3770*/  FMNMX.FTZ R5, R120, R5, !PT ;  /* 0x0000000578057209 */ /* 0x000fc40007810000 */
[----:B------:R-:W-:Y:S02]  /*3780*/  ISETP.LT.OR P4, PT, R118, 0x12, P4 ;  /* 0x000000127600780c */ /* 0x000fe40002781670 */
[----:B------:R-:W-:Y:S02]  /*3790*/  FMNMX.FTZ R5, R116, R5, !PT ;  /* 0x0000000574057209 */ /* 0x000fe40007810000 */
[----:B------:R-:W-:Y:S02]  /*37a0*/  FSEL R12, R12, -INF , !P4 ;  /* 0xff8000000c0c7808 */ /* 0x000fe40006000000 */
[----:B------:R-:W-:Y:S02]  /*37b0*/  ISETP.GT.AND P4, PT, R65, 0x18, !P6 ;  /* 0x000000184100780c */ /* 0x000fe40007784270 */
[----:B------:R-:W-:Y:S02]  /*37c0*/  ISETP.NE.AND P6, PT, R56, RZ, PT ;  /* 0x000000ff3800720c */ /* 0x000fe40003fc5270 */
        /* <DEDUP_REMOVED lines=9> */
[----:B------:R-:W-:Y:S01]  /*3860*/  FSEL R48, R15, -INF , !P4 ;  /* 0xff8000000f307808 */ /* 0x000fe20006000000 */
[----:B------:R-:W-:Y:S01]  /*3870*/  IMAD.U32 R15, RZ, RZ, UR4 ;  /* 0x00000004ff0f7e24 */ /* 0x000fe2000f8e00ff */
[----:B------:R-:W-:Y:S02]  /*3880*/  ISETP.NE.AND P4, PT, R82, RZ, PT ;  /* 0x000000ff5200720c */ /* 0x000fe40003f85270 */
[----:B------:R-:W-:Y:S02]  /*3890*/  FMNMX.FTZ R5, R106, R5, !PT ;  /* 0x000000056a057209 */ /* 0x000fe40007810000 */
[----:B------:R-:W-:-:S02]  /*38a0*/  ISETP.GT.AND P4, PT, R65, 0x20, !P4 ;  /* 0x000000204100780c */ /* 0x000fc40006784270 */
[----:B------:R-:W-:Y:S02]  /*38b0*/  FMNMX.FTZ R5, R104, R5, !PT ;  /* 0x0000000568057209 */ /* 0x000fe40007810000 */
[----:B------:R-:W-:Y:S02]  /*38c0*/  ISETP.LT.OR P4, PT, R118, 0x21, P4 ;  /* 0x000000217600780c */ /* 0x000fe40002781670 */
[----:B------:R-:W-:Y:S02]  /*38d0*/  FMNMX.FTZ R5, R102, R5, !PT ;  /* 0x0000000566057209 */ /* 0x000fe40007810000 */
[----:B------:R-:W-:Y:S02]  /*38e0*/  FSEL R24, R24, -INF , !P4 ;  /* 0xff80000018187808 */ /* 0x000fe40006000000 */
[----:B------:R-:W-:Y:S02]  /*38f0*/  ISETP.NE.AND P4, PT, R83, RZ, PT ;  /* 0x000000ff5300720c */ /* 0x000fe40003f85270 */
[----:B------:R-:W-:-:S02]  /*3900*/  FMNMX.FTZ R5, R100, R5, !PT ;  /* 0x0000000564057209 */ /* 0x000fc40007810000 */
[----:B------:R-:W-:Y:S02]  /*3910*/  ISETP.GT.AND P4, PT, R65, 0x21, !P4 ;  /* 0x000000214100780c */ /* 0x000fe40006784270 */
[----:B------:R-:W-:Y:S02]  /*3920*/  FMNMX.FTZ R5, R98, R5, !PT ;  /* 0x0000000562057209 */ /* 0x000fe40007810000 */
[----:B------:R-:W-:Y:S02]  /*3930*/  ISETP.LT.OR P4, PT, R118, 0x22, P4 ;  /* 0x000000227600780c */ /* 0x000fe40002781670 */
[----:B------:R-:W-:Y:S02]  /*3940*/  FMNMX.FTZ R5, R96, R5, !PT ;  /* 0x0000000560057209 */ /* 0x000fe40007810000 */
        /* <DEDUP_REMOVED lines=22> */
[----:B------:R-:W-:Y:S01]  /*3ab0*/  ISETP.NE.AND P4, PT, R93, RZ, PT ;  /* 0x000000ff5d00720c */ /* 0x000fe20003f85270 */
[----:B------:R-:W0:Y:S01]  /*3ac0*/  SHFL.BFLY PT, R10, R5, 0x2, 0x1f ;  /* 0x0c401f00050a7f89 */ /* 0x000e2200000e0000 */
[----:B------:R-:W-:Y:S02]  /*3ad0*/  ISETP.LT.OR P5, PT, R118, 0x79, P5 ;  /* 0x000000797600780c */ /* 0x000fe40002fa1670 */
[----:B------:R-:W-:-:S04]  /*3ae0*/  ISETP.GT.AND P4, PT, R65, 0x31, !P4 ;  /* 0x000000314100780c */ /* 0x000fc80006784270 */
[----:B------:R-:W-:-:S04]  /*3af0*/  ISETP.LT.OR P4, PT, R118, 0x32, P4 ;  /* 0x000000327600780c */ /* 0x000fc80002781670 */
[----:B------:R-:W-:Y:S02]  /*3b00*/  FSEL R58, R37, -INF , !P4 ;  /* 0xff800000253a7808 */ /* 0x000fe40006000000 */
[----:B------:R-:W-:-:S04]  /*3b10*/  ISETP.NE.AND P4, PT, R95, RZ, PT ;  /* 0x000000ff5f00720c */ /* 0x000fc80003f85270 */
[----:B------:R-:W-:-:S04]  /*3b20*/  ISETP.GT.AND P4, PT, R65, 0x38, !P4 ;  /* 0x000000384100780c */ /* 0x000fc80006784270 */
[----:B------:R-:W-:Y:S02]  /*3b30*/  ISETP.LT.OR P4, PT, R118, 0x39, P4 ;  /* 0x000000397600780c */ /* 0x000fe40002781670 */
[----:B0-----:R-:W-:Y:S02]  /*3b40*/  FMNMX.FTZ R9, R5, R10, !PT ;  /* 0x0000000a05097209 */ /* 0x001fe40007810000 */
[----:B------:R-:W-:Y:S02]  /*3b50*/  FSEL R60, R39, -INF , !P4 ;  /* 0xff800000273c7808 */ /* 0x000fe40006000000 */
[----:B------:R-:W-:Y:S01]  /*3b60*/  ISETP.NE.AND P4, PT, R97, RZ, PT ;  /* 0x000000ff6100720c */ /* 0x000fe20003f85270 */
[----:B------:R-:W0:Y:S03]  /*3b70*/  SHFL.BFLY PT, R10, R9, 0x1, 0x1f ;  /* 0x0c201f00090a7f89 */ /* 0x000e2600000e0000 */
        /* <DEDUP_REMOVED lines=8> */
[----:B------:R-:W-:Y:S01]  /*3c00*/  ISETP.GT.AND P4, PT, R65, 0x41, !P6 ;  /* 0x000000414100780c */ /* 0x000fe20007784270 */
[----:B------:R-:W-:Y:S01]  /*3c10*/  FFMA.FTZ R11, R10, R15, -8 ;  /* 0xc10000000a0b7423 */ /* 0x000fe2000001000f */
[----:B------:R-:W-:Y:S02]  /*3c20*/  ISETP.NE.AND P6, PT, R72, RZ, PT ;  /* 0x000000ff4800720c */ /* 0x000fe40003fc5270 */
[----:B------:R-:W-:-:S04]  /*3c30*/  ISETP.LT.OR P4, PT, R118, 0x42, P4 ;  /* 0x000000427600780c */ /* 0x000fc80002781670 */
[----:B------:R-:W-:Y:S02]  /*3c40*/  FSEL R66, R45, -INF , !P4 ;  /* 0xff8000002d427808 */ /* 0x000fe40006000000 */
[----:B------:R-:W-:-:S04]  /*3c50*/  ISETP.NE.AND P4, PT, R101, RZ, PT ;  /* 0x000000ff6500720c */ /* 0x000fc80003f85270 */
[----:B------:R-:W-:-:S04]  /*3c60*/  ISETP.GT.AND P4, PT, R65, 0x48, !P4 ;  /* 0x000000484100780c */ /* 0x000fc80006784270 */
        /* <DEDUP_REMOVED lines=38> */
[----:B------:R-:W-:Y:S02]  /*3ed0*/  ISETP.GT.AND P4, PT, R65, 0x70, !P6 ;  /* 0x000000704100780c */ /* 0x000fe40007784270 */
[----:B------:R-:W-:Y:S02]  /*3ee0*/  ISETP.NE.AND P6, PT, R73, RZ, PT ;  /* 0x000000ff4900720c */ /* 0x000fe40003fc5270 */
[----:B------:R-:W-:-:S04]  /*3ef0*/  ISETP.LT.OR P4, PT, R118, 0x71, P4 ;  /* 0x000000717600780c */ /* 0x000fc80002781670 */
[----:B------:R-:W-:Y:S02]  /*3f00*/  FSEL R86, R71, -INF , !P4 ;  /* 0xff80000047567808 */ /* 0x000fe40006000000 */
[----:B------:R-:W-:-:S04]  /*3f10*/  FSETP.NEU.FTZ.AND P4, PT, R10, -INF , PT ;  /* 0xff8000000a00780b */ /* 0x000fc80003f9d000 */
[----:B------:R-:W-:Y:S02]  /*3f20*/  FSEL R33, R11, RZ, P4 ;  /* 0x000000ff0b217208 */ /* 0x000fe40002000000 */
[----:B------:R-:W-:Y:S02]  /*3f30*/  ISETP.GT.AND P4, PT, R65, RZ, !P6 ;  /* 0x000000ff4100720c */ /* 0x000fe40007784270 */
[----:B------:R-:W-:Y:S01]  /*3f40*/  ISETP.NE.AND P6, PT, R81, RZ, PT ;  /* 0x000000ff5100720c */ /* 0x000fe20003fc5270 */
[-CC-:B------:R-:W-:Y:S01]  /*3f50*/  FFMA.FTZ R29, R136, R15.reuse, -R33.reuse ;  /* 0x0000000f881d7223 */ /* 0x180fe20000010821 */
[----:B------:R-:W-:Y:S01]  /*3f60*/  ISETP.LT.OR P4, PT, R118, 0x1, P4 ;  /* 0x000000017600780c */ /* 0x000fe20002781670 */
[-CC-:B------:R-:W-:Y:S01]  /*3f70*/  FFMA.FTZ R110, R110, R15.reuse, -R33.reuse ;  /* 0x0000000f6e6e7223 */ /* 0x180fe20000010821 */
[----:B------:R-:W-:Y:S01]  /*3f80*/  ISETP.GT.AND P6, PT, R65, 0x79, !P6 ;  /* 0x000000794100780c */ /* 0x000fe200077c4270 */
[----:B------:R0:W-:Y:S01]  /*3f90*/  MUFU.EX2 R35, R29 ;  /* 0x0000001d00237308 */ /* 0x0001e20000000800 */
[----:B------:R-:W-:Y:S01]  /*3fa0*/  FSEL R31, R2, -INF , !P4 ;  /* 0xff800000021f7808 */ /* 0x000fe20006000000 */
[-CC-:B------:R-:W-:Y:S01]  /*3fb0*/  FFMA.FTZ R55, R38, R15.reuse, -R33.reuse ;  /* 0x0000000f26377223 */ /* 0x180fe20000010821 */
[----:B------:R-:W-:Y:S01]  /*3fc0*/  ISETP.NE.AND P4, PT, R77, RZ, PT ;  /* 0x000000ff4d00720c */ /* 0x000fe20003f85270 */
[-CC-:B------:R-:W-:Y:S01]  /*3fd0*/  FFMA.FTZ R2, R132, R15.reuse, -R33.reuse ;  /* 0x0000000f84027223 */ /* 0x180fe20000010821 */
[----:B------:R-:W-:Y:S01]  /*3fe0*/  FMNMX.FTZ R9, R31, R40, !PT ;  /* 0x000000281f097209 */ /* 0x000fe20007810000 */
[--C-:B------:R-:W-:Y:S01]  /*3ff0*/  FFMA.FTZ R5, R134, R15, -R33.reuse ;  /* 0x0000000f86057223 */ /* 0x100fe20000010821 */
[----:B------:R-:W-:Y:S01]  /*4000*/  ISETP.GT.AND P4, PT, R65, 0x71, !P4 ;  /* 0x000000714100780c */ /* 0x000fe20006784270 */
[----:B------:R1:W-:Y:S01]  /*4010*/  MUFU.EX2 R45, R110 ;  /* 0x0000006e002d7308 */ /* 0x0003e20000000800 */
[----:B------:R-:W-:Y:S01]  /*4020*/  FMNMX.FTZ R11, R42, R9, !PT ;  /* 0x000000092a0b7209 */ /* 0x000fe20007810000 */
[-CC-:B0-----:R-:W-:Y:S01]  /*4030*/  FFMA.FTZ R29, R108, R15.reuse, -R33.reuse ;  /* 0x0000000f6c1d7223 */ /* 0x181fe20000010821 */
[----:B------:R-:W-:Y:S01]  /*4040*/  ISETP.LT.OR P4, PT, R118, 0x72, P4 ;  /* 0x000000727600780c */ /* 0x000fe20002781670 */
[--C-:B------:R-:W-:Y:S01]  /*4050*/  FFMA.FTZ R114, R114, R15, -R33.reuse ;  /* 0x0000000f72727223 */ /* 0x100fe20000010821 */
[----:B------:R-:W-:Y:S01]  /*4060*/  FMNMX.FTZ R11, R44, R11, !PT ;  /* 0x0000000b2c0b7209 */ /* 0x000fe20007810000 */
[-CC-:B------:R-:W-:Y:S01]  /*4070*/  FFMA.FTZ R37, R138, R15.reuse, -R33.reuse ;  /* 0x0000000f8a257223 */ /* 0x180fe20000010821 */
[----:B------:R-:W-:Y:S01]  /*4080*/  FSEL R108, R25, -INF , !P4 ;  /* 0xff800000196c7808 */ /* 0x000fe20006000000 */
[--C-:B------:R-:W-:Y:S01]  /*4090*/  FFMA.FTZ R25, R106, R15, -R33.reuse ;  /* 0x0000000f6a197223 */ /* 0x100fe20000010821 */
[----:B------:R-:W-:Y:S01]  /*40a0*/  FMNMX.FTZ R11, R46, R11, !PT ;  /* 0x0000000b2e0b7209 */ /* 0x000fe20007810000 */
[----:B------:R-:W-:Y:S01]  /*40b0*/  MUFU.EX2 R43, R114 ;  /* 0x00000072002b7308 */ /* 0x000fe20000000800 */
        /* <DEDUP_REMOVED lines=8> */
[----:B-1----:R-:W-:Y:S01]  /*4140*/  FSEL R110, R26, -INF , !P6 ;  /* 0xff8000001a6e7808 */ /* 0x002fe20007000000 */
[--C-:B------:R-:W-:Y:S01]  /*4150*/  FFMA.FTZ R128, R128, R15, -R33.reuse ;  /* 0x0000000f80807223 */ /* 0x100fe20000010821 */
[----:B------:R-:W-:Y:S01]  /*4160*/  FMNMX.FTZ R11, R48, R11, !PT ;  /* 0x0000000b300b7209 */ /* 0x000fe20007810000 */
[-CC-:B------:R-:W-:Y:S01]  /*4170*/  FFMA.FTZ R126, R126, R15.reuse, -R33.reuse ;  /* 0x0000000f7e7e7223 */ /* 0x180fe20000010821 */
[-CC-:B------:R-:W-:Y:S01]  /*4180*/  FFMA.FTZ R124, R124, R15.reuse, -R33.reuse ;  /* 0x0000000f7c7c7223 */ /* 0x180fe20000010821 */
[--C-:B------:R-:W-:Y:S01]  /*4190*/  FFMA.FTZ R122, R122, R15, -R33.reuse ;  /* 0x0000000f7a7a7223 */ /* 0x100fe20000010821 */
[----:B------:R-:W-:Y:S01]  /*41a0*/  FMNMX.FTZ R11, R24, R11, !PT ;  /* 0x0000000b180b7209 */ /* 0x000fe20007810000 */
[----:B------:R-:W0:Y:S01]  /*41b0*/  MUFU.EX2 R5, R5 ;  /* 0x0000000500057308 */ /* 0x000e220000000800 */
        /* <DEDUP_REMOVED lines=17> */
[--C-:B-1----:R-:W-:Y:S01]  /*42d0*/  FFMA.FTZ R29, R34, R15, -R33.reuse ;  /* 0x0000000f221d7223 */ /* 0x102fe20000010821 */
[----:B------:R-:W-:Y:S01]  /*42e0*/  FMNMX.FTZ R11, R58, R11, !PT ;  /* 0x0000000b3a0b7209 */ /* 0x000fe20007810000 */
[----:B------:R-:W-:-:S03]  /*42f0*/  FFMA.FTZ R4, R4, R15, -R33 ;  /* 0x0000000f04047223 */ /* 0x000fc60000010821 */
[----:B------:R-:W-:Y:S01]  /*4300*/  FMNMX.FTZ R11, R60, R11, !PT ;  /* 0x0000000b3c0b7209 */ /* 0x000fe20007810000 */
[----:B------:R-:W-:Y:S01]  /*4310*/  MUFU.EX2 R132, R37 ;  /* 0x0000002500847308 */ /* 0x000fe20000000800 */
[----:B--2---:R-:W-:Y:S02]  /*4320*/  FFMA.FTZ R25, R30, R15, -R33 ;  /* 0x0000000f1e197223 */ /* 0x004fe40000010821 */
[----:B------:R-:W-:-:S04]  /*4330*/  FMNMX.FTZ R11, R62, R11, !PT ;  /* 0x0000000b3e0b7209 */ /* 0x000fc80007810000 */
[----:B------:R-:W-:Y:S01]  /*4340*/  FMNMX.FTZ R11, R64, R11, !PT ;  /* 0x0000000b400b7209 */ /* 0x000fe20007810000 */
[----:B------:R-:W-:Y:S03]  /*4350*/  MUFU.EX2 R9, R39 ;  /* 0x0000002700097308 */ /* 0x000fe60000000800 */
        /* <DEDUP_REMOVED lines=21> */
[----:B------:R-:W-:-:S05]  /*44b0*/  FMNMX.FTZ R11, R110, R11, !PT ;  /* 0x0000000b6e0b7209 */ /* 0x000fca0007810000 */
[----:B------:R-:W1:Y:S01]  /*44c0*/  SHFL.BFLY PT, R26, R11, 0x2, 0x1f ;  /* 0x0c401f000b1a7f89 */ /* 0x000e6200000e0000 */
[----:B------:R-:W-:Y:S08]  /*44d0*/  MUFU.EX2 R116, R116 ;  /* 0x0000007400747308 */ /* 0x000ff00000000800 */
[----:B------:R-:W-:Y:S08]  /*44e0*/  MUFU.EX2 R112, R112 ;  /* 0x0000007000707308 */ /* 0x000ff00000000800 */
[----:B------:R-:W-:Y:S01]  /*44f0*/  MUFU.EX2 R104, R104 ;  /* 0x0000006800687308 */ /* 0x000fe20000000800 */
[----:B-1----:R-:W-:Y:S01]  /*4500*/  FMNMX.FTZ R27, R11, R26, !PT ;  /* 0x0000001a0b1b7209 */ /* 0x002fe20007810000 */
[----:B------:R-:W-:-:S06]  /*4510*/  FFMA.FTZ R26, R32, R15, -R33 ;  /* 0x0000000f201a7223 */ /* 0x000fcc0000010821 */
[----:B------:R-:W-:Y:S01]  /*4520*/  MUFU.EX2 R49, R102 ;  /* 0x0000006600317308 */ /* 0x000fe20000000800 */
[----:B------:R-:W1:Y:S07]  /*4530*/  SHFL.BFLY PT, R38, R27, 0x1, 0x1f ;  /* 0x0c201f001b267f89 */ /* 0x000e6e00000e0000 */
[----:B------:R-:W-:Y:S08]  /*4540*/  MUFU.EX2 R96, R96 ;  /* 0x0000006000607308 */ /* 0x000ff00000000800 */
[----:B------:R-:W-:Y:S08]  /*4550*/  MUFU.EX2 R53, R94 ;  /* 0x0000005e00357308 */ /* 0x000ff00000000800 */
[----:B------:R-:W-:Y:S01]  /*4560*/  MUFU.EX2 R100, R100 ;  /* 0x0000006400647308 */ /* 0x000fe20000000800 */
[----:B-1----:R-:W-:Y:S01]  /*4570*/  FMNMX.FTZ R11, R27, R38, !PT ;  /* 0x000000261b0b7209 */ /* 0x002fe20007810000 */
[----:B------:R-:W-:-:S03]  /*4580*/  FFMA.FTZ R27, R28, R15, -R33 ;  /* 0x0000000f1c1b7223 */ /* 0x000fc60000010821 */
[C---:B------:R-:W-:Y:S01]  /*4590*/  FSETP.NEU.FTZ.AND P4, PT, R11.reuse, -INF , PT ;  /* 0xff8000000b00780b */ /* 0x040fe20003f9d000 */
[----:B------:R-:W-:Y:S02]  /*45a0*/  FFMA.FTZ R28, R11, R15, -8 ;  /* 0xc10000000b1c7423 */ /* 0x000fe4000001000f */
[----:B------:R-:W-:Y:S03]  /*45b0*/  MUFU.EX2 R51, R98 ;  /* 0x0000006200337308 */ /* 0x000fe60000000800 */
[----:B------:R-:W-:-:S05]  /*45c0*/  FSEL R33, R28, RZ, P4 ;  /* 0x000000ff1c217208 */ /* 0x000fca0002000000 */
[----:B------:R-:W-:Y:S01]  /*45d0*/  MUFU.EX2 R36, R36 ;  /* 0x0000002400247308 */ /* 0x000fe20000000800 */
[-CC-:B------:R-:W-:Y:S01]  /*45e0*/  FFMA.FTZ R31, R31, R15.reuse, -R33.reuse ;  /* 0x0000000f1f1f7223 */ /* 0x180fe20000010821 */
[-CC-:B------:R-:W-:Y:S01]  /*45f0*/  FFMA.FTZ R40, R40, R15.reuse, -R33.reuse ;  /* 0x0000000f28287223 */ /* 0x180fe20000010821 */
[-CC-:B------:R-:W-:Y:S01]  /*4600*/  FFMA.FTZ R42, R42, R15.reuse, -R33.reuse ;  /* 0x0000000f2a2a7223 */ /* 0x180fe20000010821 */
[-CC-:B------:R-:W-:Y:S01]  /*4610*/  FFMA.FTZ R12, R12, R15.reuse, -R33.reuse ;  /* 0x0000000f0c0c7223 */ /* 0x180fe20000010821 */
[-CC-:B------:R-:W-:Y:S01]  /*4620*/  FFMA.FTZ R44, R44, R15.reuse, -R33.reuse ;  /* 0x0000000f2c2c7223 */ /* 0x180fe20000010821 */
[-CC-:B------:R-:W-:Y:S01]  /*4630*/  FFMA.FTZ R46, R46, R15.reuse, -R33.reuse ;  /* 0x0000000f2e2e7223 */ /* 0x180fe20000010821 */
[-CC-:B------:R-:W-:Y:S01]  /*4640*/  FFMA.FTZ R14, R14, R15.reuse, -R33.reuse ;  /* 0x0000000f0e0e7223 */ /* 0x180fe20000010821 */
        /* <DEDUP_REMOVED lines=8> */
[----:B------:R-:W1:Y:S01]  /*46d0*/  MUFU.EX2 R40, R40 ;  /* 0x0000002800287308 */ /* 0x000e620000000800 */
[-CC-:B------:R-:W-:Y:S01]  /*46e0*/  FFMA.FTZ R60, R60, R15.reuse, -R33.reuse ;  /* 0x0000000f3c3c7223 */ /* 0x180fe20000010821 */
[-CC-:B------:R-:W-:Y:S01]  /*46f0*/  FFMA.FTZ R62, R62, R15.reuse, -R33.reuse ;  /* 0x0000000f3e3e7223 */ /* 0x180fe20000010821 */
[-CC-:B------:R-:W-:Y:S01]  /*4700*/  FFMA.FTZ R64, R64, R15.reuse, -R33.reuse ;  /* 0x0000000f40407223 */ /* 0x180fe20000010821 */
[-CC-:B------:R-:W-:Y:S01]  /*4710*/  FFMA.FTZ R66, R66, R15.reuse, -R33.reuse ;  /* 0x0000000f42427223 */ /* 0x180fe20000010821 */
        /* <DEDUP_REMOVED lines=8> */
[-CC-:B------:R-:W-:Y:S01]  /*47a0*/  FFMA.FTZ R82, R82, R15.reuse, -R33.reuse ;  /* 0x0000000f52527223 */ /* 0x180fe20000010821 */
[-CC-:B------:R-:W-:Y:S01]  /*47b0*/  FFMA.FTZ R84, R84, R15.reuse, -R33.reuse ;  /* 0x0000000f54547223 */ /* 0x180fe20000010821 */
[-C--:B------:R-:W-:Y:S01]  /*47c0*/  FFMA.FTZ R88, R88, R15.reuse, -R33 ;  /* 0x0000000f58587223 */ /* 0x080fe20000010821 */
[----:B------:R-:W2:Y:S01]  /*47d0*/  MUFU.EX2 R42, R42 ;  /* 0x0000002a002a7308 */ /* 0x000ea20000000800 */
[----:B0-----:R-:W-:Y:S01]  /*47e0*/  FADD.FTZ R12, R2, R5 ;  /* 0x00000005020c7221 */ /* 0x001fe20000010000 */
[----:B-1----:R-:W-:Y:S01]  /*47f0*/  FADD.FTZ R75, R31, R40 ;  /* 0x000000281f4b7221 */ /* 0x002fe20000010000 */
[-CC-:B------:R-:W-:Y:S01]  /*4800*/  FFMA.FTZ R86, R86, R15.reuse, -R33.reuse ;  /* 0x0000000f56567223 */ /* 0x180fe20000010821 */
[-CC-:B------:R-:W-:Y:S01]  /*4810*/  FFMA.FTZ R108, R108, R15.reuse, -R33.reuse ;  /* 0x0000000f6c6c7223 */ /* 0x180fe20000010821 */
[----:B------:R-:W-:Y:S01]  /*4820*/  FADD.FTZ R73, R35, R12 ;  /* 0x0000000c23497221 */ /* 0x000fe20000010000 */
[-CC-:B------:R-:W-:Y:S01]  /*4830*/  FFMA.FTZ R106, R106, R15.reuse, -R33.reuse ;  /* 0x0000000f6a6a7223 */ /* 0x180fe20000010821 */
[----:B------:R-:W-:Y:S01]  /*4840*/  FFMA.FTZ R110, R110, R15, -R33 ;  /* 0x0000000f6e6e7223 */ /* 0x000fe20000010821 */
[----:B------:R-:W0:Y:S01]  /*4850*/  MUFU.EX2 R57, R44 ;  /* 0x0000002c00397308 */ /* 0x000e220000000800 */
[C---:B------:R-:W-:Y:S01]  /*4860*/  FADD.FTZ R12, R132.reuse, R73 ;  /* 0x00000049840c7221 */ /* 0x040fe20000010000 */
[----:B------:R-:W-:-:S03]  /*4870*/  F2FP.SATFINITE.E4M3.F32.PACK_AB_MERGE_C R132, R132, R35, RZ ;  /* 0x000000238484723e */ /* 0x000fc600048070ff */
[----:B------:R-:W-:Y:S01]  /*4880*/  FADD.FTZ R77, R9, R12 ;  /* 0x0000000c094d7221 */ /* 0x000fe20000010000 */
[----:B------:R-:W-:Y:S02]  /*4890*/  F2FP.SATFINITE.E4M3.F32.PACK_AB_MERGE_C R164, R5, R2, R132 ;  /* 0x0000000205a4723e */ /* 0x000fe40004807084 */
[----:B------:R-:W1:Y:S01]  /*48a0*/  MUFU.EX2 R46, R46 ;  /* 0x0000002e002e7308 */ /* 0x000e620000000800 */
[----:B------:R-:W-:Y:S01]  /*48b0*/  FADD.FTZ R77, R90, R77 ;  /* 0x0000004d5a4d7221 */ /* 0x000fe20000010000 */
[----:B--2---:R-:W-:-:S03]  /*48c0*/  FADD.FTZ R12, R42, R75 ;  /* 0x0000004b2a0c7221 */ /* 0x004fc60000010000 */
[----:B------:R-:W-:Y:S01]  /*48d0*/  FADD.FTZ R28, R130, R77 ;  /* 0x0000004d821c7221 */ /* 0x000fe20000010000 */
[----:B------:R-:W-:Y:S02]  /*48e0*/  F2FP.SATFINITE.E4M3.F32.PACK_AB_MERGE_C R130, R37, R130, RZ ;  /* 0x000000822582723e */ /* 0x000fe400048070ff */
[----:B------:R-:W2:Y:S01]  /*48f0*/  MUFU.EX2 R14, R14 ;  /* 0x0000000e000e7308 */ /* 0x000ea20000000800 */
[----:B0-----:R-:W-:Y:S01]  /*4900*/  FADD.FTZ R75, R57, R12 ;  /* 0x0000000c394b7221 */ /* 0x001fe20000010000 */
[----:B------:R-:W-:Y:S01]  /*4910*/  FADD.FTZ R77, R37, R28 ;  /* 0x0000001c254d7221 */ /* 0x000fe20000010000 */
[----:B------:R-:W-:Y:S02]  /*4920*/  F2FP.SATFINITE.E4M3.F32.PACK_AB_MERGE_C R166, R90, R9, R130 ;  /* 0x000000095aa6723e */ /* 0x000fe40004807082 */
[----:B------:R-:W-:Y:S01]  /*4930*/  F2FP.SATFINITE.E4M3.F32.PACK_AB_MERGE_C R42, R57, R42, RZ ;  /* 0x0000002a392a723e */ /* 0x000fe200048070ff */
[----:B------:R-:W-:Y:S02]  /*4940*/  FADD.FTZ R28, R126, R77 ;  /* 0x0000004d7e1c7221 */ /* 0x000fe40000010000 */
[----:B------:R-:W0:Y:S01]  /*4950*/  MUFU.EX2 R61, R48 ;  /* 0x00000030003d7308 */ /* 0x000e220000000800 */
[----:B-1----:R-:W-:Y:S01]  /*4960*/  FADD.FTZ R12, R46, R75 ;  /* 0x0000004b2e0c7221 */ /* 0x002fe20000010000 */
[----:B------:R-:W-:Y:S01]  /*4970*/  FADD.FTZ R37, R39, R28 ;  /* 0x0000001c27257221 */ /* 0x000fe20000010000 */
[----:B------:R-:W-:-:S02]  /*4980*/  F2FP.SATFINITE.E4M3.F32.PACK_AB_MERGE_C R165, R40, R31, R42 ;  /* 0x0000001f28a5723e */ /* 0x000fc4000480702a */
[----:B------:R-:W-:Y:S01]  /*4990*/  FADD.FTZ R75, R59, R12 ;  /* 0x0000000c3b4b7221 */ /* 0x000fe20000010000 */
[----:B------:R-:W-:Y:S01]  /*49a0*/  FADD.FTZ R2, R122, R37 ;  /* 0x000000257a027221 */ /* 0x000fe20000010000 */
[C---:B------:R-:W-:Y:S01]  /*49b0*/  F2FP.SATFINITE.E4M3.F32.PACK_AB_MERGE_C R122, R41.reuse, R122, RZ ;  /* 0x0000007a297a723e */ /* 0x040fe200048070ff */
[----:B------:R-:W1:Y:S01]  /*49c0*/  MUFU.EX2 R24, R24 ;  /* 0x0000001800187308 */ /* 0x000e620000000800 */
[----:B--2---:R-:W-:Y:S01]  /*49d0*/  FADD.FTZ R12, R14, R75 ;  /* 0x0000004b0e0c7221 */ /* 0x004fe20000010000 */
[----:B------:R-:W-:Y:S01]  /*49e0*/  FADD.FTZ R41, R41, R2 ;  /* 0x0000000229297221 */ /* 0x000fe20000010000 */
[----:B------:R-:W-:-:S05]  /*49f0*/  F2FP.SATFINITE.E4M3.F32.PACK_AB_MERGE_C R160, R39, R126, R122 ;  /* 0x0000007e27a0723e */ /* 0x000fca000480707a */
[----:B------:R-:W2:Y:S01]  /*4a00*/  MUFU.EX2 R63, R50 ;  /* 0x00000032003f7308 */ /* 0x000ea20000000800 */
[C---:B0-----:R-:W-:Y:S01]  /*4a10*/  FADD.FTZ R5, R61.reuse, R12 ;  /* 0x0000000c3d057221 */ /* 0x041fe20000010000 */
[----:B------:R-:W-:Y:S01]  /*4a20*/  FADD.FTZ R12, R116, R41 ;  /* 0x00000029740c7221 */ /* 0x000fe20000010000 */
[----:B------:R-:W-:-:S03]  /*4a30*/  F2FP.SATFINITE.E4M3.F32.PACK_AB_MERGE_C R14, R61, R14, RZ ;  /* 0x0000000e3d0e723e */ /* 0x000fc600048070ff */
[----:B------:R-:W-:Y:S01]  /*4a40*/  FADD.FTZ R37, R43, R12 ;  /* 0x0000000c2b257221 */ /* 0x000fe20000010000 */
[----:B------:R-:W-:Y:S01]  /*4a50*/  F2FP.SATFINITE.E4M3.F32.PACK_AB_MERGE_C R12, R45, R112, RZ ;  /* 0x000000702d0c723e */ /* 0x000fe200048070ff */
[----:B------:R-:W0:Y:S01]  /*4a60*/  MUFU.EX2 R52, R52 ;  /* 0x0000003400347308 */ /* 0x000e220000000800 */
[----:B-1----:R-:W-:Y:S01]  /*4a70*/  FADD.FTZ R2, R24, R5 ;  /* 0x0000000518027221 */ /* 0x002fe20000010000 */
[----:B------:R-:W-:Y:S01]  /*4a80*/  FADD.FTZ R112, R112, R37 ;  /* 0x0000002570707221 */ /* 0x000fe20000010000 */
[----:B------:R-:W-:Y:S02]  /*4a90*/  F2FP.SATFINITE.E4M3.F32.PACK_AB_MERGE_C R162, R43, R116, R12 ;  /* 0x000000742ba2723e */ /* 0x000fe4000480700c */
[----:B------:R-:W-:Y:S01]  /*4aa0*/  F2FP.SATFINITE.E4M3.F32.PACK_AB_MERGE_C R12, R49, R104, RZ ;  /* 0x00000068310c723e */ /* 0x000fe200048070ff */
[----:B------:R-:W-:Y:S01]  /*4ab0*/  FADD.FTZ R112, R45, R112 ;  /* 0x000000702d707221 */ /* 0x000fe20000010000 */
[----:B------:R-:W-:Y:S01]  /*4ac0*/  F2FP.SATFINITE.E4M3.F32.PACK_AB_MERGE_C R167, R59, R46, R14 ;  /* 0x0000002e3ba7723e */ /* 0x000fe2000480700e */
[----:B------:R-:W1:Y:S01]  /*4ad0*/  MUFU.EX2 R65, R54 ;  /* 0x0000003600417308 */ /* 0x000e620000000800 */
[----:B--2---:R-:W-:Y:S01]  /*4ae0*/  FADD.FTZ R9, R63, R2 ;  /* 0x000000023f097221 */ /* 0x004fe20000010000 */
[----:B------:R-:W-:Y:S01]  /*4af0*/  FADD.FTZ R39, R47, R112 ;  /* 0x000000702f277221 */ /* 0x000fe20000010000 */
[----:B------:R-:W-:-:S02]  /*4b00*/  F2FP.SATFINITE.E4M3.F32.PACK_AB_MERGE_C R156, R114, R47, R12 ;  /* 0x0000002f729c723e */ /* 0x000fc4000480700c */
[----:B------:R-:W-:Y:S01]  /*4b10*/  F2FP.SATFINITE.E4M3.F32.PACK_AB_MERGE_C R12, R53, R96, RZ ;  /* 0x00000060350c723e */ /* 0x000fe200048070ff */
[----:B------:R-:W-:Y:S02]  /*4b20*/  FADD.FTZ R39, R114, R39 ;  /* 0x0000002772277221 */ /* 0x000fe40000010000 */
[----:B------:R-:W2:Y:S01]  /*4b30*/  MUFU.EX2 R56, R56 ;  /* 0x0000003800387308 */ /* 0x000ea20000000800 */
[----:B0-----:R-:W-:Y:S01]  /*4b40*/  FADD.FTZ R2, R52, R9 ;  /* 0x0000000934027221 */ /* 0x001fe20000010000 */
[----:B------:R-:W-:Y:S01]  /*4b50*/  FADD.FTZ R104, R104, R39 ;  /* 0x0000002768687221 */ /* 0x000fe20000010000 */
[----:B------:R-:W-:-:S03]  /*4b60*/  F2FP.SATFINITE.E4M3.F32.PACK_AB_MERGE_C R158, R51, R100, R12 ;  /* 0x00000064339e723e */ /* 0x000fc6000480700c */
[----:B------:R-:W-:Y:S02]  /*4b70*/  FADD.FTZ R49, R49, R104 ;  /* 0x0000006831317221 */ /* 0x000fe40000010000 */
[----:B------:R-:W0:Y:S01]  /*4b80*/  MUFU.EX2 R67, R58 ;  /* 0x0000003a00437308 */ /* 0x000e220000000800 */
[C---:B-1----:R-:W-:Y:S01]  /*4b90*/  FADD.FTZ R9, R65.reuse, R2 ;  /* 0x0000000241097221 */ /* 0x042fe20000010000 */
[----:B------:R-:W-:Y:S01]  /*4ba0*/  FADD.FTZ R100, R100, R49 ;  /* 0x0000003164647221 */ /* 0x000fe20000010000 */
[----:B------:R-:W-:-:S03]  /*4bb0*/  F2FP.SATFINITE.E4M3.F32.PACK_AB_MERGE_C R52, R65, R52, RZ ;  /* 0x000000344134723e */ /* 0x000fc600048070ff */
[----:B------:R-:W-:Y:S01]  /*4bc0*/  FADD.FTZ R51, R51, R100 ;  /* 0x0000006433337221 */ /* 0x000fe20000010000 */
[----:B------:R-:W-:Y:S01]  /*4bd0*/  F2FP.SATFINITE.E4M3.F32.PACK_AB_MERGE_C R161, R63, R24, R52 ;  /* 0x000000183fa1723e */ /* 0x000fe20004807034 */
[----:B------:R-:W1:Y:S01]  /*4be0*/  MUFU.EX2 R60, R60 ;  /* 0x0000003c003c7308 */ /* 0x000e620000000800 */
[----:B--2---:R-:W-:Y:S01]  /*4bf0*/  FADD.FTZ R2, R56, R9 ;  /* 0x0000000938027221 */ /* 0x004fe20000010000 */
[----:B------:R-:W-:-:S04]  /*4c00*/  FADD.FTZ R96, R96, R51 ;  /* 0x0000003360607221 */ /* 0x000fc80000010000 */
[----:B------:R-:W-:Y:S02]  /*4c10*/  FADD.FTZ R53, R53, R96 ;  /* 0x0000006035357221 */ /* 0x000fe40000010000 */
[----:B------:R-:W2:Y:S01]  /*4c20*/  MUFU.EX2 R69, R62 ;  /* 0x0000003e00457308 */ /* 0x000ea20000000800 */
[----:B0-----:R-:W-:-:S07]  /*4c30*/  FADD.FTZ R37, R67, R2 ;  /* 0x0000000243257221 */ /* 0x001fce0000010000 */
[----:B------:R-:W0:Y:S01]  /*4c40*/  MUFU.EX2 R64, R64 ;  /* 0x0000004000407308 */ /* 0x000e220000000800 */
[----:B-1----:R-:W-:-:S07]  /*4c50*/  FADD.FTZ R2, R60, R37 ;  /* 0x000000253c027221 */ /* 0x002fce0000010000 */
[----:B------:R-:W1:Y:S01]  /*4c60*/  MUFU.EX2 R71, R66 ;  /* 0x0000004200477308 */ /* 0x000e620000000800 */
[C---:B--2---:R-:W-:Y:S01]  /*4c70*/  FADD.FTZ R37, R69.reuse, R2 ;  /* 0x0000000245257221 */ /* 0x044fe20000010000 */
[----:B------:R-:W-:-:S04]  /*4c80*/  F2FP.SATFINITE.E4M3.F32.PACK_AB_MERGE_C R60, R69, R60, RZ ;  /* 0x0000003c453c723e */ /* 0x000fc800048070ff */
[----:B------:R-:W-:Y:S02]  /*4c90*/  F2FP.SATFINITE.E4M3.F32.PACK_AB_MERGE_C R163, R67, R56, R60 ;  /* 0x0000003843a3723e */ /* 0x000fe4000480703c */
[----:B------:R-:W2:Y:S01]  /*4ca0*/  MUFU.EX2 R68, R68 ;  /* 0x0000004400447308 */ /* 0x000ea20000000800 */
[----:B0-----:R-:W-:-:S07]  /*4cb0*/  FADD.FTZ R2, R64, R37 ;  /* 0x0000002540027221 */ /* 0x001fce0000010000 */
[----:B------:R-:W0:Y:S01]  /*4cc0*/  MUFU.EX2 R73, R70 ;  /* 0x0000004600497308 */ /* 0x000e220000000800 */
[----:B-1----:R-:W-:-:S07]  /*4cd0*/  FADD.FTZ R37, R71, R2 ;  /* 0x0000000247257221 */ /* 0x002fce0000010000 */
[----:B------:R-:W1:Y:S01]  /*4ce0*/  MUFU.EX2 R72, R72 ;  /* 0x0000004800487308 */ /* 0x000e620000000800 */
[----:B--2---:R-:W-:-:S07]  /*4cf0*/  FADD.FTZ R2, R68, R37 ;  /* 0x0000002544027221 */ /* 0x004fce0000010000 */
[----:B------:R-:W2:Y:S01]  /*4d00*/  MUFU.EX2 R35, R74 ;  /* 0x0000004a00237308 */ /* 0x000ea20000000800 */
[C---:B0-----:R-:W-:Y:S01]  /*4d10*/  FADD.FTZ R37, R73.reuse, R2 ;  /* 0x0000000249257221 */ /* 0x041fe20000010000 */
[----:B------:R-:W-:-:S04]  /*4d20*/  F2FP.SATFINITE.E4M3.F32.PACK_AB_MERGE_C R68, R73, R68, RZ ;  /* 0x000000444944723e */ /* 0x000fc800048070ff */
[----:B------:R-:W-:Y:S02]  /*4d30*/  F2FP.SATFINITE.E4M3.F32.PACK_AB_MERGE_C R157, R71, R64, R68 ;  /* 0x00000040479d723e */ /* 0x000fe40004807044 */
[----:B------:R-:W0:Y:S01]  /*4d40*/  MUFU.EX2 R29, R29 ;  /* 0x0000001d001d7308 */ /* 0x000e220000000800 */
[----:B-1----:R-:W-:-:S07]  /*4d50*/  FADD.FTZ R2, R72, R37 ;  /* 0x0000002548027221 */ /* 0x002fce0000010000 */
[----:B------:R-:W1:Y:S01]  /*4d60*/  MUFU.EX2 R76, R76 ;  /* 0x0000004c004c7308 */ /* 0x000e620000000800 */
[----:B--2---:R-:W-:-:S07]  /*4d70*/  FADD.FTZ R39, R35, R2 ;  /* 0x0000000223277221 */ /* 0x004fce0000010000 */
[----:B------:R-:W-:Y:S01]  /*4d80*/  MUFU.EX2 R92, R92 ;  /* 0x0000005c005c7308 */ /* 0x000fe20000000800 */
[----:B0-----:R-:W-:-:S07]  /*4d90*/  F2FP.SATFINITE.E4M3.F32.PACK_AB_MERGE_C R12, R29, R36, RZ ;  /* 0x000000241d0c723e */ /* 0x001fce00048070ff */
[----:B------:R-:W0:Y:S01]  /*4da0*/  MUFU.EX2 R55, R55 ;  /* 0x0000003700377308 */ /* 0x000e220000000800 */
[----:B-1----:R-:W-:Y:S02]  /*4db0*/  FADD.FTZ R2, R76, R39 ;  /* 0x000000274c027221 */ /* 0x002fe40000010000 */
[----:B------:R-:W1:Y:S05]  /*4dc0*/  @P2 LDC R39, c[0x0][0x44c] ;  /* 0x00011300ff272b82 */ /* 0x000e6a0000000800 */
[----:B------:R-:W2:Y:S08]  /*4dd0*/  MUFU.EX2 R5, R78 ;  /* 0x0000004e00057308 */ /* 0x000eb00000000800 */
[----:B------:R-:W3:Y:S01]  /*4de0*/  MUFU.EX2 R80, R80 ;  /* 0x0000005000507308 */ /* 0x000ee20000000800 */
[C---:B0-----:R-:W-:Y:S01]  /*4df0*/  F2FP.SATFINITE.E4M3.F32.PACK_AB_MERGE_C R152, R55.reuse, R92, R12 ;  /* 0x0000005c3798723e */ /* 0x041fe2000480700c */
[----:B------:R-:W-:Y:S01]  /*4e00*/  FADD.FTZ R92, R92, R53 ;  /* 0x000000355c5c7221 */ /* 0x000fe20000010000 */
[----:B------:R-:W0:Y:S03]  /*4e10*/  @P2 LDC R12, c[0x0][0x450] ;  /* 0x00011400ff0c2b82 */ /* 0x000e260000000800 */
[----:B------:R-:W-:-:S02]  /*4e20*/  FADD.FTZ R55, R55, R92 ;  /* 0x0000005c37377221 */ /* 0x000fc40000010000 */
[----:B------:R-:W4:Y:S01]  /*4e30*/  MUFU.EX2 R9, R82 ;  /* 0x0000005200097308 */ /* 0x000f220000000800 */
[C---:B--2---:R-:W-:Y:S01]  /*4e40*/  F2FP.SATFINITE.E4M3.F32.PACK_AB_MERGE_C R76, R5.reuse, R76, RZ ;  /* 0x0000004c054c723e */ /* 0x044fe200048070ff */
[----:B------:R-:W-:Y:S01]  /*4e50*/  FADD.FTZ R5, R5, R2 ;  /* 0x0000000205057221 */ /* 0x000fe20000010000 */
[----:B------:R-:W-:Y:S01]  /*4e60*/  FADD.FTZ R36, R36, R55 ;  /* 0x0000003724247221 */ /* 0x000fe20000010000 */
[----:B-1----:R-:W-:Y:S01]  /*4e70*/  @P2 IMAD.HI.U32 R39, R22, R39, RZ ;  /* 0x0000002716272227 */ /* 0x002fe200078e00ff */
[----:B------:R-:W-:-:S03]  /*4e80*/  F2FP.SATFINITE.E4M3.F32.PACK_AB_MERGE_C R159, R35, R72, R76 ;  /* 0x00000048239f723e */ /* 0x000fc6000480704c */
[----:B------:R-:W-:Y:S01]  /*4e90*/  FADD.FTZ R29, R29, R36 ;  /* 0x000000241d1d7221 */ /* 0x000fe20000010000 */
[----:B------:R-:W1:Y:S01]  /*4ea0*/  MUFU.EX2 R84, R84 ;  /* 0x0000005400547308 */ /* 0x000e620000000800 */
[----:B---3--:R-:W-:-:S07]  /*4eb0*/  FADD.FTZ R2, R80, R5 ;  /* 0x0000000550027221 */ /* 0x008fce0000010000 */
[----:B------:R-:W-:Y:S01]  /*4ec0*/  MUFU.EX2 R27, R27 ;  /* 0x0000001b001b7308 */ /* 0x000fe20000000800 */
[----:B----4-:R-:W-:Y:S01]  /*4ed0*/  FADD.FTZ R5, R9, R2 ;  /* 0x0000000209057221 */ /* 0x010fe20000010000 */
[----:B0-----:R-:W-:-:S06]  /*4ee0*/  @P2 SHF.R.U32.HI R22, RZ, R12, R39 ;  /* 0x0000000cff162219 */ /* 0x001fcc0000011627 */
[----:B------:R-:W0:Y:S01]  /*4ef0*/  MUFU.EX2 R4, R4 ;  /* 0x0000000400047308 */ /* 0x000e220000000800 */
[----:B-1----:R-:W-:Y:S01]  /*4f00*/  FADD.FTZ R2, R84, R5 ;  /* 0x0000000554027221 */ /* 0x002fe20000010000 */
[----:B------:R-:W-:-:S04]  /*4f10*/  IMAD.IADD R89, R89, 0x1, R22 ;  /* 0x0000000159597824 */ /* 0x000fc800078e0216 */
[----:B------:R-:W-:Y:S02]  /*4f20*/  IMAD.IADD R20, R89, 0x1, R20 ;  /* 0x0000000159147824 */ /* 0x000fe400078e0214 */
[----:B------:R-:W1:Y:S08]  /*4f30*/  MUFU.EX2 R33, R88 ;  /* 0x0000005800217308 */ /* 0x000e700000000800 */
[----:B------:R-:W-:Y:S01]  /*4f40*/  MUFU.EX2 R26, R26 ;  /* 0x0000001a001a7308 */ /* 0x000fe20000000800 */
[----:B0-----:R-:W-:-:S07]  /*4f50*/  F2FP.SATFINITE.E4M3.F32.PACK_AB_MERGE_C R5, R4, R27, RZ ;  /* 0x0000001b0405723e */ /* 0x001fce00048070ff */
[----:B------:R-:W0:Y:S01]  /*4f60*/  MUFU.EX2 R25, R25 ;  /* 0x0000001900197308 */ /* 0x000e220000000800 */
[C---:B-1----:R-:W-:Y:S01]  /*4f70*/  F2FP.SATFINITE.E4M3.F32.PACK_AB_MERGE_C R84, R33.reuse, R84, RZ ;  /* 0x000000542154723e */ /* 0x042fe200048070ff */
[----:B------:R-:W-:-:S03]  /*4f80*/  FADD.FTZ R33, R33, R2 ;  /* 0x0000000221217221 */ /* 0x000fc60000010000 */
[----:B------:R-:W-:Y:S01]  /*4f90*/  F2FP.SATFINITE.E4M3.F32.PACK_AB_MERGE_C R153, R9, R80, R84 ;  /* 0x000000500999723e */ /* 0x000fe20004807054 */
[----:B------:R-:W-:Y:S02]  /*4fa0*/  VIADD R9, R23, 0xfffffffe ;  /* 0xfffffffe17097836 */ /* 0x000fe40000000000 */
[----:B------:R-:W1:Y:S08]  /*4fb0*/  MUFU.EX2 R86, R86 ;  /* 0x0000005600567308 */ /* 0x000e700000000800 */
[----:B------:R-:W2:Y:S01]  /*4fc0*/  MUFU.EX2 R37, R108 ;  /* 0x0000006c00257308 */ /* 0x000ea20000000800 */
[----:B0-----:R-:W-:Y:S01]  /*4fd0*/  F2FP.SATFINITE.E4M3.F32.PACK_AB_MERGE_C R154, R25, R26, R5 ;  /* 0x0000001a199a723e */ /* 0x001fe20004807005 */
[----:B------:R-:W-:-:S04]  /*4fe0*/  FADD.FTZ R26, R26, R29 ;  /* 0x0000001d1a1a7221 */ /* 0x000fc80000010000 */
[----:B------:R-:W-:Y:S02]  /*4ff0*/  FADD.FTZ R26, R25, R26 ;  /* 0x0000001a191a7221 */ /* 0x000fe40000010000 */
[----:B------:R-:W-:Y:S01]  /*5000*/  MUFU.EX2 R106, R106 ;  /* 0x0000006a006a7308 */ /* 0x000fe20000000800 */
[----:B-1----:R-:W-:Y:S01]  /*5010*/  FADD.FTZ R2, R86, R33 ;  /* 0x0000002156027221 */ /* 0x002fe20000010000 */
[----:B------:R-:W-:-:S06]  /*5020*/  FADD.FTZ R27, R27, R26 ;  /* 0x0000001a1b1b7221 */ /* 0x000fcc0000010000 */
[----:B------:R-:W0:Y:S01]  /*5030*/  MUFU.EX2 R31, R110 ;  /* 0x0000006e001f7308 */ /* 0x000e220000000800 */
[----:B--2---:R-:W-:Y:S01]  /*5040*/  FADD.FTZ R5, R37, R2 ;  /* 0x0000000225057221 */ /* 0x004fe20000010000 */
[----:B0-----:R-:W-:-:S03]  /*5050*/  F2FP.SATFINITE.E4M3.F32.PACK_AB_MERGE_C R2, R31, R106, RZ ;  /* 0x0000006a1f02723e */ /* 0x001fc600048070ff */
[----:B------:R-:W-:Y:S01]  /*5060*/  FADD.FTZ R106, R106, R5 ;  /* 0x000000056a6a7221 */ /* 0x000fe20000010000 */
[----:B------:R-:W-:Y:S01]  /*5070*/  FADD.FTZ R5, R4, R27 ;  /* 0x0000001b04057221 */ /* 0x000fe20000010000 */
[----:B------:R-:W-:Y:S02]  /*5080*/  F2FP.SATFINITE.E4M3.F32.PACK_AB_MERGE_C R155, R37, R86, R2 ;  /* 0x00000056259b723e */ /* 0x000fe40004807002 */
[----:B------:R-:W-:Y:S01]  /*5090*/  FADD.FTZ R4, R31, R106 ;  /* 0x0000006a1f047221 */ /* 0x000fe20000010000 */
        /* <DEDUP_REMOVED lines=11> */
.L_x_892:
[----:B------:R-:W-:-:S13]  /*5150*/  ISETP.NE.AND P4, PT, R21, 0x1, PT ;  /* 0x000000011500780c */ /* 0x000fda0003f85270 */
[----:B------:R-:W0:Y:S02]  /*5160*/  @P4 LDC.64 R22, c[0x0][0x9e8] ;  /* 0x00027a00ff164b82 */ /* 0x000e240000000a00 */
[----:B0-----:R-:W-:-:S05]  /*5170*/  @P4 IMAD.HI.U32 R12, R2, R22, RZ ;  /* 0x00000016020c4227 */ /* 0x001fca00078e00ff */
[----:B------:R-:W-:-:S07]  /*5180*/  @P4 SHF.R.U32.HI R2, RZ, R23, R12 ;  /* 0x00000017ff024219 */ /* 0x000fce000001160c */
.L_x_893:
[----:B------:R-:W-:-:S05]  /*5190*/  IMAD R21, R2, R21, R21 ;  /* 0x0000001502157224 */ /* 0x000fca00078e0215 */
[----:B------:R-:W-:-:S07]  /*51a0*/  VIMNMX R20, R20, R21, PT ;  /* 0x0000001514147248 */ /* 0x000fce0003fe0100 */
.L_x_891:
[----:B------:R-:W-:Y:S01]  /*51b0*/  SHF.R.S32.HI R21, RZ, 0x1f, R20 ;  /* 0x0000001fff157819 */ /* 0x000fe20000011414 */
[----:B------:R-:W0:Y:S01]  /*51c0*/  S2UR UR32, SR_CgaCtaId ;  /* 0x00000000002079c3 */ /* 0x000e220000008800 */
[----:B------:R-:W-:Y:S01]  /*51d0*/  UMOV UR4, URZ ;  /* 0x0000003f00047c82 */ /* 0x000fe20008000000 */
[----:B------:R-:W-:Y:S01]  /*51e0*/  IMAD.MOV.U32 R2, RZ, RZ, RZ ;  /* 0x000000ffff027224 */ /* 0x000fe200078e00ff */
[----:B------:R-:W-:Y:S02]  /*51f0*/  LEA.HI R21, R21, R20, RZ, 0x7 ;  /* 0x0000001415157211 */ /* 0x000fe400078f38ff */
[----:B------:R-:W-:Y:S02]  /*5200*/  CS2R R88, SRZ ;  /* 0x0000000000587805 */ /* 0x000fe4000001ff00 */
[----:B------:R-:W-:Y:S02]  /*5210*/  CS2R R90, SRZ ;  /* 0x00000000005a7805 */ /* 0x000fe4000001ff00 */
[----:B------:R-:W-:-:S02]  /*5220*/  CS2R R92, SRZ ;  /* 0x00000000005c7805 */ /* 0x000fc4000001ff00 */
[----:B------:R-:W-:Y:S02]  /*5230*/  SHF.R.S32.HI R21, RZ, 0x7, R21 ;  /* 0x00000007ff157819 */ /* 0x000fe40000011415 */
[----:B------:R-:W-:Y:S02]  /*5240*/  CS2R R94, SRZ ;  /* 0x00000000005e7805 */ /* 0x000fe4000001ff00 */
[----:B------:R-:W-:Y:S02]  /*5250*/  CS2R R96, SRZ ;  /* 0x0000000000607805 */ /* 0x000fe4000001ff00 */
[----:B------:R-:W-:Y:S02]  /*5260*/  CS2R R98, SRZ ;  /* 0x0000000000627805 */ /* 0x000fe4000001ff00 */
[----:B------:R-:W-:Y:S02]  /*5270*/  VIMNMX R12, R18, R21, !PT ;  /* 0x00000015120c7248 */ /* 0x000fe40007fe0100 */
[----:B------:R-:W-:-:S02]  /*5280*/  CS2R R100, SRZ ;  /* 0x0000000000647805 */ /* 0x000fc4000001ff00 */
[----:B------:R-:W-:Y:S02]  /*5290*/  CS2R R102, SRZ ;  /* 0x0000000000667805 */ /* 0x000fe4000001ff00 */
[----:B------:R-:W-:Y:S02]  /*52a0*/  CS2R R104, SRZ ;  /* 0x0000000000687805 */ /* 0x000fe4000001ff00 */
[----:B------:R-:W-:Y:S02]  /*52b0*/  ISETP.GE.AND P4, PT, R9, R12, PT ;  /* 0x0000000c0900720c */ /* 0x000fe40003f86270 */
        /* <DEDUP_REMOVED lines=23> */
[----:B0-----:R-:W-:Y:S06]  /*5430*/  @!P4 BRA `(.L_x_894) ;  /* 0x000000380030c947 */ /* 0x001fec0003800000 */
[----:B------:R-:W-:Y:S01]  /*5440*/  IMAD.MOV.U32 R14, RZ, RZ, RZ ;  /* 0x000000ffff0e7224 */ /* 0x000fe200078e00ff */
        /* <DEDUP_REMOVED lines=32> */
[----:B------:R-:W-:Y:S01]  /*5650*/  UMOV UR5, URZ ;  /* 0x0000003f00057c82 */ /* 0x000fe20008000000 */
[----:B------:R-:W-:Y:S01]  /*5660*/  ULDC UR35, c[0x0][0x9e4] ;  /* 0x0002790000237ab9 */ /* 0x000fe20000000800 */
[----:B------:R-:W-:Y:S01]  /*5670*/  ULDC UR33, c[0x0][0x2f0] ;  /* 0x0000bc0000217ab9 */ /* 0x000fe20000000800 */
[----:B------:R-:W-:-:S05]  /*5680*/  ULDC UR34, c[0x0][0x9e0] ;  /* 0x0002780000227ab9 */ /* 0x000fca0000000800 */
.L_x_912:
[----:B------:R-:W-:Y:S01]  /*5690*/  UIADD3 UR4, UR5, 0x1, URZ ;  /* 0x0000000105047890 */ /* 0x000fe2000fffe03f */
[----:B------:R-:W-:-:S03]  /*56a0*/  ISETP.NE.AND P4, PT, RZ, UR37, PT ;  /* 0x00000025ff007c0c */ /* 0x000fc6000bf85270 */
[----:B------:R-:W-:-:S04]  /*56b0*/  UISETP.NE.AND UP0, UPT, UR4, 0x2, UPT ;  /* 0x000000020400788c */ /* 0x000fc8000bf05270 */
[----:B------:R-:W-:Y:S02]  /*56c0*/  USEL UR10, URZ, 0x1, UP0 ;  /* 0x000000013f0a7887 */ /* 0x000fe40008000000 */
[----:B------:R-:W-:-:S04]  /*56d0*/  USEL UR4, UR4, URZ, UP0 ;  /* 0x0000003f04047287 */ /* 0x000fc80008000000 */
[----:B------:R-:W-:Y:S01]  /*56e0*/  LOP3.LUT R2, R14, UR10, RZ, 0x3c, !PT ;  /* 0x0000000a0e027c12 */ /* 0x000fe2000f8e3cff */
[----:B------:R-:W-:Y:S07]  /*56f0*/  @P4 BRA `(.L_x_895) ;  /* 0x0000000000284947 */ /* 0x000fee0003800000 */
[----:B------:R-:W-:Y:S05]  /*5700*/  @!P0 BRA `(.L_x_896) ;  /* 0x0000000000048947 */ /* 0x000fea0003800000 */
[----:B------:R-:W-:Y:S01]  /*5710*/  BPT.TRAP 0x1 ;  /* 0x000000040000795c */ /* 0x000fe20000300000 */
.L_x_896:
[----:B------:R-:W-:Y:S01]  /*5720*/  ULEA UR10, UR4, UR36, 0x3 ;  /* 0x00000024040a7291 */ /* 0x000fe2000f8e183f */
[----:B------:R-:W-:-:S08]  /*5730*/  SHF.L.U32 R13, R2, 0x1f, RZ ;  /* 0x0000001f020d7819 */ /* 0x000fd000000006ff */
[----:B------:R0:W1:Y:S01]  /*5740*/  SYNCS.PHASECHK.TRANS64.TRYWAIT P5, [UR10+0x22830], R13 ;  /* 0x0228300dff0075a7 */ /* 0x00006200080a014a */
[----:B------:R-:W-:Y:S05]  /*5750*/  @!P0 BRA `(.L_x_897) ;  /* 0x0000000000048947 */ /* 0x000fea0003800000 */
[----:B------:R-:W-:Y:S01]  /*5760*/  BPT.TRAP 0x1 ;  /* 0x000000040000795c */ /* 0x000fe20000300000 */
.L_x_897:
[----:B-1----:R-:W-:Y:S05]  /*5770*/  @P5 BRA `(.L_x_895) ;  /* 0x0000000000085947 */ /* 0x002fea0003800000 */
[----:B------:R-:W1:Y:S02]  /*5780*/  SYNCS.PHASECHK.TRANS64.TRYWAIT P5, [UR10+0x22830], R13 ;  /* 0x0228300dff0075a7 */ /* 0x000e6400080a014a */
[----:B-1----:R-:W-:Y:S05]  /*5790*/  @!P5 BRA `(.L_x_898) ;  /* 0x000000fc00a4d947 */ /* 0x002fea0003800000 */
.L_x_895:
[----:B01----:R-:W-:Y:S01]  /*57a0*/  VIADD R13, R19, 0x8 ;  /* 0x00000008130d7836 */ /* 0x003fe20000000000 */
[----:B------:R-:W-:Y:S01]  /*57b0*/  R2UR UR28, R6 ;  /* 0x00000000061c72ca */ /* 0x000fe200000e0000 */
[----:B------:R-:W-:Y:S01]  /*57c0*/  UIMAD UR30, UR4, 0x600, UR6 ;  /* 0x00000600041e78a4 */ /* 0x000fe2000f8e0206 */
[----:B------:R-:W-:Y:S01]  /*57d0*/  R2UR UR29, R7 ;  /* 0x00000000071d72ca */ /* 0x000fe200000e0000 */
[----:B------:R-:W-:Y:S01]  /*57e0*/  UMOV UR31, 0x80000020 ;  /* 0x80000020001f7882 */ /* 0x000fe20000000000 */
[----:B------:R0:W-:Y:S01]  /*57f0*/  BAR.SYNC.DEFER_BLOCKING R13, 0x100 ;  /* 0x0004000d0000751d */ /* 0x0001e20000010000 */
[----:B------:R-:W-:Y:S02]  /*5800*/  UIADD3 UR10, UR30, 0x2, URZ ;  /* 0x000000021e0a7890 */ /* 0x000fe4000fffe03f */
[----:B------:R-:W-:Y:S02]  /*5810*/  UIADD3 UR14, UR30, 0x200, URZ ;  /* 0x000002001e0e7890 */ /* 0x000fe4000fffe03f */
[----:B------:R-:W-:Y:S01]  /*5820*/  UIADD3 UR18, UR30, 0x202, URZ ;  /* 0x000002021e127890 */ /* 0x000fe2000fffe03f */
[----:B------:R-:W-:Y:S01]  /*5830*/  UMOV UR11, 0x80000020 ;  /* 0x80000020000b7882 */ /* 0x000fe20000000000 */
[----:B------:R-:W-:Y:S01]  /*5840*/  UMOV UR15, 0x80000020 ;  /* 0x80000020000f7882 */ /* 0x000fe20000000000 */
[----:B------:R-:W-:Y:S01]  /*5850*/  UMOV UR19, 0x80000020 ;  /* 0x8000002000137882 */ /* 0x000fe20000000000 */
[----:B------:R-:W-:Y:S01]  /*5860*/  UIADD3 UR22, UR30, 0x400, URZ ;  /* 0x000004001e167890 */ /* 0x000fe2000fffe03f */
[----:B------:R-:W-:Y:S01]  /*5870*/  UMOV UR23, 0x80000020 ;  /* 0x8000002000177882 */ /* 0x000fe20000000000 */
[----:B------:R-:W-:Y:S01]  /*5880*/  UIADD3 UR26, UR30, 0x402, URZ ;  /* 0x000004021e1a7890 */ /* 0x000fe2000fffe03f */
[----:B------:R-:W-:Y:S01]  /*5890*/  UMOV UR27, 0x80000020 ;  /* 0x80000020001b7882 */ /* 0x000fe20000000000 */
[----:B------:R-:W-:-:S06]  /*58a0*/  WARPGROUP.ARRIVE ;  /* 0x00000000000079c5 */ /* 0x000fcc0000000000 */
[----:B------:R-:W-:Y:S03]  /*58b0*/  QGMMA.64x128x32.F32.E4M3.E4M3 R24, gdesc[UR28], RZ, !UPT, gsb0 ;  /* 0x01e000001c1879f3 */ /* 0x000fe6000c0008ff */
        /* <DEDUP_REMOVED lines=16> */
[----:B0-----:R-:W-:Y:S05]  /*59c0*/  @P4 BRA `(.L_x_899) ;  /* 0x0000000000284947 */ /* 0x001fea0003800000 */
[----:B------:R-:W-:Y:S05]  /*59d0*/  @!P0 BRA `(.L_x_900) ;  /* 0x0000000000048947 */ /* 0x000fea0003800000 */
[----:B------:R-:W-:Y:S01]  /*59e0*/  BPT.TRAP 0x1 ;  /* 0x000000040000795c */ /* 0x000fe20000300000 */
.L_x_900:
[----:B------:R-:W-:Y:S01]  /*59f0*/  ULEA UR10, UR5, UR36, 0x3 ;  /* 0x00000024050a7291 */ /* 0x000fe2000f8e183f */
[----:B------:R-:W-:-:S08]  /*5a00*/  SHF.L.U32 R13, R14, 0x1f, RZ ;  /* 0x0000001f0e0d7819 */ /* 0x000fd000000006ff */
[----:B------:R0:W1:Y:S01]  /*5a10*/  SYNCS.PHASECHK.TRANS64.TRYWAIT P4, [UR10+0x22850], R13 ;  /* 0x0228500dff0075a7 */ /* 0x000062000808014a */
[----:B------:R-:W-:Y:S05]  /*5a20*/  @!P0 BRA `(.L_x_901) ;  /* 0x0000000000048947 */ /* 0x000fea0003800000 */
[----:B------:R-:W-:Y:S01]  /*5a30*/  BPT.TRAP 0x1 ;  /* 0x000000040000795c */ /* 0x000fe20000300000 */
.L_x_901:
[----:B-1----:R-:W-:Y:S05]  /*5a40*/  @P4 BRA `(.L_x_899) ;  /* 0x0000000000084947 */ /* 0x002fea0003800000 */
[----:B------:R-:W1:Y:S02]  /*5a50*/  SYNCS.PHASECHK.TRANS64.TRYWAIT P4, [UR10+0x22850], R13 ;  /* 0x0228500dff0075a7 */ /* 0x000e64000808014a */
[----:B-1----:R-:W-:Y:S05]  /*5a60*/  @!P4 BRA `(.L_x_902) ;  /* 0x000000fc0008c947 */ /* 0x002fea0003800000 */
.L_x_899:
[----:B------:R-:W-:Y:S01]  /*5a70*/  UIADD3 UR10, UR36, 0x400, URZ ;  /* 0x00000400240a7890 */ /* 0x000fe2000fffe03f */
[----:B------:R-:W-:Y:S01]  /*5a80*/  WARPGROUP.ARRIVE ;  /* 0x00000000000079c5 */ /* 0x000fe20000000000 */
[----:B------:R-:W-:Y:S01]  /*5a90*/  UMOV UR11, 0x40000040 ;  /* 0x40000040000b7882 */ /* 0x000fe20000000000 */
[----:B------:R-:W-:Y:S01]  /*5aa0*/  UMOV UR15, 0x40000040 ;  /* 0x40000040000f7882 */ /* 0x000fe20000000000 */
[----:B------:R-:W-:Y:S01]  /*5ab0*/  USHF.R.U32.HI UR10, URZ, 0x4, UR10 ;  /* 0x000000043f0a7899 */ /* 0x000fe2000801160a */
[----:B01----:R-:W0:Y:S01]  /*5ac0*/  @P2 LDC R13, c[0x0][0x44c] ;  /* 0x00011300ff0d2b82 */ /* 0x003e220000000800 */
[C---:B------:R-:W-:Y:S01]  /*5ad0*/  FMUL.FTZ R168, R0.reuse, R32 ;  /* 0x0000002000a87220 */ /* 0x040fe20000410000 */
[C---:B------:R-:W-:Y:S01]  /*5ae0*/  FMUL.FTZ R32, R0.reuse, R54 ;  /* 0x0000003600207220 */ /* 0x040fe20000410000 */
[----:B------:R-:W-:Y:S01]  /*5af0*/  ULOP3.LUT UR10, UR10, 0x3fff, URZ, 0xc0, !UPT ;  /* 0x00003fff0a0a7892 */ /* 0x000fe2000f8ec03f */
[C---:B------:R-:W-:Y:S01]  /*5b00*/  FMUL.FTZ R169, R0.reuse, R33 ;  /* 0x0000002100a97220 */ /* 0x040fe20000410000 */
[C---:B------:R-:W-:Y:S01]  /*5b10*/  FMUL.FTZ R33, R0.reuse, R55 ;  /* 0x0000003700217220 */ /* 0x040fe20000410000 */
[----:B------:R-:W-:Y:S01]  /*5b20*/  IMAD.U32 R55, RZ, RZ, UR4 ;  /* 0x00000004ff377e24 */ /* 0x000fe2000f8e00ff */
[----:B------:R-:W-:Y:S01]  /*5b30*/  ULOP3.LUT UR10, UR10, 0x10000, URZ, 0xfc, !UPT ;  /* 0x000100000a0a7892 */ /* 0x000fe2000f8efc3f */
[----:B------:R-:W1:Y:S01]  /*5b40*/  @P2 LDC R54, c[0x0][0x450] ;  /* 0x00011400ff362b82 */ /* 0x000e620000000800 */
[C---:B------:R-:W-:Y:S01]  /*5b50*/  FMUL.FTZ R23, R0.reuse, R35 ;  /* 0x0000002300177220 */ /* 0x040fe20000410000 */
[----:B------:R-:W-:Y:S01]  /*5b60*/  FMUL.FTZ R35, R0, R59 ;  /* 0x0000003b00237220 */ /* 0x000fe20000410000 */
[----:B------:R-:W-:Y:S01]  /*5b70*/  ULEA UR10, UR5, UR10, 0xa ;  /* 0x0000000a050a7291 */ /* 0x000fe2000f8e503f */
[----:B------:R-:W-:-:S02]  /*5b80*/  IMAD.SHL.U32 R170, R9, 0x80, RZ ;  /* 0x0000008009aa7824 */ /* 0x000fc400078e00ff */
[C---:B------:R-:W-:Y:S01]  /*5b90*/  FMUL.FTZ R22, R0.reuse, R34 ;  /* 0x0000002200167220 */ /* 0x040fe20000410000 */
[----:B------:R-:W-:Y:S01]  /*5ba0*/  IADD3 R59, -R19, 0xb, RZ ;  /* 0x0000000b133b7810 */ /* 0x000fe20007ffe1ff */
[----:B------:R-:W-:Y:S01]  /*5bb0*/  UIADD3 UR14, UR10, 0x2, URZ ;  /* 0x000000020a0e7890 */ /* 0x000fe2000fffe03f */
[C---:B------:R-:W-:Y:S01]  /*5bc0*/  FMUL.FTZ R34, R0.reuse, R36 ;  /* 0x0000002400227220 */ /* 0x040fe20000410000 */
[C---:B------:R-:W-:Y:S01]  /*5bd0*/  FMUL.FTZ R36, R0.reuse, R58 ;  /* 0x0000003a00247220 */ /* 0x040fe20000410000 */
[C---:B------:R-:W-:Y:S01]  /*5be0*/  FMUL.FTZ R58, R0.reuse, R60 ;  /* 0x0000003c003a7220 */ /* 0x040fe20000410000 */
[C---:B------:R-:W-:Y:S01]  /*5bf0*/  FMUL.FTZ R60, R0.reuse, R61 ;  /* 0x0000003d003c7220 */ /* 0x040fe20000410000 */
[----:B------:R-:W-:Y:S01]  /*5c00*/  QGMMA.64x128x32.F32.E4M3.E4M3 R88, R164, gdesc[UR8], R88, gsb0 ;  /* 0x01e00008a4587df3 */ /* 0x000fe20008000858 */
[----:B------:R-:W-:Y:S01]  /*5c10*/  UMOV UR11, 0x40000040 ;  /* 0x40000040000b7882 */ /* 0x000fe20000000000 */
[C---:B------:R-:W-:Y:S01]  /*5c20*/  FMUL.FTZ R14, R0.reuse, R26 ;  /* 0x0000001a000e7220 */ /* 0x040fe20000410000 */
[----:B------:R-:W-:Y:S01]  /*5c30*/  FMUL.FTZ R15, R0, R27 ;  /* 0x0000001b000f7220 */ /* 0x000fe20000410000 */
[----:B0-----:R-:W-:-:S04]  /*5c40*/  @P2 IMAD.HI.U32 R13, R8, R13, RZ ;  /* 0x0000000d080d2227 */ /* 0x001fc800078e00ff */
        /* <DEDUP_REMOVED lines=28> */
[----:B------:R-:W-:-:S07]  /*5e10*/  FMUL.FTZ R73, R0, R73 ;  /* 0x0000004900497220 */ /* 0x000fce0000410000 */
[----:B------:R-:W2:Y:S08]  /*5e20*/  MUFU.TANH R15, R15 ;  /* 0x0000000f000f7308 */ /* 0x000eb00000002400 */
[----:B------:R-:W3:Y:S08]  /*5e30*/  MUFU.TANH R20, R20 ;  /* 0x0000001400147308 */ /* 0x000ef00000002400 */
        /* <DEDUP_REMOVED lines=10> */
[----:B------:R-:W0:Y:S01]  /*5ee0*/  MUFU.TANH R30, R30 ;  /* 0x0000001e001e7308 */ /* 0x000e220000002400 */
[----:B------:R-:W-:-:S02]  /*5ef0*/  WARPGROUP.DEPBAR.LE gsb0, 0x0 ;  /* 0x00008000000079c5 */ /* 0x000fc40000010000 */
[----:B------:R-:W-:Y:S01]  /*5f00*/  WARPGROUP.ARRIVE ;  /* 0x00000000000079c5 */ /* 0x000fe20000000000 */
[C---:B------:R-:W-:Y:S01]  /*5f10*/  FMUL.FTZ R164, R0.reuse, R24 ;  /* 0x0000001800a47220 */ /* 0x040fe20000410000 */
[C---:B------:R-:W-:Y:S01]  /*5f20*/  FMUL.FTZ R24, R0.reuse, R39 ;  /* 0x0000002700187220 */ /* 0x040fe20000410000 */
[C---:B------:R-:W-:Y:S01]  /*5f30*/  FMUL.FTZ R39, R0.reuse, R67 ;  /* 0x0000004300277220 */ /* 0x040fe20000410000 */
[C---:B------:R-:W-:Y:S01]  /*5f40*/  FMUL.FTZ R67, R0.reuse, R69 ;  /* 0x0000004500437220 */ /* 0x040fe20000410000 */
[----:B------:R-:W-:Y:S01]  /*5f50*/  IMAD.MOV.U32 R69, RZ, RZ, R8 ;  /* 0x000000ffff457224 */ /* 0x000fe200078e0008 */
[----:B------:R-:W-:Y:S01]  /*5f60*/  QGMMA.64x128x32.F32.E4M3.E4M3 R88, R160, gdesc[UR12], R88, gsb0 ;  /* 0x01e0000ca0587df3 */ /* 0x000fe20008000858 */
[----:B------:R-:W-:Y:S01]  /*5f70*/  UIADD3 UR14, UR10, 0x4, URZ ;  /* 0x000000040a0e7890 */ /* 0x000fe2000fffe03f */
[----:B-1----:R-:W-:Y:S01]  /*5f80*/  @P2 SHF.R.U32.HI R69, RZ, R54, R13 ;  /* 0x00000036ff452219 */ /* 0x002fe2000001160d */
[----:B------:R-:W-:Y:S01]  /*5f90*/  UMOV UR15, 0x40000040 ;  /* 0x40000040000f7882 */ /* 0x000fe20000000000 */
[----:B------:R-:W-:Y:S01]  /*5fa0*/  UIADD3 UR10, UR10, 0x6, URZ ;  /* 0x000000060a0a7890 */ /* 0x000fe2000fffe03f */
[----:B------:R-:W-:Y:S01]  /*5fb0*/  @!P1 LEA R54, R55, UR36, 0x3 ;  /* 0x0000002437369c11 */ /* 0x000fe2000f8e18ff */
[----:B------:R-:W1:Y:S01]  /*5fc0*/  LDC R13, c[0x0][0x288] ;  /* 0x0000a200ff0d7b82 */ /* 0x000e620000000800 */
[C---:B------:R-:W-:Y:S01]  /*5fd0*/  FMUL.FTZ R165, R0.reuse, R25 ;  /* 0x0000001900a57220 */ /* 0x040fe20000410000 */
[C---:B------:R-:W-:Y:S01]  /*5fe0*/  FMUL.FTZ R25, R0.reuse, R38 ;  /* 0x0000002600197220 */ /* 0x040fe20000410000 */
[----:B------:R-:W-:Y:S01]  /*5ff0*/  FMUL.FTZ R38, R0, R62 ;  /* 0x0000003e00267220 */ /* 0x000fe20000410000 */
[----:B------:R-:W-:-:S02]  /*6000*/  @!P1 VIADD R54, R54, 0x22840 ;  /* 0x0002284036369836 */ /* 0x000fc40000000000 */
[----:B------:R-:W-:Y:S01]  /*6010*/  FMUL.FTZ R166, R0, R28 ;  /* 0x0000001c00a67220 */ /* 0x000fe20000410000 */
[----:B------:R-:W-:Y:S01]  /*6020*/  IADD3 R62, -R170, 0x1, RZ ;  /* 0x00000001aa3e7810 */ /* 0x000fe20007ffe1ff */
[C---:B------:R-:W-:Y:S01]  /*6030*/  FMUL.FTZ R167, R0.reuse, R29 ;  /* 0x0000001d00a77220 */ /* 0x040fe20000410000 */
[C---:B------:R-:W-:Y:S01]  /*6040*/  FMUL.FTZ R28, R0.reuse, R47 ;  /* 0x0000002f001c7220 */ /* 0x040fe20000410000 */
[----:B------:R-:W-:Y:S01]  /*6050*/  @!P1 PRMT R55, RZ, 0x654, R54 ;  /* 0x00000654ff379816 */ /* 0x000fe20000000036 */
[C---:B------:R-:W-:Y:S01]  /*6060*/  FMUL.FTZ R29, R0.reuse, R46 ;  /* 0x0000002e001d7220 */ /* 0x040fe20000410000 */
[C---:B------:R-:W-:Y:S01]  /*6070*/  FMUL.FTZ R47, R0.reuse, R48 ;  /* 0x00000030002f7220 */ /* 0x040fe20000410000 */
[C---:B------:R-:W-:Y:S01]  /*6080*/  FMUL.FTZ R46, R0.reuse, R75 ;  /* 0x0000004b002e7220 */ /* 0x040fe20000410000 */
[----:B------:R-:W-:Y:S01]  /*6090*/  FMUL.FTZ R48, R0, R78 ;  /* 0x0000004e00307220 */ /* 0x000fe20000410000 */
        /* <DEDUP_REMOVED lines=21> */
[----:B------:R-:W5:Y:S01]  /*61f0*/  SHFL.IDX PT, R66, R69, RZ, 0x1c1f ;  /* 0x001c1fff45427589 */ /* 0x000f6200000e0000 */
[C---:B------:R-:W-:Y:S01]  /*6200*/  FMUL.FTZ R162, R0.reuse, R41 ;  /* 0x0000002900a27220 */ /* 0x040fe20000410000 */
[----:B------:R-:W-:Y:S01]  /*6210*/  QGMMA.64x128x32.F32.E4M3.E4M3 R88, R156, gdesc[UR12], R88, gsb0 ;  /* 0x01e0000c9c587df3 */ /* 0x000fe20008000858 */
[C---:B------:R-:W-:Y:S01]  /*6220*/  FMUL.FTZ R163, R0.reuse, R49 ;  /* 0x0000003100a37220 */ /* 0x040fe20000410000 */
[C---:B------:R-:W-:Y:S01]  /*6230*/  FMUL.FTZ R37, R0.reuse, R63 ;  /* 0x0000003f00257220 */ /* 0x040fe20000410000 */
[C---:B------:R-:W-:Y:S01]  /*6240*/  FMUL.FTZ R41, R0.reuse, R71 ;  /* 0x0000004700297220 */ /* 0x040fe20000410000 */
[----:B------:R-:W-:Y:S01]  /*6250*/  FMUL.FTZ R49, R0, R79 ;  /* 0x0000004f00317220 */ /* 0x000fe20000410000 */
[----:B------:R-:W-:Y:S01]  /*6260*/  IMAD R63, R3, -0x2, R62 ;  /* 0xfffffffe033f7824 */ /* 0x000fe200078e023e */
[----:B------:R-:W0:Y:S03]  /*6270*/  MUFU.TANH R160, R160 ;  /* 0x000000a000a07308 */ /* 0x000e260000002400 */
[----:B------:R-:W-:-:S04]  /*6280*/  IMAD R62, R16, UR33, R63 ;  /* 0x00000021103e7c24 */ /* 0x000fc8000f8e023f */
[----:B-1----:R-:W-:Y:S01]  /*6290*/  IMAD.IADD R62, R62, 0x1, -R13 ;  /* 0x000000013e3e7824 */ /* 0x002fe200078e0a0d */
[----:B------:R-:W1:Y:S08]  /*62a0*/  MUFU.TANH R161, R161 ;  /* 0x000000a100a17308 */ /* 0x000e700000002400 */
        /* <DEDUP_REMOVED lines=16> */
[----:B------:R-:W-:-:S05]  /*63b0*/  WARPGROUP.ARRIVE ;  /* 0x00000000000079c5 */ /* 0x000fca0000000000 */
[----:B------:R-:W0:Y:S01]  /*63c0*/  MUFU.TANH R41, R41 ;  /* 0x0000002900297308 */ /* 0x000e220000002400 */
[----:B------:R-:W-:Y:S07]  /*63d0*/  QGMMA.64x128x32.F32.E4M3.E4M3 R88, R152, gdesc[UR8], R88, gsb0 ;  /* 0x01e0000898587df3 */ /* 0x000fee0008000858 */
        /* <DEDUP_REMOVED lines=14> */
[----:B------:R5:W0:Y:S01]  /*64c0*/  MUFU.TANH R159, R73 ;  /* 0x00000049009f7308 */ /* 0x000a220000002400 */
[----:B------:R-:W-:-:S02]  /*64d0*/  WARPGROUP.DEPBAR.LE gsb0, 0x0 ;  /* 0x00008000000079c5 */ /* 0x000fc40000010000 */
[----:B------:R0:W-:Y:S06]  /*64e0*/  BAR.ARV R59, 0x100 ;  /* 0x0004003b0000751d */ /* 0x0001ec0000002000 */
[----:B------:R2:W-:Y:S01]  /*64f0*/  @!P1 SYNCS.ARRIVE.TRANS64.RED.A1T0 RZ, [R55+URZ], RZ ;  /* 0x000000ff37ff99a7 */ /* 0x0005e2000810043f */
[----:B------:R-:W-:-:S04]  /*6500*/  VIADD R153, R62, UR7 ;  /* 0x000000073e997c36 */ /* 0x000fc80008000000 */
[----:B-----5:R-:W-:Y:S02]  /*6510*/  IMAD.IADD R73, R153, 0x1, R66 ;  /* 0x0000000199497824 */ /* 0x020fe400078e0242 */
[----:B--2---:R-:W-:Y:S01]  /*6520*/  FMUL.FTZ R55, R0, R87 ;  /* 0x0000005700377220 */ /* 0x004fe20000410000 */
[----:B------:R-:W-:-:S04]  /*6530*/  VIADD R87, R62, UR34 ;  /* 0x000000223e577c36 */ /* 0x000fc80008000000 */
[----:B------:R-:W-:Y:S01]  /*6540*/  IMAD.IADD R71, R87, 0x1, R66 ;  /* 0x0000000157477824 */ /* 0x000fe200078e0242 */
[----:B------:R-:W2:Y:S01]  /*6550*/  MUFU.TANH R55, R55 ;  /* 0x0000003700377308 */ /* 0x000ea20000002400 */
[----:B01-34-:R-:W-:Y:S05]  /*6560*/  @!P3 BRA `(.L_x_903) ;  /* 0x00000000005cb947 */ /* 0x01bfea0003800000 */
[----:B------:R-:W-:Y:S01]  /*6570*/  IMAD R62, R16, UR33, R66 ;  /* 0x00000021103e7c24 */ /* 0x000fe2000f8e0242 */
[----:B------:R-:W-:Y:S03]  /*6580*/  BSSY B0, `(.L_x_904) ;  /* 0x0000011000007945 */ /* 0x000fe60003800000 */
[----:B------:R-:W-:-:S05]  /*6590*/  IMAD.IADD R59, R62, 0x1, -R13 ;  /* 0x000000013e3b7824 */ /* 0x000fca00078e0a0d */
[----:B------:R-:W-:-:S13]  /*65a0*/  ISETP.GT.AND P4, PT, R59, -0x1, PT ;  /* 0xffffffff3b00780c */ /* 0x000fda0003f84270 */
[----:B------:R-:W-:Y:S05]  /*65b0*/  @P4 BRA `(.L_x_905) ;  /* 0x0000000000204947 */ /* 0x000fea0003800000 */
[----:B------:R-:W-:Y:S01]  /*65c0*/  IMAD.U32 R66, RZ, RZ, UR35 ;  /* 0x00000023ff427e24 */ /* 0x000fe2000f8e00ff */
[----:B------:R-:W-:-:S04]  /*65d0*/  LOP3.LUT R59, RZ, R59, RZ, 0x33, !PT ;  /* 0x0000003bff3b7212 */ /* 0x000fc800078e33ff */
[----:B------:R-:W-:-:S13]  /*65e0*/  ISETP.NE.AND P4, PT, R66, 0x1, PT ;  /* 0x000000014200780c */ /* 0x000fda0003f85270 */
[----:B------:R-:W0:Y:S02]  /*65f0*/  @P4 LDC.64 R62, c[0x0][0x9e8] ;  /* 0x00027a00ff3e4b82 */ /* 0x000e240000000a00 */
[----:B0-----:R-:W-:-:S05]  /*6600*/  @P4 IMAD.HI.U32 R62, R59, R62, RZ ;  /* 0x0000003e3b3e4227 */ /* 0x001fca00078e00ff */
[----:B------:R-:W-:-:S04]  /*6610*/  @P4 SHF.R.U32.HI R59, RZ, R63, R62 ;  /* 0x0000003fff3b4219 */ /* 0x000fc8000001163e */
[----:B------:R-:W-:Y:S01]  /*6620*/  LOP3.LUT R59, RZ, R59, RZ, 0x33, !PT ;  /* 0x0000003bff3b7212 */ /* 0x000fe200078e33ff */
[----:B------:R-:W-:Y:S06]  /*6630*/  BRA `(.L_x_906) ;  /* 0x0000000000147947 */ /* 0x000fec0003800000 */
.L_x_905:
[----:B------:R-:W-:-:S05]  /*6640*/  IMAD.U32 R66, RZ, RZ, UR35 ;  /* 0x00000023ff427e24 */ /* 0x000fca000f8e00ff */
[----:B------:R-:W-:-:S13]  /*6650*/  ISETP.NE.AND P4, PT, R66, 0x1, PT ;  /* 0x000000014200780c */ /* 0x000fda0003f85270 */
[----:B------:R-:W0:Y:S02]  /*6660*/  @P4 LDC.64 R62, c[0x0][0x9e8] ;  /* 0x00027a00ff3e4b82 */ /* 0x000e240000000a00 */
[----:B0-----:R-:W-:-:S05]  /*6670*/  @P4 IMAD.HI.U32 R62, R59, R62, RZ ;  /* 0x0000003e3b3e4227 */ /* 0x001fca00078e00ff */
[----:B------:R-:W-:-:S07]  /*6680*/  @P4 SHF.R.U32.HI R59, RZ, R63, R62 ;  /* 0x0000003fff3b4219 */ /* 0x000fce000001163e */
.L_x_906:
[----:B------:R-:W-:Y:S05]  /*6690*/  BSYNC B0 ;  /* 0x0000000000007941 */ /* 0x000fea0003800000 */
.L_x_904:
[----:B------:R-:W-:-:S04]  /*66a0*/  IMAD R62, R59, R66, -R170 ;  /* 0x000000423b3e7224 */ /* 0x000fc800078e0aaa */
[----:B------:R-:W-:-:S05]  /*66b0*/  IMAD R62, R3, -0x2, R62 ;  /* 0xfffffffe033e7824 */ /* 0x000fca00078e023e */
[----:B------:R-:W-:Y:S02]  /*66c0*/  VIADDMNMX R71, R62, R66, R71, PT ;  /* 0x000000423e477246 */ /* 0x000fe40003800147 */
[----:B------:R-:W-:-:S07]  /*66d0*/  VIMNMX R73, R73, R62, !PT ;  /* 0x0000003e49497248 */ /* 0x000fce0007fe0100 */
.L_x_903:
[----:B------:R-:W-:-:S04]  /*66e0*/  ISETP.GT.AND P4, PT, R9, -0x1, PT ;  /* 0xffffffff0900780c */ /* 0x000fc80003f84270 */
[C---:B------:R-:W-:Y:S02]  /*66f0*/  ISETP.GT.AND P6, PT, R73.reuse, RZ, P4 ;  /* 0x000000ff4900720c */ /* 0x040fe400027c4270 */
[----:B------:R-:W-:Y:S02]  /*6700*/  ISETP.GT.AND P5, PT, R73, 0x1, P4 ;  /* 0x000000014900780c */ /* 0x000fe400027a4270 */
[C---:B------:R-:W-:Y:S02]  /*6710*/  ISETP.LT.OR P6, PT, R71.reuse, 0x1, P6 ;  /* 0x000000014700780c */ /* 0x040fe400037c1670 */
[----:B------:R-:W-:Y:S02]  /*6720*/  ISETP.LT.OR P5, PT, R71, 0x2, P5 ;  /* 0x000000024700780c */ /* 0x000fe40002fa1670 */
[----:B------:R-:W-:Y:S02]  /*6730*/  FSEL R59, R164, -INF , !P6 ;  /* 0xff800000a43b7808 */ /* 0x000fe40007000000 */
[----:B------:R-:W-:-:S02]  /*6740*/  FSEL R196, R165, -INF , !P5 ;  /* 0xff800000a5c47808 */ /* 0x000fc40006800000 */
[C---:B------:R-:W-:Y:S02]  /*6750*/  ISETP.GT.AND P6, PT, R73.reuse, 0x8, P4 ;  /* 0x000000084900780c */ /* 0x040fe400027c4270 */
        /* <DEDUP_REMOVED lines=17> */
[C---:B------:R-:W-:Y:S01]  /*6870*/  ISETP.GT.AND P6, PT, R73.reuse, 0x20, P4 ;  /* 0x000000204900780c */ /* 0x040fe200027c4270 */
[----:B------:R-:W0:Y:S01]  /*6880*/  SHFL.IDX PT, R160, R69, 0x1, 0x1c1f ;  /* 0x003c1f0045a07f89 */ /* 0x000e2200000e0000 */
        /* <DEDUP_REMOVED lines=11> */
[----:B------:R-:W-:Y:S01]  /*6940*/  ISETP.GT.AND P6, PT, R73, 0x30, P4 ;  /* 0x000000304900780c */ /* 0x000fe200027c4270 */
[--C-:B0-----:R-:W-:Y:S01]  /*6950*/  IMAD.IADD R45, R87, 0x1, R160.reuse ;  /* 0x00000001572d7824 */ /* 0x101fe200078e02a0 */
[----:B------:R-:W-:Y:S02]  /*6960*/  ISETP.GT.AND P5, PT, R73, 0x31, P4 ;  /* 0x000000314900780c */ /* 0x000fe400027a4270 */
[C---:B------:R-:W-:Y:S02]  /*6970*/  ISETP.LT.OR P6, PT, R71.reuse, 0x31, P6 ;  /* 0x000000314700780c */ /* 0x040fe400037c1670 */
[----:B------:R-:W-:Y:S02]  /*6980*/  ISETP.LT.OR P5, PT, R71, 0x32, P5 ;  /* 0x000000324700780c */ /* 0x000fe40002fa1670 */
[----:B------:R-:W-:Y:S01]  /*6990*/  FSEL R152, R47, -INF , !P6 ;  /* 0xff8000002f987808 */ /* 0x000fe20007000000 */
[----:B------:R-:W-:Y:S01]  /*69a0*/  IMAD.IADD R47, R153, 0x1, R160 ;  /* 0x00000001992f7824 */ /* 0x000fe200078e02a0 */
        /* <DEDUP_REMOVED lines=54> */
[----:B------:R-:W-:Y:S01]  /*6d10*/  FSEL R34, R85, -INF , !P5 ;  /* 0xff80000055227808 */ /* 0x000fe20006800000 */
[----:B------:R-:W-:Y:S08]  /*6d20*/  @!P3 BRA `(.L_x_907) ;  /* 0x00000000005cb947 */ /* 0x000ff00003800000 */
        /* <DEDUP_REMOVED lines=13> */
.L_x_909:
[----:B------:R-:W-:-:S05]  /*6e00*/  IMAD.U32 R57, RZ, RZ, UR35 ;  /* 0x00000023ff397e24 */ /* 0x000fca000f8e00ff */
[----:B------:R-:W-:-:S13]  /*6e10*/  ISETP.NE.AND P5, PT, R57, 0x1, PT ;  /* 0x000000013900780c */ /* 0x000fda0003fa5270 */
[----:B------:R-:W0:Y:S02]  /*6e20*/  @P5 LDC.64 R160, c[0x0][0x9e8] ;  /* 0x00027a00ffa05b82 */ /* 0x000e240000000a00 */
[----:B0-----:R-:W-:-:S05]  /*6e30*/  @P5 IMAD.HI.U32 R160, R53, R160, RZ ;  /* 0x000000a035a05227 */ /* 0x001fca00078e00ff */
[----:B------:R-:W-:-:S07]  /*6e40*/  @P5 SHF.R.U32.HI R53, RZ, R161, R160 ;  /* 0x000000a1ff355219 */ /* 0x000fce00000116a0 */
.L_x_910:
[----:B------:R-:W-:Y:S05]  /*6e50*/  BSYNC B0 ;  /* 0x0000000000007941 */ /* 0x000fea0003800000 */
.L_x_908:
[----:B------:R-:W-:-:S04]  /*6e60*/  IMAD R160, R53, R57, -R170 ;  /* 0x0000003935a07224 */ /* 0x000fc800078e0aaa */
[----:B------:R-:W-:-:S05]  /*6e70*/  IMAD R160, R3, -0x2, R160 ;  /* 0xfffffffe03a07824 */ /* 0x000fca00078e02a0 */
[----:B------:R-:W-:Y:S02]  /*6e80*/  VIADDMNMX R45, R160, R57, R45, PT ;  /* 0x00000039a02d7246 */ /* 0x000fe4000380012d */
[----:B------:R-:W-:-:S07]  /*6e90*/  VIMNMX R47, R47, R160, !PT ;  /* 0x000000a02f2f7248 */ /* 0x000fce0007fe0100 */
.L_x_907:
[----:B------:R-:W-:Y:S02]  /*6ea0*/  FMNMX.FTZ R53, R59, R10, !PT ;  /* 0x0000000a3b357209 */ /* 0x000fe40007810000 */
[----:B------:R-:W-:Y:S02]  /*6eb0*/  ISETP.GT.AND P5, PT, R47, 0x8, P4 ;  /* 0x000000082f00780c */ /* 0x000fe400027a4270 */
[----:B------:R-:W-:Y:S02]  /*6ec0*/  FMNMX.FTZ R53, R196, R53, !PT ;  /* 0x00000035c4357209 */ /* 0x000fe40007810000 */
[----:B------:R-:W-:Y:S02]  /*6ed0*/  ISETP.LT.OR P5, PT, R45, 0x9, P5 ;  /* 0x000000092d00780c */ /* 0x000fe40002fa1670 */
[----:B------:R-:W-:Y:S02]  /*6ee0*/  FMNMX.FTZ R53, R194, R53, !PT ;  /* 0x00000035c2357209 */ /* 0x000fe40007810000 */
[----:B------:R-:W-:-:S02]  /*6ef0*/  FSEL R164, R20, -INF , !P5 ;  /* 0xff80000014a47808 */ /* 0x000fc40006800000 */
[----:B------:R-:W-:Y:S02]  /*6f00*/  FMNMX.FTZ R53, R192, R53, !PT ;  /* 0x00000035c0357209 */ /* 0x000fe40007810000 */
[----:B------:R-:W-:Y:S02]  /*6f10*/  ISETP.GT.AND P5, PT, R47, 0x10, P4 ;  /* 0x000000102f00780c */ /* 0x000fe400027a4270 */
[----:B------:R-:W-:Y:S02]  /*6f20*/  FMNMX.FTZ R53, R188, R53, !PT ;  /* 0x00000035bc357209 */ /* 0x000fe40007810000 */
[----:B------:R-:W-:Y:S02]  /*6f30*/  ISETP.LT.OR P5, PT, R45, 0x11, P5 ;  /* 0x000000112d00780c */ /* 0x000fe40002fa1670 */
[----:B------:R-:W-:Y:S02]  /*6f40*/  FMNMX.FTZ R53, R190, R53, !PT ;  /* 0x00000035be357209 */ /* 0x000fe40007810000 */
[----:B------:R-:W-:-:S02]  /*6f50*/  ISETP.GT.AND P6, PT, R47, 0x1, P4 ;  /* 0x000000012f00780c */ /* 0x000fc400027c4270 */
[----:B------:R-:W-:Y:S02]  /*6f60*/  FMNMX.FTZ R53, R186, R53, !PT ;  /* 0x00000035ba357209 */ /* 0x000fe40007810000 */
[----:B------:R-:W-:Y:S02]  /*6f70*/  FSEL R168, R22, -INF , !P5 ;  /* 0xff80000016a87808 */ /* 0x000fe40006800000 */
[----:B------:R-:W-:Y:S02]  /*6f80*/  FMNMX.FTZ R53, R184, R53, !PT ;  /* 0x00000035b8357209 */ /* 0x000fe40007810000 */
[----:B------:R-:W-:Y:S02]  /*6f90*/  ISETP.GT.AND P5, PT, R47, 0x18, P4 ;  /* 0x000000182f00780c */ /* 0x000fe400027a4270 */
[----:B------:R-:W-:Y:S02]  /*6fa0*/  FMNMX.FTZ R53, R158, R53, !PT ;  /* 0x000000359e357209 */ /* 0x000fe40007810000 */
[----:B------:R-:W-:-:S02]  /*6fb0*/  ISETP.LT.OR P6, PT, R45, 0x2, P6 ;  /* 0x000000022d00780c */ /* 0x000fc400037c1670 */
[----:B------:R-:W-:Y:S02]  /*6fc0*/  FMNMX.FTZ R53, R162, R53, !PT ;  /* 0x00000035a2357209 */ /* 0x000fe40007810000 */
[----:B------:R-:W-:Y:S02]  /*6fd0*/  ISETP.LT.OR P5, PT, R45, 0x19, P5 ;  /* 0x000000192d00780c */ /* 0x000fe40002fa1670 */
[----:B------:R-:W-:Y:S02]  /*6fe0*/  FMNMX.FTZ R53, R156, R53, !PT ;  /* 0x000000359c357209 */ /* 0x000fe40007810000 */
[----:B------:R-:W-:Y:S02]  /*6ff0*/  FSEL R160, R15, -INF , !P6 ;  /* 0xff8000000fa07808 */ /* 0x000fe40007000000 */
[----:B------:R-:W-:Y:S01]  /*7000*/  FMNMX.FTZ R53, R154, R53, !PT ;  /* 0x000000359a357209 */ /* 0x000fe20007810000 */
[----:B------:R-:W0:Y:S01]  /*7010*/  LDC R15, c[0x0][0x988] ;  /* 0x00026200ff0f7b82 */ /* 0x000e220000000800 */
        /* <DEDUP_REMOVED lines=38> */
[----:B------:R-:W-:Y:S02]  /*7280*/  ISETP.LT.OR P5, PT, R45, 0x39, P5 ;  /* 0x000000392d00780c */ /* 0x000fe40002fa1670 */
[----:B------:R-:W-:Y:S02]  /*7290*/  FMNMX.FTZ R53, R34, R53, !PT ;  /* 0x0000003522357209 */ /* 0x000fe40007810000 */
[----:B------:R-:W-:Y:S02]  /*72a0*/  FSEL R32, R32, -INF , !P5 ;  /* 0xff80000020207808 */ /* 0x000fe40006800000 */
[----:B------:R-:W-:Y:S01]  /*72b0*/  ISETP.GT.AND P5, PT, R47, 0x40, P4 ;  /* 0x000000402f00780c */ /* 0x000fe200027a4270 */
[----:B------:R-:W1:Y:S03]  /*72c0*/  SHFL.BFLY PT, R174, R53, 0x2, 0x1f ;  /* 0x0c401f0035ae7f89 */ /* 0x000e6600000e0000 */
[----:B------:R-:W-:-:S04]  /*72d0*/  ISETP.LT.OR P5, PT, R45, 0x41, P5 ;  /* 0x000000412d00780c */ /* 0x000fc80002fa1670 */
[----:B------:R-:W-:Y:S02]  /*72e0*/  FSEL R36, R36, -INF , !P5 ;  /* 0xff80000024247808 */ /* 0x000fe40006800000 */
[----:B------:R-:W-:-:S04]  /*72f0*/  ISETP.GT.AND P5, PT, R47, 0x41, P4 ;  /* 0x000000412f00780c */ /* 0x000fc800027a4270 */
[----:B------:R-:W-:-:S04]  /*7300*/  ISETP.LT.OR P5, PT, R45, 0x42, P5 ;  /* 0x000000422d00780c */ /* 0x000fc80002fa1670 */
[----:B------:R-:W-:Y:S02]  /*7310*/  FSEL R182, R35, -INF , !P5 ;  /* 0xff80000023b67808 */ /* 0x000fe40006800000 */
[----:B------:R-:W-:-:S04]  /*7320*/  ISETP.GT.AND P5, PT, R47, 0x48, P4 ;  /* 0x000000482f00780c */ /* 0x000fc800027a4270 */
[----:B------:R-:W-:Y:S02]  /*7330*/  ISETP.LT.OR P5, PT, R45, 0x49, P5 ;  /* 0x000000492d00780c */ /* 0x000fe40002fa1670 */
[----:B-1----:R-:W-:Y:S02]  /*7340*/  FMNMX.FTZ R20, R53, R174, !PT ;  /* 0x000000ae35147209 */ /* 0x002fe40007810000 */
[----:B------:R-:W-:Y:S02]  /*7350*/  FSEL R174, R24, -INF , !P6 ;  /* 0xff80000018ae7808 */ /* 0x000fe40007000000 */
[----:B------:R-:W-:Y:S01]  /*7360*/  ISETP.GT.AND P6, PT, R47, 0x21, P4 ;  /* 0x000000212f00780c */ /* 0x000fe200027c4270 */
[----:B------:R-:W1:Y:S01]  /*7370*/  SHFL.BFLY PT, R21, R20, 0x1, 0x1f ;  /* 0x0c201f0014157f89 */ /* 0x000e6200000e0000 */
[----:B------:R-:W-:Y:S02]  /*7380*/  FSEL R38, R38, -INF , !P5 ;  /* 0xff80000026267808 */ /* 0x000fe40006800000 */
[----:B------:R-:W-:-:S02]  /*7390*/  ISETP.LT.OR P6, PT, R45, 0x22, P6 ;  /* 0x000000222d00780c */ /* 0x000fc400037c1670 */
[----:B------:R-:W-:Y:S02]  /*73a0*/  ISETP.GT.AND P5, PT, R47, RZ, P4 ;  /* 0x000000ff2f00720c */ /* 0x000fe400027a4270 */
[----:B------:R-:W-:Y:S02]  /*73b0*/  FSEL R176, R27, -INF , !P6 ;  /* 0xff8000001bb07808 */ /* 0x000fe40007000000 */
[----:B------:R-:W-:Y:S02]  /*73c0*/  ISETP.GT.AND P6, PT, R47, 0x29, P4 ;  /* 0x000000292f00780c */ /* 0x000fe400027c4270 */
[C---:B------:R-:W-:Y:S02]  /*73d0*/  ISETP.LT.OR P5, PT, R45.reuse, 0x1, P5 ;  /* 0x000000012d00780c */ /* 0x040fe40002fa1670 */
[----:B------:R-:W-:-:S04]  /*73e0*/  ISETP.LT.OR P6, PT, R45, 0x2a, P6 ;  /* 0x0000002a2d00780c */ /* 0x000fc800037c1670 */
[----:B------:R-:W-:Y:S02]  /*73f0*/  FSEL R28, R28, -INF , !P6 ;  /* 0xff8000001c1c7808 */ /* 0x000fe40007000000 */
[----:B------:R-:W-:-:S04]  /*7400*/  ISETP.GT.AND P6, PT, R47, 0x31, P4 ;  /* 0x000000312f00780c */ /* 0x000fc800027c4270 */
[----:B------:R-:W-:Y:S02]  /*7410*/  ISETP.LT.OR P6, PT, R45, 0x32, P6 ;  /* 0x000000322d00780c */ /* 0x000fe400037c1670 */
[----:B-1----:R-:W-:Y:S02]  /*7420*/  FMNMX.FTZ R20, R20, R21, !PT ;  /* 0x0000001514147209 */ /* 0x002fe40007810000 */
[----:B------:R-:W-:Y:S02]  /*7430*/  FSEL R180, R31, -INF , !P6 ;  /* 0xff8000001fb47808 */ /* 0x000fe40007000000 */
[----:B------:R-:W-:Y:S01]  /*7440*/  ISETP.GT.AND P6, PT, R47, 0x39, P4 ;  /* 0x000000392f00780c */ /* 0x000fe200027c4270 */
[----:B0-----:R-:W-:-:S03]  /*7450*/  FFMA.FTZ R31, R20, R15, -8 ;  /* 0xc1000000141f7423 */ /* 0x001fc6000001000f */
[----:B------:R-:W-:-:S04]  /*7460*/  ISETP.LT.OR P6, PT, R45, 0x3a, P6 ;  /* 0x0000003a2d00780c */ /* 0x000fc800037c1670 */
[----:B------:R-:W-:Y:S02]  /*7470*/  FSEL R24, R33, -INF , !P6 ;  /* 0xff80000021187808 */ /* 0x000fe40007000000 */
[----:B------:R-:W-:-:S04]  /*7480*/  FSETP.NEU.FTZ.AND P6, PT, R20, -INF , PT ;  /* 0xff8000001400780b */ /* 0x000fc80003fdd000 */
[----:B------:R-:W-:-:S05]  /*7490*/  FSEL R31, R31, RZ, P6 ;  /* 0x000000ff1f1f7208 */ /* 0x000fca0003000000 */
[-CC-:B------:R-:W-:Y:S01]  /*74a0*/  FFMA.FTZ R29, R192, R15.reuse, -R31.reuse ;  /* 0x0000000fc01d7223 */ /* 0x180fe2000001081f */
[----:B------:R-:W-:Y:S01]  /*74b0*/  FSEL R192, R14, -INF , !P5 ;  /* 0xff8000000ec07808 */ /* 0x000fe20006800000 */
[--C-:B------:R-:W-:Y:S01]  /*74c0*/  FFMA.FTZ R33, R188, R15, -R31.reuse ;  /* 0x0000000fbc217223 */ /* 0x100fe2000001081f */
[----:B------:R-:W-:Y:S01]  /*74d0*/  ISETP.GT.AND P5, PT, R47, 0x49, P4 ;  /* 0x000000492f00780c */ /* 0x000fe200027a4270 */
[----:B------:R0:W-:Y:S01]  /*74e0*/  MUFU.EX2 R14, R29 ;  /* 0x0000001d000e7308 */ /* 0x0001e20000000800 */
[----:B------:R-:W-:Y:S01]  /*74f0*/  FMNMX.FTZ R25, R192, R11, !PT ;  /* 0x0000000bc0197209 */ /* 0x000fe20007810000 */
[-CC-:B------:R-:W-:Y:S01]  /*7500*/  FFMA.FTZ R35, R190, R15.reuse, -R31.reuse ;  /* 0x0000000fbe237223 */ /* 0x180fe2000001081f */
[----:B------:R-:W-:Y:S01]  /*7510*/  ISETP.LT.OR P5, PT, R45, 0x4a, P5 ;  /* 0x0000004a2d00780c */ /* 0x000fe20002fa1670 */
[--C-:B------:R-:W-:Y:S01]  /*7520*/  FFMA.FTZ R152, R152, R15, -R31.reuse ;  /* 0x0000000f98987223 */ /* 0x100fe2000001081f */
[----:B------:R-:W-:Y:S01]  /*7530*/  FMNMX.FTZ R27, R160, R25, !PT ;  /* 0x00000019a01b7209 */ /* 0x000fe20007810000 */
[-CC-:B------:R-:W-:Y:S01]  /*7540*/  FFMA.FTZ R80, R80, R15.reuse, -R31.reuse ;  /* 0x0000000f50507223 */ /* 0x180fe2000001081f */
[----:B------:R-:W-:Y:S01]  /*7550*/  FSEL R188, R37, -INF , !P5 ;  /* 0xff80000025bc7808 */ /* 0x000fe20006800000 */
[--C-:B------:R-:W-:Y:S01]  /*7560*/  FFMA.FTZ R37, R186, R15, -R31.reuse ;  /* 0x0000000fba257223 */ /* 0x100fe2000001081f */
[----:B------:R-:W-:Y:S01]  /*7570*/  FMNMX.FTZ R27, R164, R27, !PT ;  /* 0x0000001ba41b7209 */ /* 0x000fe20007810000 */
[----:B------:R1:W-:Y:S01]  /*7580*/  MUFU.EX2 R25, R33 ;  /* 0x0000002100197308 */ /* 0x0003e20000000800 */
[----:B------:R-:W-:Y:S01]  /*7590*/  ISETP.GT.AND P5, PT, R47, 0x50, P4 ;  /* 0x000000502f00780c */ /* 0x000fe200027a4270 */
[--C-:B------:R-:W-:Y:S01]  /*75a0*/  FFMA.FTZ R70, R70, R15, -R31.reuse ;  /* 0x0000000f46467223 */ /* 0x100fe2000001081f */
[----:B------:R-:W-:Y:S01]  /*75b0*/  FMNMX.FTZ R27, R166, R27, !PT ;  /* 0x0000001ba61b7209 */ /* 0x000fe20007810000 */
[-CC-:B------:R-:W-:Y:S01]  /*75c0*/  FFMA.FTZ R22, R59, R15.reuse, -R31.reuse ;  /* 0x0000000f3b167223 */ /* 0x180fe2000001081f */
[----:B------:R-:W-:Y:S01]  /*75d0*/  ISETP.LT.OR P5, PT, R45, 0x51, P5 ;  /* 0x000000512d00780c */ /* 0x000fe20002fa1670 */
[--C-:B------:R-:W-:Y:S01]  /*75e0*/  FFMA.FTZ R21, R196, R15, -R31.reuse ;  /* 0x0000000fc4157223 */ /* 0x100fe2000001081f */
[----:B------:R-:W-:Y:S01]  /*75f0*/  FMNMX.FTZ R27, R168, R27, !PT ;  /* 0x0000001ba81b7209 */ /* 0x000fe20007810000 */
[--C-:B------:R-:W-:Y:S01]  /*7600*/  FFMA.FTZ R23, R194, R15, -R31.reuse ;  /* 0x0000000fc2177223 */ /* 0x100fe2000001081f */
[----:B------:R-:W-:Y:S01]  /*7610*/  FSEL R190, R40, -INF , !P5 ;  /* 0xff80000028be7808 */ /* 0x000fe20006800000 */
[----:B------:R-:W-:Y:S01]  /*7620*/  MUFU.EX2 R22, R22 ;  /* 0x0000001600167308 */ /* 0x000fe20000000800 */
[----:B0-----:R-:W-:Y:S01]  /*7630*/  FMNMX.FTZ R29, R170, R27, !PT ;  /* 0x0000001baa1d7209 */ /* 0x001fe20007810000 */
[-CC-:B------:R-:W-:Y:S01]  /*7640*/  FFMA.FTZ R184, R184, R15.reuse, -R31.reuse ;  /* 0x0000000fb8b87223 */ /* 0x180fe2000001081f */
[----:B------:R-:W-:Y:S01]  /*7650*/  ISETP.GT.AND P5, PT, R47, 0x51, P4 ;  /* 0x000000512f00780c */ /* 0x000fe200027a4270 */
[--C-:B------:R-:W-:Y:S01]  /*7660*/  FFMA.FTZ R162, R162, R15, -R31.reuse ;  /* 0x0000000fa2a27223 */ /* 0x100fe2000001081f */
[----:B------:R-:W-:Y:S01]  /*7670*/  FMNMX.FTZ R29, R172, R29, !PT ;  /* 0x0000001dac1d7209 */ /* 0x000fe20007810000 */
[--C-:B------:R-:W-:Y:S01]  /*7680*/  FFMA.FTZ R154, R154, R15, -R31.reuse ;  /* 0x0000000f9a9a7223 */ /* 0x100fe2000001081f */
[----:B------:R-:W-:Y:S01]  /*7690*/  ISETP.LT.OR P5, PT, R45, 0x52, P5 ;  /* 0x000000522d00780c */ /* 0x000fe20002fa1670 */
[----:B------:R0:W-:Y:S01]  /*76a0*/  MUFU.EX2 R40, R35 ;  /* 0x0000002300287308 */ /* 0x0001e20000000800 */
[----:B------:R-:W-:Y:S01]  /*76b0*/  FMNMX.FTZ R29, R174, R29, !PT ;  /* 0x0000001dae1d7209 */ /* 0x000fe20007810000 */
[-CC-:B------:R-:W-:Y:S01]  /*76c0*/  FFMA.FTZ R84, R84, R15.reuse, -R31.reuse ;  /* 0x0000000f54547223 */ /* 0x180fe2000001081f */
[----:B------:R-:W-:Y:S01]  /*76d0*/  FSEL R186, R39, -INF , !P5 ;  /* 0xff80000027ba7808 */ /* 0x000fe20006800000 */
[--C-:B------:R-:W-:Y:S01]  /*76e0*/  FFMA.FTZ R78, R78, R15, -R31.reuse ;  /* 0x0000000f4e4e7223 */ /* 0x100fe2000001081f */
[----:B------:R-:W-:Y:S01]  /*76f0*/  FMNMX.FTZ R29, R26, R29, !PT ;  /* 0x0000001d1a1d7209 */ /* 0x000fe20007810000 */
[--C-:B------:R-:W-:Y:S01]  /*7700*/  FFMA.FTZ R74, R74, R15, -R31.reuse ;  /* 0x0000000f4a4a7223 */ /* 0x100fe2000001081f */
[----:B------:R-:W-:Y:S01]  /*7710*/  ISETP.GT.AND P5, PT, R47, 0x58, P4 ;  /* 0x000000582f00780c */ /* 0x000fe200027a4270 */
[----:B------:R3:W-:Y:S01]  /*7720*/  MUFU.EX2 R27, R37 ;  /* 0x00000025001b7308 */ /* 0x0007e20000000800 */
[----:B-1----:R-:W-:Y:S01]  /*7730*/  FMNMX.FTZ R33, R176, R29, !PT ;  /* 0x0000001db0217209 */ /* 0x002fe20007810000 */
[-CC-:B0-----:R-:W-:Y:S01]  /*7740*/  FFMA.FTZ R35, R158, R15.reuse, -R31.reuse ;  /* 0x0000000f9e237223 */ /* 0x181fe2000001081f */
[----:B------:R-:W-:Y:S01]  /*7750*/  ISETP.LT.OR P5, PT, R45, 0x59, P5 ;  /* 0x000000592d00780c */ /* 0x000fe20002fa1670 */
[--C-:B------:R-:W-:Y:S01]  /*7760*/  FFMA.FTZ R60, R60, R15, -R31.reuse ;  /* 0x0000000f3c3c7223 */ /* 0x100fe2000001081f */
[----:B------:R-:W-:Y:S01]  /*7770*/  FMNMX.FTZ R33, R178, R33, !PT ;  /* 0x00000021b2217209 */ /* 0x000fe20007810000 */
[--C-:B------:R-:W-:Y:S01]  /*7780*/  FFMA.FTZ R58, R58, R15, -R31.reuse ;  /* 0x0000000f3a3a7223 */ /* 0x100fe2000001081f */
[----:B------:R-:W-:Y:S01]  /*7790*/  FSEL R42, R42, -INF , !P5 ;  /* 0xff8000002a2a7808 */ /* 0x000fe20006800000 */
[----:B------:R0:W-:Y:S01]  /*77a0*/  MUFU.EX2 R29, R35 ;  /* 0x00000023001d7308 */ /* 0x0001e20000000800 */
[----:B------:R-:W-:Y:S01]  /*77b0*/  FMNMX.FTZ R33, R28, R33, !PT ;  /* 0x000000211c217209 */ /* 0x000fe20007810000 */
[-CC-:B---3--:R-:W-:Y:S01]  /*77c0*/  FFMA.FTZ R37, R156, R15.reuse, -R31.reuse ;  /* 0x0000000f9c257223 */ /* 0x188fe2000001081f */
[----:B------:R-:W-:Y:S01]  /*77d0*/  ISETP.GT.AND P5, PT, R47, 0x59, P4 ;  /* 0x000000592f00780c */ /* 0x000fe200027a4270 */
[----:B------:R-:W-:Y:S01]  /*77e0*/  FFMA.FTZ R52, R52, R15, -R31 ;  /* 0x0000000f34347223 */ /* 0x000fe2000001081f */
[----:B------:R-:W-:-:S02]  /*77f0*/  FMNMX.FTZ R33, R30, R33, !PT ;  /* 0x000000211e217209 */ /* 0x000fc40007810000 */
[----:B------:R-:W-:Y:S01]  /*7800*/  ISETP.LT.OR P5, PT, R45, 0x5a, P5 ;  /* 0x0000005a2d00780c */ /* 0x000fe20002fa1670 */
[----:B------:R-:W-:Y:S01]  /*7810*/  MUFU.EX2 R21, R21 ;  /* 0x0000001500157308 */ /* 0x000fe20000000800 */
[----:B0-----:R-:W-:Y:S02]  /*7820*/  FMNMX.FTZ R35, R180, R33, !PT ;  /* 0x00000021b4237209 */ /* 0x001fe40007810000 */
[----:B------:R-:W-:Y:S02]  /*7830*/  FSEL R158, R41, -INF , !P5 ;  /* 0xff800000299e7808 */ /* 0x000fe40006800000 */
[----:B------:R-:W-:Y:S02]  /*7840*/  ISETP.GT.AND P5, PT, R47, 0x60, P4 ;  /* 0x000000602f00780c */ /* 0x000fe400027a4270 */
[----:B------:R-:W-:Y:S01]  /*7850*/  FMNMX.FTZ R35, R32, R35, !PT ;  /* 0x0000002320237209 */ /* 0x000fe20007810000 */
[----:B------:R0:W-:Y:S01]  /*7860*/  MUFU.EX2 R33, R37 ;  /* 0x0000002500217308 */ /* 0x0001e20000000800 */
[----:B------:R-:W-:-:S02]  /*7870*/  ISETP.LT.OR P5, PT, R45, 0x61, P5 ;  /* 0x000000612d00780c */ /* 0x000fc40002fa1670 */
[----:B------:R-:W-:Y:S02]  /*7880*/  FMNMX.FTZ R35, R24, R35, !PT ;  /* 0x0000002318237209 */ /* 0x000fe40007810000 */
[----:B------:R-:W-:Y:S01]  /*7890*/  FSEL R156, R43, -INF , !P5 ;  /* 0xff8000002b9c7808 */ /* 0x000fe20006800000 */
[----:B------:R-:W-:Y:S01]  /*78a0*/  FFMA.FTZ R43, R86, R15, -R31 ;  /* 0x0000000f562b7223 */ /* 0x000fe2000001081f */
[----:B------:R-:W-:Y:S01]  /*78b0*/  ISETP.GT.AND P5, PT, R47, 0x61, P4 ;  /* 0x000000612f00780c */ /* 0x000fe200027a4270 */
[----:B------:R-:W-:Y:S01]  /*78c0*/  MUFU.EX2 R23, R23 ;  /* 0x0000001700177308 */ /* 0x000fe20000000800 */
[----:B------:R-:W-:Y:S02]  /*78d0*/  FMNMX.FTZ R35, R36, R35, !PT ;  /* 0x0000002324237209 */ /* 0x000fe40007810000 */
[----:B------:R-:W-:Y:S02]  /*78e0*/  ISETP.LT.OR P5, PT, R45, 0x62, P5 ;  /* 0x000000622d00780c */ /* 0x000fe40002fa1670 */
[----:B0-----:R-:W-:-:S02]  /*78f0*/  FMNMX.FTZ R37, R182, R35, !PT ;  /* 0x00000023b6257209 */ /* 0x001fc40007810000 */
[----:B------:R-:W-:Y:S01]  /*7900*/  FSEL R46, R46, -INF , !P5 ;  /* 0xff8000002e2e7808 */ /* 0x000fe20006800000 */
[----:B------:R0:W-:Y:S01]  /*7910*/  MUFU.EX2 R35, R152 ;  /* 0x0000009800237308 */ /* 0x0001e20000000800 */
[----:B------:R-:W-:Y:S02]  /*7920*/  ISETP.GT.AND P5, PT, R47, 0x68, P4 ;  /* 0x000000682f00780c */ /* 0x000fe400027a4270 */
[----:B------:R-:W-:Y:S02]  /*7930*/  FMNMX.FTZ R37, R38, R37, !PT ;  /* 0x0000002526257209 */ /* 0x000fe40007810000 */
[----:B------:R-:W-:Y:S02]  /*7940*/  ISETP.LT.OR P5, PT, R45, 0x69, P5 ;  /* 0x000000692d00780c */ /* 0x000fe40002fa1670 */
[----:B------:R-:W-:Y:S01]  /*7950*/  FMNMX.FTZ R37, R188, R37, !PT ;  /* 0x00000025bc257209 */ /* 0x000fe20007810000 */
[----:B------:R-:W-:Y:S01]  /*7960*/  MUFU.EX2 R184, R184 ;  /* 0x000000b800b87308 */ /* 0x000fe20000000800 */
[----:B------:R-:W-:Y:S01]  /*7970*/  FSEL R48, R48, -INF , !P5 ;  /* 0xff80000030307808 */ /* 0x000fe20006800000 */
[----:B0-----:R-:W-:Y:S01]  /*7980*/  FFMA.FTZ R152, R82, R15, -R31 ;  /* 0x0000000f52987223 */ /* 0x001fe2000001081f */
[----:B------:R-:W-:-:S02]  /*7990*/  FMNMX.FTZ R37, R190, R37, !PT ;  /* 0x00000025be257209 */ /* 0x000fc40007810000 */
[----:B------:R-:W-:Y:S02]  /*79a0*/  ISETP.GT.AND P5, PT, R47, 0x69, P4 ;  /* 0x000000692f00780c */ /* 0x000fe400027a4270 */
[----:B------:R-:W-:Y:S01]  /*79b0*/  FMNMX.FTZ R39, R186, R37, !PT ;  /* 0x00000025ba277209 */ /* 0x000fe20007810000 */
[----:B------:R-:W-:Y:S01]  /*79c0*/  MUFU.EX2 R162, R162 ;  /* 0x000000a200a27308 */ /* 0x000fe20000000800 */
[----:B------:R-:W-:Y:S02]  /*79d0*/  ISETP.LT.OR P5, PT, R45, 0x6a, P5 ;  /* 0x0000006a2d00780c */ /* 0x000fe40002fa1670 */
[----:B------:R-:W-:Y:S02]  /*79e0*/  FMNMX.FTZ R39, R42, R39, !PT ;  /* 0x000000272a277209 */ /* 0x000fe40007810000 */
[----:B------:R-:W-:Y:S02]  /*79f0*/  FSEL R86, R49, -INF , !P5 ;  /* 0xff80000031567808 */ /* 0x000fe40006800000 */
[----:B------:R-:W-:Y:S01]  /*7a00*/  ISETP.GT.AND P5, PT, R47, 0x70, P4 ;  /* 0x000000702f00780c */ /* 0x000fe200027a4270 */
[----:B------:R0:W-:Y:S01]  /*7a10*/  MUFU.EX2 R37, R43 ;  /* 0x0000002b00257308 */ /* 0x0001e20000000800 */
[----:B------:R-:W-:-:S02]  /*7a20*/  FMNMX.FTZ R39, R158, R39, !PT ;  /* 0x000000279e277209 */ /* 0x000fc40007810000 */
[----:B------:R-:W-:Y:S02]  /*7a30*/  ISETP.LT.OR P5, PT, R45, 0x71, P5 ;  /* 0x000000712d00780c */ /* 0x000fe40002fa1670 */
[----:B------:R-:W-:Y:S02]  /*7a40*/  FMNMX.FTZ R39, R156, R39, !PT ;  /* 0x000000279c277209 */ /* 0x000fe40007810000 */
[----:B------:R-:W-:Y:S01]  /*7a50*/  FSEL R82, R51, -INF , !P5 ;  /* 0xff80000033527808 */ /* 0x000fe20006800000 */
[----:B------:R-:W-:-:S01]  /*7a60*/  FFMA.FTZ R51, R56, R15, -R31 ;  /* 0x0000000f38337223 */ /* 0x000fc2000001081f */
[----:B------:R-:W-:Y:S01]  /*7a70*/  ISETP.GT.AND P5, PT, R47, 0x71, P4 ;  /* 0x000000712f00780c */ /* 0x000fe200027a4270 */
[----:B------:R-:W-:-:S01]  /*7a80*/  FFMA.FTZ R56, R44, R15, -R31 ;  /* 0x0000000f2c387223 */ /* 0x000fc2000001081f */
[----:B------:R-:W-:Y:S01]  /*7a90*/  FMNMX.FTZ R41, R46, R39, !PT ;  /* 0x000000272e297209 */ /* 0x000fe20007810000 */
[----:B------:R-:W-:Y:S01]  /*7aa0*/  MUFU.EX2 R154, R154 ;  /* 0x0000009a009a7308 */ /* 0x000fe20000000800 */
[----:B------:R-:W-:-:S02]  /*7ab0*/  ISETP.LT.OR P5, PT, R45, 0x72, P5 ;  /* 0x000000722d00780c */ /* 0x000fc40002fa1670 */
[----:B------:R-:W-:Y:S02]  /*7ac0*/  FMNMX.FTZ R41, R48, R41, !PT ;  /* 0x0000002930297209 */ /* 0x000fe40007810000 */
[----:B------:R-:W-:Y:S02]  /*7ad0*/  FSEL R50, R50, -INF , !P5 ;  /* 0xff80000032327808 */ /* 0x000fe40006800000 */
[C---:B------:R-:W-:Y:S01]  /*7ae0*/  ISETP.GT.AND P5, PT, R47.reuse, 0x78, P4 ;  /* 0x000000782f00780c */ /* 0x040fe200027a4270 */
[----:B------:R1:W-:Y:S01]  /*7af0*/  MUFU.EX2 R39, R80 ;  /* 0x0000005000277308 */ /* 0x0003e20000000800 */
[----:B------:R-:W-:Y:S02]  /*7b00*/  FMNMX.FTZ R41, R86, R41, !PT ;  /* 0x0000002956297209 */ /* 0x000fe40007810000 */
[----:B------:R-:W-:Y:S01]  /*7b10*/  ISETP.GT.AND P4, PT, R47, 0x79, P4 ;  /* 0x000000792f00780c */ /* 0x000fe20002784270 */
[----:B------:R-:W-:-:S01]  /*7b20*/  FFMA.FTZ R47, R64, R15, -R31 ;  /* 0x0000000f402f7223 */ /* 0x000fc2000001081f */
[----:B------:R-:W-:-:S02]  /*7b30*/  ISETP.LT.OR P5, PT, R45, 0x79, P5 ;  /* 0x000000792d00780c */ /* 0x000fc40002fa1670 */
[----:B------:R-:W-:Y:S01]  /*7b40*/  FMNMX.FTZ R41, R82, R41, !PT ;  /* 0x0000002952297209 */ /* 0x000fe20007810000 */
[----:B------:R-:W-:Y:S01]  /*7b50*/  MUFU.EX2 R84, R84 ;  /* 0x0000005400547308 */ /* 0x000fe20000000800 */
[----:B------:R-:W-:Y:S01]  /*7b60*/  ISETP.LT.OR P4, PT, R45, 0x7a, P4 ;  /* 0x0000007a2d00780c */ /* 0x000fe20002781670 */
[----:B------:R-:W-:Y:S01]  /*7b70*/  FFMA.FTZ R45, R76, R15, -R31 ;  /* 0x0000000f4c2d7223 */ /* 0x000fe2000001081f */
[----:B------:R-:W-:Y:S02]  /*7b80*/  FSEL R54, R54, -INF , !P5 ;  /* 0xff80000036367808 */ /* 0x000fe40006800000 */
[----:B0-----:R-:W-:Y:S02]  /*7b90*/  FMNMX.FTZ R43, R50, R41, !PT ;  /* 0x00000029322b7209 */ /* 0x001fe40007810000 */
[----:B--2---:R-:W-:Y:S01]  /*7ba0*/  FSEL R76, R55, -INF , !P4 ;  /* 0xff800000374c7808 */ /* 0x004fe20006000000 */
[----:B------:R-:W-:Y:S01]  /*7bb0*/  MUFU.EX2 R41, R45 ;  /* 0x0000002d00297308 */ /* 0x000fe20000000800 */
[----:B------:R-:W-:-:S02]  /*7bc0*/  FMNMX.FTZ R43, R54, R43, !PT ;  /* 0x0000002b362b7209 */ /* 0x000fc40007810000 */
[----:B------:R-:W-:Y:S02]  /*7bd0*/  FSEL R55, R20, RZ, P6 ;  /* 0x000000ff14377208 */ /* 0x000fe40003000000 */
[----:B------:R-:W-:Y:S01]  /*7be0*/  FMNMX.FTZ R49, R76, R43, !PT ;  /* 0x0000002b4c317209 */ /* 0x000fe20007810000 */
[-CC-:B------:R-:W-:Y:S01]  /*7bf0*/  FFMA.FTZ R43, R66, R15.reuse, -R31.reuse ;  /* 0x0000000f422b7223 */ /* 0x180fe2000001081f */
[----:B------:R-:W-:-:S01]  /*7c00*/  FFMA.FTZ R66, R68, R15, -R31 ;  /* 0x0000000f44427223 */ /* 0x000fc2000001081f */
[----:B------:R0:W-:Y:S01]  /*7c10*/  MUFU.EX2 R45, R70 ;  /* 0x00000046002d7308 */ /* 0x0001e20000000800 */
[----:B------:R-:W-:-:S01]  /*7c20*/  FADD.FTZ R10, -R55, R10 ;  /* 0x0000000a370a7221 */ /* 0x000fc20000010100 */
[----:B-1----:R-:W1:Y:S01]  /*7c30*/  SHFL.BFLY PT, R80, R49, 0x2, 0x1f ;  /* 0x0c401f0031507f89 */ /* 0x002e6200000e0000 */
[----:B------:R-:W-:-:S02]  /*7c40*/  FFMA.FTZ R68, R72, R15, -R31 ;  /* 0x0000000f48447223 */ /* 0x000fc4000001081f */
[----:B------:R-:W-:-:S03]  /*7c50*/  FMUL.FTZ R55, R10, R15 ;  /* 0x0000000f0a377220 */ /* 0x000fc60000410000 */
[----:B------:R-:W-:Y:S08]  /*7c60*/  MUFU.EX2 R152, R152 ;  /* 0x0000009800987308 */ /* 0x000ff00000000800 */
[----:B------:R-:W2:Y:S08]  /*7c70*/  MUFU.EX2 R55, R55 ;  /* 0x0000003700377308 */ /* 0x000eb00000000800 */
[----:B------:R-:W-:Y:S01]  /*7c80*/  MUFU.EX2 R78, R78 ;  /* 0x0000004e004e7308 */ /* 0x000fe20000000800 */
[----:B-1----:R-:W-:Y:S01]  /*7c90*/  FMNMX.FTZ R80, R49, R80, !PT ;  /* 0x0000005031507209 */ /* 0x002fe20007810000 */
[-CC-:B------:R-:W-:Y:S01]  /*7ca0*/  FFMA.FTZ R49, R62, R15.reuse, -R31.reuse ;  /* 0x0000000f3e317223 */ /* 0x180fe2000001081f */
[----:B------:R-:W-:-:S03]  /*7cb0*/  FFMA.FTZ R31, R34, R15, -R31 ;  /* 0x0000000f221f7223 */ /* 0x000fc6000001081f */
[----:B------:R-:W1:Y:S02]  /*7cc0*/  SHFL.BFLY PT, R53, R80, 0x1, 0x1f ;  /* 0x0c201f0050357f89 */ /* 0x000e6400000e0000 */
[----:B------:R-:W-:Y:S08]  /*7cd0*/  MUFU.EX2 R74, R74 ;  /* 0x0000004a004a7308 */ /* 0x000ff00000000800 */
[----:B------:R-:W-:Y:S08]  /*7ce0*/  MUFU.EX2 R43, R43 ;  /* 0x0000002b002b7308 */ /* 0x000ff00000000800 */
[----:B------:R-:W-:Y:S01]  /*7cf0*/  MUFU.EX2 R66, R66 ;  /* 0x0000004200427308 */ /* 0x000fe20000000800 */
[----:B-1----:R-:W-:-:S07]  /*7d00*/  FMNMX.FTZ R44, R80, R53, !PT ;  /* 0x00000035502c7209 */ /* 0x002fce0007810000 */
[----:B------:R-:W-:Y:S01]  /*7d10*/  MUFU.EX2 R68, R68 ;  /* 0x0000004400447308 */ /* 0x000fe20000000800 */
[C---:B------:R-:W-:Y:S01]  /*7d20*/  FSETP.NEU.FTZ.AND P4, PT, R44.reuse, -INF , PT ;  /* 0xff8000002c00780b */ /* 0x040fe20003f9d000 */
[----:B------:R-:W-:-:S03]  /*7d30*/  FFMA.FTZ R53, R44, R15, -8 ;  /* 0xc10000002c357423 */ /* 0x000fc6000001000f */
[----:B0-----:R-:W-:-:S03]  /*7d40*/  FSEL R70, R44, RZ, P4 ;  /* 0x000000ff2c467208 */ /* 0x001fc60002000000 */
[----:B------:R-:W-:Y:S01]  /*7d50*/  MUFU.EX2 R47, R47 ;  /* 0x0000002f002f7308 */ /* 0x000fe20000000800 */
[----:B------:R-:W-:Y:S01]  /*7d60*/  FSEL R53, R53, RZ, P4 ;  /* 0x000000ff35357208 */ /* 0x000fe20002000000 */
[----:B------:R-:W-:-:S04]  /*7d70*/  FADD.FTZ R70, -R70, R11 ;  /* 0x0000000b46467221 */ /* 0x000fc80000010100 */
[-CC-:B------:R-:W-:Y:S01]  /*7d80*/  FFMA.FTZ R72, R32, R15.reuse, -R53.reuse ;  /* 0x0000000f20487223 */ /* 0x180fe20000010835 */
[----:B------:R-:W-:-:S01]  /*7d90*/  FFMA.FTZ R57, R192, R15, -R53 ;  /* 0x0000000fc0397223 */ /* 0x000fc20000010835 */
[-C--:B------:R-:W-:Y:S01]  /*7da0*/  FMUL.FTZ R32, R70, R15.reuse ;  /* 0x0000000f46207220 */ /* 0x080fe20000410000 */
        /* <DEDUP_REMOVED lines=8> */
[----:B--2---:R-:W-:Y:S01]  /*7e30*/  FFMA.FTZ R36, R55, R5, R22 ;  /* 0x0000000537247223 */ /* 0x004fe20000010016 */
[----:B------:R-:W-:-:S01]  /*7e40*/  FFMA.FTZ R63, R172, R15, -R53 ;  /* 0x0000000fac3f7223 */ /* 0x000fc20000010835 */
[-CC-:B------:R-:W-:Y:S01]  /*7e50*/  FFMA.FTZ R64, R174, R15.reuse, -R53.reuse ;  /* 0x0000000fae407223 */ /* 0x180fe20000010835 */
[----:B------:R-:W-:-:S01]  /*7e60*/  FFMA.FTZ R26, R26, R15, -R53 ;  /* 0x0000000f1a1a7223 */ /* 0x000fc20000010835 */
[----:B------:R-:W0:Y:S01]  /*7e70*/  MUFU.EX2 R32, R32 ;  /* 0x0000002000207308 */ /* 0x000e220000000800 */
[----:B------:R-:W-:-:S01]  /*7e80*/  FADD.FTZ R36, R21, R36 ;  /* 0x0000002415247221 */ /* 0x000fc20000010000 */
[-CC-:B------:R-:W-:Y:S01]  /*7e90*/  FFMA.FTZ R65, R176, R15.reuse, -R53.reuse ;  /* 0x0000000fb0417223 */ /* 0x180fe20000010835 */
[----:B------:R-:W-:-:S01]  /*7ea0*/  FFMA.FTZ R67, R178, R15, -R53 ;  /* 0x0000000fb2437223 */ /* 0x000fc20000010835 */
[----:B------:R-:W-:Y:S01]  /*7eb0*/  FFMA.FTZ R28, R28, R15, -R53 ;  /* 0x0000000f1c1c7223 */ /* 0x000fe20000010835 */
[----:B------:R-:W-:-:S01]  /*7ec0*/  FADD.FTZ R73, R23, R36 ;  /* 0x0000002417497221 */ /* 0x000fc20000010000 */
        /* <DEDUP_REMOVED lines=19> */
[----:B-1----:R-:W-:-:S07]  /*8000*/  FADD.FTZ R5, R10, R5 ;  /* 0x000000050a057221 */ /* 0x002fce0000010000 */
[----:B------:R-:W1:Y:S01]  /*8010*/  MUFU.EX2 R61, R61 ;  /* 0x0000003d003d7308 */ /* 0x000e620000000800 */
[----:B--2---:R-:W-:-:S07]  /*8020*/  FADD.FTZ R4, R34, R5 ;  /* 0x0000000522047221 */ /* 0x004fce0000010000 */
[----:B------:R-:W2:Y:S01]  /*8030*/  MUFU.EX2 R62, R62 ;  /* 0x0000003e003e7308 */ /* 0x000ea20000000800 */
[----:B0-----:R-:W-:-:S07]  /*8040*/  FADD.FTZ R4, R59, R4 ;  /* 0x000000043b047221 */ /* 0x001fce0000010000 */
[----:B------:R-:W0:Y:S08]  /*8050*/  MUFU.EX2 R63, R63 ;  /* 0x0000003f003f7308 */ /* 0x000e300000000800 */
[----:B------:R3:W-:Y:S08]  /*8060*/  MUFU.EX2 R11, R72 ;  /* 0x00000048000b7308 */ /* 0x0007f00000000800 */
[----:B------:R-:W4:Y:S01]  /*8070*/  MUFU.EX2 R64, R64 ;  /* 0x0000004000407308 */ /* 0x000f220000000800 */
[----:B---3--:R-:W-:-:S01]  /*8080*/  FADD.FTZ R72, R14, R73 ;  /* 0x000000490e487221 */ /* 0x008fc20000010000 */
[----:B-1----:R-:W-:-:S03]  /*8090*/  FADD.FTZ R73, R61, R4 ;  /* 0x000000043d497221 */ /* 0x002fc60000010000 */
[----:B------:R-:W-:Y:S01]  /*80a0*/  FADD.FTZ R5, R25, R72 ;  /* 0x0000004819057221 */ /* 0x000fe20000010000 */
[----:B--2---:R-:W-:-:S01]  /*80b0*/  FADD.FTZ R72, R62, R73 ;  /* 0x000000493e487221 */ /* 0x004fc20000010000 */
[----:B------:R-:W-:Y:S01]  /*80c0*/  FFMA.FTZ R73, R186, R15, -R53 ;  /* 0x0000000fba497223 */ /* 0x000fe20000010835 */
[----:B------:R-:W1:Y:S01]  /*80d0*/  MUFU.EX2 R26, R26 ;  /* 0x0000001a001a7308 */ /* 0x000e620000000800 */
[----:B------:R-:W-:-:S01]  /*80e0*/  FADD.FTZ R4, R40, R5 ;  /* 0x0000000528047221 */ /* 0x000fc20000010000 */
[----:B0-----:R-:W-:Y:S01]  /*80f0*/  FADD.FTZ R77, R63, R72 ;  /* 0x000000483f4d7221 */ /* 0x001fe20000010000 */
[----:B------:R-:W-:-:S02]  /*8100*/  FFMA.FTZ R53, R76, R15, -R53 ;  /* 0x0000000f4c357223 */ /* 0x000fc40000010835 */
[----:B------:R-:W-:-:S03]  /*8110*/  FADD.FTZ R5, R27, R4 ;  /* 0x000000041b057221 */ /* 0x000fc60000010000 */
[----:B------:R-:W0:Y:S01]  /*8120*/  MUFU.EX2 R65, R65 ;  /* 0x0000004100417308 */ /* 0x000e220000000800 */
[----:B------:R-:W-:-:S01]  /*8130*/  FADD.FTZ R4, R184, R5 ;  /* 0x00000005b8047221 */ /* 0x000fc20000010000 */
[----:B----4-:R-:W-:-:S03]  /*8140*/  FADD.FTZ R77, R64, R77 ;  /* 0x0000004d404d7221 */ /* 0x010fc60000010000 */
[----:B------:R-:W-:-:S03]  /*8150*/  FADD.FTZ R5, R29, R4 ;  /* 0x000000041d057221 */ /* 0x000fc60000010000 */
[----:B------:R-:W2:Y:S01]  /*8160*/  MUFU.EX2 R67, R67 ;  /* 0x0000004300437308 */ /* 0x000ea20000000800 */
[----:B-1----:R-:W-:-:S01]  /*8170*/  FADD.FTZ R4, R26, R77 ;  /* 0x0000004d1a047221 */ /* 0x002fc20000010000 */
[----:B------:R-:W-:-:S04]  /*8180*/  FADD.FTZ R72, R162, R5 ;  /* 0x00000005a2487221 */ /* 0x000fc80000010000 */
[----:B------:R-:W-:Y:S02]  /*8190*/  FADD.FTZ R5, R33, R72 ;  /* 0x0000004821057221 */ /* 0x000fe40000010000 */
[----:B------:R-:W1:Y:S01]  /*81a0*/  MUFU.EX2 R28, R28 ;  /* 0x0000001c001c7308 */ /* 0x000e620000000800 */
[----:B0-----:R-:W-:-:S07]  /*81b0*/  FADD.FTZ R4, R65, R4 ;  /* 0x0000000441047221 */ /* 0x001fce0000010000 */
[----:B------:R-:W0:Y:S01]  /*81c0*/  MUFU.EX2 R30, R30 ;  /* 0x0000001e001e7308 */ /* 0x000e220000000800 */
[----:B--2---:R-:W-:-:S01]  /*81d0*/  FADD.FTZ R77, R67, R4 ;  /* 0x00000004434d7221 */ /* 0x004fc20000010000 */
[----:B------:R-:W-:-:S04]  /*81e0*/  FADD.FTZ R4, R154, R5 ;  /* 0x000000059a047221 */ /* 0x000fc80000010000 */
[----:B------:R-:W-:Y:S02]  /*81f0*/  FADD.FTZ R5, R35, R4 ;  /* 0x0000000423057221 */ /* 0x000fe40000010000 */
[----:B------:R-:W2:Y:S01]  /*8200*/  MUFU.EX2 R69, R69 ;  /* 0x0000004500457308 */ /* 0x000ea20000000800 */
[----:B-1----:R-:W-:-:S07]  /*8210*/  FADD.FTZ R77, R28, R77 ;  /* 0x0000004d1c4d7221 */ /* 0x002fce0000010000 */
[----:B------:R-:W1:Y:S01]  /*8220*/  MUFU.EX2 R70, R70 ;  /* 0x0000004600467308 */ /* 0x000e620000000800 */
[----:B0-----:R-:W-:-:S07]  /*8230*/  FADD.FTZ R4, R30, R77 ;  /* 0x0000004d1e047221 */ /* 0x001fce0000010000 */
[----:B------:R-:W0:Y:S01]  /*8240*/  MUFU.EX2 R24, R24 ;  /* 0x0000001800187308 */ /* 0x000e220000000800 */
[----:B--2---:R-:W-:-:S04]  /*8250*/  FADD.FTZ R4, R69, R4 ;  /* 0x0000000445047221 */ /* 0x004fc80000010000 */
[----:B------:R-:W-:-:S03]  /*8260*/  FADD.FTZ R77, R11, R4 ;  /* 0x000000040b4d7221 */ /* 0x000fc60000010000 */
[----:B------:R2:W-:Y:S01]  /*8270*/  MUFU.EX2 R79, R42 ;  /* 0x0000002a004f7308 */ /* 0x0005e20000000800 */
[----:B-1----:R-:W-:-:S07]  /*8280*/  FADD.FTZ R77, R70, R77 ;  /* 0x0000004d464d7221 */ /* 0x002fce0000010000 */
[----:B------:R-:W1:Y:S01]  /*8290*/  MUFU.EX2 R71, R71 ;  /* 0x0000004700477308 */ /* 0x000e620000000800 */
[----:B--2---:R-:W-:-:S04]  /*82a0*/  FADD.FTZ R42, R84, R5 ;  /* 0x00000005542a7221 */ /* 0x004fc80000010000 */
[----:B------:R-:W-:-:S03]  /*82b0*/  FADD.FTZ R5, R37, R42 ;  /* 0x0000002a25057221 */ /* 0x000fc60000010000 */
[----:B------:R-:W2:Y:S01]  /*82c0*/  MUFU.EX2 R38, R38 ;  /* 0x0000002600267308 */ /* 0x000ea20000000800 */
[----:B------:R-:W-:-:S04]  /*82d0*/  FADD.FTZ R4, R152, R5 ;  /* 0x0000000598047221 */ /* 0x000fc80000010000 */
[----:B------:R-:W-:Y:S01]  /*82e0*/  FADD.FTZ R5, R39, R4 ;  /* 0x0000000427057221 */ /* 0x000fe20000010000 */
[----:B0-----:R-:W-:-:S02]  /*82f0*/  FADD.FTZ R4, R24, R77 ;  /* 0x0000004d18047221 */ /* 0x001fc40000010000 */
[----:B------:R-:W0:Y:S01]  /*8300*/  MUFU.EX2 R75, R75 ;  /* 0x0000004b004b7308 */ /* 0x000e220000000800 */
[----:B------:R-:W-:-:S01]  /*8310*/  FADD.FTZ R42, R78, R5 ;  /* 0x000000054e2a7221 */ /* 0x000fc20000010000 */
[----:B-1----:R-:W-:-:S03]  /*8320*/  FADD.FTZ R5, R71, R4 ;  /* 0x0000000447057221 */ /* 0x002fc60000010000 */
[----:B------:R-:W-:-:S03]  /*8330*/  FADD.FTZ R77, R41, R42 ;  /* 0x0000002a294d7221 */ /* 0x000fc60000010000 */
[----:B------:R-:W1:Y:S01]  /*8340*/  MUFU.EX2 R36, R36 ;  /* 0x0000002400247308 */ /* 0x000e620000000800 */
[----:B--2---:R-:W-:-:S01]  /*8350*/  FADD.FTZ R4, R38, R5 ;  /* 0x0000000526047221 */ /* 0x004fc20000010000 */
[----:B------:R-:W-:-:S04]  /*8360*/  FADD.FTZ R42, R74, R77 ;  /* 0x0000004d4a2a7221 */ /* 0x000fc80000010000 */
[----:B------:R-:W-:Y:S02]  /*8370*/  FADD.FTZ R77, R43, R42 ;  /* 0x0000002a2b4d7221 */ /* 0x000fe40000010000 */
[----:B------:R-:W2:Y:S01]  /*8380*/  MUFU.EX2 R73, R73 ;  /* 0x0000004900497308 */ /* 0x000ea20000000800 */
[----:B0-----:R-:W-:-:S01]  /*8390*/  FADD.FTZ R5, R75, R4 ;  /* 0x000000044b057221 */ /* 0x001fc20000010000 */
[----:B------:R-:W-:-:S06]  /*83a0*/  FADD.FTZ R42, R66, R77 ;  /* 0x0000004d422a7221 */ /* 0x000fcc0000010000 */
[----:B------:R-:W0:Y:S01]  /*83b0*/  MUFU.EX2 R158, R158 ;  /* 0x0000009e009e7308 */ /* 0x000e220000000800 */
[----:B-1----:R-:W-:-:S01]  /*83c0*/  FADD.FTZ R4, R36, R5 ;  /* 0x0000000524047221 */ /* 0x002fc20000010000 */
[----:B------:R-:W-:-:S04]  /*83d0*/  FADD.FTZ R5, R45, R42 ;  /* 0x0000002a2d057221 */ /* 0x000fc80000010000 */
[----:B------:R-:W-:Y:S02]  /*83e0*/  FADD.FTZ R42, R68, R5 ;  /* 0x00000005442a7221 */ /* 0x000fe40000010000 */
[----:B------:R-:W1:Y:S01]  /*83f0*/  MUFU.EX2 R153, R156 ;  /* 0x0000009c00997308 */ /* 0x000e620000000800 */
[----:B--2---:R-:W-:-:S01]  /*8400*/  FADD.FTZ R4, R73, R4 ;  /* 0x0000000449047221 */ /* 0x004fc20000010000 */
[----:B------:R-:W-:-:S03]  /*8410*/  FADD.FTZ R5, R47, R42 ;  /* 0x0000002a2f057221 */ /* 0x000fc60000010000 */
[----:B------:R-:W-:-:S03]  /*8420*/  FADD.FTZ R4, R79, R4 ;  /* 0x000000044f047221 */ /* 0x000fc60000010000 */
        /* <DEDUP_REMOVED lines=28> */
[----:B--2---:R-:W-:-:S03]  /*85f0*/  FADD.FTZ R5, R31, R42 ;  /* 0x0000002a1f057221 */ /* 0x004fc60000010000 */
[----:B0-----:R-:W-:Y:S01]  /*8600*/  FADD.FTZ R4, R53, R4 ;  /* 0x0000000435047221 */ /* 0x001fe20000010000 */
[----:B------:R-:W-:Y:S06]  /*8610*/  @!P0 BRA `(.L_x_911) ;  /* 0x0000000000048947 */ /* 0x000fec0003800000 */
[----:B------:R-:W-:Y:S01]  /*8620*/  BPT.TRAP 0x1 ;  /* 0x000000040000795c */ /* 0x000fe20000300000 */
.L_x_911:
[----:B------:R-:W-:Y:S01]  /*8630*/  ULEA UR5, UR5, UR36, 0x3 ;  /* 0x0000002405057291 */ /* 0x000fe2000f8e183f */
[----:B------:R-:W-:Y:S01]  /*8640*/  ISETP.GT.AND P4, PT, R9, R12, PT ;  /* 0x0000000c0900720c */ /* 0x000fe20003f84270 */
[----:B------:R-:W-:Y:S01]  /*8650*/  FMUL.FTZ R88, R88, R55 ;  /* 0x0000003758587220 */ /* 0x000fe20000410000 */
[----:B------:R-:W-:Y:S01]  /*8660*/  F2FP.SATFINITE.E4M3.F32.PACK_AB_MERGE_C R14, R14, R23, RZ ;  /* 0x000000170e0e723e */ /* 0x000fe200048070ff */
[----:B------:R-:W-:Y:S01]  /*8670*/  UIADD3 UR5, UR5, 0x22860, URZ ;  /* 0x0002286005057890 */ /* 0x000fe2000fffe03f */
[----:B------:R-:W-:Y:S01]  /*8680*/  F2FP.SATFINITE.E4M3.F32.PACK_AB_MERGE_C R34, R59, R34, RZ ;  /* 0x000000223b22723e */ /* 0x000fe200048070ff */
[----:B------:R-:W-:Y:S01]  /*8690*/  FMUL.FTZ R89, R89, R55 ;  /* 0x0000003759597220 */ /* 0x000fe20000410000 */
        /* <DEDUP_REMOVED lines=11> */
[----:B------:R-:W-:Y:S01]  /*8750*/  SYNCS.ARRIVE.TRANS64.RED.A1T0 RZ, [UR5], RZ ;  /* 0x000000ffffff79a7 */ /* 0x000fe20008100405 */
[----:B------:R-:W-:Y:S01]  /*8760*/  F2FP.SATFINITE.E4M3.F32.PACK_AB_MERGE_C R41, R74, R41, RZ ;  /* 0x000000294a29723e */ /* 0x000fe200048070ff */
[----:B------:R-:W-:Y:S01]  /*8770*/  UMOV UR5, UR4 ;  /* 0x0000000400057c82 */ /* 0x000fe20008000000 */
        /* <DEDUP_REMOVED lines=14> */
[----:B------:R-:W-:Y:S01]  /*8860*/  F2FP.SATFINITE.E4M3.F32.PACK_AB_MERGE_C R164, R21, R22, R14 ;  /* 0x0000001615a4723e */ /* 0x000fe2000480700e */
[----:B------:R-:W-:Y:S01]  /*8870*/  FMUL.FTZ R113, R113, R55 ;  /* 0x0000003771717220 */ /* 0x000fe20000410000 */
[----:B------:R-:W-:Y:S01]  /*8880*/  F2FP.SATFINITE.E4M3.F32.PACK_AB_MERGE_C R165, R10, R57, R34 ;  /* 0x000000390aa5723e */ /* 0x000fe20004807022 */
        /* <DEDUP_REMOVED lines=64> */
[----:B------:R-:W-:-:S02]  /*8c90*/  VIADD R9, R9, 0xffffffff ;  /* 0xffffffff09097836 */ /* 0x000fc40000000000 */
[----:B------:R-:W-:Y:S02]  /*8ca0*/  IMAD.MOV.U32 R11, RZ, RZ, R44 ;  /* 0x000000ffff0b7224 */ /* 0x000fe400078e002c */
[----:B------:R-:W-:Y:S02]  /*8cb0*/  IMAD.MOV.U32 R10, RZ, RZ, R20 ;  /* 0x000000ffff0a7224 */ /* 0x000fe400078e0014 */
[----:B------:R-:W-:Y:S01]  /*8cc0*/  IMAD.MOV.U32 R14, RZ, RZ, R2 ;  /* 0x000000ffff0e7224 */ /* 0x000fe200078e0002 */
[----:B------:R-:W-:Y:S06]  /*8cd0*/  @P4 BRA `(.L_x_912) ;  /* 0xffffffc8006c4947 */ /* 0x000fec000383ffff */
[----:B------:R-:W-:Y:S02]  /*8ce0*/  IMAD.MOV.U32 R11, RZ, RZ, R44 ;  /* 0x000000ffff0b7224 */ /* 0x000fe400078e002c */
[----:B------:R-:W-:-:S07]  /*8cf0*/  IMAD.MOV.U32 R10, RZ, RZ, R20 ;  /* 0x000000ffff0a7224 */ /* 0x000fce00078e0014 */
.L_x_894:
[----:B------:R-:W0:Y:S01]  /*8d00*/  LDC R12, c[0x0][0x448] ;  /* 0x00011200ff0c7b82 */ /* 0x000e220000000800 */
[----:B------:R-:W-:-:S05]  /*8d10*/  IADD3 R21, -R13, 0x1, RZ ;  /* 0x000000010d157810 */ /* 0x000fca0007ffe1ff */
[----:B------:R-:W-:Y:S02]  /*8d20*/  IMAD R21, R16, UR33, R21 ;  /* 0x0000002110157c24 */ /* 0x000fe4000f8e0215 */
[----:B------:R-:W1:Y:S08]  /*8d30*/  S2UR UR5, SR_CTAID.X ;  /* 0x00000000000579c3 */ /* 0x000e700000002500 */
[----:B------:R-:W2:Y:S01]  /*8d40*/  LDC R23, c[0x0][0x9e4] ;  /* 0x00027900ff177b82 */ /* 0x000ea20000000800 */
[----:B0-----:R-:W-:Y:S01]  /*8d50*/  ISETP.NE.AND P5, PT, R12, 0x1, PT ;  /* 0x000000010c00780c */ /* 0x001fe20003fa5270 */
[----:B-1----:R-:W-:-:S12]  /*8d60*/  ULEA UR5, UR5, 0x7f, 0x7 ;  /* 0x0000007f05057891 */ /* 0x002fd8000f8e383f */
[----:B------:R-:W0:Y:S01]  /*8d70*/  @P5 LDC R12, c[0x0][0x44c] ;  /* 0x00011300ff0c5b82 */ /* 0x000e220000000800 */
[----:B--2---:R-:W-:-:S07]  /*8d80*/  ISETP.GE.AND P6, PT, R23, 0x1, PT ;  /* 0x000000011700780c */ /* 0x004fce0003fc6270 */
[----:B------:R-:W1:Y:S01]  /*8d90*/  @P5 LDC R14, c[0x0][0x450] ;  /* 0x00011400ff0e5b82 */ /* 0x000e620000000800 */
[----:B0-----:R-:W-:-:S04]  /*8da0*/  @P5 IMAD.HI.U32 R13, R12, UR5, RZ ;  /* 0x000000050c0d5c27 */ /* 0x001fc8000f8e00ff */
[----:B------:R-:W-:Y:S01]  /*8db0*/  IMAD.U32 R12, RZ, RZ, UR5 ;  /* 0x00000005ff0c7e24 */ /* 0x000fe2000f8e00ff */
[----:B------:R-:W-:Y:S01]  /*8dc0*/  ULDC UR5, c[0x0][0x9dc] ;  /* 0x0002770000057ab9 */ /* 0x000fe20000000800 */
        /* <DEDUP_REMOVED lines=13> */
.L_x_914:
[----:B------:R-:W-:-:S13]  /*8ea0*/  ISETP.NE.AND P2, PT, R23, 0x1, PT ;  /* 0x000000011700780c */ /* 0x000fda0003f45270 */
[----:B------:R-:W0:Y:S02]  /*8eb0*/  @P2 LDC.64 R20, c[0x0][0x9e8] ;  /* 0x00027a00ff142b82 */ /* 0x000e240000000a00 */
[----:B0-----:R-:W-:-:S05]  /*8ec0*/  @P2 IMAD.HI.U32 R14, R12, R20, RZ ;  /* 0x000000140c0e2227 */ /* 0x001fca00078e00ff */
[----:B------:R-:W-:-:S07]  /*8ed0*/  @P2 SHF.R.U32.HI R12, RZ, R21, R14 ;  /* 0x00000015ff0c2219 */ /* 0x000fce000001160e */
.L_x_915:
[----:B------:R-:W-:-:S05]  /*8ee0*/  IMAD R12, R12, R23, RZ ;  /* 0x000000170c0c7224 */ /* 0x000fca00078e02ff */
[----:B------:R-:W-:-:S07]  /*8ef0*/  VIMNMX R13, R13, R12, !PT ;  /* 0x0000000c0d0d7248 */ /* 0x000fce0007fe0100 */
.L_x_913:
[----:B------:R-:W-:-:S05]  /*8f00*/  VIADD R13, R13, 0x7f ;  /* 0x0000007f0d0d7836 */ /* 0x000fca0000000000 */
[----:B------:R-:W-:-:S04]  /*8f10*/  SHF.R.S32.HI R12, RZ, 0x1f, R13 ;  /* 0x0000001fff0c7819 */ /* 0x000fc8000001140d */
[----:B------:R-:W-:-:S04]  /*8f20*/  LEA.HI R12, R12, R13, RZ, 0x7 ;  /* 0x0000000d0c0c7211 */ /* 0x000fc800078f38ff */
[----:B------:R-:W-:-:S04]  /*8f30*/  SHF.R.S32.HI R13, RZ, 0x7, R12 ;  /* 0x00000007ff0d7819 */ /* 0x000fc8000001140c */
[----:B------:R-:W-:-:S04]  /*8f40*/  VIMNMX R12, R18, R13, !PT ;  /* 0x0000000d120c7248 */ /* 0x000fc80007fe0100 */
[----:B------:R-:W-:-:S13]  /*8f50*/  ISETP.GE.AND P2, PT, R9, R12, PT ;  /* 0x0000000c0900720c */ /* 0x000fda0003f46270 */
[----:B------:R-:W-:Y:S05]  /*8f60*/  @!P2 BRA `(.L_x_916) ;  /* 0x000000240090a947 */ /* 0x000fea0003800000 */
[----:B------:R-:W-:Y:S02]  /*8f70*/  IMAD.MOV.U32 R21, RZ, RZ, R11 ;  /* 0x000000ffff157224 */ /* 0x000fe400078e000b */
[----:B------:R-:W-:Y:S02]  /*8f80*/  IMAD.MOV.U32 R13, RZ, RZ, R10 ;  /* 0x000000ffff0d7224 */ /* 0x000fe400078e000a */
[----:B------:R-:W-:-:S07]  /*8f90*/  IMAD.MOV.U32 R14, RZ, RZ, R2 ;  /* 0x000000ffff0e7224 */ /* 0x000fce00078e0002 */
.L_x_926:
[----:B------:R-:W-:Y:S01]  /*8fa0*/  ISETP.NE.AND P2, PT, RZ, UR37, PT ;  /* 0x00000025ff007c0c */ /* 0x000fe2000bf45270 */
[----:B------:R-:W-:-:S04]  /*8fb0*/  UISETP.NE.AND UP0, UPT, UR4, 0x1, UPT ;  /* 0x000000010400788c */ /* 0x000fc8000bf05270 */
[----:B------:R-:W-:-:S06]  /*8fc0*/  USEL UR5, URZ, 0x1, UP0 ;  /* 0x000000013f057887 */ /* 0x000fcc0008000000 */
[----:B------:R-:W-:Y:S02]  /*8fd0*/  LOP3.LUT R2, R14, UR5, RZ, 0x3c, !PT ;  /* 0x000000050e027c12 */ /* 0x000fe4000f8e3cff */
[----:B------:R-:W-:Y:S05]  /*8fe0*/  @P2 BRA `(.L_x_917) ;  /* 0x0000000000342947 */ /* 0x000fea0003800000 */
[----:B------:R-:W-:Y:S05]  /*8ff0*/  @!P0 BRA `(.L_x_918) ;  /* 0x0000000000048947 */ /* 0x000fea0003800000 */
[----:B------:R-:W-:Y:S01]  /*9000*/  BPT.TRAP 0x1 ;  /* 0x000000040000795c */ /* 0x000fe20000300000 */
.L_x_918:
        /* <DEDUP_REMOVED lines=8> */
.L_x_919:
[----:B-1----:R-:W-:Y:S05]  /*9090*/  @P3 BRA `(.L_x_917) ;  /* 0x0000000000083947 */ /* 0x002fea0003800000 */
[----:B------:R-:W1:Y:S02]  /*90a0*/  SYNCS.PHASECHK.TRANS64.TRYWAIT P3, [UR5+0x22830], R10 ;  /* 0x0228300aff0075a7 */ /* 0x000e640008060145 */
[----:B-1----:R-:W-:Y:S05]  /*90b0*/  @!P3 BRA `(.L_x_920) ;  /* 0x000000c4008cb947 */ /* 0x002fea0003800000 */
.L_x_917:
[----:B01----:R-:W-:Y:S01]  /*90c0*/  VIADD R10, R19, 0x8 ;  /* 0x00000008130a7836 */ /* 0x003fe20000000000 */
[----:B------:R-:W-:Y:S01]  /*90d0*/  UIADD3 UR5, UR4, 0x1, URZ ;  /* 0x0000000104057890 */ /* 0x000fe2000fffe03f */
[----:B------:R-:W-:Y:S01]  /*90e0*/  R2UR UR28, R6 ;  /* 0x00000000061c72ca */ /* 0x000fe200000e0000 */
[----:B------:R-:W-:Y:S01]  /*90f0*/  UMOV UR31, 0x80000020 ;  /* 0x80000020001f7882 */ /* 0x000fe20000000000 */
[----:B------:R-:W-:Y:S01]  /*9100*/  R2UR UR29, R7 ;  /* 0x00000000071d72ca */ /* 0x000fe200000e0000 */
[----:B------:R0:W-:Y:S01]  /*9110*/  BAR.SYNC.DEFER_BLOCKING R10, 0x100 ;  /* 0x0004000a0000751d */ /* 0x0001e20000010000 */
[----:B------:R-:W-:-:S04]  /*9120*/  UISETP.NE.AND UP0, UPT, UR5, 0x2, UPT ;  /* 0x000000020500788c */ /* 0x000fc8000bf05270 */
[----:B------:R-:W-:Y:S01]  /*9130*/  USEL UR5, UR5, URZ, UP0 ;  /* 0x0000003f05057287 */ /* 0x000fe20008000000 */
[----:B------:R-:W-:Y:S01]  /*9140*/  UMOV UR11, 0x80000020 ;  /* 0x80000020000b7882 */ /* 0x000fe20000000000 */
[----:B------:R-:W-:Y:S02]  /*9150*/  UMOV UR15, 0x80000020 ;  /* 0x80000020000f7882 */ /* 0x000fe40000000000 */
[----:B------:R-:W-:Y:S01]  /*9160*/  UIMAD UR30, UR5, 0x600, UR6 ;  /* 0x00000600051e78a4 */ /* 0x000fe2000f8e0206 */
[----:B------:R-:W-:Y:S01]  /*9170*/  UMOV UR19, 0x80000020 ;  /* 0x8000002000137882 */ /* 0x000fe20000000000 */
[----:B------:R-:W-:Y:S02]  /*9180*/  UMOV UR23, 0x80000020 ;  /* 0x8000002000177882 */ /* 0x000fe40000000000 */
[----:B------:R-:W-:Y:S02]  /*9190*/  UIADD3 UR10, UR30, 0x2, URZ ;  /* 0x000000021e0a7890 */ /* 0x000fe4000fffe03f */
[----:B------:R-:W-:-:S02]  /*91a0*/  UIADD3 UR14, UR30, 0x200, URZ ;  /* 0x000002001e0e7890 */ /* 0x000fc4000fffe03f */
[----:B------:R-:W-:Y:S02]  /*91b0*/  UIADD3 UR18, UR30, 0x202, URZ ;  /* 0x000002021e127890 */ /* 0x000fe4000fffe03f */
[----:B------:R-:W-:Y:S02]  /*91c0*/  UIADD3 UR22, UR30, 0x400, URZ ;  /* 0x000004001e167890 */ /* 0x000fe4000fffe03f */
        /* <DEDUP_REMOVED lines=23> */
.L_x_922:
[----:B------:R-:W-:Y:S01]  /*9340*/  ULEA UR10, UR4, UR36, 0x3 ;  /* 0x00000024040a7291 */ /* 0x000fe2000f8e183f */
[----:B------:R-:W-:-:S08]  /*9350*/  SHF.L.U32 R10, R14, 0x1f, RZ ;  /* 0x0000001f0e0a7819 */ /* 0x000fd000000006ff */
[----:B------:R0:W1:Y:S01]  /*9360*/  SYNCS.PHASECHK.TRANS64.TRYWAIT P2, [UR10+0x22850], R10 ;  /* 0x0228500aff0075a7 */ /* 0x000062000804014a */
[----:B------:R-:W-:Y:S05]  /*9370*/  @!P0 BRA `(.L_x_923) ;  /* 0x0000000000048947 */ /* 0x000fea0003800000 */
[----:B------:R-:W-:Y:S01]  /*9380*/  BPT.TRAP 0x1 ;  /* 0x000000040000795c */ /* 0x000fe20000300000 */
.L_x_923:
[----:B-1----:R-:W-:Y:S05]  /*9390*/  @P2 BRA `(.L_x_921) ;  /* 0x0000000000082947 */ /* 0x002fea0003800000 */
[----:B------:R-:W1:Y:S02]  /*93a0*/  SYNCS.PHASECHK.TRANS64.TRYWAIT P2, [UR10+0x22850], R10 ;  /* 0x0228500aff0075a7 */ /* 0x000e64000804014a */
[----:B-1----:R-:W-:Y:S05]  /*93b0*/  @!P2 BRA `(.L_x_924) ;  /* 0x000000c000e4a947 */ /* 0x002fea0003800000 */
.L_x_921:
[----:B------:R-:W-:Y:S01]  /*93c0*/  UIADD3 UR10, UR36, 0x400, URZ ;  /* 0x00000400240a7890 */ /* 0x000fe2000fffe03f */
[----:B------:R-:W-:Y:S01]  /*93d0*/  WARPGROUP.ARRIVE ;  /* 0x00000000000079c5 */ /* 0x000fe20000000000 */
[----:B------:R-:W-:Y:S01]  /*93e0*/  UMOV UR11, 0x40000040 ;  /* 0x40000040000b7882 */ /* 0x000fe20000000000 */
[C---:B------:R-:W-:Y:S01]  /*93f0*/  FMUL.FTZ R168, R0.reuse, R24 ;  /* 0x0000001800a87220 */ /* 0x040fe20000410000 */
[----:B------:R-:W-:Y:S01]  /*9400*/  USHF.R.U32.HI UR10, URZ, 0x4, UR10 ;  /* 0x000000043f0a7899 */ /* 0x000fe2000801160a */
[C---:B------:R-:W-:Y:S01]  /*9410*/  FMUL.FTZ R14, R0.reuse, R26 ;  /* 0x0000001a000e7220 */ /* 0x040fe20000410000 */
[C---:B------:R-:W-:Y:S01]  /*9420*/  FMUL.FTZ R170, R0.reuse, R25 ;  /* 0x0000001900aa7220 */ /* 0x040fe20000410000 */
[C---:B------:R-:W-:Y:S01]  /*9430*/  FMUL.FTZ R20, R0.reuse, R27 ;  /* 0x0000001b00147220 */ /* 0x040fe20000410000 */
[----:B------:R-:W-:Y:S01]  /*9440*/  ULOP3.LUT UR10, UR10, 0x3fff, URZ, 0xc0, !UPT ;  /* 0x00003fff0a0a7892 */ /* 0x000fe2000f8ec03f */
[----:B------:R-:W1:Y:S01]  /*9450*/  MUFU.TANH R168, R168 ;  /* 0x000000a800a87308 */ /* 0x000e620000002400 */
[C---:B------:R-:W-:Y:S01]  /*9460*/  FMUL.FTZ R172, R0.reuse, R28 ;  /* 0x0000001c00ac7220 */ /* 0x040fe20000410000 */
[C---:B------:R-:W-:Y:S01]  /*9470*/  FMUL.FTZ R22, R0.reuse, R30 ;  /* 0x0000001e00167220 */ /* 0x040fe20000410000 */
[----:B------:R-:W-:Y:S01]  /*9480*/  ULOP3.LUT UR10, UR10, 0x10000, URZ, 0xfc, !UPT ;  /* 0x000100000a0a7892 */ /* 0x000fe2000f8efc3f */
[C---:B------:R-:W-:Y:S01]  /*9490*/  FMUL.FTZ R174, R0.reuse, R29 ;  /* 0x0000001d00ae7220 */ /* 0x040fe20000410000 */
[----:B------:R-:W-:Y:S01]  /*94a0*/  UMOV UR15, 0x40000040 ;  /* 0x40000040000f7882 */ /* 0x000fe20000000000 */
[C---:B------:R-:W-:Y:S01]  /*94b0*/  FMUL.FTZ R24, R0.reuse, R31 ;  /* 0x0000001f00187220 */ /* 0x040fe20000410000 */
[----:B------:R-:W-:Y:S01]  /*94c0*/  ULEA UR10, UR4, UR10, 0xa ;  /* 0x0000000a040a7291 */ /* 0x000fe2000f8e503f */
[----:B------:R-:W2:Y:S01]  /*94d0*/  MUFU.TANH R14, R14 ;  /* 0x0000000e000e7308 */ /* 0x000ea20000002400 */
[C---:B------:R-:W-:Y:S01]  /*94e0*/  FMUL.FTZ R176, R0.reuse, R32 ;  /* 0x0000002000b07220 */ /* 0x040fe20000410000 */
[C---:B------:R-:W-:Y:S01]  /*94f0*/  FMUL.FTZ R26, R0.reuse, R34 ;  /* 0x00000022001a7220 */ /* 0x040fe20000410000 */
[----:B------:R-:W-:Y:S01]  /*9500*/  UIADD3 UR14, UR10, 0x2, URZ ;  /* 0x000000020a0e7890 */ /* 0x000fe2000fffe03f */
[C---:B------:R-:W-:Y:S01]  /*9510*/  FMUL.FTZ R178, R0.reuse, R33 ;  /* 0x0000002100b27220 */ /* 0x040fe20000410000 */
[C---:B------:R-:W-:Y:S01]  /*9520*/  FMUL.FTZ R28, R0.reuse, R35 ;  /* 0x00000023001c7220 */ /* 0x040fe20000410000 */
[C---:B------:R-:W-:Y:S01]  /*9530*/  FMUL.FTZ R180, R0.reuse, R36 ;  /* 0x0000002400b47220 */ /* 0x040fe20000410000 */
[----:B------:R-:W-:Y:S01]  /*9540*/  FMUL.FTZ R30, R0, R38 ;  /* 0x00000026001e7220 */ /* 0x000fe20000410000 */
[----:B------:R-:W-:Y:S01]  /*9550*/  QGMMA.64x128x32.F32.E4M3.E4M3 R88, R164, gdesc[UR8], R88, gsb0 ;  /* 0x01e00008a4587df3 */ /* 0x000fe20008000858 */
[----:B------:R-:W3:Y:S01]  /*9560*/  MUFU.TANH R170, R170 ;  /* 0x000000aa00aa7308 */ /* 0x000ee20000002400 */
        /* <DEDUP_REMOVED lines=16> */
[----:B---3--:R-:W-:Y:S01]  /*9670*/  FMNMX.FTZ R11, R170, R11, !PT ;  /* 0x0000000baa0b7209 */ /* 0x008fe20007810000 */
[C---:B------:R-:W-:Y:S01]  /*9680*/  FMUL.FTZ R194, R0.reuse, R49 ;  /* 0x0000003100c27220 */ /* 0x040fe20000410000 */
[C---:B------:R-:W-:Y:S01]  /*9690*/  FMUL.FTZ R44, R0.reuse, R51 ;  /* 0x00000033002c7220 */ /* 0x040fe20000410000 */
[C---:B------:R-:W-:Y:S01]  /*96a0*/  FMUL.FTZ R196, R0.reuse, R52 ;  /* 0x0000003400c47220 */ /* 0x040fe20000410000 */
[C---:B------:R-:W-:Y:S01]  /*96b0*/  FMUL.FTZ R46, R0.reuse, R54 ;  /* 0x00000036002e7220 */ /* 0x040fe20000410000 */
[C---:B------:R-:W-:Y:S01]  /*96c0*/  FMUL.FTZ R198, R0.reuse, R53 ;  /* 0x0000003500c67220 */ /* 0x040fe20000410000 */
[----:B------:R-:W-:Y:S01]  /*96d0*/  FMUL.FTZ R48, R0, R55 ;  /* 0x0000003700307220 */ /* 0x000fe20000410000 */
        /* <DEDUP_REMOVED lines=43> */
[----:B------:R-:W-:Y:S01]  /*9990*/  FMUL.FTZ R84, R0, R87 ;  /* 0x0000005700547220 */ /* 0x000fe20000410000 */
[----:B------:R-:W-:-:S04]  /*99a0*/  UMOV UR11, 0x40000040 ;  /* 0x40000040000b7882 */ /* 0x000fc80000000000 */
[----:B------:R-:W3:Y:S01]  /*99b0*/  MUFU.TANH R28, R28 ;  /* 0x0000001c001c7308 */ /* 0x000ee20000002400 */
[----:B-1----:R-:W-:-:S07]  /*99c0*/  FMNMX.FTZ R15, R26, R15, !PT ;  /* 0x0000000f1a0f7209 */ /* 0x002fce0007810000 */
[----:B------:R-:W1:Y:S01]  /*99d0*/  MUFU.TANH R180, R180 ;  /* 0x000000b400b47308 */ /* 0x000e620000002400 */
[----:B--2---:R-:W-:-:S07]  /*99e0*/  FMNMX.FTZ R11, R178, R11, !PT ;  /* 0x0000000bb20b7209 */ /* 0x004fce0007810000 */
[----:B------:R-:W2:Y:S01]  /*99f0*/  MUFU.TANH R30, R30 ;  /* 0x0000001e001e7308 */ /* 0x000ea20000002400 */
[----:B---3--:R-:W-:-:S07]  /*9a00*/  FMNMX.FTZ R15, R28, R15, !PT ;  /* 0x0000000f1c0f7209 */ /* 0x008fce0007810000 */
        /* <DEDUP_REMOVED lines=11> */
[----:B---3--:R-:W-:Y:S01]  /*9ac0*/  FMNMX.FTZ R15, R34, R15, !PT ;  /* 0x0000000f220f7209 */ /* 0x008fe20007810000 */
[----:B------:R-:W-:Y:S02]  /*9ad0*/  WARPGROUP.DEPBAR.LE gsb0, 0x0 ;  /* 0x00008000000079c5 */ /* 0x000fe40000010000 */
[----:B------:R-:W-:-:S04]  /*9ae0*/  WARPGROUP.ARRIVE ;  /* 0x00000000000079c5 */ /* 0x000fc80000000000 */
[----:B------:R-:W3:Y:S01]  /*9af0*/  MUFU.TANH R188, R188 ;  /* 0x000000bc00bc7308 */ /* 0x000ee20000002400 */
[----:B-1----:R-:W-:Y:S01]  /*9b00*/  FMNMX.FTZ R11, R186, R11, !PT ;  /* 0x0000000bba0b7209 */ /* 0x002fe20007810000 */
[----:B------:R-:W-:Y:S01]  /*9b10*/  QGMMA.64x128x32.F32.E4M3.E4M3 R88, R160, gdesc[UR12], R88, gsb0 ;  /* 0x01e0000ca0587df3 */ /* 0x000fe20008000858 */
[----:B------:R-:W-:-:S05]  /*9b20*/  UIADD3 UR14, UR10, 0x4, URZ ;  /* 0x000000040a0e7890 */ /* 0x000fca000fffe03f */
[----:B------:R-:W1:Y:S01]  /*9b30*/  MUFU.TANH R38, R38 ;  /* 0x0000002600267308 */ /* 0x000e620000002400 */
[----:B--2---:R-:W-:Y:S01]  /*9b40*/  FMNMX.FTZ R15, R36, R15, !PT ;  /* 0x0000000f240f7209 */ /* 0x004fe20007810000 */
[----:B------:R-:W-:Y:S01]  /*9b50*/  UMOV UR15, 0x40000040 ;  /* 0x40000040000f7882 */ /* 0x000fe20000000000 */
[----:B------:R-:W-:-:S05]  /*9b60*/  UIADD3 UR10, UR10, 0x6, URZ ;  /* 0x000000060a0a7890 */ /* 0x000fca000fffe03f */
        /* <DEDUP_REMOVED lines=33> */
[----:B-1----:R-:W-:Y:S01]  /*9d80*/  FMNMX.FTZ R11, R204, R11, !PT ;  /* 0x0000000bcc0b7209 */ /* 0x002fe20007810000 */
[----:B------:R-:W-:Y:S02]  /*9d90*/  WARPGROUP.DEPBAR.LE gsb0, 0x0 ;  /* 0x00008000000079c5 */ /* 0x000fe40000010000 */
[----:B------:R-:W-:-:S04]  /*9da0*/  WARPGROUP.ARRIVE ;  /* 0x00000000000079c5 */ /* 0x000fc80000000000 */
[----:B------:R-:W1:Y:S01]  /*9db0*/  MUFU.TANH R56, R56 ;  /* 0x0000003800387308 */ /* 0x000e620000002400 */
[----:B--2---:R-:W-:Y:S01]  /*9dc0*/  FMNMX.FTZ R15, R54, R15, !PT ;  /* 0x0000000f360f7209 */ /* 0x004fe20007810000 */
[----:B------:R-:W-:Y:S06]  /*9dd0*/  QGMMA.64x128x32.F32.E4M3.E4M3 R88, R156, gdesc[UR12], R88, gsb0 ;  /* 0x01e0000c9c587df3 */ /* 0x000fec0008000858 */
        /* <DEDUP_REMOVED lines=35> */
[----:B--2---:R-:W-:Y:S01]  /*a010*/  FMNMX.FTZ R15, R74, R15, !PT ;  /* 0x0000000f4a0f7209 */ /* 0x004fe20007810000 */
[----:B------:R-:W-:Y:S02]  /*a020*/  WARPGROUP.DEPBAR.LE gsb0, 0x0 ;  /* 0x00008000000079c5 */ /* 0x000fe40000010000 */
[----:B------:R-:W-:-:S04]  /*a030*/  WARPGROUP.ARRIVE ;  /* 0x00000000000079c5 */ /* 0x000fc80000000000 */
[----:B------:R-:W2:Y:S01]  /*a040*/  MUFU.TANH R222, R222 ;  /* 0x000000de00de7308 */ /* 0x000ea20000002400 */
[----:B---3--:R-:W-:Y:S01]  /*a050*/  FMNMX.FTZ R11, R220, R11, !PT ;  /* 0x0000000bdc0b7209 */ /* 0x008fe20007810000 */
[----:B------:R-:W-:Y:S06]  /*a060*/  QGMMA.64x128x32.F32.E4M3.E4M3 R88, R152, gdesc[UR8], R88, gsb0 ;  /* 0x01e0000898587df3 */ /* 0x000fec0008000858 */
        /* <DEDUP_REMOVED lines=9> */
[----:B--2---:R-:W-:Y:S02]  /*a100*/  FMNMX.FTZ R15, R82, R15, !PT ;  /* 0x0000000f520f7209 */ /* 0x004fe40007810000 */
[----:B---3--:R-:W-:-:S05]  /*a110*/  FMNMX.FTZ R23, R226, R11, !PT ;  /* 0x0000000be2177209 */ /* 0x008fca0007810000 */
[----:B0-----:R-:W0:Y:S01]  /*a120*/  SHFL.BFLY PT, R10, R23, 0x2, 0x1f ;  /* 0x0c401f00170a7f89 */ /* 0x001e2200000e0000 */
[----:B-1----:R-:W-:Y:S02]  /*a130*/  FMNMX.FTZ R25, R84, R15, !PT ;  /* 0x0000000f54197209 */ /* 0x002fe40007810000 */
[----:B------:R-:W1:Y:S03]  /*a140*/  LDC R15, c[0x0][0x988] ;  /* 0x00026200ff0f7b82 */ /* 0x000e660000000800 */
[----:B------:R-:W2:Y:S01]  /*a150*/  SHFL.BFLY PT, R86, R25, 0x2, 0x1f ;  /* 0x0c401f0019567f89 */ /* 0x000ea200000e0000 */
[----:B0-----:R-:W-:-:S05]  /*a160*/  FMNMX.FTZ R27, R23, R10, !PT ;  /* 0x0000000a171b7209 */ /* 0x001fca0007810000 */
[----:B------:R-:W0:Y:S01]  /*a170*/  SHFL.BFLY PT, R10, R27, 0x1, 0x1f ;  /* 0x0c201f001b0a7f89 */ /* 0x000e2200000e0000 */
[----:B--2---:R-:W-:-:S05]  /*a180*/  FMNMX.FTZ R86, R25, R86, !PT ;  /* 0x0000005619567209 */ /* 0x004fca0007810000 */
[----:B------:R-:W2:Y:S01]  /*a190*/  SHFL.BFLY PT, R11, R86, 0x1, 0x1f ;  /* 0x0c201f00560b7f89 */ /* 0x000ea200000e0000 */
[----:B0-----:R-:W-:-:S05]  /*a1a0*/  FMNMX.FTZ R10, R27, R10, !PT ;  /* 0x0000000a1b0a7209 */ /* 0x001fca0007810000 */
[C---:B-1----:R-:W-:Y:S01]  /*a1b0*/  FFMA.FTZ R53, R10.reuse, R15, -8 ;  /* 0xc10000000a357423 */ /* 0x042fe2000001000f */
[----:B------:R-:W-:-:S01]  /*a1c0*/  FADD.FTZ R228, -R10, R13 ;  /* 0x0000000d0ae47221 */ /* 0x000fc20000010100 */
[----:B--2---:R-:W-:Y:S02]  /*a1d0*/  FMNMX.FTZ R11, R86, R11, !PT ;  /* 0x0000000b560b7209 */ /* 0x004fe40007810000 */
[----:B------:R-:W-:-:S01]  /*a1e0*/  FFMA.FTZ R164, R170, R15, -R53 ;  /* 0x0000000faaa47223 */ /* 0x000fc20000010835 */
[-CC-:B------:R-:W-:Y:S01]  /*a1f0*/  FFMA.FTZ R23, R172, R15.reuse, -R53.reuse ;  /* 0x0000000fac177223 */ /* 0x180fe20000010835 */
[----:B------:R-:W-:-:S01]  /*a200*/  FFMA.FTZ R166, R174, R15, -R53 ;  /* 0x0000000faea67223 */ /* 0x000fc20000010835 */
[----:B------:R-:W-:Y:S01]  /*a210*/  FFMA.FTZ R25, R176, R15, -R53 ;  /* 0x0000000fb0197223 */ /* 0x000fe20000010835 */
[----:B------:R-:W-:-:S01]  /*a220*/  FADD.FTZ R230, -R11, R21 ;  /* 0x000000150be67221 */ /* 0x000fc20000010100 */
        /* <DEDUP_REMOVED lines=30> */
[-C--:B------:R-:W-:Y:S01]  /*a410*/  FMUL.FTZ R228, R228, R15.reuse ;  /* 0x0000000fe4e47220 */ /* 0x080fe20000410000 */
        /* <DEDUP_REMOVED lines=28> */
[----:B------:R-:W-:-:S02]  /*a5e0*/  WARPGROUP.DEPBAR.LE gsb0, 0x0 ;  /* 0x00008000000079c5 */ /* 0x000fc40000010000 */
[----:B------:R-:W-:-:S01]  /*a5f0*/  FFMA.FTZ R68, R68, R15, -R53 ;  /* 0x0000000f44447223 */ /* 0x000fc20000010835 */
[-CC-:B------:R-:W-:Y:S01]  /*a600*/  FFMA.FTZ R70, R70, R15.reuse, -R53.reuse ;  /* 0x0000000f46467223 */ /* 0x180fe20000010835 */
[----:B------:R-:W0:Y:S01]  /*a610*/  MUFU.EX2 R164, R164 ;  /* 0x000000a400a47308 */ /* 0x000e220000000800 */
[----:B------:R-:W-:-:S01]  /*a620*/  FFMA.FTZ R74, R74, R15, -R53 ;  /* 0x0000000f4a4a7223 */ /* 0x000fc20000010835 */
[----:B------:R-:W-:Y:S02]  /*a630*/  IMAD.U32 R44, RZ, RZ, UR5 ;  /* 0x00000005ff2c7e24 */ /* 0x000fe4000f8e00ff */
[----:B------:R-:W-:-:S01]  /*a640*/  FFMA.FTZ R78, R78, R15, -R53 ;  /* 0x0000000f4e4e7223 */ /* 0x000fc20000010835 */
[----:B------:R-:W-:Y:S01]  /*a650*/  IADD3 R42, -R19, 0xb, RZ ;  /* 0x0000000b132a7810 */ /* 0x000fe20007ffe1ff */
[----:B------:R-:W-:-:S01]  /*a660*/  FFMA.FTZ R80, R80, R15, -R53 ;  /* 0x0000000f50507223 */ /* 0x000fc20000010835 */
[----:B------:R-:W-:Y:S01]  /*a670*/  FFMA.FTZ R82, R82, R15, -R53 ;  /* 0x0000000f52527223 */ /* 0x000fe20000010835 */
[----:B------:R-:W-:Y:S01]  /*a680*/  @!P1 LEA R44, R44, UR36, 0x3 ;  /* 0x000000242c2c9c11 */ /* 0x000fe2000f8e18ff */
[----:B------:R-:W2:Y:S01]  /*a690*/  MUFU.EX2 R55, R55 ;  /* 0x0000003700377308 */ /* 0x000ea20000000800 */
[----:B-1----:R-:W-:-:S07]  /*a6a0*/  FFMA.FTZ R4, R13, R4, R14 ;  /* 0x000000040d047223 */ /* 0x002fce000001000e */
        /* <DEDUP_REMOVED lines=97> */
[----:B------:R0:W-:Y:S06]  /*acc0*/  BAR.ARV R42, 0x100 ;  /* 0x0004002a0000751d */ /* 0x0001ec0000002000 */
[----:B------:R-:W2:Y:S01]  /*acd0*/  MUFU.EX2 R81, R68 ;  /* 0x0000004400517308 */ /* 0x000ea20000000800 */
[----:B-1----:R-:W-:-:S01]  /*ace0*/  FADD.FTZ R40, R153, R4 ;  /* 0x0000000499287221 */ /* 0x002fc20000010000 */
[----:B------:R-:W-:-:S05]  /*acf0*/  @!P1 VIADD R4, R44, 0x22840 ;  /* 0x000228402c049836 */ /* 0x000fca0000000000 */
[----:B------:R-:W-:Y:S01]  /*ad00*/  @!P1 PRMT R4, RZ, 0x654, R4 ;  /* 0x00000654ff049816 */ /* 0x000fe20000000004 */
[----:B------:R-:W1:Y:S01]  /*ad10*/  MUFU.EX2 R47, R47 ;  /* 0x0000002f002f7308 */ /* 0x000e620000000800 */
[----:B0-----:R-:W-:-:S02]  /*ad20*/  FADD.FTZ R42, R72, R5 ;  /* 0x00000005482a7221 */ /* 0x001fc40000010000 */
[----:B------:R0:W-:Y:S05]  /*ad30*/  @!P1 SYNCS.ARRIVE.TRANS64.RED.A1T0 RZ, [R4+URZ], RZ ;  /* 0x000000ff04ff99a7 */ /* 0x0001ea000810043f */
[----:B------:R-:W3:Y:S01]  /*ad40*/  MUFU.EX2 R83, R70 ;  /* 0x0000004600537308 */ /* 0x000ee20000000800 */
[----:B--2---:R-:W-:-:S07]  /*ad50*/  FADD.FTZ R40, R81, R40 ;  /* 0x0000002851287221 */ /* 0x004fce0000010000 */
[----:B------:R-:W0:Y:S01]  /*ad60*/  MUFU.EX2 R76, R76 ;  /* 0x0000004c004c7308 */ /* 0x000e220000000800 */
[----:B-1----:R-:W-:-:S07]  /*ad70*/  FADD.FTZ R5, R47, R42 ;  /* 0x0000002a2f057221 */ /* 0x002fce0000010000 */
[----:B------:R-:W1:Y:S01]  /*ad80*/  MUFU.EX2 R74, R74 ;  /* 0x0000004a004a7308 */ /* 0x000e620000000800 */
[----:B---3--:R-:W-:-:S07]  /*ad90*/  FADD.FTZ R40, R83, R40 ;  /* 0x0000002853287221 */ /* 0x008fce0000010000 */
        /* <DEDUP_REMOVED lines=20> */
.L_x_925:
        /* <DEDUP_REMOVED lines=11> */
[----:B------:R-:W-:Y:S01]  /*af90*/  F2FP.SATFINITE.E4M3.F32.PACK_AB_MERGE_C R35, R176, R33, R35 ;  /* 0x00000021b023723e */ /* 0x000fe20004807023 */
[----:B------:R-:W-:Y:S01]  /*afa0*/  FMUL.FTZ R95, R95, R13 ;  /* 0x0000000d5f5f7220 */ /* 0x000fe20000410000 */
[----:B------:R-:W-:Y:S01]  /*afb0*/  F2FP.SATFINITE.E4M3.F32.PACK_AB_MERGE_C R27, R170, R27, RZ ;  /* 0x0000001baa1b723e */ /* 0x000fe200048070ff */
[-C--:B------:R-:W-:Y:S01]  /*afc0*/  FMUL.FTZ R98, R98, R13.reuse ;  /* 0x0000000d62627220 */ /* 0x080fe20000410000 */
        /* <DEDUP_REMOVED lines=90> */
[----:B------:R-:W-:Y:S02]  /*b570*/  IMAD.MOV.U32 R14, RZ, RZ, R2 ;  /* 0x000000ffff0e7224 */ /* 0x000fe400078e0002 */
[----:B------:R-:W-:Y:S01]  /*b580*/  IMAD.MOV.U32 R162, RZ, RZ, R35 ;  /* 0x000000ffffa27224 */ /* 0x000fe200078e0023 */
[----:B------:R-:W-:Y:S06]  /*b590*/  @P2 BRA `(.L_x_926) ;  /* 0xffffffd800802947 */ /* 0x000fec000383ffff */
[----:B------:R-:W-:-:S05]  /*b5a0*/  UMOV UR4, UR5 ;  /* 0x0000000500047c82 */ /* 0x000fca0008000000 */
.L_x_916:
[----:B------:R-:W-:-:S13]  /*b5b0*/  ISETP.GE.AND P2, PT, R9, R18, PT ;  /* 0x000000120900720c */ /* 0x000fda0003f46270 */
[----:B------:R-:W-:Y:S05]  /*b5c0*/  @!P2 BRA `(.L_x_927) ;  /* 0x0000003400b4a947 */ /* 0x000fea0003800000 */
[C---:B------:R-:W-:Y:S01]  /*b5d0*/  VIADD R12, R19.reuse, 0x8 ;  /* 0x00000008130c7836 */ /* 0x040fe20000000000 */
[----:B------:R-:W-:Y:S01]  /*b5e0*/  IADD3 R19, -R19, 0xb, RZ ;  /* 0x0000000b13137810 */ /* 0x000fe20007ffe1ff */
[----:B------:R-:W-:Y:S01]  /*b5f0*/  IMAD.MOV.U32 R14, RZ, RZ, R11 ;  /* 0x000000ffff0e7224 */ /* 0x000fe200078e000b */
[----:B------:R-:W-:Y:S01]  /*b600*/  UMOV UR5, UR4 ;  /* 0x0000000400057c82 */ /* 0x000fe20008000000 */
[----:B------:R-:W-:Y:S01]  /*b610*/  IMAD.MOV.U32 R13, RZ, RZ, R10 ;  /* 0x000000ffff0d7224 */ /* 0x000fe200078e000a */
[----:B------:R-:W-:Y:S01]  /*b620*/  ULDC UR33, c[0x0][0x9e4] ;  /* 0x0002790000217ab9 */ /* 0x000fe20000000800 */
[----:B------:R-:W-:Y:S01]  /*b630*/  IMAD.MOV.U32 R20, RZ, RZ, R2 ;  /* 0x000000ffff147224 */ /* 0x000fe200078e0002 */
[----:B------:R-:W-:Y:S01]  /*b640*/  ULDC UR34, c[0x0][0x288] ;  /* 0x0000a20000227ab9 */ /* 0x000fe20000000800 */
[----:B------:R-:W-:Y:S01]  /*b650*/  ULDC UR35, c[0x0][0x2f0] ;  /* 0x0000bc0000237ab9 */ /* 0x000fe20000000800 */
[----:B------:R-:W-:-:S05]  /*b660*/  ULDC UR42, c[0x0][0x9e0] ;  /* 0x00027800002a7ab9 */ /* 0x000fca0000000800 */
.L_x_945:
        /* <DEDUP_REMOVED lines=9> */
.L_x_929:
[----:B------:R-:W-:Y:S01]  /*b700*/  ULEA UR10, UR4, UR36, 0x3 ;  /* 0x00000024040a7291 */ /* 0x000fe2000f8e183f */
[----:B------:R-:W-:-:S08]  /*b710*/  SHF.L.U32 R10, R2, 0x1f, RZ ;  /* 0x0000001f020a7819 */ /* 0x000fd000000006ff */
[----:B------:R0:W1:Y:S01]  /*b720*/  SYNCS.PHASECHK.TRANS64.TRYWAIT P3, [UR10+0x22830], R10 ;  /* 0x0228300aff0075a7 */ /* 0x000062000806014a */
[----:B------:R-:W-:Y:S05]  /*b730*/  @!P0 BRA `(.L_x_930) ;  /* 0x0000000000048947 */ /* 0x000fea0003800000 */
[----:B------:R-:W-:Y:S01]  /*b740*/  BPT.TRAP 0x1 ;  /* 0x000000040000795c */ /* 0x000fe20000300000 */
.L_x_930:
[----:B-1----:R-:W-:Y:S05]  /*b750*/  @P3 BRA `(.L_x_928) ;  /* 0x0000000000083947 */ /* 0x002fea0003800000 */
[----:B------:R-:W1:Y:S02]  /*b760*/  SYNCS.PHASECHK.TRANS64.TRYWAIT P3, [UR10+0x22830], R10 ;  /* 0x0228300aff0075a7 */ /* 0x000e64000806014a */
[----:B-1----:R-:W-:Y:S05]  /*b770*/  @!P3 BRA `(.L_x_931) ;  /* 0x000000a0000cb947 */ /* 0x002fea0003800000 */
.L_x_928:
[----:B------:R2:W-:Y:S01]  /*b780*/  BAR.SYNC.DEFER_BLOCKING R12, 0x100 ;  /* 0x0004000c0000751d */ /* 0x0005e20000010000 */
[----:B------:R-:W-:Y:S01]  /*b790*/  R2UR UR28, R6 ;  /* 0x00000000061c72ca */ /* 0x000fe200000e0000 */
[----:B------:R-:W-:Y:S01]  /*b7a0*/  UIMAD UR30, UR4, 0x600, UR6 ;  /* 0x00000600041e78a4 */ /* 0x000fe2000f8e0206 */
[----:B------:R-:W-:-:S03]  /*b7b0*/  R2UR UR29, R7 ;  /* 0x00000000071d72ca */ /* 0x000fc600000e0000 */
[----:B------:R-:W-:Y:S01]  /*b7c0*/  UMOV UR31, 0x80000020 ;  /* 0x80000020001f7882 */ /* 0x000fe20000000000 */
[----:B------:R-:W-:Y:S01]  /*b7d0*/  UIADD3 UR10, UR30, 0x2, URZ ;  /* 0x000000021e0a7890 */ /* 0x000fe2000fffe03f */
        /* <DEDUP_REMOVED lines=27> */
[----:B--2---:R-:W-:Y:S05]  /*b990*/  @P2 BRA `(.L_x_932) ;  /* 0x0000000000282947 */ /* 0x004fea0003800000 */
[----:B------:R-:W-:Y:S05]  /*b9a0*/  @!P0 BRA `(.L_x_933) ;  /* 0x0000000000048947 */ /* 0x000fea0003800000 */
[----:B------:R-:W-:Y:S01]  /*b9b0*/  BPT.TRAP 0x1 ;  /* 0x000000040000795c */ /* 0x000fe20000300000 */
.L_x_933:
[----:B------:R-:W-:Y:S01]  /*b9c0*/  ULEA UR10, UR5, UR36, 0x3 ;  /* 0x00000024050a7291 */ /* 0x000fe2000f8e183f */
[----:B01----:R-:W-:-:S08]  /*b9d0*/  SHF.L.U32 R10, R20, 0x1f, RZ ;  /* 0x0000001f140a7819 */ /* 0x003fd000000006ff */
[----:B------:R0:W1:Y:S01]  /*b9e0*/  SYNCS.PHASECHK.TRANS64.TRYWAIT P2, [UR10+0x22850], R10 ;  /* 0x0228500aff0075a7 */ /* 0x000062000804014a */
[----:B------:R-:W-:Y:S05]  /*b9f0*/  @!P0 BRA `(.L_x_934) ;  /* 0x0000000000048947 */ /* 0x000fea0003800000 */
[----:B------:R-:W-:Y:S01]  /*ba00*/  BPT.TRAP 0x1 ;  /* 0x000000040000795c */ /* 0x000fe20000300000 */
.L_x_934:
[----:B-1----:R-:W-:Y:S05]  /*ba10*/  @P2 BRA `(.L_x_932) ;  /* 0x0000000000082947 */ /* 0x002fea0003800000 */
[----:B------:R-:W1:Y:S02]  /*ba20*/  SYNCS.PHASECHK.TRANS64.TRYWAIT P2, [UR10+0x22850], R10 ;  /* 0x0228500aff0075a7 */ /* 0x000e64000804014a */
[----:B-1----:R-:W-:Y:S05]  /*ba30*/  @!P2 BRA `(.L_x_935) ;  /* 0x0000009c0074a947 */ /* 0x002fea0003800000 */
.L_x_932:
[----:B------:R-:W-:Y:S01]  /*ba40*/  UIADD3 UR10, UR36, 0x400, URZ ;  /* 0x00000400240a7890 */ /* 0x000fe2000fffe03f */
[----:B------:R-:W-:Y:S01]  /*ba50*/  WARPGROUP.ARRIVE ;  /* 0x00000000000079c5 */ /* 0x000fe20000000000 */
[----:B------:R-:W-:Y:S01]  /*ba60*/  UMOV UR11, 0x40000040 ;  /* 0x40000040000b7882 */ /* 0x000fe20000000000 */
[C---:B------:R-:W-:Y:S01]  /*ba70*/  FMUL.FTZ R21, R0.reuse, R34 ;  /* 0x0000002200157220 */ /* 0x040fe20000410000 */
[----:B------:R-:W-:Y:S01]  /*ba80*/  USHF.R.U32.HI UR10, URZ, 0x4, UR10 ;  /* 0x000000043f0a7899 */ /* 0x000fe2000801160a */
[C---:B------:R-:W-:Y:S01]  /*ba90*/  FMUL.FTZ R34, R0.reuse, R55 ;  /* 0x0000003700227220 */ /* 0x040fe20000410000 */
[C---:B------:R-:W-:Y:S01]  /*baa0*/  FMUL.FTZ R22, R0.reuse, R35 ;  /* 0x0000002300167220 */ /* 0x040fe20000410000 */
[----:B------:R-:W2:Y:S01]  /*bab0*/  @P5 LDC R55, c[0x0][0x44c] ;  /* 0x00011300ff375b82 */ /* 0x000ea20000000800 */
[----:B------:R-:W-:Y:S01]  /*bac0*/  ULOP3.LUT UR10, UR10, 0x3fff, URZ, 0xc0, !UPT ;  /* 0x00003fff0a0a7892 */ /* 0x000fe2000f8ec03f */
[C---:B------:R-:W-:Y:S01]  /*bad0*/  FMUL.FTZ R35, R0.reuse, R36 ;  /* 0x0000002400237220 */ /* 0x040fe20000410000 */
[C---:B------:R-:W-:Y:S01]  /*bae0*/  FMUL.FTZ R36, R0.reuse, R58 ;  /* 0x0000003a00247220 */ /* 0x040fe20000410000 */
[----:B------:R-:W-:Y:S01]  /*baf0*/  FMUL.FTZ R58, R0, R60 ;  /* 0x0000003c003a7220 */ /* 0x000fe20000410000 */
[----:B------:R-:W-:Y:S01]  /*bb00*/  ULOP3.LUT UR10, UR10, 0x10000, URZ, 0xfc, !UPT ;  /* 0x000100000a0a7892 */ /* 0x000fe2000f8efc3f */
[----:B------:R-:W-:-:S02]  /*bb10*/  IMAD.U32 R60, RZ, RZ, UR4 ;  /* 0x00000004ff3c7e24 */ /* 0x000fc4000f8e00ff */
[C---:B------:R-:W-:Y:S01]  /*bb20*/  FMUL.FTZ R23, R0.reuse, R38 ;  /* 0x0000002600177220 */ /* 0x040fe20000410000 */
[C---:B------:R-:W-:Y:S01]  /*bb30*/  FMUL.FTZ R38, R0.reuse, R63 ;  /* 0x0000003f00267220 */ /* 0x040fe20000410000 */
[----:B------:R-:W-:Y:S01]  /*bb40*/  ULEA UR14, UR5, UR10, 0xa ;  /* 0x0000000a050e7291 */ /* 0x000fe2000f8e503f */
[C---:B------:R-:W-:Y:S01]  /*bb50*/  FMUL.FTZ R63, R0.reuse, R65 ;  /* 0x00000041003f7220 */ /* 0x040fe20000410000 */
[----:B------:R-:W-:Y:S02]  /*bb60*/  IMAD.MOV.U32 R65, RZ, RZ, R8 ;  /* 0x000000ffff417224 */ /* 0x000fe400078e0008 */
[C---:B-1----:R-:W-:Y:S01]  /*bb70*/  FMUL.FTZ R11, R0.reuse, R26 ;  /* 0x0000001a000b7220 */ /* 0x042fe20000410000 */
[C---:B0-----:R-:W-:Y:S01]  /*bb80*/  FMUL.FTZ R10, R0.reuse, R27 ;  /* 0x0000001b000a7220 */ /* 0x041fe20000410000 */
[C---:B------:R-:W-:Y:S01]  /*bb90*/  FMUL.FTZ R15, R0.reuse, R30 ;  /* 0x0000001e000f7220 */ /* 0x040fe20000410000 */
[C---:B------:R-:W-:Y:S01]  /*bba0*/  FMUL.FTZ R20, R0.reuse, R31 ;  /* 0x0000001f00147220 */ /* 0x040fe20000410000 */
[----:B------:R-:W-:Y:S01]  /*bbb0*/  UMOV UR10, UR14 ;  /* 0x0000000e000a7c82 */ /* 0x000fe20008000000 */
[C---:B------:R-:W-:Y:S01]  /*bbc0*/  FMUL.FTZ R26, R0.reuse, R43 ;  /* 0x0000002b001a7220 */ /* 0x040fe20000410000 */
[----:B------:R-:W-:Y:S01]  /*bbd0*/  QGMMA.64x128x32.F32.E4M3.E4M3 R88, R164, gdesc[UR8], R88, gsb0 ;  /* 0x01e00008a4587df3 */ /* 0x000fe20008000858 */
[----:B------:R-:W-:Y:S01]  /*bbe0*/  UIADD3 UR10, UR14, 0x2, URZ ;  /* 0x000000020e0a7890 */ /* 0x000fe2000fffe03f */
[C---:B------:R-:W-:Y:S01]  /*bbf0*/  FMUL.FTZ R27, R0.reuse, R46 ;  /* 0x0000002e001b7220 */ /* 0x040fe20000410000 */
[----:B------:R-:W-:Y:S01]  /*bc00*/  UMOV UR11, 0x40000040 ;  /* 0x40000040000b7882 */ /* 0x000fe20000000000 */
        /* <DEDUP_REMOVED lines=26> */
[----:B------:R-:W1:Y:S08]  /*bdb0*/  MUFU.TANH R10, R10 ;  /* 0x0000000a000a7308 */ /* 0x000e700000002400 */
        /* <DEDUP_REMOVED lines=19> */
[C---:B------:R-:W-:Y:S01]  /*bef0*/  FMUL.FTZ R64, R0.reuse, R68 ;  /* 0x0000004400407220 */ /* 0x040fe20000410000 */
[----:B------:R-:W-:Y:S01]  /*bf00*/  QGMMA.64x128x32.F32.E4M3.E4M3 R88, R160, gdesc[UR8], R88, gsb0 ;  /* 0x01e00008a0587df3 */ /* 0x000fe20008000858 */
[----:B------:R-:W-:Y:S01]  /*bf10*/  UIADD3 UR10, UR14, 0x4, URZ ;  /* 0x000000040e0a7890 */ /* 0x000fe2000fffe03f */
[----:B------:R-:W5:Y:S01]  /*bf20*/  @P5 LDC R68, c[0x0][0x450] ;  /* 0x00011400ff445b82 */ /* 0x000f620000000800 */
        /* <DEDUP_REMOVED lines=31> */
[----:B------:R-:W-:Y:S01]  /*c120*/  FMUL.FTZ R59, R0, R61 ;  /* 0x0000003d003b7220 */ /* 0x000fe20000410000 */
[----:B--2---:R-:W-:Y:S01]  /*c130*/  @P5 IMAD.HI.U32 R61, R8, R55, RZ ;  /* 0x00000037083d5227 */ /* 0x004fe200078e00ff */
[----:B------:R-:W-:Y:S01]  /*c140*/  @!P1 LEA R55, R60, UR36, 0x3 ;  /* 0x000000243c379c11 */ /* 0x000fe2000f8e18ff */
[----:B------:R-:W-:Y:S01]  /*c150*/  QGMMA.64x128x32.F32.E4M3.E4M3 R88, R156, gdesc[UR8], R88, gsb0 ;  /* 0x01e000089c587df3 */ /* 0x000fe20008000858 */
[----:B------:R-:W-:Y:S01]  /*c160*/  UIADD3 UR10, UR14, 0x6, URZ ;  /* 0x000000060e0a7890 */ /* 0x000fe2000fffe03f */
[----:B------:R-:W-:Y:S01]  /*c170*/  FMUL.FTZ R161, R0, R40 ;  /* 0x0000002800a17220 */ /* 0x000fe20000410000 */
[----:B------:R-:W-:Y:S01]  /*c180*/  UMOV UR11, 0x40000040 ;  /* 0x40000040000b7882 */ /* 0x000fe20000000000 */
[----:B-----5:R-:W-:Y:S01]  /*c190*/  @P5 SHF.R.U32.HI R65, RZ, R68, R61 ;  /* 0x00000044ff415219 */ /* 0x020fe2000001163d */
[----:B------:R-:W-:-:S02]  /*c1a0*/  @!P1 VIADD R55, R55, 0x22840 ;  /* 0x0002284037379836 */ /* 0x000fc40000000000 */
[C---:B------:R-:W-:Y:S01]  /*c1b0*/  FMUL.FTZ R162, R0.reuse, R41 ;  /* 0x0000002900a27220 */ /* 0x040fe20000410000 */
[C---:B------:R-:W-:Y:S01]  /*c1c0*/  FMUL.FTZ R163, R0.reuse, R52 ;  /* 0x0000003400a37220 */ /* 0x040fe20000410000 */
[C---:B------:R-:W-:Y:S01]  /*c1d0*/  FMUL.FTZ R41, R0.reuse, R66 ;  /* 0x0000004200297220 */ /* 0x040fe20000410000 */
[C---:B------:R-:W-:Y:S01]  /*c1e0*/  FMUL.FTZ R40, R0.reuse, R67 ;  /* 0x0000004300287220 */ /* 0x040fe20000410000 */
[----:B------:R-:W-:Y:S01]  /*c1f0*/  @!P1 PRMT R55, RZ, 0x654, R55 ;  /* 0x00000654ff379816 */ /* 0x000fe20000000037 */
[----:B------:R-:W-:Y:S01]  /*c200*/  FMUL.FTZ R52, R0, R83 ;  /* 0x0000005300347220 */ /* 0x000fe20000410000 */
[----:B------:R-:W2:Y:S08]  /*c210*/  MUFU.TANH R160, R160 ;  /* 0x000000a000a07308 */ /* 0x000eb00000002400 */
        /* <DEDUP_REMOVED lines=18> */
[----:B------:R-:W-:-:S04]  /*c340*/  IMAD.SHL.U32 R158, R9, 0x80, RZ ;  /* 0x00000080099e7824 */ /* 0x000fc800078e00ff */
[----:B------:R-:W0:Y:S01]  /*c350*/  MUFU.TANH R156, R72 ;  /* 0x00000048009c7308 */ /* 0x000e220000002400 */
[----:B------:R-:W-:Y:S01]  /*c360*/  QGMMA.64x128x32.F32.E4M3.E4M3 R88, R152, gdesc[UR8], R88, gsb0 ;  /* 0x01e0000898587df3 */ /* 0x000fe20008000858 */
[----:B------:R-:W-:-:S05]  /*c370*/  IADD3 R60, -R158, 0x1, RZ ;  /* 0x000000019e3c7810 */ /* 0x000fca0007ffe1ff */
[----:B------:R-:W-:Y:S01]  /*c380*/  IMAD R61, R3, -0x2, R60 ;  /* 0xfffffffe033d7824 */ /* 0x000fe200078e023c */
[----:B------:R-:W0:Y:S01]  /*c390*/  MUFU.TANH R47, R47 ;  /* 0x0000002f002f7308 */ /* 0x000e220000002400 */
[----:B------:R-:W5:Y:S02]  /*c3a0*/  SHFL.IDX PT, R60, R65, RZ, 0x1c1f ;  /* 0x001c1fff413c7589 */ /* 0x000f6400000e0000 */
[----:B------:R-:W-:-:S04]  /*c3b0*/  IMAD R61, R16, UR35, R61 ;  /* 0x00000023103d7c24 */ /* 0x000fc8000f8e023d */
[----:B------:R-:W-:Y:S01]  /*c3c0*/  VIADD R61, R61, -UR34 ;  /* 0x800000223d3d7c36 */ /* 0x000fe20008000000 */
        /* <DEDUP_REMOVED lines=17> */
[----:B-1----:R-:W-:Y:S01]  /*c4e0*/  FMUL.FTZ R55, R0, R87 ;  /* 0x0000005700377220 */ /* 0x002fe20000410000 */
[----:B------:R-:W-:-:S04]  /*c4f0*/  VIADD R87, R61, UR42 ;  /* 0x0000002a3d577c36 */ /* 0x000fc80008000000 */
[----:B------:R-:W-:Y:S01]  /*c500*/  IMAD.IADD R67, R87, 0x1, R60 ;  /* 0x0000000157437824 */ /* 0x000fe200078e023c */
[----:B------:R-:W1:Y:S01]  /*c510*/  MUFU.TANH R55, R55 ;  /* 0x0000003700377308 */ /* 0x000e620000002400 */
[----:B0-234-:R-:W-:Y:S05]  /*c520*/  @!P6 BRA `(.L_x_936) ;  /* 0x00000000005ce947 */ /* 0x01dfea0003800000 */
[----:B------:R-:W-:Y:S01]  /*c530*/  IMAD R60, R16, UR35, R60 ;  /* 0x00000023103c7c24 */ /* 0x000fe2000f8e023c */
[----:B------:R-:W-:Y:S03]  /*c540*/  BSSY B0, `(.L_x_937) ;  /* 0x0000011000007945 */ /* 0x000fe60003800000 */
[----:B------:R-:W-:-:S05]  /*c550*/  VIADD R71, R60, -UR34 ;  /* 0x800000223c477c36 */ /* 0x000fca0008000000 */
        /* <DEDUP_REMOVED lines=10> */
.L_x_938:
[----:B------:R-:W-:-:S05]  /*c600*/  IMAD.U32 R68, RZ, RZ, UR33 ;  /* 0x00000021ff447e24 */ /* 0x000fca000f8e00ff */
[----:B------:R-:W-:-:S13]  /*c610*/  ISETP.NE.AND P2, PT, R68, 0x1, PT ;  /* 0x000000014400780c */ /* 0x000fda0003f45270 */
[----:B------:R-:W0:Y:S02]  /*c620*/  @P2 LDC.64 R60, c[0x0][0x9e8] ;  /* 0x00027a00ff3c2b82 */ /* 0x000e240000000a00 */
[----:B0-----:R-:W-:-:S05]  /*c630*/  @P2 IMAD.HI.U32 R60, R71, R60, RZ ;  /* 0x0000003c473c2227 */ /* 0x001fca00078e00ff */
[----:B------:R-:W-:-:S07]  /*c640*/  @P2 SHF.R.U32.HI R71, RZ, R61, R60 ;  /* 0x0000003dff472219 */ /* 0x000fce000001163c */
.L_x_939:
[----:B------:R-:W-:Y:S05]  /*c650*/  BSYNC B0 ;  /* 0x0000000000007941 */ /* 0x000fea0003800000 */
.L_x_937:
[----:B------:R-:W-:-:S04]  /*c660*/  IMAD R60, R71, R68, -R158 ;  /* 0x00000044473c7224 */ /* 0x000fc800078e0a9e */
[----:B------:R-:W-:-:S05]  /*c670*/  IMAD R60, R3, -0x2, R60 ;  /* 0xfffffffe033c7824 */ /* 0x000fca00078e023c */
[----:B------:R-:W-:Y:S02]  /*c680*/  VIADDMNMX R67, R60, R68, R67, PT ;  /* 0x000000443c437246 */ /* 0x000fe40003800143 */
[----:B------:R-:W-:-:S07]  /*c690*/  VIMNMX R69, R69, R60, !PT ;  /* 0x0000003c45457248 */ /* 0x000fce0007fe0100 */
.L_x_936:
        /* <DEDUP_REMOVED lines=79> */
[----:B------:R-:W0:Y:S01]  /*cb90*/  SHFL.IDX PT, R156, R65, 0x1, 0x1c1f ;  /* 0x003c1f00419c7f89 */ /* 0x000e2200000e0000 */
[----:B------:R-:W-:-:S02]  /*cba0*/  ISETP.GT.AND P4, PT, R69, 0x68, P2 ;  /* 0x000000684500780c */ /* 0x000fc40001784270 */
[----:B------:R-:W-:Y:S02]  /*cbb0*/  ISETP.GT.AND P3, PT, R69, 0x69, P2 ;  /* 0x000000694500780c */ /* 0x000fe40001764270 */
[C---:B------:R-:W-:Y:S02]  /*cbc0*/  ISETP.LT.OR P4, PT, R67.reuse, 0x69, P4 ;  /* 0x000000694300780c */ /* 0x040fe40002781670 */
[----:B------:R-:W-:Y:S02]  /*cbd0*/  ISETP.LT.OR P3, PT, R67, 0x6a, P3 ;  /* 0x0000006a4300780c */ /* 0x000fe40001f61670 */
[----:B------:R-:W-:Y:S02]  /*cbe0*/  FSEL R60, R75, -INF , !P4 ;  /* 0xff8000004b3c7808 */ /* 0x000fe40006000000 */
[----:B------:R-:W-:Y:S02]  /*cbf0*/  FSEL R58, R77, -INF , !P3 ;  /* 0xff8000004d3a7808 */ /* 0x000fe40005800000 */
[----:B------:R-:W-:-:S02]  /*cc00*/  ISETP.GT.AND P4, PT, R69, 0x70, P2 ;  /* 0x000000704500780c */ /* 0x000fc40001784270 */
[----:B------:R-:W-:Y:S02]  /*cc10*/  ISETP.GT.AND P3, PT, R69, 0x71, P2 ;  /* 0x000000714500780c */ /* 0x000fe40001764270 */
[C---:B------:R-:W-:Y:S02]  /*cc20*/  ISETP.LT.OR P4, PT, R67.reuse, 0x71, P4 ;  /* 0x000000714300780c */ /* 0x040fe40002781670 */
[----:B------:R-:W-:Y:S02]  /*cc30*/  ISETP.LT.OR P3, PT, R67, 0x72, P3 ;  /* 0x000000724300780c */ /* 0x000fe40001f61670 */
[----:B------:R-:W-:Y:S02]  /*cc40*/  FSEL R56, R79, -INF , !P4 ;  /* 0xff8000004f387808 */ /* 0x000fe40006000000 */
[----:B------:R-:W-:Y:S01]  /*cc50*/  FSEL R44, R81, -INF , !P3 ;  /* 0xff800000512c7808 */ /* 0x000fe20005800000 */
[--C-:B0-----:R-:W-:Y:S01]  /*cc60*/  IMAD.IADD R29, R87, 0x1, R156.reuse ;  /* 0x00000001571d7824 */ /* 0x101fe200078e029c */
[----:B------:R-:W-:Y:S01]  /*cc70*/  ISETP.GT.AND P4, PT, R69, 0x78, P2 ;  /* 0x000000784500780c */ /* 0x000fe20001784270 */
[----:B------:R-:W-:Y:S01]  /*cc80*/  IMAD.IADD R35, R153, 0x1, R156 ;  /* 0x0000000199237824 */ /* 0x000fe200078e029c */
[----:B------:R-:W-:-:S02]  /*cc90*/  ISETP.GT.AND P3, PT, R69, 0x79, P2 ;  /* 0x000000794500780c */ /* 0x000fc40001764270 */
[C---:B------:R-:W-:Y:S02]  /*cca0*/  ISETP.LT.OR P4, PT, R67.reuse, 0x79, P4 ;  /* 0x000000794300780c */ /* 0x040fe40002781670 */
[----:B------:R-:W-:Y:S02]  /*ccb0*/  ISETP.LT.OR P3, PT, R67, 0x7a, P3 ;  /* 0x0000007a4300780c */ /* 0x000fe40001f61670 */
[----:B------:R-:W-:Y:S02]  /*ccc0*/  FSEL R48, R83, -INF , !P4 ;  /* 0xff80000053307808 */ /* 0x000fe40006000000 */
[----:B------:R-:W-:Y:S01]  /*ccd0*/  FSEL R32, R85, -INF , !P3 ;  /* 0xff80000055207808 */ /* 0x000fe20005800000 */
[----:B------:R-:W-:Y:S08]  /*cce0*/  @!P6 BRA `(.L_x_940) ;  /* 0x00000000005ce947 */ /* 0x000ff00003800000 */
        /* <DEDUP_REMOVED lines=13> */
.L_x_942:
[----:B------:R-:W-:-:S05]  /*cdc0*/  IMAD.U32 R49, RZ, RZ, UR33 ;  /* 0x00000021ff317e24 */ /* 0x000fca000f8e00ff */
[----:B------:R-:W-:-:S13]  /*cdd0*/  ISETP.NE.AND P3, PT, R49, 0x1, PT ;  /* 0x000000013100780c */ /* 0x000fda0003f65270 */
[----:B------:R-:W0:Y:S02]  /*cde0*/  @P3 LDC.64 R156, c[0x0][0x9e8] ;  /* 0x00027a00ff9c3b82 */ /* 0x000e240000000a00 */
[----:B0-----:R-:W-:-:S05]  /*cdf0*/  @P3 IMAD.HI.U32 R156, R45, R156, RZ ;  /* 0x0000009c2d9c3227 */ /* 0x001fca00078e00ff */
[----:B------:R-:W-:-:S07]  /*ce00*/  @P3 SHF.R.U32.HI R45, RZ, R157, R156 ;  /* 0x0000009dff2d3219 */ /* 0x000fce000001169c */
.L_x_943:
[----:B------:R-:W-:Y:S05]  /*ce10*/  BSYNC B0 ;  /* 0x0000000000007941 */ /* 0x000fea0003800000 */
.L_x_941:
[----:B------:R-:W-:-:S04]  /*ce20*/  IMAD R156, R45, R49, -R158 ;  /* 0x000000312d9c7224 */ /* 0x000fc800078e0a9e */
[----:B------:R-:W-:-:S05]  /*ce30*/  IMAD R156, R3, -0x2, R156 ;  /* 0xfffffffe039c7824 */ /* 0x000fca00078e029c */
[----:B------:R-:W-:Y:S02]  /*ce40*/  VIADDMNMX R29, R156, R49, R29, PT ;  /* 0x000000319c1d7246 */ /* 0x000fe4000380011d */
[----:B------:R-:W-:-:S07]  /*ce50*/  VIMNMX R35, R35, R156, !PT ;  /* 0x0000009c23237248 */ /* 0x000fce0007fe0100 */
.L_x_940:
[----:B------:R-:W-:Y:S02]  /*ce60*/  FMNMX.FTZ R45, R180, R13, !PT ;  /* 0x0000000db42d7209 */ /* 0x000fe40007810000 */
[C---:B------:R-:W-:Y:S02]  /*ce70*/  ISETP.GT.AND P4, PT, R35.reuse, 0x1, P2 ;  /* 0x000000012300780c */ /* 0x040fe40001784270 */
        /* <DEDUP_REMOVED lines=12> */
[----:B------:R-:W-:Y:S01]  /*cf40*/  FMNMX.FTZ R45, R186, R45, !PT ;  /* 0x0000002dba2d7209 */ /* 0x000fe20007810000 */
[----:B------:R-:W0:Y:S01]  /*cf50*/  LDC R15, c[0x0][0x988] ;  /* 0x00026200ff0f7b82 */ /* 0x000e220000000800 */
        /* <DEDUP_REMOVED lines=49> */
[C---:B------:R-:W-:Y:S01]  /*d270*/  ISETP.LT.OR P4, PT, R29.reuse, 0x2a, P4 ;  /* 0x0000002a1d00780c */ /* 0x040fe20002781670 */
[----:B------:R-:W2:Y:S01]  /*d280*/  SHFL.BFLY PT, R10, R45, 0x2, 0x1f ;  /* 0x0c401f002d0a7f89 */ /* 0x000ea200000e0000 */
[----:B------:R-:W-:-:S02]  /*d290*/  ISETP.LT.OR P3, PT, R29, 0x31, P3 ;  /* 0x000000311d00780c */ /* 0x000fc40001f61670 */
[----:B------:R-:W-:Y:S02]  /*d2a0*/  FSEL R28, R28, -INF , !P4 ;  /* 0xff8000001c1c7808 */ /* 0x000fe40006000000 */
[C---:B------:R-:W-:Y:S02]  /*d2b0*/  ISETP.GT.AND P4, PT, R35.reuse, 0x31, P2 ;  /* 0x000000312300780c */ /* 0x040fe40001784270 */
[----:B------:R-:W-:Y:S02]  /*d2c0*/  FSEL R30, R30, -INF , !P3 ;  /* 0xff8000001e1e7808 */ /* 0x000fe40005800000 */
[----:B------:R-:W-:Y:S02]  /*d2d0*/  ISETP.GT.AND P3, PT, R35, 0x38, P2 ;  /* 0x000000382300780c */ /* 0x000fe40001764270 */
[C---:B------:R-:W-:Y:S02]  /*d2e0*/  ISETP.LT.OR P4, PT, R29.reuse, 0x32, P4 ;  /* 0x000000321d00780c */ /* 0x040fe40002781670 */
[----:B------:R-:W-:-:S02]  /*d2f0*/  ISETP.LT.OR P3, PT, R29, 0x39, P3 ;  /* 0x000000391d00780c */ /* 0x000fc40001f61670 */
[----:B------:R-:W-:Y:S02]  /*d300*/  FSEL R176, R31, -INF , !P4 ;  /* 0xff8000001fb07808 */ /* 0x000fe40006000000 */
[----:B------:R-:W-:Y:S02]  /*d310*/  ISETP.GT.AND P4, PT, R35, 0x39, P2 ;  /* 0x000000392300780c */ /* 0x000fe40001784270 */
[----:B------:R-:W-:Y:S02]  /*d320*/  FSEL R178, R33, -INF , !P3 ;  /* 0xff80000021b27808 */ /* 0x000fe40005800000 */
[----:B------:R-:W-:Y:S02]  /*d330*/  ISETP.GT.AND P3, PT, R35, 0x40, P2 ;  /* 0x000000402300780c */ /* 0x000fe40001764270 */
[----:B------:R-:W-:Y:S02]  /*d340*/  ISETP.LT.OR P4, PT, R29, 0x3a, P4 ;  /* 0x0000003a1d00780c */ /* 0x000fe40002781670 */
[----:B--2---:R-:W-:-:S02]  /*d350*/  FMNMX.FTZ R10, R45, R10, !PT ;  /* 0x0000000a2d0a7209 */ /* 0x004fc40007810000 */
[----:B------:R-:W-:Y:S02]  /*d360*/  ISETP.LT.OR P3, PT, R29, 0x41, P3 ;  /* 0x000000411d00780c */ /* 0x000fe40001f61670 */
[----:B------:R-:W-:Y:S01]  /*d370*/  FSEL R34, R34, -INF , !P4 ;  /* 0xff80000022227808 */ /* 0x000fe20006000000 */
[----:B------:R-:W2:Y:S01]  /*d380*/  SHFL.BFLY PT, R21, R10, 0x1, 0x1f ;  /* 0x0c201f000a157f89 */ /* 0x000ea200000e0000 */
[----:B------:R-:W-:Y:S02]  /*d390*/  FSEL R36, R36, -INF , !P3 ;  /* 0xff80000024247808 */ /* 0x000fe40005800000 */
[----:B------:R-:W-:-:S04]  /*d3a0*/  ISETP.GT.AND P3, PT, R35, 0x41, P2 ;  /* 0x000000412300780c */ /* 0x000fc80001764270 */
[----:B------:R-:W-:Y:S02]  /*d3b0*/  ISETP.LT.OR P3, PT, R29, 0x42, P3 ;  /* 0x000000421d00780c */ /* 0x000fe40001f61670 */
[----:B--2---:R-:W-:-:S04]  /*d3c0*/  FMNMX.FTZ R10, R10, R21, !PT ;  /* 0x000000150a0a7209 */ /* 0x004fc80007810000 */
[C---:B------:R-:W-:Y:S01]  /*d3d0*/  FSETP.NEU.FTZ.AND P4, PT, R10.reuse, -INF , PT ;  /* 0xff8000000a00780b */ /* 0x040fe20003f9d000 */
[----:B0-----:R-:W-:-:S05]  /*d3e0*/  FFMA.FTZ R33, R10, R15, -8 ;  /* 0xc10000000a217423 */ /* 0x001fca000001000f */
[----:B------:R-:W-:-:S05]  /*d3f0*/  FSEL R33, R33, RZ, P4 ;  /* 0x000000ff21217208 */ /* 0x000fca0002000000 */
[-CC-:B------:R-:W-:Y:S01]  /*d400*/  FFMA.FTZ R20, R180, R15.reuse, -R33.reuse ;  /* 0x0000000fb4147223 */ /* 0x180fe20000010821 */
[----:B------:R-:W-:Y:S01]  /*d410*/  FSEL R180, R37, -INF , !P3 ;  /* 0xff80000025b47808 */ /* 0x000fe20005800000 */
[-CC-:B------:R-:W-:Y:S01]  /*d420*/  FFMA.FTZ R21, R184, R15.reuse, -R33.reuse ;  /* 0x0000000fb8157223 */ /* 0x180fe20000010821 */
[----:B------:R-:W-:Y:S01]  /*d430*/  ISETP.GT.AND P3, PT, R35, 0x48, P2 ;  /* 0x000000482300780c */ /* 0x000fe20001764270 */
[-CC-:B------:R-:W-:Y:S01]  /*d440*/  FFMA.FTZ R25, R192, R15.reuse, -R33.reuse ;  /* 0x0000000fc0197223 */ /* 0x180fe20000010821 */
[----:B------:R-:W-:-:S01]  /*d450*/  FFMA.FTZ R31, R182, R15, -R33 ;  /* 0x0000000fb61f7223 */ /* 0x000fc20000010821 */
[-CC-:B------:R-:W-:Y:S01]  /*d460*/  FFMA.FTZ R182, R162, R15.reuse, -R33.reuse ;  /* 0x0000000fa2b67223 */ /* 0x180fe20000010821 */
[----:B------:R-:W-:Y:S01]  /*d470*/  ISETP.LT.OR P3, PT, R29, 0x49, P3 ;  /* 0x000000491d00780c */ /* 0x000fe20001f61670 */
[-CC-:B------:R-:W-:Y:S01]  /*d480*/  FFMA.FTZ R45, R80, R15.reuse, -R33.reuse ;  /* 0x0000000f502d7223 */ /* 0x180fe20000010821 */
[----:B------:R-:W-:-:S01]  /*d490*/  FFMA.FTZ R22, R196, R15, -R33 ;  /* 0x0000000fc4167223 */ /* 0x000fc20000010821 */
[-CC-:B------:R-:W-:Y:S01]  /*d4a0*/  FFMA.FTZ R23, R194, R15.reuse, -R33.reuse ;  /* 0x0000000fc2177223 */ /* 0x180fe20000010821 */
[----:B------:R-:W-:Y:S01]  /*d4b0*/  FSEL R184, R39, -INF , !P3 ;  /* 0xff80000027b87808 */ /* 0x000fe20005800000 */
[-CC-:B------:R-:W-:Y:S01]  /*d4c0*/  FFMA.FTZ R39, R154, R15.reuse, -R33.reuse ;  /* 0x0000000f9a277223 */ /* 0x180fe20000010821 */
[----:B------:R-:W-:Y:S01]  /*d4d0*/  ISETP.GT.AND P3, PT, R35, RZ, P2 ;  /* 0x000000ff2300720c */ /* 0x000fe20001764270 */
        /* <DEDUP_REMOVED lines=9> */
[----:B------:R-:W-:Y:S01]  /*d570*/  ISETP.GT.AND P3, PT, R35, 0x49, P2 ;  /* 0x000000492300780c */ /* 0x000fe20001764270 */
[-CC-:B------:R-:W-:Y:S01]  /*d580*/  FFMA.FTZ R74, R74, R15.reuse, -R33.reuse ;  /* 0x0000000f4a4a7223 */ /* 0x180fe20000010821 */
        /* <DEDUP_REMOVED lines=9> */
[-CC-:B------:R-:W-:Y:S01]  /*d620*/  FFMA.FTZ R44, R44, R15.reuse, -R33.reuse ;  /* 0x0000000f2c2c7223 */ /* 0x180fe20000010821 */
[----:B------:R-:W-:Y:S01]  /*d630*/  ISETP.GT.AND P3, PT, R35, 0x50, P2 ;  /* 0x000000502300780c */ /* 0x000fe20001764270 */
[----:B------:R-:W-:Y:S01]  /*d640*/  FFMA.FTZ R48, R48, R15, -R33 ;  /* 0x0000000f30307223 */ /* 0x000fe20000010821 */
[----:B------:R-:W-:Y:S01]  /*d650*/  FMNMX.FTZ R11, R160, R11, !PT ;  /* 0x0000000ba00b7209 */ /* 0x000fe20007810000 */
[----:B------:R-:W-:Y:S01]  /*d660*/  MUFU.EX2 R20, R20 ;  /* 0x0000001400147308 */ /* 0x000fe20000000800 */
[----:B------:R-:W-:-:S02]  /*d670*/  ISETP.LT.OR P3, PT, R29, 0x51, P3 ;  /* 0x000000511d00780c */ /* 0x000fc40001f61670 */
[----:B------:R-:W-:Y:S02]  /*d680*/  FMNMX.FTZ R11, R164, R11, !PT ;  /* 0x0000000ba40b7209 */ /* 0x000fe40007810000 */
[----:B------:R-:W-:Y:S01]  /*d690*/  FSEL R192, R41, -INF , !P3 ;  /* 0xff80000029c07808 */ /* 0x000fe20005800000 */
[----:B------:R-:W-:Y:S01]  /*d6a0*/  FFMA.FTZ R41, R86, R15, -R33 ;  /* 0x0000000f56297223 */ /* 0x000fe20000010821 */
[----:B------:R-:W-:Y:S01]  /*d6b0*/  FMNMX.FTZ R11, R166, R11, !PT ;  /* 0x0000000ba60b7209 */ /* 0x000fe20007810000 */
[----:B------:R-:W-:Y:S01]  /*d6c0*/  MUFU.EX2 R21, R21 ;  /* 0x0000001500157308 */ /* 0x000fe20000000800 */
[----:B------:R-:W-:Y:S02]  /*d6d0*/  ISETP.GT.AND P3, PT, R35, 0x51, P2 ;  /* 0x000000512300780c */ /* 0x000fe40001764270 */
[----:B------:R-:W-:Y:S02]  /*d6e0*/  FMNMX.FTZ R11, R170, R11, !PT ;  /* 0x0000000baa0b7209 */ /* 0x000fe40007810000 */
[----:B------:R-:W-:-:S02]  /*d6f0*/  ISETP.LT.OR P3, PT, R29, 0x52, P3 ;  /* 0x000000521d00780c */ /* 0x000fc40001f61670 */
[----:B------:R-:W-:Y:S01]  /*d700*/  FMNMX.FTZ R11, R24, R11, !PT ;  /* 0x0000000b180b7209 */ /* 0x000fe20007810000 */
[----:B------:R-:W-:Y:S01]  /*d710*/  MUFU.EX2 R22, R22 ;  /* 0x0000001600167308 */ /* 0x000fe20000000800 */
[----:B------:R-:W-:Y:S02]  /*d720*/  FSEL R40, R40, -INF , !P3 ;  /* 0xff80000028287808 */ /* 0x000fe40005800000 */
[----:B------:R-:W-:Y:S02]  /*d730*/  FMNMX.FTZ R11, R172, R11, !PT ;  /* 0x0000000bac0b7209 */ /* 0x000fe40007810000 */
[----:B------:R-:W-:Y:S02]  /*d740*/  ISETP.GT.AND P3, PT, R35, 0x58, P2 ;  /* 0x000000582300780c */ /* 0x000fe40001764270 */
[----:B------:R-:W-:Y:S01]  /*d750*/  FMNMX.FTZ R11, R26, R11, !PT ;  /* 0x0000000b1a0b7209 */ /* 0x000fe20007810000 */
[----:B------:R-:W-:Y:S01]  /*d760*/  MUFU.EX2 R23, R23 ;  /* 0x0000001700177308 */ /* 0x000fe20000000800 */
[----:B------:R-:W-:-:S02]  /*d770*/  ISETP.LT.OR P3, PT, R29, 0x59, P3 ;  /* 0x000000591d00780c */ /* 0x000fc40001f61670 */
[----:B------:R-:W-:Y:S02]  /*d780*/  FMNMX.FTZ R11, R174, R11, !PT ;  /* 0x0000000bae0b7209 */ /* 0x000fe40007810000 */
[----:B------:R-:W-:Y:S02]  /*d790*/  FSEL R42, R42, -INF , !P3 ;  /* 0xff8000002a2a7808 */ /* 0x000fe40005800000 */
[----:B------:R-:W-:Y:S01]  /*d7a0*/  FMNMX.FTZ R11, R28, R11, !PT ;  /* 0x0000000b1c0b7209 */ /* 0x000fe20007810000 */
[----:B------:R-:W-:Y:S01]  /*d7b0*/  MUFU.EX2 R25, R25 ;  /* 0x0000001900197308 */ /* 0x000fe20000000800 */
[----:B------:R-:W-:Y:S02]  /*d7c0*/  ISETP.GT.AND P3, PT, R35, 0x59, P2 ;  /* 0x000000592300780c */ /* 0x000fe40001764270 */
[----:B------:R-:W-:Y:S02]  /*d7d0*/  FMNMX.FTZ R11, R30, R11, !PT ;  /* 0x0000000b1e0b7209 */ /* 0x000fe40007810000 */
[----:B------:R-:W-:-:S02]  /*d7e0*/  ISETP.LT.OR P3, PT, R29, 0x5a, P3 ;  /* 0x0000005a1d00780c */ /* 0x000fc40001f61670 */
[----:B------:R-:W-:Y:S01]  /*d7f0*/  FMNMX.FTZ R11, R176, R11, !PT ;  /* 0x0000000bb00b7209 */ /* 0x000fe20007810000 */
[----:B------:R-:W-:Y:S01]  /*d800*/  MUFU.EX2 R190, R190 ;  /* 0x000000be00be7308 */ /* 0x000fe20000000800 */
[----:B------:R-:W-:Y:S01]  /*d810*/  FSEL R162, R43, -INF , !P3 ;  /* 0xff8000002ba27808 */ /* 0x000fe20005800000 */
[----:B------:R-:W-:Y:S01]  /*d820*/  FFMA.FTZ R43, R84, R15, -R33 ;  /* 0x0000000f542b7223 */ /* 0x000fe20000010821 */
[----:B------:R-:W-:Y:S02]  /*d830*/  ISETP.GT.AND P3, PT, R35, 0x60, P2 ;  /* 0x000000602300780c */ /* 0x000fe40001764270 */
[----:B------:R-:W-:Y:S02]  /*d840*/  FMNMX.FTZ R11, R178, R11, !PT ;  /* 0x0000000bb20b7209 */ /* 0x000fe40007810000 */
[----:B------:R-:W-:Y:S01]  /*d850*/  ISETP.LT.OR P3, PT, R29, 0x61, P3 ;  /* 0x000000611d00780c */ /* 0x000fe20001f61670 */
[----:B------:R-:W-:Y:S01]  /*d860*/  MUFU.EX2 R27, R27 ;  /* 0x0000001b001b7308 */ /* 0x000fe20000000800 */
[----:B------:R-:W-:-:S02]  /*d870*/  FMNMX.FTZ R11, R34, R11, !PT ;  /* 0x0000000b220b7209 */ /* 0x000fc40007810000 */
[----:B------:R-:W-:Y:S02]  /*d880*/  FSEL R46, R46, -INF , !P3 ;  /* 0xff8000002e2e7808 */ /* 0x000fe40005800000 */
[----:B------:R-:W-:Y:S02]  /*d890*/  ISETP.GT.AND P3, PT, R35, 0x61, P2 ;  /* 0x000000612300780c */ /* 0x000fe40001764270 */
[----:B------:R-:W-:Y:S01]  /*d8a0*/  FMNMX.FTZ R11, R36, R11, !PT ;  /* 0x0000000b240b7209 */ /* 0x000fe20007810000 */
[----:B------:R-:W-:Y:S01]  /*d8b0*/  MUFU.EX2 R186, R186 ;  /* 0x000000ba00ba7308 */ /* 0x000fe20000000800 */
[----:B------:R-:W-:Y:S02]  /*d8c0*/  ISETP.LT.OR P3, PT, R29, 0x62, P3 ;  /* 0x000000621d00780c */ /* 0x000fe40001f61670 */
[----:B------:R-:W-:Y:S02]  /*d8d0*/  FMNMX.FTZ R11, R180, R11, !PT ;  /* 0x0000000bb40b7209 */ /* 0x000fe40007810000 */
[----:B------:R-:W-:Y:S01]  /*d8e0*/  FSEL R154, R47, -INF , !P3 ;  /* 0xff8000002f9a7808 */ /* 0x000fe20005800000 */
[----:B------:R-:W-:Y:S01]  /*d8f0*/  FFMA.FTZ R47, R72, R15, -R33 ;  /* 0x0000000f482f7223 */ /* 0x000fe20000010821 */
[----:B------:R-:W-:Y:S01]  /*d900*/  ISETP.GT.AND P3, PT, R35, 0x68, P2 ;  /* 0x000000682300780c */ /* 0x000fe20001764270 */
[----:B------:R-:W-:Y:S01]  /*d910*/  MUFU.EX2 R31, R31 ;  /* 0x0000001f001f7308 */ /* 0x000fe20000000800 */
[----:B------:R-:W-:-:S02]  /*d920*/  FMNMX.FTZ R11, R184, R11, !PT ;  /* 0x0000000bb80b7209 */ /* 0x000fc40007810000 */
[----:B------:R-:W-:Y:S02]  /*d930*/  ISETP.LT.OR P3, PT, R29, 0x69, P3 ;  /* 0x000000691d00780c */ /* 0x000fe40001f61670 */
[----:B------:R-:W-:Y:S02]  /*d940*/  FMNMX.FTZ R11, R38, R11, !PT ;  /* 0x0000000b260b7209 */ /* 0x000fe40007810000 */
[----:B------:R-:W-:Y:S01]  /*d950*/  FSEL R50, R50, -INF , !P3 ;  /* 0xff80000032327808 */ /* 0x000fe20005800000 */
[----:B------:R-:W-:Y:S01]  /*d960*/  MUFU.EX2 R182, R182 ;  /* 0x000000b600b67308 */ /* 0x000fe20000000800 */
[----:B------:R-:W-:Y:S02]  /*d970*/  FMNMX.FTZ R11, R192, R11, !PT ;  /* 0x0000000bc00b7209 */ /* 0x000fe40007810000 */
[----:B------:R-:W-:Y:S02]  /*d980*/  ISETP.GT.AND P3, PT, R35, 0x69, P2 ;  /* 0x000000692300780c */ /* 0x000fe40001764270 */
[----:B------:R-:W-:-:S02]  /*d990*/  FMNMX.FTZ R11, R40, R11, !PT ;  /* 0x0000000b280b7209 */ /* 0x000fc40007810000 */
[----:B------:R-:W-:Y:S01]  /*d9a0*/  ISETP.LT.OR P3, PT, R29, 0x6a, P3 ;  /* 0x0000006a1d00780c */ /* 0x000fe20001f61670 */
[----:B------:R-:W-:Y:S01]  /*d9b0*/  MUFU.EX2 R39, R39 ;  /* 0x0000002700277308 */ /* 0x000fe20000000800 */
[----:B------:R-:W-:Y:S02]  /*d9c0*/  FMNMX.FTZ R11, R42, R11, !PT ;  /* 0x0000000b2a0b7209 */ /* 0x000fe40007810000 */
[----:B------:R-:W-:Y:S01]  /*d9d0*/  FSEL R84, R51, -INF , !P3 ;  /* 0xff80000033547808 */ /* 0x000fe20005800000 */
[----:B------:R-:W-:-:S01]  /*d9e0*/  FFMA.FTZ R51, R60, R15, -R33 ;  /* 0x0000000f3c337223 */ /* 0x000fc20000010821 */
[----:B------:R-:W-:Y:S02]  /*d9f0*/  ISETP.GT.AND P3, PT, R35, 0x70, P2 ;  /* 0x000000702300780c */ /* 0x000fe40001764270 */
[----:B------:R-:W-:Y:S01]  /*da00*/  FMNMX.FTZ R11, R162, R11, !PT ;  /* 0x0000000ba20b7209 */ /* 0x000fe20007810000 */
[----:B------:R-:W-:Y:S01]  /*da10*/  MUFU.EX2 R152, R152 ;  /* 0x0000009800987308 */ /* 0x000fe20000000800 */
        /* <DEDUP_REMOVED lines=8> */
[----:B------:R-:W-:-:S02]  /*daa0*/  FMNMX.FTZ R11, R50, R11, !PT ;  /* 0x0000000b320b7209 */ /* 0x000fc40007810000 */
[----:B------:R-:W-:Y:S01]  /*dab0*/  FSEL R52, R52, -INF , !P3 ;  /* 0xff80000034347808 */ /* 0x000fe20005800000 */
[----:B------:R-:W-:Y:S01]  /*dac0*/  MUFU.EX2 R82, R82 ;  /* 0x0000005200527308 */ /* 0x000fe20000000800 */
[C---:B------:R-:W-:Y:S02]  /*dad0*/  ISETP.GT.AND P3, PT, R35.reuse, 0x78, P2 ;  /* 0x000000782300780c */ /* 0x040fe40001764270 */
[----:B------:R-:W-:Y:S02]  /*dae0*/  FMNMX.FTZ R11, R84, R11, !PT ;  /* 0x0000000b540b7209 */ /* 0x000fe40007810000 */
[----:B------:R-:W-:Y:S01]  /*daf0*/  ISETP.GT.AND P2, PT, R35, 0x79, P2 ;  /* 0x000000792300780c */ /* 0x000fe20001744270 */
[-CC-:B------:R-:W-:Y:S01]  /*db00*/  FFMA.FTZ R35, R68, R15.reuse, -R33.reuse ;  /* 0x0000000f44237223 */ /* 0x180fe20000010821 */
[C---:B------:R-:W-:Y:S01]  /*db10*/  ISETP.LT.OR P3, PT, R29.reuse, 0x79, P3 ;  /* 0x000000791d00780c */ /* 0x040fe20001f61670 */
[--C-:B------:R-:W-:Y:S01]  /*db20*/  FFMA.FTZ R68, R70, R15, -R33.reuse ;  /* 0x0000000f46447223 */ /* 0x100fe20000010821 */
[----:B------:R-:W-:Y:S01]  /*db30*/  FMNMX.FTZ R11, R86, R11, !PT ;  /* 0x0000000b560b7209 */ /* 0x000fe20007810000 */
[----:B------:R-:W-:Y:S01]  /*db40*/  MUFU.EX2 R43, R43 ;  /* 0x0000002b002b7308 */ /* 0x000fe20000000800 */
[----:B------:R-:W-:Y:S01]  /*db50*/  ISETP.LT.OR P2, PT, R29, 0x7a, P2 ;  /* 0x0000007a1d00780c */ /* 0x000fe20001741670 */
[----:B------:R-:W-:Y:S01]  /*db60*/  FFMA.FTZ R29, R76, R15, -R33 ;  /* 0x0000000f4c1d7223 */ /* 0x000fe20000010821 */
[----:B------:R-:W-:-:S02]  /*db70*/  FSEL R54, R54, -INF , !P3 ;  /* 0xff80000036367808 */ /* 0x000fc40005800000 */
[----:B------:R-:W-:Y:S02]  /*db80*/  FMNMX.FTZ R11, R52, R11, !PT ;  /* 0x0000000b340b7209 */ /* 0x000fe40007810000 */
[----:B-1----:R-:W-:Y:S01]  /*db90*/  FSEL R76, R55, -INF , !P2 ;  /* 0xff800000374c7808 */ /* 0x002fe20005000000 */
[----:B------:R-:W-:Y:S01]  /*dba0*/  MUFU.EX2 R168, R168 ;  /* 0x000000a800a87308 */ /* 0x000fe20000000800 */
[----:B------:R-:W-:Y:S02]  /*dbb0*/  FMNMX.FTZ R11, R54, R11, !PT ;  /* 0x0000000b360b7209 */ /* 0x000fe40007810000 */
[----:B------:R-:W-:Y:S02]  /*dbc0*/  FSEL R56, R10, RZ, P4 ;  /* 0x000000ff0a387208 */ /* 0x000fe40002000000 */
[----:B------:R-:W-:-:S03]  /*dbd0*/  FMNMX.FTZ R11, R76, R11, !PT ;  /* 0x0000000b4c0b7209 */ /* 0x000fc60007810000 */
[----:B------:R-:W-:Y:S01]  /*dbe0*/  FADD.FTZ R56, -R56, R13 ;  /* 0x0000000d38387221 */ /* 0x000fe20000010100 */
[----:B------:R-:W-:-:S01]  /*dbf0*/  FFMA.FTZ R13, R32, R15, -R33 ;  /* 0x0000000f200d7223 */ /* 0x000fc20000010821 */
[----:B------:R-:W0:Y:S01]  /*dc00*/  SHFL.BFLY PT, R80, R11, 0x2, 0x1f ;  /* 0x0c401f000b507f89 */ /* 0x000e2200000e0000 */
[----:B------:R-:W-:Y:S01]  /*dc10*/  MUFU.EX2 R45, R45 ;  /* 0x0000002d002d7308 */ /* 0x000fe20000000800 */
[----:B------:R-:W-:-:S07]  /*dc20*/  FMUL.FTZ R55, R56, R15 ;  /* 0x0000000f38377220 */ /* 0x000fce0000410000 */
[----:B------:R-:W1:Y:S08]  /*dc30*/  MUFU.EX2 R55, R55 ;  /* 0x0000003700377308 */ /* 0x000e700000000800 */
[----:B------:R-:W-:Y:S01]  /*dc40*/  MUFU.EX2 R78, R78 ;  /* 0x0000004e004e7308 */ /* 0x000fe20000000800 */
[----:B0-----:R-:W-:-:S07]  /*dc50*/  FMNMX.FTZ R80, R11, R80, !PT ;  /* 0x000000500b507209 */ /* 0x001fce0007810000 */
[----:B------:R-:W-:Y:S01]  /*dc60*/  MUFU.EX2 R29, R29 ;  /* 0x0000001d001d7308 */ /* 0x000fe20000000800 */
[----:B------:R-:W0:Y:S07]  /*dc70*/  SHFL.BFLY PT, R11, R80, 0x1, 0x1f ;  /* 0x0c201f00500b7f89 */ /* 0x000e2e00000e0000 */
[----:B------:R-:W-:Y:S08]  /*dc80*/  MUFU.EX2 R74, R74 ;  /* 0x0000004a004a7308 */ /* 0x000ff00000000800 */
[----:B------:R-:W-:Y:S08]  /*dc90*/  MUFU.EX2 R35, R35 ;  /* 0x0000002300237308 */ /* 0x000ff00000000800 */
[----:B------:R-:W-:Y:S01]  /*dca0*/  MUFU.EX2 R68, R68 ;  /* 0x0000004400447308 */ /* 0x000fe20000000800 */
[----:B0-----:R-:W-:-:S04]  /*dcb0*/  FMNMX.FTZ R11, R80, R11, !PT ;  /* 0x0000000b500b7209 */ /* 0x001fc80007810000 */
[C---:B------:R-:W-:Y:S01]  /*dcc0*/  FSETP.NEU.FTZ.AND P2, PT, R11.reuse, -INF , PT ;  /* 0xff8000000b00780b */ /* 0x040fe20003f5d000 */
[----:B------:R-:W-:-:S02]  /*dcd0*/  FFMA.FTZ R33, R11, R15, -8 ;  /* 0xc10000000b217423 */ /* 0x000fc4000001000f */
[----:B------:R-:W-:Y:S01]  /*dce0*/  MUFU.EX2 R47, R47 ;  /* 0x0000002f002f7308 */ /* 0x000fe20000000800 */
[----:B------:R-:W-:Y:S02]  /*dcf0*/  FSEL R69, R11, RZ, P2 ;  /* 0x000000ff0b457208 */ /* 0x000fe40001000000 */
[----:B------:R-:W-:-:S05]  /*dd00*/  FSEL R33, R33, RZ, P2 ;  /* 0x000000ff21217208 */ /* 0x000fca0001000000 */
[----:B------:R-:W-:Y:S01]  /*dd10*/  MUFU.EX2 R66, R66 ;  /* 0x0000004200427308 */ /* 0x000fe20000000800 */
[----:B------:R-:W-:-:S01]  /*dd20*/  FFMA.FTZ R65, R28, R15, -R33 ;  /* 0x0000000f1c417223 */ /* 0x000fc20000010821 */
[----:B------:R-:W-:Y:S01]  /*dd30*/  FFMA.FTZ R28, R30, R15, -R33 ;  /* 0x0000000f1e1c7223 */ /* 0x000fe20000010821 */
[----:B------:R-:W-:-:S01]  /*dd40*/  FADD.FTZ R30, -R69, R14 ;  /* 0x0000000e451e7221 */ /* 0x000fc20000010100 */
[-CC-:B------:R-:W-:Y:S01]  /*dd50*/  FFMA.FTZ R37, R37, R15.reuse, -R33.reuse ;  /* 0x0000000f25257223 */ /* 0x180fe20000010821 */
[----:B------:R-:W-:-:S01]  /*dd60*/  FFMA.FTZ R32, R156, R15, -R33 ;  /* 0x0000000f9c207223 */ /* 0x000fc20000010821 */
[-CC-:B------:R-:W-:Y:S01]  /*dd70*/  FFMA.FTZ R56, R158, R15.reuse, -R33.reuse ;  /* 0x0000000f9e387223 */ /* 0x180fe20000010821 */
[-C--:B------:R-:W-:Y:S01]  /*dd80*/  FMUL.FTZ R30, R30, R15.reuse ;  /* 0x0000000f1e1e7220 */ /* 0x080fe20000410000 */
[-CC-:B------:R-:W-:Y:S01]  /*dd90*/  FFMA.FTZ R57, R160, R15.reuse, -R33.reuse ;  /* 0x0000000fa0397223 */ /* 0x180fe20000010821 */
[----:B------:R-:W-:-:S01]  /*dda0*/  FFMA.FTZ R59, R164, R15, -R33 ;  /* 0x0000000fa43b7223 */ /* 0x000fc20000010821 */
[----:B------:R-:W-:Y:S01]  /*ddb0*/  MUFU.EX2 R37, R37 ;  /* 0x0000002500257308 */ /* 0x000fe20000000800 */
[----:B------:R-:W-:-:S01]  /*ddc0*/  FFMA.FTZ R60, R166, R15, -R33 ;  /* 0x0000000fa63c7223 */ /* 0x000fc20000010821 */
[-CC-:B------:R-:W-:Y:S01]  /*ddd0*/  FFMA.FTZ R71, R34, R15.reuse, -R33.reuse ;  /* 0x0000000f22477223 */ /* 0x180fe20000010821 */
[----:B------:R-:W-:-:S01]  /*dde0*/  FFMA.FTZ R34, R36, R15, -R33 ;  /* 0x0000000f24227223 */ /* 0x000fc20000010821 */
[----:B-1----:R-:W-:Y:S01]  /*ddf0*/  FFMA.FTZ R36, R55, R5, R20 ;  /* 0x0000000537247223 */ /* 0x002fe20000010014 */
[----:B------:R-:W-:-:S01]  /*de00*/  FFMA.FTZ R61, R170, R15, -R33 ;  /* 0x0000000faa3d7223 */ /* 0x000fc20000010821 */
[-CC-:B------:R-:W-:Y:S01]  /*de10*/  FFMA.FTZ R24, R24, R15.reuse, -R33.reuse ;  /* 0x0000000f18187223 */ /* 0x180fe20000010821 */
[----:B------:R-:W-:-:S01]  /*de20*/  FFMA.FTZ R63, R172, R15, -R33 ;  /* 0x0000000fac3f7223 */ /* 0x000fc20000010821 */
[----:B------:R-:W0:Y:S01]  /*de30*/  MUFU.EX2 R30, R30 ;  /* 0x0000001e001e7308 */ /* 0x000e220000000800 */
[----:B------:R-:W-:-:S01]  /*de40*/  FADD.FTZ R73, R21, R36 ;  /* 0x0000002415497221 */ /* 0x000fc20000010000 */
        /* <DEDUP_REMOVED lines=16> */
[----:B------:R-:W-:Y:S01]  /*df50*/  FADD.FTZ R4, R22, R73 ;  /* 0x0000004916047221 */ /* 0x000fe20000010000 */
[----:B------:R-:W-:-:S01]  /*df60*/  FFMA.FTZ R86, R86, R15, -R33 ;  /* 0x0000000f56567223 */ /* 0x000fc20000010821 */
[-CC-:B------:R-:W-:Y:S01]  /*df70*/  FFMA.FTZ R52, R52, R15.reuse, -R33.reuse ;  /* 0x0000000f34347223 */ /* 0x180fe20000010821 */
[----:B------:R-:W-:-:S01]  /*df80*/  FFMA.FTZ R54, R54, R15, -R33 ;  /* 0x0000000f36367223 */ /* 0x000fc20000010821 */
[----:B------:R-:W-:-:S02]  /*df90*/  FADD.FTZ R4, R23, R4 ;  /* 0x0000000417047221 */ /* 0x000fc40000010000 */
[----:B------:R-:W0:Y:S01]  /*dfa0*/  MUFU.EX2 R57, R57 ;  /* 0x0000003900397308 */ /* 0x000e220000000800 */
[----:B-1----:R-:W-:-:S07]  /*dfb0*/  FADD.FTZ R5, R32, R5 ;  /* 0x0000000520057221 */ /* 0x002fce0000010000 */
[----:B------:R-:W1:Y:S01]  /*dfc0*/  MUFU.EX2 R59, R59 ;  /* 0x0000003b003b7308 */ /* 0x000e620000000800 */
[----:B--2---:R-:W-:-:S01]  /*dfd0*/  FADD.FTZ R36, R56, R5 ;  /* 0x0000000538247221 */ /* 0x004fc20000010000 */
[----:B------:R-:W-:-:S04]  /*dfe0*/  FADD.FTZ R5, R25, R4 ;  /* 0x0000000419057221 */ /* 0x000fc80000010000 */
[----:B------:R-:W-:Y:S02]  /*dff0*/  FADD.FTZ R4, R190, R5 ;  /* 0x00000005be047221 */ /* 0x000fe40000010000 */
[----:B------:R-:W2:Y:S01]  /*e000*/  MUFU.EX2 R60, R60 ;  /* 0x0000003c003c7308 */ /* 0x000ea20000000800 */
[----:B0-----:R-:W-:-:S01]  /*e010*/  FADD.FTZ R38, R57, R36 ;  /* 0x0000002439267221 */ /* 0x001fc20000010000 */
[----:B------:R-:W-:Y:S01]  /*e020*/  FADD.FTZ R5, R27, R4 ;  /* 0x000000041b057221 */ /* 0x000fe20000010000 */
[----:B------:R-:W-:-:S03]  /*e030*/  FFMA.FTZ R36, R192, R15, -R33 ;  /* 0x0000000fc0247223 */ /* 0x000fc60000010821 */
[----:B------:R-:W-:Y:S02]  /*e040*/  FADD.FTZ R4, R186, R5 ;  /* 0x00000005ba047221 */ /* 0x000fe40000010000 */
[----:B------:R-:W0:Y:S01]  /*e050*/  MUFU.EX2 R61, R61 ;  /* 0x0000003d003d7308 */ /* 0x000e220000000800 */
[----:B-1----:R-:W-:-:S01]  /*e060*/  FADD.FTZ R73, R59, R38 ;  /* 0x000000263b497221 */ /* 0x002fc20000010000 */
[----:B------:R-:W-:-:S04]  /*e070*/  FADD.FTZ R5, R31, R4 ;  /* 0x000000041f057221 */ /* 0x000fc80000010000 */
[----:B------:R-:W-:Y:S02]  /*e080*/  FADD.FTZ R4, R182, R5 ;  /* 0x00000005b6047221 */ /* 0x000fe40000010000 */
[----:B------:R-:W1:Y:S01]  /*e090*/  MUFU.EX2 R24, R24 ;  /* 0x0000001800187308 */ /* 0x000e620000000800 */
[----:B--2---:R-:W-:-:S01]  /*e0a0*/  FADD.FTZ R38, R60, R73 ;  /* 0x000000493c267221 */ /* 0x004fc20000010000 */
[----:B------:R-:W-:Y:S01]  /*e0b0*/  FADD.FTZ R5, R39, R4 ;  /* 0x0000000427057221 */ /* 0x000fe20000010000 */
[----:B------:R-:W-:-:S01]  /*e0c0*/  FFMA.FTZ R73, R40, R15, -R33 ;  /* 0x0000000f28497223 */ /* 0x000fc20000010821 */
[----:B------:R-:W-:-:S04]  /*e0d0*/  FFMA.FTZ R33, R76, R15, -R33 ;  /* 0x0000000f4c217223 */ /* 0x000fc80000010821 */
[----:B------:R-:W2:Y:S01]  /*e0e0*/  MUFU.EX2 R63, R63 ;  /* 0x0000003f003f7308 */ /* 0x000ea20000000800 */
[----:B0-----:R-:W-:-:S07]  /*e0f0*/  FADD.FTZ R77, R61, R38 ;  /* 0x000000263d4d7221 */ /* 0x001fce0000010000 */
[----:B------:R-:W0:Y:S01]  /*e100*/  MUFU.EX2 R26, R26 ;  /* 0x0000001a001a7308 */ /* 0x000e220000000800 */
[----:B-1----:R-:W-:-:S07]  /*e110*/  FADD.FTZ R38, R24, R77 ;  /* 0x0000004d18267221 */ /* 0x002fce0000010000 */
[----:B------:R-:W1:Y:S01]  /*e120*/  MUFU.EX2 R64, R64 ;  /* 0x0000004000407308 */ /* 0x000e620000000800 */
[----:B--2---:R-:W-:-:S01]  /*e130*/  FADD.FTZ R77, R63, R38 ;  /* 0x000000263f4d7221 */ /* 0x004fc20000010000 */
[----:B------:R-:W-:-:S06]  /*e140*/  FADD.FTZ R38, R152, R5 ;  /* 0x0000000598267221 */ /* 0x000fcc0000010000 */
[----:B------:R-:W2:Y:S01]  /*e150*/  MUFU.EX2 R65, R65 ;  /* 0x0000004100417308 */ /* 0x000ea20000000800 */
[----:B0-----:R-:W-:-:S07]  /*e160*/  FADD.FTZ R77, R26, R77 ;  /* 0x0000004d1a4d7221 */ /* 0x001fce0000010000 */
[----:B------:R-:W0:Y:S01]  /*e170*/  MUFU.EX2 R28, R28 ;  /* 0x0000001c001c7308 */ /* 0x000e220000000800 */
[----:B-1----:R-:W-:-:S01]  /*e180*/  FADD.FTZ R4, R64, R77 ;  /* 0x0000004d40047221 */ /* 0x002fc20000010000 */
[----:B------:R-:W-:-:S04]  /*e190*/  FADD.FTZ R77, R41, R38 ;  /* 0x00000026294d7221 */ /* 0x000fc80000010000 */
[----:B------:R-:W-:Y:S02]  /*e1a0*/  FADD.FTZ R38, R82, R77 ;  /* 0x0000004d52267221 */ /* 0x000fe40000010000 */
[----:B------:R-:W1:Y:S01]  /*e1b0*/  MUFU.EX2 R67, R67 ;  /* 0x0000004300437308 */ /* 0x000e620000000800 */
[----:B--2---:R-:W-:-:S01]  /*e1c0*/  FADD.FTZ R5, R65, R4 ;  /* 0x0000000441057221 */ /* 0x004fc20000010000 */
[----:B------:R-:W-:-:S04]  /*e1d0*/  FADD.FTZ R77, R43, R38 ;  /* 0x000000262b4d7221 */ /* 0x000fc80000010000 */
[----:B------:R-:W-:Y:S02]  /*e1e0*/  FADD.FTZ R38, R168, R77 ;  /* 0x0000004da8267221 */ /* 0x000fe40000010000 */
[----:B------:R-:W2:Y:S01]  /*e1f0*/  MUFU.EX2 R14, R178 ;  /* 0x000000b2000e7308 */ /* 0x000ea20000000800 */
[----:B0-----:R-:W-:-:S01]  /*e200*/  FADD.FTZ R4, R28, R5 ;  /* 0x000000051c047221 */ /* 0x001fc20000010000 */
[----:B------:R-:W-:-:S04]  /*e210*/  FADD.FTZ R77, R45, R38 ;  /* 0x000000262d4d7221 */ /* 0x000fc80000010000 */
[----:B------:R-:W-:Y:S02]  /*e220*/  FADD.FTZ R38, R78, R77 ;  /* 0x0000004d4e267221 */ /* 0x000fe40000010000 */
        /* <DEDUP_REMOVED lines=60> */
.L_x_944:
[----:B------:R-:W-:Y:S01]  /*e5f0*/  ULEA UR5, UR5, UR36, 0x3 ;  /* 0x0000002405057291 */ /* 0x000fe2000f8e183f */
[----:B------:R-:W-:Y:S01]  /*e600*/  ISETP.GT.AND P2, PT, R9, R18, PT ;  /* 0x000000120900720c */ /* 0x000fe20003f44270 */
[-C--:B------:R-:W-:Y:S01]  /*e610*/  FMUL.FTZ R88, R88, R55.reuse ;  /* 0x0000003758587220 */ /* 0x080fe20000410000 */
[----:B------:R-:W-:Y:S01]  /*e620*/  F2FP.SATFINITE.E4M3.F32.PACK_AB_MERGE_C R22, R23, R22, RZ ;  /* 0x000000161716723e */ /* 0x000fe200048070ff */
[----:B------:R-:W-:Y:S01]  /*e630*/  UIADD3 UR5, UR5, 0x22860, URZ ;  /* 0x0002286005057890 */ /* 0x000fe2000fffe03f */
[----:B------:R-:W-:Y:S01]  /*e640*/  F2FP.SATFINITE.E4M3.F32.PACK_AB_MERGE_C R14, R71, R14, RZ ;  /* 0x0000000e470e723e */ /* 0x000fe200048070ff */
[-C--:B------:R-:W-:Y:S01]  /*e650*/  FMUL.FTZ R89, R89, R55.reuse ;  /* 0x0000003759597220 */ /* 0x080fe20000410000 */
        /* <DEDUP_REMOVED lines=100> */
.L_x_927:
[----:B------:R-:W-:Y:S06]  /*eca0*/  BAR.ARV 0x8, 0x180 ;  /* 0x0206000000007b1d */ /* 0x000fec0000002000 */
[----:B------:R-:W-:Y:S05]  /*ecb0*/  @!P0 BRA `(.L_x_946) ;  /* 0x0000000000048947 */ /* 0x000fea0003800000 */
[----:B------:R-:W-:Y:S01]  /*ecc0*/  BPT.TRAP 0x1 ;  /* 0x000000040000795c */ /* 0x000fe20000300000 */
.L_x_946:
[----:B------:R-:W-:Y:S01]  /*ecd0*/  ULEA UR5, UR4, UR36, 0x3 ;  /* 0x0000002404057291 */ /* 0x000fe2000f8e183f */
[----:B------:R-:W-:-:S08]  /*ece0*/  SHF.L.U32 R2, R2, 0x1f, RZ ;  /* 0x0000001f02027819 */ /* 0x000fd000000006ff */
[----:B------:R0:W1:Y:S01]  /*ecf0*/  SYNCS.PHASECHK.TRANS64.TRYWAIT P1, [UR5+0x22850], R2 ;  /* 0x02285002ff0075a7 */ /* 0x0000620008020145 */
[----:B------:R-:W-:Y:S05]  /*ed00*/  @!P0 BRA `(.L_x_947) ;  /* 0x0000000000048947 */ /* 0x000fea0003800000 */
[----:B------:R-:W-:Y:S01]  /*ed10*/  BPT.TRAP 0x1 ;  /* 0x000000040000795c */ /* 0x000fe20000300000 */
.L_x_947:
[----:B-1----:R-:W-:Y:S05]  /*ed20*/  @P1 BRA `(.L_x_948) ;  /* 0x0000000000081947 */ /* 0x002fea0003800000 */
[----:B------:R-:W1:Y:S02]  /*ed30*/  SYNCS.PHASECHK.TRANS64.TRYWAIT P1, [UR5+0x22850], R2 ;  /* 0x02285002ff0075a7 */ /* 0x000e640008020145 */
[----:B-1----:R-:W-:Y:S05]  /*ed40*/  @!P1 BRA `(.L_x_949) ;  /* 0x0000006800c89947 */ /* 0x002fea0003800000 */
.L_x_948:
[----:B------:R-:W-:Y:S01]  /*ed50*/  UIADD3 UR36, UR36, 0x400, URZ ;  /* 0x0000040024247890 */ /* 0x000fe2000fffe03f */
[----:B------:R-:W-:Y:S01]  /*ed60*/  WARPGROUP.ARRIVE ;  /* 0x00000000000079c5 */ /* 0x000fe20000000000 */
[----:B------:R-:W-:Y:S01]  /*ed70*/  UMOV UR7, 0x40000040 ;  /* 0x4000004000077882 */ /* 0x000fe20000000000 */
[----:B------:R-:W2:Y:S01]  /*ed80*/  LDC.64 R8, c[0x0][0x9a0] ;  /* 0x00026800ff087b82 */ /* 0x000ea20000000a00 */
[----:B------:R-:W-:-:S04]  /*ed90*/  USHF.R.U32.HI UR36, URZ, 0x4, UR36 ;  /* 0x000000043f247899 */ /* 0x000fc80008011624 */
[----:B------:R-:W-:-:S04]  /*eda0*/  ULOP3.LUT UR36, UR36, 0x3fff, URZ, 0xc0, !UPT ;  /* 0x00003fff24247892 */ /* 0x000fc8000f8ec03f */
[----:B------:R-:W-:-:S04]  /*edb0*/  ULOP3.LUT UR36, UR36, 0x10000, URZ, 0xfc, !UPT ;  /* 0x0001000024247892 */ /* 0x000fc8000f8efc3f */
[----:B------:R-:W-:-:S07]  /*edc0*/  ULEA UR4, UR4, UR36, 0xa ;  /* 0x0000002404047291 */ /* 0x000fce000f8e503f */
[----:B------:R-:W-:Y:S02]  /*edd0*/  UMOV UR6, UR4 ;  /* 0x0000000400067c82 */ /* 0x000fe40008000000 */
[----:B------:R-:W-:Y:S01]  /*ede0*/  QGMMA.64x128x32.F32.E4M3.E4M3 R88, R164, gdesc[UR4], R88, gsb0 ;  /* 0x01e00004a4587df3 */ /* 0x000fe20008000858 */
[----:B--2---:R-:W-:-:S04]  /*edf0*/  ISETP.NE.U32.AND P1, PT, R8, RZ, PT ;  /* 0x000000ff0800720c */ /* 0x004fc80003f25070 */
[----:B------:R-:W-:-:S13]  /*ee00*/  ISETP.NE.AND.EX P1, PT, R9, RZ, PT, P1 ;  /* 0x000000ff0900720c */ /* 0x000fda0003f25310 */
[----:B------:R-:W2:Y:S01]  /*ee10*/  @P1 LDC.64 R6, c[0x0][0x9c8] ;  /* 0x00027200ff061b82 */ /* 0x000ea20000000a00 */
[----:B------:R-:W-:-:S07]  /*ee20*/  @P1 SHF.R.S32.HI R19, RZ, 0x1f, R17 ;  /* 0x0000001fff131819 */ /* 0x000fce0000011411 */
[----:B------:R-:W3:Y:S01]  /*ee30*/  @P1 LDC.64 R12, c[0x0][0x9d0] ;  /* 0x00027400ff0c1b82 */ /* 0x000ee20000000a00 */
[----:B------:R-:W-:Y:S01]  /*ee40*/  UIADD3 UR6, UR4, 0x2, URZ ;  /* 0x0000000204067890 */ /* 0x000fe2000fffe03f */
[----:B------:R-:W-:Y:S01]  /*ee50*/  UMOV UR7, 0x40000040 ;  /* 0x4000004000077882 */ /* 0x000fe20000000000 */
[C---:B--2---:R-:W-:Y:S02]  /*ee60*/  @P1 IMAD R0, R6.reuse, UR38, RZ ;  /* 0x0000002606001c24 */ /* 0x044fe4000f8e02ff */
[----:B01----:R-:W-:-:S04]  /*ee70*/  @P1 IMAD.WIDE.U32 R2, R6, UR39, RZ ;  /* 0x0000002706021c25 */ /* 0x003fc8000f8e00ff */
[----:B------:R-:W-:Y:S02]  /*ee80*/  @P1 IMAD R7, R7, UR39, R0 ;  /* 0x0000002707071c24 */ /* 0x000fe4000f8e0200 */
[-C--:B---3--:R-:W-:Y:S02]  /*ee90*/  @P1 IMAD R0, R19, R12.reuse, RZ ;  /* 0x0000000c13001224 */ /* 0x088fe400078e02ff */
[----:B------:R-:W-:Y:S02]  /*eea0*/  @P1 IMAD.IADD R3, R3, 0x1, R7 ;  /* 0x0000000103031824 */ /* 0x000fe400078e0207 */
[C---:B------:R-:W-:Y:S02]  /*eeb0*/  @P1 IMAD R7, R17.reuse, R13, R0 ;  /* 0x0000000d11071224 */ /* 0x040fe400078e0200 */
[----:B------:R-:W-:-:S04]  /*eec0*/  @P1 IMAD.WIDE.U32 R2, R17, R12, R2 ;  /* 0x0000000c11021225 */ /* 0x000fc800078e0002 */
[----:B------:R-:W-:Y:S01]  /*eed0*/  @P1 IMAD.IADD R0, R3, 0x1, R7 ;  /* 0x0000000103001824 */ /* 0x000fe200078e0207 */
[----:B------:R-:W-:Y:S01]  /*eee0*/  @P1 LEA R6, P2, R2, R8, 0x2 ;  /* 0x0000000802061211 */ /* 0x000fe200078410ff */
[----:B------:R-:W-:-:S03]  /*eef0*/  IMAD.MOV.U32 R3, RZ, RZ, 0x3f800000 ;  /* 0x3f800000ff037424 */ /* 0x000fc600078e00ff */
[----:B------:R-:W-:-:S05]  /*ef00*/  @P1 LEA.HI.X R7, R2, R9, R0, 0x2, P2 ;  /* 0x0000000902071211 */ /* 0x000fca00010f1400 */
[----:B------:R0:W2:Y:S01]  /*ef10*/  @P1 LDG.E R3, desc[UR40][R6.64] ;  /* 0x0000002806031981 */ /* 0x0000a2000c1e1900 */
[----:B------:R-:W-:Y:S02]  /*ef20*/  WARPGROUP.DEPBAR.LE gsb0, 0x0 ;  /* 0x00008000000079c5 */ /* 0x000fe40000010000 */
[----:B------:R-:W-:-:S06]  /*ef30*/  WARPGROUP.ARRIVE ;  /* 0x00000000000079c5 */ /* 0x000fcc0000000000 */
        /* <DEDUP_REMOVED lines=13> */
[----:B0-----:R-:W0:Y:S04]  /*f010*/  SHFL.BFLY PT, R7, R0, 0x1, 0x1f ;  /* 0x0c201f0000077f89 */ /* 0x001e2800000e0000 */
[----:B------:R-:W1:Y:S01]  /*f020*/  SHFL.BFLY PT, R2, R9, 0x1, 0x1f ;  /* 0x0c201f0009027f89 */ /* 0x000e6200000e0000 */
[----:B------:R-:W-:Y:S02]  /*f030*/  IMAD.MOV.U32 R4, RZ, RZ, RZ ;  /* 0x000000ffff047224 */ /* 0x000fe400078e00ff */
[----:B0-----:R-:W-:Y:S01]  /*f040*/  FADD.FTZ R12, R0, R7 ;  /* 0x00000007000c7221 */ /* 0x001fe20000010000 */
[----:B-1----:R-:W-:-:S04]  /*f050*/  FADD.FTZ R13, R9, R2 ;  /* 0x00000002090d7221 */ /* 0x002fc80000010000 */
[C---:B------:R-:W-:Y:S01]  /*f060*/  FSETP.NE.FTZ.AND P1, PT, R12.reuse, RZ, PT ;  /* 0x000000ff0c00720b */ /* 0x040fe20003f35000 */
[----:B------:R-:W-:Y:S01]  /*f070*/  FMUL.FTZ R14, R12, 0.00390625 ;  /* 0x3b8000000c0e7820 */ /* 0x000fe20000410000 */
[----:B------:R-:W-:-:S04]  /*f080*/  FMUL.FTZ R7, R13, 0.00390625 ;  /* 0x3b8000000d077820 */ /* 0x000fc80000410000 */
        /* <DEDUP_REMOVED lines=24> */
.L_x_950:
        /* <DEDUP_REMOVED lines=68> */
.L_x_876:
[----:B------:R-:W-:Y:S05]  /*f650*/  @P0 BRA `(.L_x_951) ;  /* 0x0000002000540947 */ /* 0x000fea0003800000 */
[----:B------:R-:W0:Y:S01]  /*f660*/  S2R R8, SR_TID.X ;  /* 0x0000000000087919 */ /* 0x000e220000002100 */
[----:B------:R-:W-:Y:S01]  /*f670*/  ULDC.64 UR4, c[0x4][0x40] ;  /* 0x0100100000047ab9 */ /* 0x000fe20000000a00 */
[----:B------:R-:W1:Y:S01]  /*f680*/  LDC R82, c[0x0][0xbe8] ;  /* 0x0002fa00ff527b82 */ /* 0x000e620000000800 */
[----:B------:R-:W-:Y:S01]  /*f690*/  ULDC.64 UR6, c[0x0][0xb38] ;  /* 0x0002ce0000067ab9 */ /* 0x000fe20000000a00 */
[----:B------:R-:W2:Y:S01]  /*f6a0*/  S2R R75, SR_CTAID.X ;  /* 0x00000000004b7919 */ /* 0x000ea20000002500 */
[----:B------:R-:W-:-:S05]  /*f6b0*/  ULDC.64 UR8, c[0x0][0xb28] ;  /* 0x0002ca0000087ab9 */ /* 0x000fca0000000a00 */
[----:B------:R-:W3:Y:S08]  /*f6c0*/  LDC.64 R86, c[0x0][0xbd8] ;  /* 0x0002f600ff567b82 */ /* 0x000ef00000000a00 */
[----:B------:R-:W4:Y:S01]  /*f6d0*/  LDC.64 R88, c[0x0][0xb40] ;  /* 0x0002d000ff587b82 */ /* 0x000f220000000a00 */
[----:B0-----:R-:W-:-:S05]  /*f6e0*/  IMAD.SHL.U32 R4, R8, 0x4, RZ ;  /* 0x0000000408047824 */ /* 0x001fca00078e00ff */
[----:B------:R-:W-:Y:S02]  /*f6f0*/  LOP3.LUT R4, R4, 0xc, RZ, 0xc0, !PT ;  /* 0x0000000c04047812 */ /* 0x000fe400078ec0ff */
[----:B------:R-:W-:Y:S02]  /*f700*/  BAR.SYNC.DEFER_BLOCKING 0x1, 0x100 ;  /* 0x0044000000007b1d */ /* 0x000fe40000010000 */
[----:B------:R-:W-:-:S05]  /*f710*/  IADD3 R4, P0, R4, UR4, RZ ;  /* 0x0000000404047c10 */ /* 0x000fca000ff1e0ff */
[----:B------:R-:W-:Y:S01]  /*f720*/  IMAD.X R5, RZ, RZ, UR5, P0 ;  /* 0x00000005ff057e24 */ /* 0x000fe200080e06ff */
[----:B------:R-:W-:-:S05]  /*f730*/  ULDC.64 UR4, c[0x0][0xbd0] ;  /* 0x0002f40000047ab9 */ /* 0x000fca0000000a00 */
[----:B------:R0:W5:Y:S01]  /*f740*/  LDG.E.CONSTANT R5, desc[UR40][R4.64] ;  /* 0x0000002804057981 */ /* 0x000162000c1e9900 */
[C---:B------:R-:W-:Y:S01]  /*f750*/  LOP3.LUT P0, R7, R8.reuse, 0x3, RZ, 0xc0, !PT ;  /* 0x0000000308077812 */ /* 0x040fe2000780c0ff */
[----:B------:R-:W-:Y:S01]  /*f760*/  VIADD R8, R8, 0xffffff80 ;  /* 0xffffff8008087836 */ /* 0x000fe20000000000 */
[----:B-1----:R-:W-:Y:S01]  /*f770*/  ISETP.NE.AND P2, PT, R82, 0x1, PT ;  /* 0x000000015200780c */ /* 0x002fe20003f45270 */
[----:B------:R-:W-:Y:S01]  /*f780*/  IMAD.WIDE.U32 R38, R17, UR6, RZ ;  /* 0x0000000611267c25 */ /* 0x000fe2000f8e00ff */
[----:B------:R-:W-:Y:S01]  /*f790*/  ISETP.EQ.OR P0, PT, R7, 0x3, !P0 ;  /* 0x000000030700780c */ /* 0x000fe20004702670 */
[----:B------:R-:W-:Y:S03]  /*f7a0*/  BSSY B0, `(.L_x_952) ;  /* 0x0000186000007945 */ /* 0x000fe60003800000 */
[----:B------:R-:W-:Y:S02]  /*f7b0*/  SEL R76, R3, R6, P0 ;  /* 0x00000006034c7207 */ /* 0x000fe40000000000 */
[----:B------:R-:W-:-:S02]  /*f7c0*/  SEL R9, R6, R3, P0 ;  /* 0x0000000306097207 */ /* 0x000fc40000000000 */
[----:B------:R-:W-:Y:S02]  /*f7d0*/  SHF.R.S32.HI R3, RZ, 0x1f, R8 ;  /* 0x0000001fff037819 */ /* 0x000fe40000011408 */
[----:B------:R-:W-:Y:S01]  /*f7e0*/  SEL R12, R94, R95, P0 ;  /* 0x0000005f5e0c7207 */ /* 0x000fe20000000000 */
[----:B------:R-:W1:Y:S01]  /*f7f0*/  @P2 LDC R84, c[0x0][0xbec] ;  /* 0x0002fb00ff542b82 */ /* 0x000e620000000800 */
[CC--:B0-----:R-:W-:Y:S02]  /*f800*/  LEA.HI R4, R3.reuse, R8.reuse, RZ, 0x7 ;  /* 0x0000000803047211 */ /* 0x0c1fe400078f38ff */
[----:B------:R-:W-:Y:S02]  /*f810*/  LEA.HI R25, R3, R8, RZ, 0x2 ;  /* 0x0000000803197211 */ /* 0x000fe400078f10ff */
[----:B------:R-:W-:Y:S02]  /*f820*/  LOP3.LUT R7, R4, 0xffffff80, RZ, 0xc0, !PT ;  /* 0xffffff8004077812 */ /* 0x000fe400078ec0ff */
[----:B------:R-:W-:Y:S01]  /*f830*/  SHF.R.S32.HI R6, RZ, 0x7, R4 ;  /* 0x00000007ff067819 */ /* 0x000fe20000011404 */
[----:B------:R-:W0:Y:S01]  /*f840*/  @P2 LDC R83, c[0x0][0xbf0] ;  /* 0x0002fc00ff532b82 */ /* 0x000e220000000800 */
[----:B------:R-:W-:Y:S01]  /*f850*/  LOP3.LUT R25, R25, 0xfffffffc, RZ, 0xc0, !PT ;  /* 0xfffffffc19197812 */ /* 0x000fe200078ec0ff */
[----:B------:R-:W-:Y:S01]  /*f860*/  IMAD.IADD R68, R8, 0x1, -R7 ;  /* 0x0000000108447824 */ /* 0x000fe200078e0a07 */
[----:B------:R-:W-:-:S02]  /*f870*/  LEA.HI R3, R4, R6, RZ, 0x1 ;  /* 0x0000000604037211 */ /* 0x000fc400078f08ff */
[----:B------:R-:W-:Y:S01]  /*f880*/  SEL R78, R92, R93, P0 ;  /* 0x0000005d5c4e7207 */ /* 0x000fe20000000000 */
[----:B------:R-:W-:Y:S01]  /*f890*/  IMAD.IADD R25, R8, 0x1, -R25 ;  /* 0x0000000108197824 */ /* 0x000fe200078e0a19 */
[----:B------:R-:W-:Y:S01]  /*f8a0*/  SHF.R.S32.HI R7, RZ, 0x1f, R68 ;  /* 0x0000001fff077819 */ /* 0x000fe20000011444 */
[----:B------:R-:W0:Y:S01]  /*f8b0*/  @P2 LDC R85, c[0x0][0xbf0] ;  /* 0x0002fc00ff552b82 */ /* 0x000e220000000800 */
[----:B------:R-:W-:Y:S02]  /*f8c0*/  LOP3.LUT R3, R3, 0x3fffffe, RZ, 0xc0, !PT ;  /* 0x03fffffe03037812 */ /* 0x000fe400078ec0ff */
[----:B------:R-:W-:Y:S02]  /*f8d0*/  LEA.HI R13, R7, R68, RZ, 0x2 ;  /* 0x00000044070d7211 */ /* 0x000fe400078f10ff */
[----:B------:R-:W-:Y:S01]  /*f8e0*/  SHF.R.S32.HI R8, RZ, 0x1f, R17 ;  /* 0x0000001fff087819 */ /* 0x000fe20000011411 */
[----:B------:R-:W-:Y:S01]  /*f8f0*/  IMAD.IADD R3, R6, 0x1, -R3 ;  /* 0x0000000106037824 */ /* 0x000fe200078e0a03 */
[----:B------:R-:W-:-:S02]  /*f900*/  SHF.R.S32.HI R11, RZ, 0x2, R13 ;  /* 0x00000002ff0b7819 */ /* 0x000fc4000001140d */
[----:B------:R-:W-:Y:S01]  /*f910*/  SHF.R.S32.HI R32, RZ, 0x1f, R13 ;  /* 0x0000001fff207819 */ /* 0x000fe2000001140d */
[----:B------:R-:W-:Y:S01]  /*f920*/  IMAD R6, R8, UR4, RZ ;  /* 0x0000000408067c24 */ /* 0x000fe2000f8e02ff */
[----:B------:R-:W-:Y:S02]  /*f930*/  LEA.HI R7, R7, R68, RZ, 0x5 ;  /* 0x0000004407077211 */ /* 0x000fe400078f28ff */
[----:B------:R-:W-:Y:S02]  /*f940*/  LEA.HI R32, R32, R11, RZ, 0x3 ;  /* 0x0000000b20207211 */ /* 0x000fe400078f18ff */
[----:B------:R-:W-:Y:S02]  /*f950*/  SEL R10, R102, R103, P0 ;  /* 0x00000067660a7207 */ /* 0x000fe40000000000 */
[----:B------:R-:W-:Y:S01]  /*f960*/  LOP3.LUT R4, R32, 0xfffffff8, RZ, 0xc0, !PT ;  /* 0xfffffff820047812 */ /* 0x000fe200078ec0ff */
[----:B------:R-:W-:Y:S01]  /*f970*/  IMAD.WIDE.U32 R32, R17, UR4, RZ ;  /* 0x0000000411207c25 */ /* 0x000fe2000f8e00ff */
[----:B------:R-:W-:Y:S01]  /*f980*/  SEL R93, R93, R92, P0 ;  /* 0x0000005c5d5d7207 */ /* 0x000fe20000000000 */
[----:B------:R-:W0:Y:S01]  /*f990*/  S2UR UR4, SR_CTAID.Y ;  /* 0x00000000000479c3 */ /* 0x000e220000002600 */
[----:B------:R-:W-:Y:S01]  /*f9a0*/  SEL R14, R96, R97, P0 ;  /* 0x00000061600e7207 */ /* 0x000fe20000000000 */
[----:B------:R-:W-:Y:S01]  /*f9b0*/  IMAD.IADD R4, R11, 0x1, -R4 ;  /* 0x000000010b047824 */ /* 0x000fe200078e0a04 */
[----:B------:R-:W-:Y:S01]  /*f9c0*/  SHF.R.S32.HI R11, RZ, 0x5, R7 ;  /* 0x00000005ff0b7819 */ /* 0x000fe20000011407 */
[----:B------:R-:W-:Y:S01]  /*f9d0*/  IMAD R7, R17, UR5, R6 ;  /* 0x0000000511077c24 */ /* 0x000fe2000f8e0206 */
[----:B------:R-:W-:Y:S01]  /*f9e0*/  SEL R15, R97, R96, P0 ;  /* 0x00000060610f7207 */ /* 0x000fe20000000000 */
[----:B------:R-:W-:Y:S01]  /*f9f0*/  IMAD R6, R8, UR6, RZ ;  /* 0x0000000608067c24 */ /* 0x000fe2000f8e02ff */
[----:B------:R-:W-:Y:S01]  /*fa00*/  LEA.HI R8, R25, R25, RZ, 0x1 ;  /* 0x0000001919087211 */ /* 0x000fe200078f08ff */
[----:B------:R-:W-:Y:S01]  /*fa10*/  IMAD R4, R11, 0x10, R4 ;  /* 0x000000100b047824 */ /* 0x000fe200078e0204 */
[----:B------:R-:W-:Y:S01]  /*fa20*/  SEL R22, R104, R105, P0 ;  /* 0x0000006968167207 */ /* 0x000fe20000000000 */
[----:B------:R-:W-:Y:S01]  /*fa30*/  IMAD R11, R17, UR7, R6 ;  /* 0x00000007110b7c24 */ /* 0x000fe2000f8e0206 */
[----:B------:R-:W-:Y:S01]  /*fa40*/  LOP3.LUT R6, R8, 0x1ffffffe, RZ, 0xc0, !PT ;  /* 0x1ffffffe08067812 */ /* 0x000fe200078ec0ff */
[----:B------:R-:W-:Y:S01]  /*fa50*/  IMAD R3, R3, 0x40, R4 ;  /* 0x0000004003037824 */ /* 0x000fe200078e0204 */
[----:B------:R-:W-:Y:S01]  /*fa60*/  SEL R8, R150, R151, P0 ;  /* 0x0000009796087207 */ /* 0x000fe20000000000 */
[----:B------:R-:W-:Y:S01]  /*fa70*/  IMAD.IADD R33, R33, 0x1, R7 ;  /* 0x0000000121217824 */ /* 0x000fe200078e0207 */
[----:B------:R-:W-:Y:S01]  /*fa80*/  SEL R151, R151, R150, P0 ;  /* 0x0000009697977207 */ /* 0x000fe20000000000 */
[----:B------:R-:W-:Y:S01]  /*fa90*/  IMAD.IADD R6, R25, 0x1, -R6 ;  /* 0x0000000119067824 */ /* 0x000fe200078e0a06 */
[----:B------:R-:W-:Y:S01]  /*faa0*/  SEL R23, R105, R104, P0 ;  /* 0x0000006869177207 */ /* 0x000fe20000000000 */
[--C-:B--2---:R-:W-:Y:S01]  /*fab0*/  IMAD R70, R75, 0x80, R3.reuse ;  /* 0x000000804b467824 */ /* 0x104fe200078e0203 */
[----:B------:R-:W-:Y:S01]  /*fac0*/  SEL R30, R120, R121, P0 ;  /* 0x00000079781e7207 */ /* 0x000fe20000000000 */
[----:B------:R-:W-:Y:S01]  /*fad0*/  IMAD R4, R6, 0x8, R3 ;  /* 0x0000000806047824 */ /* 0x000fe200078e0203 */
[----:B------:R-:W-:Y:S01]  /*fae0*/  SEL R31, R121, R120, P0 ;  /* 0x00000078791f7207 */ /* 0x000fe20000000000 */
[----:B------:R-:W2:Y:S01]  /*faf0*/  @P2 LDC R92, c[0x0][0xbec] ;  /* 0x0002fb00ff5c2b82 */ /* 0x000ea20000000800 */
[----:B------:R-:W-:Y:S01]  /*fb00*/  SEL R74, R100, R101, P0 ;  /* 0x00000065644a7207 */ /* 0x000fe20000000000 */
[----:B------:R-:W-:Y:S01]  /*fb10*/  IMAD R75, R75, 0x80, R4 ;  /* 0x000000804b4b7824 */ /* 0x000fe200078e0204 */
[----:B------:R-:W-:Y:S01]  /*fb20*/  SEL R24, R112, R113, P0 ;  /* 0x0000007170187207 */ /* 0x000fe20000000000 */
[----:B------:R-:W-:Y:S01]  /*fb30*/  IMAD.IADD R39, R39, 0x1, R11 ;  /* 0x0000000127277824 */ /* 0x000fe200078e020b */
[----:B------:R-:W-:Y:S01]  /*fb40*/  SEL R21, R113, R112, P0 ;  /* 0x0000007071157207 */ /* 0x000fe20000000000 */
[----:B------:R-:W-:Y:S01]  /*fb50*/  ULDC.64 UR6, c[0x0][0xb48] ;  /* 0x0002d20000067ab9 */ /* 0x000fe20000000a00 */
[----:B------:R-:W-:Y:S01]  /*fb60*/  SEL R16, R144, R145, P0 ;  /* 0x0000009190107207 */ /* 0x000fe20000000000 */
[----:B----4-:R-:W-:Y:S01]  /*fb70*/  IMAD.WIDE.U32 R38, R88, UR39, R38 ;  /* 0x0000002758267c25 */ /* 0x010fe2000f8e0026 */
[----:B------:R-:W-:-:S02]  /*fb80*/  LOP3.LUT R13, R13, 0x7ffffffc, RZ, 0xc0, !PT ;  /* 0x7ffffffc0d0d7812 */ /* 0x000fc400078ec0ff */
[----:B------:R-:W-:Y:S02]  /*fb90*/  SEL R101, R101, R100, P0 ;  /* 0x0000006465657207 */ /* 0x000fe40000000000 */
[----:B------:R-:W-:Y:S02]  /*fba0*/  SEL R18, R108, R109, P0 ;  /* 0x0000006d6c127207 */ /* 0x000fe40000000000 */
[----:B------:R-:W-:Y:S02]  /*fbb0*/  SEL R19, R109, R108, P0 ;  /* 0x0000006c6d137207 */ /* 0x000fe40000000000 */
[----:B------:R-:W-:Y:S02]  /*fbc0*/  SEL R58, R124, R125, P0 ;  /* 0x0000007d7c3a7207 */ /* 0x000fe40000000000 */
[----:B------:R-:W-:Y:S02]  /*fbd0*/  SEL R44, R128, R129, P0 ;  /* 0x00000081802c7207 */ /* 0x000fe40000000000 */
[----:B------:R-:W-:-:S02]  /*fbe0*/  SEL R72, R116, R117, P0 ;  /* 0x0000007574487207 */ /* 0x000fc40000000000 */
[----:B------:R-:W-:Y:S01]  /*fbf0*/  SEL R125, R125, R124, P0 ;  /* 0x0000007c7d7d7207 */ /* 0x000fe20000000000 */
[----:B--2---:R-:W-:Y:S01]  /*fc00*/  @P2 IMAD.HI.U32 R92, R75, R92, RZ ;  /* 0x0000005c4b5c2227 */ /* 0x004fe200078e00ff */
[----:B------:R-:W-:Y:S02]  /*fc10*/  SEL R54, R132, R133, P0 ;  /* 0x0000008584367207 */ /* 0x000fe40000000000 */
[----:B------:R-:W-:Y:S02]  /*fc20*/  SEL R55, R133, R132, P0 ;  /* 0x0000008485377207 */ /* 0x000fe40000000000 */
[----:B------:R-:W-:Y:S02]  /*fc30*/  SEL R26, R148, R149, P0 ;  /* 0x00000095941a7207 */ /* 0x000fe40000000000 */
[----:B------:R-:W-:Y:S02]  /*fc40*/  SEL R117, R117, R116, P0 ;  /* 0x0000007475757207 */ /* 0x000fe40000000000 */
[C---:B------:R-:W-:Y:S01]  /*fc50*/  LOP3.LUT P1, RZ, R68.reuse, 0x3, RZ, 0xc0, !PT ;  /* 0x0000000344ff7812 */ /* 0x040fe2000782c0ff */
[----:B------:R-:W-:Y:S01]  /*fc60*/  IMAD.IADD R68, R68, 0x1, -R13 ;  /* 0x0000000144447824 */ /* 0x000fe200078e0a0d */
[----:B------:R-:W-:-:S02]  /*fc70*/  SEL R129, R129, R128, P0 ;  /* 0x0000008081817207 */ /* 0x000fc40000000000 */
[----:B------:R-:W-:Y:S02]  /*fc80*/  SEL R62, R136, R137, P0 ;  /* 0x00000089883e7207 */ /* 0x000fe40000000000 */
[----:B------:R-:W-:Y:S02]  /*fc90*/  SEL R63, R137, R136, P0 ;  /* 0x00000088893f7207 */ /* 0x000fe40000000000 */
[----:B------:R-:W-:Y:S02]  /*fca0*/  SEL R42, R90, R91, P0 ;  /* 0x0000005b5a2a7207 */ /* 0x000fe40000000000 */
[----:B------:R-:W-:Y:S02]  /*fcb0*/  SEL R77, R91, R90, P0 ;  /* 0x0000005a5b4d7207 */ /* 0x000fe40000000000 */
[----:B------:R-:W-:Y:S01]  /*fcc0*/  SEL R48, R98, R99, P0 ;  /* 0x0000006362307207 */ /* 0x000fe20000000000 */
[----:B------:R-:W2:Y:S01]  /*fcd0*/  LDC R90, c[0x0][0xc50] ;  /* 0x00031400ff5a7b82 */ /* 0x000ea20000000800 */
        /* <DEDUP_REMOVED lines=28> */
[----:B------:R-:W-:Y:S01]  /*fea0*/  SEL R103, R103, R102, P0 ;  /* 0x0000006667677207 */ /* 0x000fe20000000000 */
[----:B-----5:R4:W-:Y:S04]  /*feb0*/  SHFL.IDX PT, R43, R12, R5, 0x1c1f ;  /* 0x001c1f050c2b7589 */ /* 0x0209e800000e0000 */
[----:B------:R-:W-:Y:S04]  /*fec0*/  SHFL.IDX PT, R3, R8, R5, 0x1c1f ;  /* 0x001c1f0508037589 */ /* 0x000fe800000e0000 */
[----:B------:R-:W-:Y:S01]  /*fed0*/  SHFL.IDX PT, R6, R76, R5, 0x1c1f ;  /* 0x001c1f054c067589 */ /* 0x000fe200000e0000 */
[----:B----4-:R-:W-:-:S03]  /*fee0*/  LOP3.LUT R12, R5, 0x2, RZ, 0x3c, !PT ;  /* 0x00000002050c7812 */ /* 0x010fc600078e3cff */
[----:B------:R-:W-:Y:S04]  /*fef0*/  SHFL.IDX PT, R49, R10, R5, 0x1c1f ;  /* 0x001c1f050a317589 */ /* 0x000fe800000e0000 */
        /* <DEDUP_REMOVED lines=14> */
[----:B------:R-:W4:Y:S04]  /*ffe0*/  SHFL.IDX PT, R16, R101, R12, 0x1c1f ;  /* 0x001c1f0c65107589 */ /* 0x000f2800000e0000 */
[----:B------:R-:W-:Y:S04]  /*fff0*/  SHFL.IDX PT, R21, R21, R12, 0x1c1f ;  /* 0x001c1f0c15157589 */ /* 0x000fe800000e0000 */
[----:B------:R-:W-:Y:S04]  /*10000*/  SHFL.IDX PT, R18, R18, R5, 0x1c1f ;  /* 0x001c1f0512127589 */ /* 0x000fe800000e0000 */
[----:B------:R-:W-:Y:S04]  /*10010*/  SHFL.IDX PT, R27, R58, R5, 0x1c1f ;  /* 0x001c1f053a1b7589 */ /* 0x000fe800000e0000 */
[----:B------:R-:W-:Y:S04]  /*10020*/  SHFL.IDX PT, R71, R26, R5, 0x1c1f ;  /* 0x001c1f051a477589 */ /* 0x000fe800000e0000 */
[----:B------:R-:W-:Y:S04]  /*10030*/  SHFL.IDX PT, R19, R19, R12, 0x1c1f ;  /* 0x001c1f0c13137589 */ /* 0x000fe800000e0000 */
[----:B------:R-:W5:Y:S01]  /*10040*/  SHFL.IDX PT, R44, R125, R12, 0x1c1f ;  /* 0x001c1f0c7d2c7589 */ /* 0x000f6200000e0000 */
[----:B----4-:R-:W-:-:S03]  /*10050*/  SEL R11, R13, R16, P0 ;  /* 0x000000100d0b7207 */ /* 0x010fc60000000000 */
[----:B------:R-:W-:Y:S04]  /*10060*/  SHFL.IDX PT, R25, R72, R5, 0x1c1f ;  /* 0x001c1f0548197589 */ /* 0x000fe800000e0000 */
[----:B------:R-:W-:Y:S04]  /*10070*/  SHFL.IDX PT, R54, R54, R5, 0x1c1f ;  /* 0x001c1f0536367589 */ /* 0x000fe800000e0000 */
[----:B------:R-:W-:Y:S04]  /*10080*/  SHFL.IDX PT, R26, R117, R12, 0x1c1f ;  /* 0x001c1f0c751a7589 */ /* 0x000fe800000e0000 */
[----:B------:R-:W4:Y:S04]  /*10090*/  SHFL.IDX PT, R55, R55, R12, 0x1c1f ;  /* 0x001c1f0c37377589 */ /* 0x000f2800000e0000 */
[----:B------:R-:W1:Y:S04]  /*100a0*/  SHFL.IDX PT, R58, R129, R12, 0x1c1f ;  /* 0x001c1f0c813a7589 */ /* 0x000e6800000e0000 */
[----:B------:R-:W-:Y:S01]  /*100b0*/  SHFL.IDX PT, R62, R62, R5, 0x1c1f ;  /* 0x001c1f053e3e7589 */ /* 0x000fe200000e0000 */
[----:B-----5:R-:W-:-:S03]  /*100c0*/  SEL R29, R27, R44, P0 ;  /* 0x0000002c1b1d7207 */ /* 0x020fc60000000000 */
[----:B------:R-:W5:Y:S04]  /*100d0*/  SHFL.IDX PT, R63, R63, R12, 0x1c1f ;  /* 0x001c1f0c3f3f7589 */ /* 0x000f6800000e0000 */
[----:B------:R3:W-:Y:S04]  /*100e0*/  SHFL.IDX PT, R59, R28, R5, 0x1c1f ;  /* 0x001c1f051c3b7589 */ /* 0x0007e800000e0000 */
[----:B------:R-:W-:Y:S04]  /*100f0*/  SHFL.IDX PT, R42, R42, R5, 0x1c1f ;  /* 0x001c1f052a2a7589 */ /* 0x000fe800000e0000 */
[----:B------:R-:W-:Y:S01]  /*10100*/  SHFL.IDX PT, R48, R48, R5, 0x1c1f ;  /* 0x001c1f0530307589 */ /* 0x000fe200000e0000 */
[----:B---3--:R-:W-:-:S03]  /*10110*/  SEL R28, R30, R31, P0 ;  /* 0x0000001f1e1c7207 */ /* 0x008fc60000000000 */
[----:B------:R-:W-:Y:S01]  /*10120*/  SHFL.IDX PT, R66, R66, R5, 0x1c1f ;  /* 0x001c1f0542427589 */ /* 0x000fe200000e0000 */
[----:B------:R-:W-:Y:S02]  /*10130*/  SEL R30, R31, R30, P0 ;  /* 0x0000001e1f1e7207 */ /* 0x000fe40000000000 */
[----:B------:R-:W-:Y:S01]  /*10140*/  SEL R31, R44, R27, P0 ;  /* 0x0000001b2c1f7207 */ /* 0x000fe20000000000 */
[----:B------:R-:W-:Y:S01]  /*10150*/  SHFL.IDX PT, R64, R64, R5, 0x1c1f ;  /* 0x001c1f0540407589 */ /* 0x000fe200000e0000 */
[----:B----4-:R-:W-:-:S03]  /*10160*/  SEL R27, R55, R54, P0 ;  /* 0x00000036371b7207 */ /* 0x010fc60000000000 */
[----:B------:R-:W-:Y:S04]  /*10170*/  SHFL.IDX PT, R60, R60, R5, 0x1c1f ;  /* 0x001c1f053c3c7589 */ /* 0x000fe800000e0000 */
[----:B------:R-:W-:Y:S04]  /*10180*/  SHFL.IDX PT, R56, R56, R5, 0x1c1f ;  /* 0x001c1f0538387589 */ /* 0x000fe800000e0000 */
[----:B------:R-:W-:Y:S04]  /*10190*/  SHFL.IDX PT, R52, R52, R5, 0x1c1f ;  /* 0x001c1f0534347589 */ /* 0x000fe800000e0000 */
[----:B------:R-:W-:Y:S04]  /*101a0*/  SHFL.IDX PT, R50, R50, R5, 0x1c1f ;  /* 0x001c1f0532327589 */ /* 0x000fe800000e0000 */
[----:B------:R-:W-:Y:S04]  /*101b0*/  SHFL.IDX PT, R46, R46, R5, 0x1c1f ;  /* 0x001c1f052e2e7589 */ /* 0x000fe800000e0000 */
[----:B------:R-:W-:Y:S04]  /*101c0*/  SHFL.IDX PT, R40, R40, R5, 0x1c1f ;  /* 0x001c1f0528287589 */ /* 0x000fe800000e0000 */
[----:B------:R-:W-:Y:S04]  /*101d0*/  SHFL.IDX PT, R36, R36, R5, 0x1c1f ;  /* 0x001c1f0524247589 */ /* 0x000fe800000e0000 */
[----:B------:R3:W-:Y:S04]  /*101e0*/  SHFL.IDX PT, R4, R20, R5, 0x1c1f ;  /* 0x001c1f0514047589 */ /* 0x0007e800000e0000 */
[----:B------:R4:W-:Y:S04]  /*101f0*/  SHFL.IDX PT, R34, R34, R5, 0x1c1f ;  /* 0x001c1f0522227589 */ /* 0x0009e800000e0000 */
[----:B------:R-:W0:Y:S01]  /*10200*/  SHFL.IDX PT, R72, R141, R12, 0x1c1f ;  /* 0x001c1f0c8d487589 */ /* 0x000e2200000e0000 */
[----:B---3--:R-:W-:-:S03]  /*10210*/  SEL R20, R24, R21, P0 ;  /* 0x0000001518147207 */ /* 0x008fc60000000000 */
[----:B------:R-:W-:Y:S01]  /*10220*/  SHFL.IDX PT, R76, R149, R12, 0x1c1f ;  /* 0x001c1f0c954c7589 */ /* 0x000fe200000e0000 */
[----:B------:R-:W-:Y:S02]  /*10230*/  SEL R24, R21, R24, P0 ;  /* 0x0000001815187207 */ /* 0x000fe40000000000 */
[----:B----4-:R-:W-:Y:S01]  /*10240*/  SEL R5, R3, R8, P0 ;  /* 0x0000000803057207 */ /* 0x010fe20000000000 */
[----:B------:R-:W3:Y:S01]  /*10250*/  SHFL.IDX PT, R74, R145, R12, 0x1c1f ;  /* 0x001c1f0c914a7589 */ /* 0x000ee200000e0000 */
[----:B------:R-:W-:Y:S02]  /*10260*/  SEL R3, R8, R3, P0 ;  /* 0x0000000308037207 */ /* 0x000fe40000000000 */
[----:B------:R-:W-:Y:S01]  /*10270*/  SEL R8, R6, R9, P0 ;  /* 0x0000000906087207 */ /* 0x000fe20000000000 */
[----:B------:R-:W-:Y:S01]  /*10280*/  SHFL.IDX PT, R78, R95, R12, 0x1c1f ;  /* 0x001c1f0c5f4e7589 */ /* 0x000fe200000e0000 */
[----:B------:R-:W-:Y:S02]  /*10290*/  SEL R6, R9, R6, P0 ;  /* 0x0000000609067207 */ /* 0x000fe40000000000 */
[----:B------:R-:W-:Y:S01]  /*102a0*/  SEL R9, R7, R10, P0 ;  /* 0x0000000a07097207 */ /* 0x000fe20000000000 */
[----:B------:R-:W4:Y:S01]  /*102b0*/  SHFL.IDX PT, R77, R77, R12, 0x1c1f ;  /* 0x001c1f0c4d4d7589 */ /* 0x000f2200000e0000 */
[----:B------:R-:W-:-:S02]  /*102c0*/  SEL R7, R10, R7, P0 ;  /* 0x000000070a077207 */ /* 0x000fc40000000000 */
[----:B------:R-:W-:Y:S01]  /*102d0*/  SEL R10, R14, R15, P0 ;  /* 0x0000000f0e0a7207 */ /* 0x000fe20000000000 */
[----:B------:R-:W-:Y:S01]  /*102e0*/  SHFL.IDX PT, R80, R103, R12, 0x1c1f ;  /* 0x001c1f0c67507589 */ /* 0x000fe200000e0000 */
[----:B------:R-:W-:Y:S02]  /*102f0*/  SEL R14, R15, R14, P0 ;  /* 0x0000000e0f0e7207 */ /* 0x000fe40000000000 */
[----:B------:R-:W-:Y:S01]  /*10300*/  SEL R15, R16, R13, P0 ;  /* 0x0000000d100f7207 */ /* 0x000fe20000000000 */
[----:B------:R-:W4:Y:S01]  /*10310*/  SHFL.IDX PT, R79, R79, R12, 0x1c1f ;  /* 0x001c1f0c4f4f7589 */ /* 0x000f2200000e0000 */
[----:B------:R-:W-:Y:S01]  /*10320*/  SEL R13, R18, R19, P0 ;  /* 0x00000013120d7207 */ /* 0x000fe20000000000 */
[----:B------:R-:W-:Y:S01]  /*10330*/  IMAD R16, R86, UR38, RZ ;  /* 0x0000002656107c24 */ /* 0x000fe2000f8e02ff */
[----:B------:R-:W-:Y:S01]  /*10340*/  SEL R21, R25, R26, P0 ;  /* 0x0000001a19157207 */ /* 0x000fe20000000000 */
[----:B------:R-:W-:Y:S01]  /*10350*/  SHFL.IDX PT, R67, R67, R12, 0x1c1f ;  /* 0x001c1f0c43437589 */ /* 0x000fe200000e0000 */
[----:B------:R-:W-:Y:S01]  /*10360*/  SEL R25, R26, R25, P0 ;  /* 0x000000191a197207 */ /* 0x000fe20000000000 */
[----:B------:R-:W-:Y:S01]  /*10370*/  IMAD R81, R87, UR39, R16 ;  /* 0x0000002757517c24 */ /* 0x000fe2000f8e0210 */
[----:B-1----:R-:W-:Y:S01]  /*10380*/  SEL R26, R58, R45, P0 ;  /* 0x0000002d3a1a7207 */ /* 0x002fe20000000000 */
[----:B------:R-:W-:Y:S01]  /*10390*/  SHFL.IDX PT, R69, R69, R12, 0x1c1f ;  /* 0x001c1f0c45457589 */ /* 0x000fe200000e0000 */
[----:B-----5:R-:W-:-:S03]  /*103a0*/  SEL R16, R62, R63, P0 ;  /* 0x0000003f3e107207 */ /* 0x020fc60000000000 */
        /* <DEDUP_REMOVED lines=8> */
[----:B------:R1:W-:Y:S02]  /*10430*/  SHFL.IDX PT, R37, R37, R12, 0x1c1f ;  /* 0x001c1f0c25257589 */ /* 0x0003e400000e0000 */
[----:B-1----:R-:W-:-:S02]  /*10440*/  SEL R12, R22, R23, P0 ;  /* 0x00000017160c7207 */ /* 0x002fc40000000000 */
[----:B------:R-:W-:Y:S02]  /*10450*/  SEL R22, R23, R22, P0 ;  /* 0x0000001617167207 */ /* 0x000fe40000000000 */
[----:B------:R-:W-:Y:S02]  /*10460*/  SEL R23, R19, R18, P0 ;  /* 0x0000001213177207 */ /* 0x000fe40000000000 */
[----:B------:R-:W-:Y:S01]  /*10470*/  SEL R19, R54, R55, P0 ;  /* 0x0000003736137207 */ /* 0x000fe20000000000 */
[----:B------:R-:W-:Y:S01]  /*10480*/  @P2 IMAD.HI.U32 R54, R75, R84, RZ ;  /* 0x000000544b362227 */ /* 0x000fe200078e00ff */
[----:B------:R-:W-:-:S03]  /*10490*/  SEL R18, R45, R58, P0 ;  /* 0x0000003a2d127207 */ /* 0x000fc60000000000 */
[----:B------:R-:W-:Y:S01]  /*104a0*/  IMAD.WIDE.U32 R44, R86, UR39, R32 ;  /* 0x00000027562c7c25 */ /* 0x000fe2000f8e0020 */
[----:B------:R-:W-:Y:S02]  /*104b0*/  SEL R32, R63, R62, P0 ;  /* 0x0000003e3f207207 */ /* 0x000fe40000000000 */
[----:B0-----:R-:W-:Y:S01]  /*104c0*/  SEL R33, R72, R59, P0 ;  /* 0x0000003b48217207 */ /* 0x001fe20000000000 */
[----:B------:R-:W-:Y:S01]  /*104d0*/  IMAD.MOV R55, RZ, RZ, -R17 ;  /* 0x000000ffff377224 */ /* 0x000fe200078e0a11 */
[----:B------:R-:W-:Y:S01]  /*104e0*/  SEL R17, R59, R72, P0 ;  /* 0x000000483b117207 */ /* 0x000fe20000000000 */
[----:B------:R-:W-:Y:S01]  /*104f0*/  IMAD.MOV.U32 R63, RZ, RZ, R75 ;  /* 0x000000ffff3f7224 */ /* 0x000fe200078e004b */
[----:B------:R-:W-:Y:S01]  /*10500*/  @P2 SHF.R.U32.HI R63, RZ, R83, R54 ;  /* 0x00000053ff3f2219 */ /* 0x000fe20000011636 */
[----:B--2---:R-:W-:Y:S01]  /*10510*/  IMAD R83, R90, R55, UR4 ;  /* 0x000000045a537e24 */ /* 0x004fe2000f8e0237 */
[----:B------:R-:W-:Y:S01]  /*10520*/  ULDC.64 UR4, c[0x0][0xbe0] ;  /* 0x0002f80000047ab9 */ /* 0x000fe20000000a00 */
[----:B------:R-:W-:-:S02]  /*10530*/  IMAD R58, R88, UR38, RZ ;  /* 0x00000026583a7c24 */ /* 0x000fc4000f8e02ff */
[----:B------:R-:W-:Y:S01]  /*10540*/  IMAD.IADD R45, R45, 0x1, R81 ;  /* 0x000000012d2d7824 */ /* 0x000fe200078e0251 */
[----:B------:R-:W-:Y:S01]  /*10550*/  SHF.R.S32.HI R62, RZ, 0x1f, R83 ;  /* 0x0000001fff3e7819 */ /* 0x000fe20000011453 */
[----:B------:R-:W-:Y:S02]  /*10560*/  IMAD R55, R89, UR39, R58 ;  /* 0x0000002759377c24 */ /* 0x000fe4000f8e023a */
[----:B------:R-:W-:Y:S02]  /*10570*/  IMAD.MOV.U32 R54, RZ, RZ, R38 ;  /* 0x000000ffff367224 */ /* 0x000fe400078e0026 */
[----:B------:R-:W-:Y:S02]  /*10580*/  IMAD.IADD R55, R39, 0x1, R55 ;  /* 0x0000000127377824 */ /* 0x000fe400078e0237 */
[----:B------:R-:W-:Y:S02]  /*10590*/  IMAD R39, R62, UR4, RZ ;  /* 0x000000043e277c24 */ /* 0x000fe4000f8e02ff */
[----:B------:R-:W-:Y:S01]  /*105a0*/  IMAD.MOV.U32 R59, RZ, RZ, R75 ;  /* 0x000000ffff3b7224 */ /* 0x000fe200078e004b */
[----:B------:R-:W-:Y:S01]  /*105b0*/  @P2 SHF.R.U32.HI R59, RZ, R85, R92 ;  /* 0x00000055ff3b2219 */ /* 0x000fe2000001165c */
[----:B------:R-:W-:-:S02]  /*105c0*/  IMAD R58, R83, UR5, R39 ;  /* 0x00000005533a7c24 */ /* 0x000fc4000f8e0227 */
[----:B------:R-:W-:Y:S01]  /*105d0*/  IMAD.WIDE.U32 R38, R83, UR4, R44 ;  /* 0x0000000453267c25 */ /* 0x000fe2000f8e002c */
[----:B------:R-:W-:-:S03]  /*105e0*/  ULDC.64 UR4, c[0x0][0xb30] ;  /* 0x0002cc0000047ab9 */ /* 0x000fc60000000a00 */
[----:B------:R-:W-:Y:S01]  /*105f0*/  IMAD R62, R62, UR6, RZ ;  /* 0x000000063e3e7c24 */ /* 0x000fe2000f8e02ff */
[----:B------:R-:W-:Y:S01]  /*10600*/  IADD3 R38, P2, R63, R38, RZ ;  /* 0x000000263f267210 */ /* 0x000fe20007f5e0ff */
[C---:B------:R-:W-:Y:S01]  /*10610*/  IMAD.WIDE.U32 R44, R83.reuse, UR6, R54 ;  /* 0x00000006532c7c25 */ /* 0x040fe2000f8e0036 */
[----:B------:R-:W-:Y:S02]  /*10620*/  SHF.R.S32.HI R55, RZ, 0x1f, R63 ;  /* 0x0000001fff377819 */ /* 0x000fe4000001143f */
[----:B------:R-:W-:Y:S01]  /*10630*/  SHF.R.S32.HI R54, RZ, 0x1f, R59 ;  /* 0x0000001fff367819 */ /* 0x000fe2000001143b */
[----:B------:R-:W-:Y:S01]  /*10640*/  IMAD R81, R83, UR7, R62 ;  /* 0x0000000753517c24 */ /* 0x000fe2000f8e023e */
[----:B------:R-:W-:Y:S01]  /*10650*/  IADD3.X R39, R55, R39, R58, P2, !PT ;  /* 0x0000002737277210 */ /* 0x000fe200017fe43a */
[----:B------:R-:W-:Y:S01]  /*10660*/  IMAD.MOV R62, RZ, RZ, -R63 ;  /* 0x000000ffff3e7224 */ /* 0x000fe200078e0a3f */
[----:B------:R-:W-:Y:S01]  /*10670*/  ULDC.64 UR6, c[0x0][0xbc8] ;  /* 0x0002f20000067ab9 */ /* 0x000fe20000000a00 */
[----:B------:R-:W-:-:S02]  /*10680*/  IMAD.MOV R63, RZ, RZ, -R59 ;  /* 0x000000ffff3f7224 */ /* 0x000fc400078e0a3b */
[----:B------:R-:W-:Y:S02]  /*10690*/  IMAD R54, R54, UR4, RZ ;  /* 0x0000000436367c24 */ /* 0x000fe4000f8e02ff */
[C-C-:B------:R-:W-:Y:S02]  /*106a0*/  IMAD R55, R82.reuse, R62, R75.reuse ;  /* 0x0000003e52377224 */ /* 0x140fe400078e024b */
        /* <DEDUP_REMOVED lines=17> */
[----:B---3--:R-:W-:Y:S01]  /*107c0*/  SEL R54, R73, R74, P0 ;  /* 0x0000004a49367207 */ /* 0x008fe20000000000 */
        /* <DEDUP_REMOVED lines=9> */
[C---:B------:R-:W-:Y:S01]  /*10860*/  VIADD R82, R70.reuse, 0x8 ;  /* 0x0000000846527836 */ /* 0x040fe20000000000 */
[----:B------:R-:W-:Y:S01]  /*10870*/  UIADD3 UR4, UR4, 0x22820, URZ ;  /* 0x0002282004047890 */ /* 0x000fe2000fffe03f */
[-C--:B------:R-:W-:Y:S01]  /*10880*/  ISETP.GE.OR P2, PT, R70, R81.reuse, P1 ;  /* 0x000000514600720c */ /* 0x080fe20000f46670 */
[----:B------:R-:W0:Y:S01]  /*10890*/  SHFL.IDX PT, R73, R45, RZ, 0x1c1f ;  /* 0x001c1fff2d497589 */ /* 0x000e2200000e0000 */
[----:B------:R-:W-:Y:S01]  /*108a0*/  ULDC.64 UR8, c[0x0][0xb00] ;  /* 0x0002c00000087ab9 */ /* 0x000fe20000000a00 */
[----:B------:R-:W-:Y:S01]  /*108b0*/  ISETP.GE.OR P1, PT, R82, R81, P1 ;  /* 0x000000515200720c */ /* 0x000fe20000f26670 */
[----:B------:R-:W-:Y:S01]  /*108c0*/  UPRMT UR4, URZ, 0x654, UR4 ;  /* 0x000006543f047896 */ /* 0x000fe20008000004 */
[----:B------:R1:W2:Y:S01]  /*108d0*/  SHFL.IDX PT, R75, R45, 0x1, 0x1c1f ;  /* 0x003c1f002d4b7f89 */ /* 0x0002a200000e0000 */
[----:B------:R-:W-:-:S02]  /*108e0*/  LEA R84, P3, R44, UR8, 0x2 ;  /* 0x000000082c547c11 */ /* 0x000fc4000f8610ff */
[----:B------:R-:W-:Y:S02]  /*108f0*/  SEL R55, R71, R76, P0 ;  /* 0x0000004c47377207 */ /* 0x000fe40000000000 */
[----:B------:R-:W-:Y:S01]  /*10900*/  LEA.HI.X R85, R44, UR9, R39, 0x2, P3 ;  /* 0x000000092c557c11 */ /* 0x000fe200098f1427 */
[----:B------:R3:W3:Y:S01]  /*10910*/  SHFL.IDX PT, R62, R84, RZ, 0x1c1f ;  /* 0x001c1fff543e7589 */ /* 0x0006e200000e0000 */
[----:B------:R-:W-:Y:S01]  /*10920*/  ISETP.GE.AND P3, PT, R70, R81, PT ;  /* 0x000000514600720c */ /* 0x000fe20003f66270 */
[----:B------:R-:W-:Y:S01]  /*10930*/  SYNCS.ARRIVE.TRANS64.RED.A1T0 RZ, [UR4], RZ ;  /* 0x000000ffffff79a7 */ /* 0x000fe20008100404 */
[----:B------:R-:W-:Y:S01]  /*10940*/  SEL R59, R76, R71, P0 ;  /* 0x000000474c3b7207 */ /* 0x000fe20000000000 */
[----:B------:R0:W3:Y:S01]  /*10950*/  SHFL.IDX PT, R63, R85, RZ, 0x1c1f ;  /* 0x001c1fff553f7589 */ /* 0x0000e200000e0000 */
[----:B----4-:R-:W-:Y:S01]  /*10960*/  SEL R38, R42, R77, P0 ;  /* 0x0000004d2a267207 */ /* 0x010fe20000000000 */
[----:B------:R-:W-:Y:S01]  /*10970*/  IMAD.SHL.U32 R71, R68, 0x2, RZ ;  /* 0x0000000244477824 */ /* 0x000fe200078e00ff */
[----:B------:R-:W-:-:S02]  /*10980*/  SEL R39, R43, R78, P0 ;  /* 0x0000004e2b277207 */ /* 0x000fc40000000000 */
[----:B------:R-:W-:Y:S02]  /*10990*/  SEL R44, R48, R79, P0 ;  /* 0x0000004f302c7207 */ /* 0x000fe40000000000 */
[----:B-1----:R-:W-:Y:S02]  /*109a0*/  SEL R45, R49, R80, P0 ;  /* 0x00000050312d7207 */ /* 0x002fe40000000000 */
[----:B------:R-:W-:Y:S01]  /*109b0*/  SEL R42, R77, R42, P0 ;  /* 0x0000002a4d2a7207 */ /* 0x000fe20000000000 */
[----:B0-----:R0:W-:Y:S01]  /*109c0*/  @!P2 ST.E desc[UR40][R72.64], R0 ;  /* 0x000000004800a985 */ /* 0x0011e2000c101928 */
[----:B------:R-:W-:Y:S02]  /*109d0*/  SEL R43, R78, R43, P0 ;  /* 0x0000002b4e2b7207 */ /* 0x000fe40000000000 */
[----:B------:R-:W-:Y:S01]  /*109e0*/  SEL R48, R79, R48, P0 ;  /* 0x000000304f307207 */ /* 0x000fe20000000000 */
[----:B--2---:R0:W-:Y:S01]  /*109f0*/  @!P1 ST.E desc[UR40][R74.64], R2 ;  /* 0x000000024a009985 */ /* 0x0041e2000c101928 */
[----:B------:R-:W-:Y:S01]  /*10a00*/  SEL R49, R80, R49, P0 ;  /* 0x0000003150317207 */ /* 0x000fe20000000000 */
        /* <DEDUP_REMOVED lines=10> */
[----:B------:R-:W-:-:S04]  /*10ab0*/  ISETP.GE.AND P1, PT, R70, UR4, PT ;  /* 0x0000000446007c0c */ /* 0x000fc8000bf26270 */
[----:B------:R-:W-:-:S03]  /*10ac0*/  ISETP.GE.AND P5, PT, R79, UR4, PT ;  /* 0x000000044f007c0c */ /* 0x000fc6000bfa6270 */
[C-C-:B---3--:R-:W-:Y:S02]  /*10ad0*/  @!P2 IMAD.WIDE R72, R71.reuse, 0x4, R62.reuse ;  /* 0x000000044748a825 */ /* 0x148fe400078e023e */
[----:B------:R-:W-:Y:S02]  /*10ae0*/  @!P3 LEA.HI R0, R0, R0, RZ, 0x1 ;  /* 0x000000000000b211 */ /* 0x000fe400078f08ff */
[----:B------:R-:W-:Y:S01]  /*10af0*/  @!P4 LEA.HI R68, R68, R68, RZ, 0x1 ;  /* 0x000000444444c211 */ /* 0x000fe200078f08ff */
[----:B------:R0:W-:Y:S01]  /*10b00*/  @!P2 ST.E.64 desc[UR40][R72.64], R8 ;  /* 0x000000084800a985 */ /* 0x0001e2000c101b28 */
[----:B------:R-:W-:Y:S01]  /*10b10*/  @!P3 LOP3.LUT R75, R0, 0xfffffffe, RZ, 0xc0, !PT ;  /* 0xfffffffe004bb812 */ /* 0x000fe200078ec0ff */
[----:B------:R-:W-:Y:S01]  /*10b20*/  VIADD R0, R71, 0x28 ;  /* 0x0000002847007836 */ /* 0x000fe20000000000 */
[----:B------:R-:W-:Y:S02]  /*10b30*/  @!P1 LEA.HI R70, R70, R70, RZ, 0x1 ;  /* 0x0000004646469211 */ /* 0x000fe400078f08ff */
[----:B------:R-:W-:Y:S01]  /*10b40*/  @!P4 LOP3.LUT R77, R68, 0xfffffffe, RZ, 0xc0, !PT ;  /* 0xfffffffe444dc812 */ /* 0x000fe200078ec0ff */
[----:B------:R-:W-:Y:S01]  /*10b50*/  @!P3 IMAD.WIDE R74, R75, 0x4, R62 ;  /* 0x000000044b4ab825 */ /* 0x000fe200078e023e */
[----:B------:R-:W-:-:S02]  /*10b60*/  ISETP.GE.AND P2, PT, R78, UR4, PT ;  /* 0x000000044e007c0c */ /* 0x000fc4000bf46270 */
[----:B------:R-:W-:Y:S01]  /*10b70*/  @!P5 LEA.HI R79, R79, R79, RZ, 0x1 ;  /* 0x0000004f4f4fd211 */ /* 0x000fe200078f08ff */
[----:B------:R-:W-:Y:S01]  /*10b80*/  VIADD R68, R71, 0x30 ;  /* 0x0000003047447836 */ /* 0x000fe20000000000 */
[----:B------:R1:W-:Y:S01]  /*10b90*/  @!P3 ST.E.64 desc[UR40][R74.64], R6 ;  /* 0x000000064a00b985 */ /* 0x0003e2000c101b28 */
[----:B------:R-:W-:Y:S01]  /*10ba0*/  @!P4 IMAD.WIDE R76, R77, 0x4, R62 ;  /* 0x000000044d4cc825 */ /* 0x000fe200078e023e */
[----:B------:R-:W-:Y:S02]  /*10bb0*/  ISETP.GE.AND P3, PT, R0, UR4, PT ;  /* 0x0000000400007c0c */ /* 0x000fe4000bf66270 */
[----:B0-----:R-:W-:Y:S01]  /*10bc0*/  @!P1 LOP3.LUT R9, R70, 0xfffffffe, RZ, 0xc0, !PT ;  /* 0xfffffffe46099812 */ /* 0x001fe200078ec0ff */
[C---:B------:R-:W-:Y:S01]  /*10bd0*/  VIADD R72, R71.reuse, 0x40 ;  /* 0x0000004047487836 */ /* 0x040fe20000000000 */
[----:B------:R-:W-:Y:S01]  /*10be0*/  ISETP.GE.AND P6, PT, R68, UR4, PT ;  /* 0x0000000444007c0c */ /* 0x000fe2000bfc6270 */
[----:B------:R-:W-:Y:S01]  /*10bf0*/  VIADD R70, R71, 0x48 ;  /* 0x0000004847467836 */ /* 0x000fe20000000000 */
[----:B------:R0:W-:Y:S01]  /*10c00*/  @!P4 ST.E.64 desc[UR40][R76.64], R10 ;  /* 0x0000000a4c00c985 */ /* 0x0001e2000c101b28 */
[----:B------:R-:W-:-:S02]  /*10c10*/  @!P2 LEA.HI R78, R78, R78, RZ, 0x1 ;  /* 0x0000004e4e4ea211 */ /* 0x000fc400078f08ff */
[----:B------:R-:W-:Y:S01]  /*10c20*/  ISETP.GE.AND P4, PT, R72, UR4, PT ;  /* 0x0000000448007c0c */ /* 0x000fe2000bf86270 */
[--C-:B-1----:R-:W-:Y:S01]  /*10c30*/  @!P1 IMAD.WIDE R6, R9, 0x4, R62.reuse ;  /* 0x0000000409069825 */ /* 0x102fe200078e023e */
[----:B------:R-:W-:Y:S02]  /*10c40*/  @!P2 LOP3.LUT R9, R78, 0xfffffffe, RZ, 0xc0, !PT ;  /* 0xfffffffe4e09a812 */ /* 0x000fe400078ec0ff */
[----:B------:R-:W-:Y:S02]  /*10c50*/  @!P3 LEA.HI R0, R0, R0, RZ, 0x1 ;  /* 0x000000000000b211 */ /* 0x000fe400078f08ff */
[----:B------:R1:W-:Y:S01]  /*10c60*/  @!P1 ST.E.64 desc[UR40][R6.64], R14 ;  /* 0x0000000e06009985 */ /* 0x0003e2000c101b28 */
[----:B------:R-:W-:Y:S01]  /*10c70*/  ISETP.GE.AND P1, PT, R70, UR4, PT ;  /* 0x0000000446007c0c */ /* 0x000fe2000bf26270 */
[--C-:B------:R-:W-:Y:S01]  /*10c80*/  @!P2 IMAD.WIDE R8, R9, 0x4, R62.reuse ;  /* 0x000000040908a825 */ /* 0x100fe200078e023e */
[----:B------:R-:W-:Y:S02]  /*10c90*/  @!P6 LEA.HI R68, R68, R68, RZ, 0x1 ;  /* 0x000000444444e211 */ /* 0x000fe400078f08ff */
[----:B0-----:R-:W-:Y:S01]  /*10ca0*/  @!P3 LOP3.LUT R11, R0, 0xfffffffe, RZ, 0xc0, !PT ;  /* 0xfffffffe000bb812 */ /* 0x001fe200078ec0ff */
[----:B------:R-:W-:Y:S01]  /*10cb0*/  VIADD R0, R71, 0x50 ;  /* 0x0000005047007836 */ /* 0x000fe20000000000 */
[----:B------:R-:W-:Y:S01]  /*10cc0*/  @!P6 LOP3.LUT R73, R68, 0xfffffffe, RZ, 0xc0, !PT ;  /* 0xfffffffe4449e812 */ /* 0x000fe200078ec0ff */
[----:B------:R0:W-:Y:S01]  /*10cd0*/  @!P2 ST.E.64 desc[UR40][R8.64], R12 ;  /* 0x0000000c0800a985 */ /* 0x0001e2000c101b28 */
[----:B------:R-:W-:Y:S01]  /*10ce0*/  @!P4 LEA.HI R72, R72, R72, RZ, 0x1 ;  /* 0x000000484848c211 */ /* 0x000fe200078f08ff */
[----:B------:R-:W-:-:S04]  /*10cf0*/  @!P3 IMAD.WIDE R10, R11, 0x4, R62 ;  /* 0x000000040b0ab825 */ /* 0x000fc800078e023e */
[----:B------:R-:W-:Y:S01]  /*10d00*/  @!P1 LEA.HI R70, R70, R70, RZ, 0x1 ;  /* 0x0000004646469211 */ /* 0x000fe200078f08ff */
[----:B-1----:R-:W-:Y:S01]  /*10d10*/  @!P6 IMAD.WIDE R6, R73, 0x4, R62 ;  /* 0x000000044906e825 */ /* 0x002fe200078e023e */
[----:B------:R-:W-:Y:S01]  /*10d20*/  @!P5 LOP3.LUT R15, R79, 0xfffffffe, RZ, 0xc0, !PT ;  /* 0xfffffffe4f0fd812 */ /* 0x000fe200078ec0ff */
[----:B------:R1:W-:Y:S01]  /*10d30*/  @!P3 ST.E.64 desc[UR40][R10.64], R22 ;  /* 0x000000160a00b985 */ /* 0x0003e2000c101b28 */
[----:B------:R-:W-:-:S03]  /*10d40*/  @!P4 LOP3.LUT R73, R72, 0xfffffffe, RZ, 0xc0, !PT ;  /* 0xfffffffe4849c812 */ /* 0x000fc600078ec0ff */
[--C-:B------:R-:W-:Y:S01]  /*10d50*/  @!P5 IMAD.WIDE R14, R15, 0x4, R62.reuse ;  /* 0x000000040f0ed825 */ /* 0x100fe200078e023e */
[----:B0-----:R-:W-:Y:S01]  /*10d60*/  @!P1 LOP3.LUT R13, R70, 0xfffffffe, RZ, 0xc0, !PT ;  /* 0xfffffffe460d9812 */ /* 0x001fe200078ec0ff */
[----:B------:R0:W-:Y:S02]  /*10d70*/  @!P6 ST.E.64 desc[UR40][R6.64], R20 ;  /* 0x000000140600e985 */ /* 0x0001e4000c101b28 */
[--C-:B------:R-:W-:Y:S02]  /*10d80*/  @!P4 IMAD.WIDE R8, R73, 0x4, R62.reuse ;  /* 0x000000044908c825 */ /* 0x100fe400078e023e */
[----:B------:R-:W-:Y:S02]  /*10d90*/  @!P5 ST.E.64 desc[UR40][R14.64], R24 ;  /* 0x000000180e00d985 */ /* 0x000fe4000c101b28 */
[----:B------:R-:W-:Y:S02]  /*10da0*/  VIADD R12, R71, 0x58 ;  /* 0x00000058470c7836 */ /* 0x000fe40000000000 */
[----:B-1----:R-:W-:Y:S01]  /*10db0*/  @!P1 IMAD.WIDE R10, R13, 0x4, R62 ;  /* 0x000000040d0a9825 */ /* 0x002fe200078e023e */
[----:B------:R1:W-:Y:S02]  /*10dc0*/  @!P4 ST.E.64 desc[UR40][R8.64], R28 ;  /* 0x0000001c0800c985 */ /* 0x0003e4000c101b28 */
[----:B------:R-:W-:Y:S01]  /*10dd0*/  ISETP.GE.AND P2, PT, R12, UR4, PT ;  /* 0x000000040c007c0c */ /* 0x000fe2000bf46270 */
[C---:B------:R-:W-:Y:S01]  /*10de0*/  VIADD R13, R71.reuse, 0x60 ;  /* 0x00000060470d7836 */ /* 0x040fe20000000000 */
[----:B------:R2:W-:Y:S01]  /*10df0*/  @!P1 ST.E.64 desc[UR40][R10.64], R30 ;  /* 0x0000001e0a009985 */ /* 0x0005e2000c101b28 */
[C---:B------:R-:W-:Y:S01]  /*10e00*/  VIADD R22, R71.reuse, 0x68 ;  /* 0x0000006847167836 */ /* 0x040fe20000000000 */
[----:B------:R-:W-:Y:S01]  /*10e10*/  ISETP.GE.AND P1, PT, R0, UR4, PT ;  /* 0x0000000400007c0c */ /* 0x000fe2000bf26270 */
[----:B0-----:R-:W-:Y:S01]  /*10e20*/  VIADD R7, R71, 0x78 ;  /* 0x0000007847077836 */ /* 0x001fe20000000000 */
[----:B------:R-:W-:Y:S01]  /*10e30*/  ISETP.GE.AND P3, PT, R13, UR4, PT ;  /* 0x000000040d007c0c */ /* 0x000fe2000bf66270 */
[----:B------:R-:W-:Y:S01]  /*10e40*/  VIADD R6, R71, 0x70 ;  /* 0x0000007047067836 */ /* 0x000fe20000000000 */
[----:B------:R-:W-:-:S02]  /*10e50*/  ISETP.GE.AND P4, PT, R22, UR4, PT ;  /* 0x0000000416007c0c */ /* 0x000fc4000bf86270 */
[----:B------:R-:W-:Y:S02]  /*10e60*/  ISETP.GE.AND P6, PT, R7, UR4, PT ;  /* 0x0000000407007c0c */ /* 0x000fe4000bfc6270 */
[----:B------:R-:W-:Y:S02]  /*10e70*/  ISETP.GE.AND P5, PT, R6, UR4, PT ;  /* 0x0000000406007c0c */ /* 0x000fe4000bfa6270 */
[----:B------:R-:W-:-:S03]  /*10e80*/  @!P2 LEA.HI R12, R12, R12, RZ, 0x1 ;  /* 0x0000000c0c0ca211 */ /* 0x000fc600078f08ff */
[----:B------:R-:W-:Y:S02]  /*10e90*/  @!P1 LEA.HI R0, R0, R0, RZ, 0x1 ;  /* 0x0000000000009211 */ /* 0x000fe400078f08ff */
[----:B------:R-:W-:Y:S02]  /*10ea0*/  @!P3 LEA.HI R13, R13, R13, RZ, 0x1 ;  /* 0x0000000d0d0db211 */ /* 0x000fe400078f08ff */
[----:B------:R-:W-:Y:S02]  /*10eb0*/  @!P4 LEA.HI R22, R22, R22, RZ, 0x1 ;  /* 0x000000161616c211 */ /* 0x000fe400078f08ff */
[----:B-1----:R-:W-:Y:S02]  /*10ec0*/  @!P6 LEA.HI R8, R7, R7, RZ, 0x1 ;  /* 0x000000070708e211 */ /* 0x002fe400078f08ff */
[----:B------:R-:W-:Y:S02]  /*10ed0*/  @!P5 LEA.HI R6, R6, R6, RZ, 0x1 ;  /* 0x000000060606d211 */ /* 0x000fe400078f08ff */
[----:B------:R-:W-:-:S02]  /*10ee0*/  @!P1 LOP3.LUT R7, R0, 0xfffffffe, RZ, 0xc0, !PT ;  /* 0xfffffffe00079812 */ /* 0x000fc400078ec0ff */
[----:B------:R-:W-:Y:S02]  /*10ef0*/  @!P2 LOP3.LUT R9, R12, 0xfffffffe, RZ, 0xc0, !PT ;  /* 0xfffffffe0c09a812 */ /* 0x000fe400078ec0ff */
[----:B--2---:R-:W-:Y:S02]  /*10f00*/  @!P3 LOP3.LUT R11, R13, 0xfffffffe, RZ, 0xc0, !PT ;  /* 0xfffffffe0d0bb812 */ /* 0x004fe400078ec0ff */
[----:B------:R-:W-:Y:S02]  /*10f10*/  @!P4 LOP3.LUT R13, R22, 0xfffffffe, RZ, 0xc0, !PT ;  /* 0xfffffffe160dc812 */ /* 0x000fe400078ec0ff */
        /* <DEDUP_REMOVED lines=14> */
.L_x_953:
[----:B------:R-:W-:Y:S05]  /*11000*/  BSYNC B0 ;  /* 0x0000000000007941 */ /* 0x000fea0003800000 */
.L_x_952:
[----:B------:R-:W-:Y:S01]  /*11010*/  ISETP.GE.AND P1, PT, R82, R81, PT ;  /* 0x000000515200720c */ /* 0x000fe20003f26270 */
[----:B-1----:R1:W2:Y:S01]  /*11020*/  SHFL.IDX PT, R27, R85, 0x1, 0x1c1f ;  /* 0x003c1f00551b7f89 */ /* 0x0022a200000e0000 */
        /* <DEDUP_REMOVED lines=22> */
[----:B0-----:R-:W-:Y:S01]  /*11190*/  SEL R2, R37, R34, P0 ;  /* 0x0000002225027207 */ /* 0x001fe20000000000 */
[----:B-12-4-:R-:W-:Y:S06]  /*111a0*/  @P1 BRA `(.L_x_868) ;  /* 0x0000004000e81947 */ /* 0x016fec0003800000 */
[C---:B------:R-:W-:Y:S01]  /*111b0*/  VIADD R0, R71.reuse, 0x8 ;  /* 0x0000000847007836 */ /* 0x040fe20000000000 */
        /* <DEDUP_REMOVED lines=10> */
[----:B------:R-:W-:Y:S01]  /*11260*/  ISETP.GE.AND P3, PT, R12, UR4, PT ;  /* 0x000000040c007c0c */ /* 0x000fe2000bf66270 */
[----:B------:R-:W-:Y:S01]  /*11270*/  VIADD R30, R71, 0x38 ;  /* 0x00000038471e7836 */ /* 0x000fe20000000000 */
[----:B------:R-:W-:-:S03]  /*11280*/  ISETP.GE.AND P5, PT, R28, UR4, PT ;  /* 0x000000041c007c0c */ /* 0x000fc6000bfa6270 */
[--C-:B------:R-:W-:Y:S02]  /*11290*/  @!P0 IMAD.WIDE R6, R71, 0x4, R26.reuse ;  /* 0x0000000447068825 */ /* 0x100fe400078e021a */
[----:B------:R-:W-:Y:S02]  /*112a0*/  @!P4 LEA.HI R0, R0, R0, RZ, 0x1 ;  /* 0x000000000000c211 */ /* 0x000fe400078f08ff */
[----:B------:R-:W-:Y:S01]  /*112b0*/  @!P1 LEA.HI R10, R10, R10, RZ, 0x1 ;  /* 0x0000000a0a0a9211 */ /* 0x000fe200078f08ff */
[----:B------:R0:W-:Y:S01]  /*112c0*/  @!P0 ST.E.64 desc[UR40][R6.64], R38 ;  /* 0x0000002606008985 */ /* 0x0001e2000c101b28 */
[----:B------:R-:W-:Y:S02]  /*112d0*/  @!P4 LOP3.LUT R9, R0, 0xfffffffe, RZ, 0xc0, !PT ;  /* 0xfffffffe0009c812 */ /* 0x000fe400078ec0ff */
[----:B------:R-:W-:Y:S02]  /*112e0*/  ISETP.GE.AND P0, PT, R30, UR4, PT ;  /* 0x000000041e007c0c */ /* 0x000fe4000bf06270 */
[----:B------:R-:W-:Y:S01]  /*112f0*/  @!P2 LEA.HI R0, R11, R11, RZ, 0x1 ;  /* 0x0000000b0b00a211 */ /* 0x000fe200078f08ff */
[----:B------:R-:W-:Y:S01]  /*11300*/  @!P4 IMAD.WIDE R8, R9, 0x4, R26 ;  /* 0x000000040908c825 */ /* 0x000fe200078e021a */
[----:B------:R-:W-:-:S02]  /*11310*/  @!P1 LOP3.LUT R11, R10, 0xfffffffe, RZ, 0xc0, !PT ;  /* 0xfffffffe0a0b9812 */ /* 0x000fc400078ec0ff */
[----:B------:R-:W-:Y:S01]  /*11320*/  @!P2 LOP3.LUT R13, R0, 0xfffffffe, RZ, 0xc0, !PT ;  /* 0xfffffffe000da812 */ /* 0x000fe200078ec0ff */
[----:B------:R-:W-:Y:S01]  /*11330*/  VIADD R0, R71, 0x40 ;  /* 0x0000004047007836 */ /* 0x000fe20000000000 */
[----:B------:R1:W-:Y:S01]  /*11340*/  @!P4 ST.E.64 desc[UR40][R8.64], R42 ;  /* 0x0000002a0800c985 */ /* 0x0003e2000c101b28 */
[----:B------:R-:W-:Y:S02]  /*11350*/  ISETP.GE.AND P4, PT, R29, UR4, PT ;  /* 0x000000041d007c0c */ /* 0x000fe4000bf86270 */
[----:B------:R-:W-:Y:S01]  /*11360*/  @!P3 LEA.HI R12, R12, R12, RZ, 0x1 ;  /* 0x0000000c0c0cb211 */ /* 0x000fe200078f08ff */
[--C-:B0-----:R-:W-:Y:S01]  /*11370*/  @!P1 IMAD.WIDE R6, R11, 0x4, R26.reuse ;  /* 0x000000040b069825 */ /* 0x101fe200078e021a */
[----:B------:R-:W-:Y:S02]  /*11380*/  @!P5 LEA.HI R28, R28, R28, RZ, 0x1 ;  /* 0x0000001c1c1cd211 */ /* 0x000fe400078f08ff */
[----:B------:R-:W-:Y:S02]  /*11390*/  @!P3 LOP3.LUT R11, R12, 0xfffffffe, RZ, 0xc0, !PT ;  /* 0xfffffffe0c0bb812 */ /* 0x000fe400078ec0ff */
[----:B------:R-:W-:Y:S01]  /*113a0*/  @!P0 LEA.HI R30, R30, R30, RZ, 0x1 ;  /* 0x0000001e1e1e8211 */ /* 0x000fe200078f08ff */
[----:B------:R0:W-:Y:S01]  /*113b0*/  @!P1 ST.E.64 desc[UR40][R6.64], R44 ;  /* 0x0000002c06009985 */ /* 0x0001e2000c101b28 */
[----:B------:R-:W-:Y:S01]  /*113c0*/  ISETP.GE.AND P1, PT, R0, UR4, PT ;  /* 0x0000000400007c0c */ /* 0x000fe2000bf26270 */
[----:B------:R-:W-:Y:S01]  /*113d0*/  @!P3 IMAD.WIDE R10, R11, 0x4, R26 ;  /* 0x000000040b0ab825 */ /* 0x000fe200078e021a */
[----:B------:R-:W-:-:S02]  /*113e0*/  @!P0 LOP3.LUT R31, R30, 0xfffffffe, RZ, 0xc0, !PT ;  /* 0xfffffffe1e1f8812 */ /* 0x000fc400078ec0ff */
[----:B------:R-:W-:Y:S01]  /*113f0*/  @!P4 LEA.HI R29, R29, R29, RZ, 0x1 ;  /* 0x0000001d1d1dc211 */ /* 0x000fe200078f08ff */
[--C-:B-1----:R-:W-:Y:S01]  /*11400*/  @!P2 IMAD.WIDE R8, R13, 0x4, R26.reuse ;  /* 0x000000040d08a825 */ /* 0x102fe200078e021a */
[----:B------:R-:W-:Y:S02]  /*11410*/  @!P5 LOP3.LUT R13, R28, 0xfffffffe, RZ, 0xc0, !PT ;  /* 0xfffffffe1c0dd812 */ /* 0x000fe400078ec0ff */
[----:B------:R-:W-:Y:S01]  /*11420*/  @!P4 LOP3.LUT R29, R29, 0xfffffffe, RZ, 0xc0, !PT ;  /* 0xfffffffe1d1dc812 */ /* 0x000fe200078ec0ff */
[----:B------:R-:W-:Y:S01]  /*11430*/  VIADD R28, R71, 0x48 ;  /* 0x00000048471c7836 */ /* 0x000fe20000000000 */
[----:B------:R1:W-:Y:S01]  /*11440*/  @!P2 ST.E.64 desc[UR40][R8.64], R48 ;  /* 0x000000300800a985 */ /* 0x0003e2000c101b28 */
[--C-:B------:R-:W-:Y:S02]  /*11450*/  @!P5 IMAD.WIDE R12, R13, 0x4, R26.reuse ;  /* 0x000000040d0cd825 */ /* 0x100fe400078e021a */
[----:B------:R-:W-:Y:S01]  /*11460*/  @!P1 LEA.HI R0, R0, R0, RZ, 0x1 ;  /* 0x0000000000009211 */ /* 0x000fe200078f08ff */
[----:B------:R2:W-:Y:S01]  /*11470*/  @!P3 ST.E.64 desc[UR40][R10.64], R14 ;  /* 0x0000000e0a00b985 */ /* 0x0005e2000c101b28 */
[----:B0-----:R-:W-:Y:S01]  /*11480*/  @!P4 IMAD.WIDE R6, R29, 0x4, R26 ;  /* 0x000000041d06c825 */ /* 0x001fe200078e021a */
[----:B------:R-:W-:-:S02]  /*11490*/  ISETP.GE.AND P2, PT, R28, UR4, PT ;  /* 0x000000041c007c0c */ /* 0x000fc4000bf46270 */
[----:B------:R0:W-:Y:S04]  /*114a0*/  @!P5 ST.E.64 desc[UR40][R12.64], R66 ;  /* 0x000000420c00d985 */ /* 0x0001e8000c101b28 */
[----:B------:R-:W-:Y:S01]  /*114b0*/  @!P4 ST.E.64 desc[UR40][R6.64], R16 ;  /* 0x000000100600c985 */ /* 0x000fe2000c101b28 */
[----:B-1----:R-:W-:-:S04]  /*114c0*/  @!P0 IMAD.WIDE R8, R31, 0x4, R26 ;  /* 0x000000041f088825 */ /* 0x002fc800078e021a */
[C---:B--2---:R-:W-:Y:S01]  /*114d0*/  VIADD R10, R71.reuse, 0x50 ;  /* 0x00000050470a7836 */ /* 0x044fe20000000000 */
        /* <DEDUP_REMOVED lines=29> */
[----:B------:R2:W-:Y:S01]  /*116b0*/  @!P3 ST.E.64 desc[UR40][R10.64], R20 ;  /* 0x000000140a00b985 */ /* 0x0005e2000c101b28 */
[----:B0-----:R-:W-:Y:S02]  /*116c0*/  @!P6 LOP3.LUT R19, R16, 0xfffffffe, RZ, 0xc0, !PT ;  /* 0xfffffffe1013e812 */ /* 0x001fe400078ec0ff */
[----:B------:R-:W-:Y:S01]  /*116d0*/  @!P4 IMAD.WIDE R6, R15, 0x4, R26 ;  /* 0x000000040f06c825 */ /* 0x000fe200078e021a */
[----:B------:R2:W-:Y:S01]  /*116e0*/  @!P0 ST.E.64 desc[UR40][R12.64], R46 ;  /* 0x0000002e0c008985 */ /* 0x0005e2000c101b28 */
[----:B------:R-:W-:-:S02]  /*116f0*/  ISETP.GE.AND P0, PT, R71, UR4, PT ;  /* 0x0000000447007c0c */ /* 0x000fc4000bf06270 */
[--C-:B-1----:R-:W-:Y:S01]  /*11700*/  @!P5 IMAD.WIDE R8, R17, 0x4, R26.reuse ;  /* 0x000000041108d825 */ /* 0x102fe200078e021a */
[----:B------:R2:W-:Y:S03]  /*11710*/  @!P4 ST.E.64 desc[UR40][R6.64], R22 ;  /* 0x000000160600c985 */ /* 0x0005e6000c101b28 */
[----:B------:R-:W-:Y:S01]  /*11720*/  @!P6 IMAD.WIDE R14, R19, 0x4, R26 ;  /* 0x00000004130ee825 */ /* 0x000fe200078e021a */
[----:B------:R2:W-:Y:S04]  /*11730*/  @!P5 ST.E.64 desc[UR40][R8.64], R24 ;  /* 0x000000180800d985 */ /* 0x0005e8000c101b28 */
[----:B------:R2:W-:Y:S02]  /*11740*/  @!P6 ST.E.64 desc[UR40][R14.64], R4 ;  /* 0x000000040e00e985 */ /* 0x0005e4000c101b28 */
[----:B------:R-:W-:Y:S05]  /*11750*/  @P0 BRA `(.L_x_868) ;  /* 0x0000003c007c0947 */ /* 0x000fea0003800000 */
[----:B------:R-:W-:-:S04]  /*11760*/  LEA.HI R71, R71, R71, RZ, 0x1 ;  /* 0x0000004747477211 */ /* 0x000fc800078f08ff */
[----:B--2---:R-:W-:-:S05]  /*11770*/  LOP3.LUT R5, R71, 0xfffffffe, RZ, 0xc0, !PT ;  /* 0xfffffffe47057812 */ /* 0x004fca00078ec0ff */
[----:B------:R-:W-:-:S05]  /*11780*/  IMAD.WIDE R4, R5, 0x4, R26 ;  /* 0x0000000405047825 */ /* 0x000fca00078e021a */
[----:B------:R0:W-:Y:S01]  /*11790*/  ST.E.64 desc[UR40][R4.64], R2 ;  /* 0x0000000204007985 */ /* 0x0001e2000c101b28 */
[----:B------:R-:W-:Y:S05]  /*117a0*/  BRA `(.L_x_868) ;  /* 0x0000003c00687947 */ /* 0x000fea0003800000 */
.L_x_951:
        /* <DEDUP_REMOVED lines=14> */
[----:B------:R-:W-:Y:S01]  /*11890*/  SHF.R.S32.HI R4, RZ, 0x1f, R17 ;  /* 0x0000001fff047819 */ /* 0x000fe20000011411 */
[----:B------:R-:W-:Y:S02]  /*118a0*/  ULDC.64 UR4, c[0x0][0xbd0] ;  /* 0x0002f40000047ab9 */ /* 0x000fe40000000a00 */
[----:B------:R-:W-:-:S04]  /*118b0*/  IMAD.WIDE.U32 R2, R17, UR4, RZ ;  /* 0x0000000411027c25 */ /* 0x000fc8000f8e00ff */
[----:B------:R-:W1:Y:S01]  /*118c0*/  S2UR UR6, SR_CTAID.Y ;  /* 0x00000000000679c3 */ /* 0x000e620000002600 */
[----:B------:R-:W-:-:S04]  /*118d0*/  IMAD R4, R4, UR4, RZ ;  /* 0x0000000404047c24 */ /* 0x000fc8000f8e02ff */
[----:B------:R-:W-:Y:S01]  /*118e0*/  IMAD R5, R17, UR5, R4 ;  /* 0x0000000511057c24 */ /* 0x000fe2000f8e0204 */
[----:B------:R-:W-:Y:S01]  /*118f0*/  ULDC.64 UR4, c[0x0][0xbe0] ;  /* 0x0002f80000047ab9 */ /* 0x000fe20000000a00 */
[----:B------:R-:W-:Y:S01]  /*11900*/  IMAD.MOV R17, RZ, RZ, -R17 ;  /* 0x000000ffff117224 */ /* 0x000fe200078e0a11 */
        /* <DEDUP_REMOVED lines=12> */
[----:B0-----:R-:W-:Y:S02]  /*119d0*/  @P0 SHF.R.U32.HI R5, RZ, R9, R4 ;  /* 0x00000009ff050219 */ /* 0x001fe40000011604 */
[----:B------:R-:W-:Y:S02]  /*119e0*/  SHF.R.S32.HI R4, RZ, 0x1f, R17 ;  /* 0x0000001fff047819 */ /* 0x000fe40000011411 */
[--C-:B------:R-:W-:Y:S01]  /*119f0*/  SHF.R.S32.HI R9, RZ, 0x1f, R5.reuse ;  /* 0x0000001fff097819 */ /* 0x100fe20000011405 */
[----:B------:R-:W-:Y:S01]  /*11a00*/  IMAD.MOV R7, RZ, RZ, -R5 ;  /* 0x000000ffff077224 */ /* 0x000fe200078e0a05 */
[----:B------:R-:W-:Y:S01]  /*11a10*/  IADD3 R2, P0, R5, R2, RZ ;  /* 0x0000000205027210 */ /* 0x000fe20007f1e0ff */
[----:B------:R-:W-:Y:S02]  /*11a20*/  IMAD R4, R4, UR4, RZ ;  /* 0x0000000404047c24 */ /* 0x000fe4000f8e02ff */
[----:B------:R-:W-:-:S02]  /*11a30*/  IMAD R7, R6, R7, R0 ;  /* 0x0000000706077224 */ /* 0x000fc400078e0200 */
[----:B------:R-:W-:Y:S01]  /*11a40*/  IMAD R4, R17, UR5, R4 ;  /* 0x0000000511047c24 */ /* 0x000fe2000f8e0204 */
[----:B------:R-:W-:Y:S02]  /*11a50*/  ULDC.64 UR4, c[0x0][0xbc8] ;  /* 0x0002f20000047ab9 */ /* 0x000fe40000000a00 */
        /* <DEDUP_REMOVED lines=12> */
.L_x_866:
        /* <DEDUP_REMOVED lines=18> */
.L_x_954:
[----:B------:R-:W-:Y:S01]  /*11c40*/  ULDC UR8, c[0x0][0xc50] ;  /* 0x0003140000087ab9 */ /* 0x000fe20000000800 */
[----:B------:R-:W-:Y:S01]  /*11c50*/  UMOV UR36, UR7 ;  /* 0x0000000700247c82 */ /* 0x000fe20008000000 */
[----:B------:R-:W-:-:S11]  /*11c60*/  UISETP.NE.AND UP0, UPT, UR8, 0x1, UPT ;  /* 0x000000010800788c */ /* 0x000fd6000bf05270 */
[----:B------:R-:W-:Y:S01]  /*11c70*/  @UP0 ULDC UR4, c[0x0][0xc54] ;  /* 0x0003150000040ab9 */ /* 0x000fe20000000800 */
[----:B------:R-:W-:Y:S01]  /*11c80*/  @UP0 ULDC UR6, c[0x0][0xc58] ;  /* 0x0003160000060ab9 */ /* 0x000fe20000000800 */
[----:B------:R-:W-:-:S04]  /*11c90*/  UIMAD.WIDE.U32 UR4, UR7, UR4, URZ ;  /* 0x00000004070472a5 */ /* 0x000fc8000f8e003f */
[----:B------:R-:W-:-:S12]  /*11ca0*/  @UP0 USHF.R.U32.HI UR36, URZ, UR6, UR5 ;  /* 0x000000063f240299 */ /* 0x000fd80008011605 */
.L_x_955:
[----:B------:R-:W-:Y:S01]  /*11cb0*/  ISETP.GE.AND P0, PT, R19, RZ, PT ;  /* 0x000000ff1300720c */ /* 0x000fe20003f06270 */
[----:B------:R-:W-:Y:S01]  /*11cc0*/  UIADD3 UR6, -UR36, URZ, URZ ;  /* 0x0000003f24067290 */ /* 0x000fe2000fffe13f */
[----:B------:R-:W-:Y:S02]  /*11cd0*/  IMAD.MOV.U32 R20, RZ, RZ, 0x1 ;  /* 0x00000001ff147424 */ /* 0x000fe400078e00ff */
[----:B------:R-:W-:Y:S01]  /*11ce0*/  IMAD.MOV.U32 R0, RZ, RZ, RZ ;  /* 0x000000ffff007224 */ /* 0x000fe200078e00ff */
[----:B------:R-:W-:Y:S01]  /*11cf0*/  UIMAD UR6, UR8, UR6, UR7 ;  /* 0x00000006080672a4 */ /* 0x000fe2000f8e0207 */
[----:B------:R-:W-:-:S07]  /*11d00*/  IMAD.MOV.U32 R2, RZ, RZ, 0x1 ;  /* 0x00000001ff027424 */ /* 0x000fce00078e00ff */
[----:B------:R-:W-:Y:S05]  /*11d10*/  @!P0 BRA `(.L_x_956) ;  /* 0x0000003400408947 */ /* 0x000fea0003800000 */
[----:B------:R-:W0:Y:S01]  /*11d20*/  S2UR UR39, SR_CTAID.X ;  /* 0x00000000002779c3 */ /* 0x000e220000002500 */
[----:B------:R-:W-:Y:S01]  /*11d30*/  ULDC.64 UR4, c[0x0][0x418] ;  /* 0x0001060000047ab9 */ /* 0x000fe20000000a00 */
[----:B------:R-:W-:Y:S01]  /*11d40*/  ULDC UR7, c[0x0][0x448] ;  /* 0x0001120000077ab9 */ /* 0x000fe20000000800 */
[----:B------:R-:W-:Y:S02]  /*11d50*/  UISETP.NE.U32.AND UP0, UPT, UR4, URZ, UPT ;  /* 0x0000003f0400728c */ /* 0x000fe4000bf05070 */
[----:B------:R-:W-:Y:S02]  /*11d60*/  UISETP.NE.AND UP1, UPT, UR7, 0x1, UPT ;  /* 0x000000010700788c */ /* 0x000fe4000bf25270 */
[----:B------:R-:W-:Y:S01]  /*11d70*/  UISETP.NE.AND.EX UP0, UPT, UR5, URZ, UPT, UP0 ;  /* 0x0000003f0500728c */ /* 0x000fe2000bf05300 */
[----:B------:R-:W-:Y:S01]  /*11d80*/  ULDC UR4, c[0x0][0x424] ;  /* 0x0001090000047ab9 */ /* 0x000fe20000000800 */
[----:B------:R-:W-:Y:S02]  /*11d90*/  ULDC UR12, c[0x0][0x288] ;  /* 0x0000a200000c7ab9 */ /* 0x000fe40000000800 */
[----:B------:R-:W-:-:S02]  /*11da0*/  USEL UR11, UR4, 0x1, UP0 ;  /* 0x00000001040b7887 */ /* 0x000fc40008000000 */
[----:B------:R-:W-:Y:S01]  /*11db0*/  UIADD3 UR10, -UR12, 0x1, URZ ;  /* 0x000000010c0a7890 */ /* 0x000fe2000fffe13f */
[----:B------:R-:W-:Y:S02]  /*11dc0*/  ULDC.64 UR4, c[0x0][0x9e0] ;  /* 0x0002780000047ab9 */ /* 0x000fe40000000a00 */
[----:B------:R-:W-:Y:S01]  /*11dd0*/  @UP1 ULDC UR8, c[0x0][0x44c] ;  /* 0x0001130000081ab9 */ /* 0x000fe20000000800 */
[----:B------:R-:W-:Y:S01]  /*11de0*/  UISETP.GE.AND UP0, UPT, UR5, 0x1, UPT ;  /* 0x000000010500788c */ /* 0x000fe2000bf06270 */
[----:B------:R-:W-:Y:S01]  /*11df0*/  ULDC UR13, c[0x0][0x2f0] ;  /* 0x0000bc00000d7ab9 */ /* 0x000fe20000000800 */
[----:B------:R-:W-:Y:S01]  /*11e00*/  @UP1 ULDC UR14, c[0x0][0x450] ;  /* 0x00011400000e1ab9 */ /* 0x000fe20000000800 */
[----:B------:R-:W-:-:S03]  /*11e10*/  UIMAD UR10, UR11, UR13, UR10 ;  /* 0x0000000d0b0a72a4 */ /* 0x000fc6000f8e020a */
[----:B------:R-:W-:Y:S01]  /*11e20*/  PLOP3.LUT P1, PT, PT, PT, UP0, 0x80, 0x0 ;  /* 0x000000000000781c */ /* 0x000fe20003f2f008 */
[----:B0-----:R-:W-:-:S04]  /*11e30*/  USHF.L.U32 UR39, UR39, 0x7, URZ ;  /* 0x0000000727277899 */ /* 0x001fc8000800063f */
[----:B------:R-:W-:-:S04]  /*11e40*/  UIADD3 UR7, UR39, 0x7f, URZ ;  /* 0x0000007f27077890 */ /* 0x000fc8000fffe03f */
[----:B------:R-:W-:-:S04]  /*11e50*/  UIMAD.WIDE.U32 UR8, UR7, UR8, URZ ;  /* 0x00000008070872a5 */ /* 0x000fc8000f8e003f */
[----:B------:R-:W-:-:S04]  /*11e60*/  @UP1 USHF.R.U32.HI UR7, URZ, UR14, UR9 ;  /* 0x0000000e3f071299 */ /* 0x000fc80008011609 */
[----:B------:R-:W-:-:S04]  /*11e70*/  UIADD3 UR8, UR10, UR7, URZ ;  /* 0x000000070a087290 */ /* 0x000fc8000fffe03f */
[----:B------:R-:W-:Y:S01]  /*11e80*/  UIADD3 UR4, UR8, UR4, URZ ;  /* 0x0000000408047290 */ /* 0x000fe2000fffe03f */
[----:B------:R-:W-:Y:S11]  /*11e90*/  @!P1 BRA `(.L_x_957) ;  /* 0x0000000000449947 */ /* 0x000ff60003800000 */
[----:B------:R-:W-:Y:S01]  /*11ea0*/  ISETP.LT.AND P0, PT, RZ, UR8, PT ;  /* 0x00000008ff007c0c */ /* 0x000fe2000bf01270 */
[----:B------:R-:W-:-:S12]  /*11eb0*/  UIADD3 UR7, UR8, -0x1, URZ ;  /* 0xffffffff08077890 */ /* 0x000fd8000fffe03f */
[----:B------:R-:W-:Y:S05]  /*11ec0*/  @P0 BRA `(.L_x_958) ;  /* 0x00000000001c0947 */ /* 0x000fea0003800000 */
[----:B------:R-:W-:Y:S02]  /*11ed0*/  UISETP.NE.AND UP0, UPT, UR5, 0x1, UPT ;  /* 0x000000010500788c */ /* 0x000fe4000bf05270 */
[----:B------:R-:W-:-:S09]  /*11ee0*/  UIADD3 UR7, -UR8, URZ, URZ ;  /* 0x0000003f08077290 */ /* 0x000fd2000fffe13f */
[----:B------:R-:W-:Y:S02]  /*11ef0*/  @UP0 ULDC.64 UR14, c[0x0][0x9e8] ;  /* 0x00027a00000e0ab9 */ /* 0x000fe40000000a00 */
[----:B------:R-:W-:-:S04]  /*11f00*/  UIMAD.WIDE.U32 UR8, UR7, UR14, URZ ;  /* 0x0000000e070872a5 */ /* 0x000fc8000f8e003f */
[----:B------:R-:W-:-:S04]  /*11f10*/  @UP0 USHF.R.U32.HI UR7, URZ, UR15, UR9 ;  /* 0x0000000f3f070299 */ /* 0x000fc80008011609 */
[----:B------:R-:W-:Y:S01]  /*11f20*/  ULOP3.LUT UR7, URZ, UR7, URZ, 0x33, !UPT ;  /* 0x000000073f077292 */ /* 0x000fe2000f8e333f */
[----:B------:R-:W-:Y:S11]  /*11f30*/  BRA `(.L_x_959) ;  /* 0x0000000000107947 */ /* 0x000ff60003800000 */
.L_x_958:
[----:B------:R-:W-:-:S11]  /*11f40*/  UISETP.NE.AND UP0, UPT, UR5, 0x1, UPT ;  /* 0x000000010500788c */ /* 0x000fd6000bf05270 */
[----:B------:R-:W-:Y:S02]  /*11f50*/  @UP0 ULDC.64 UR14, c[0x0][0x9e8] ;  /* 0x00027a00000e0ab9 */ /* 0x000fe40000000a00 */
[----:B------:R-:W-:-:S04]  /*11f60*/  UIMAD.WIDE.U32 UR8, UR7, UR14, URZ ;  /* 0x0000000e070872a5 */ /* 0x000fc8000f8e003f */
[----:B------:R-:W-:-:S12]  /*11f70*/  @UP0 USHF.R.U32.HI UR7, URZ, UR15, UR9 ;  /* 0x0000000f3f070299 */ /* 0x000fd80008011609 */
.L_x_959:
[----:B------:R-:W-:-:S04]  /*11f80*/  UIMAD UR7, UR7, UR5, UR5 ;  /* 0x00000005070772a4 */ /* 0x000fc8000f8e0205 */
[----:B------:R-:W-:-:S04]  /*11f90*/  UISETP.LT.AND UP0, UPT, UR4, UR7, UPT ;  /* 0x000000070400728c */ /* 0x000fc8000bf01270 */
[----:B------:R-:W-:-:S12]  /*11fa0*/  USEL UR4, UR4, UR7, UP0 ;  /* 0x0000000704047287 */ /* 0x000fd80008000000 */
.L_x_957:
[----:B------:R-:W-:Y:S02]  /*11fb0*/  UIMAD UR14, UR11, UR13, 0x7f ;  /* 0x0000007f0b0e74a4 */ /* 0x000fe4000f8e020d */
[----:B------:R-:W-:Y:S02]  /*11fc0*/  UIADD3 UR4, UR4, 0x7f, URZ ;  /* 0x0000007f04047890 */ /* 0x000fe4000fffe03f */
[----:B------:R-:W-:Y:S02]  /*11fd0*/  USHF.R.S32.HI UR15, URZ, 0x1f, UR14 ;  /* 0x0000001f3f0f7899 */ /* 0x000fe4000801140e */
[----:B------:R-:W-:Y:S01]  /*11fe0*/  USHF.R.S32.HI UR7, URZ, 0x1f, UR4 ;  /* 0x0000001f3f077899 */ /* 0x000fe20008011404 */
[----:B------:R-:W-:Y:S01]  /*11ff0*/  @UP1 ULDC UR8, c[0x0][0x44c] ;  /* 0x0001130000081ab9 */ /* 0x000fe20000000800 */
[----:B------:R-:W-:Y:S02]  /*12000*/  ULEA.HI UR15, UR15, UR14, URZ, 0x7 ;  /* 0x0000000e0f0f7291 */ /* 0x000fe4000f8f383f */
[----:B------:R-:W-:-:S02]  /*12010*/  ULEA.HI UR7, UR7, UR4, URZ, 0x7 ;  /* 0x0000000407077291 */ /* 0x000fc4000f8f383f */
[----:B------:R-:W-:Y:S01]  /*12020*/  UIMAD.WIDE.U32 UR8, UR39, UR8, URZ ;  /* 0x00000008270872a5 */ /* 0x000fe2000f8e003f */
[----:B------:R-:W-:Y:S01]  /*12030*/  @UP1 ULDC UR16, c[0x0][0x450] ;  /* 0x0001140000101ab9 */ /* 0x000fe20000000800 */
[----:B------:R-:W-:Y:S01]  /*12040*/  UMOV UR10, UR39 ;  /* 0x00000027000a7c82 */ /* 0x000fe20008000000 */
[----:B------:R-:W-:Y:S02]  /*12050*/  USHF.R.S32.HI UR15, URZ, 0x7, UR15 ;  /* 0x000000073f0f7899 */ /* 0x000fe4000801140f */
[----:B------:R-:W-:Y:S02]  /*12060*/  USHF.R.S32.HI UR7, URZ, 0x7, UR7 ;  /* 0x000000073f077899 */ /* 0x000fe40008011407 */
[----:B------:R-:W-:Y:S02]  /*12070*/  UIMAD UR4, UR11, UR13, -UR12 ;  /* 0x0000000d0b0472a4 */ /* 0x000fe4000f8e0a0c */
[----:B------:R-:W-:Y:S02]  /*12080*/  @UP1 USHF.R.U32.HI UR10, URZ, UR16, UR9 ;  /* 0x000000103f0a1299 */ /* 0x000fe40008011609 */
[----:B------:R-:W-:-:S02]  /*12090*/  UISETP.LT.AND UP0, UPT, UR15, UR7, UPT ;  /* 0x000000070f00728c */ /* 0x000fc4000bf01270 */
[----:B------:R-:W-:Y:S01]  /*120a0*/  UIADD3 UR4, UR4, UR10, URZ ;  /* 0x0000000a04047290 */ /* 0x000fe2000fffe03f */
[----:B------:R-:W-:Y:S01]  /*120b0*/  ULDC UR8, c[0x0][0x9dc] ;  /* 0x0002770000087ab9 */ /* 0x000fe20000000800 */
[----:B------:R-:W-:Y:S02]  /*120c0*/  USEL UR10, UR15, UR7, UP0 ;  /* 0x000000070f0a7287 */ /* 0x000fe40008000000 */
[----:B------:R-:W-:Y:S01]  /*120d0*/  UIADD3 UR7, UR4, -UR8, URZ ;  /* 0x8000000804077290 */ /* 0x000fe2000fffe03f */
[----:B------:R-:W-:Y:S11]  /*120e0*/  @!P1 BRA `(.L_x_960) ;  /* 0x0000000000449947 */ /* 0x000ff60003800000 */
[----:B------:R-:W-:-:S06]  /*120f0*/  UISETP.GT.AND UP0, UPT, UR4, -0x1, UPT ;  /* 0xffffffff0400788c */ /* 0x000fcc000bf04270 */
[----:B------:R-:W-:-:S13]  /*12100*/  PLOP3.LUT P0, PT, PT, PT, UP0, 0x80, 0x0 ;  /* 0x000000000000781c */ /* 0x000fda0003f0f008 */
[----:B------:R-:W-:Y:S05]  /*12110*/  @P0 BRA `(.L_x_961) ;  /* 0x00000000001c0947 */ /* 0x000fea0003800000 */
[----:B------:R-:W-:Y:S02]  /*12120*/  UISETP.NE.AND UP0, UPT, UR5, 0x1, UPT ;  /* 0x000000010500788c */ /* 0x000fe4000bf05270 */
[----:B------:R-:W-:-:S09]  /*12130*/  ULOP3.LUT UR4, URZ, UR4, URZ, 0x33, !UPT ;  /* 0x000000043f047292 */ /* 0x000fd2000f8e333f */
[----:B------:R-:W-:Y:S02]  /*12140*/  @UP0 ULDC.64 UR12, c[0x0][0x9e8] ;  /* 0x00027a00000c0ab9 */ /* 0x000fe40000000a00 */
[----:B------:R-:W-:-:S04]  /*12150*/  UIMAD.WIDE.U32 UR8, UR4, UR12, URZ ;  /* 0x0000000c040872a5 */ /* 0x000fc8000f8e003f */
[----:B------:R-:W-:-:S04]  /*12160*/  @UP0 USHF.R.U32.HI UR4, URZ, UR13, UR9 ;  /* 0x0000000d3f040299 */ /* 0x000fc80008011609 */
[----:B------:R-:W-:Y:S01]  /*12170*/  ULOP3.LUT UR4, URZ, UR4, URZ, 0x33, !UPT ;  /* 0x000000043f047292 */ /* 0x000fe2000f8e333f */
[----:B------:R-:W-:Y:S11]  /*12180*/  BRA `(.L_x_962) ;  /* 0x0000000000107947 */ /* 0x000ff60003800000 */
.L_x_961:
[----:B------:R-:W-:-:S11]  /*12190*/  UISETP.NE.AND UP0, UPT, UR5, 0x1, UPT ;  /* 0x000000010500788c */ /* 0x000fd6000bf05270 */
[----:B------:R-:W-:Y:S02]  /*121a0*/  @UP0 ULDC.64 UR12, c[0x0][0x9e8] ;  /* 0x00027a00000c0ab9 */ /* 0x000fe40000000a00 */
[----:B------:R-:W-:-:S04]  /*121b0*/  UIMAD.WIDE.U32 UR8, UR4, UR12, URZ ;  /* 0x0000000c040872a5 */ /* 0x000fc8000f8e003f */
[----:B------:R-:W-:-:S12]  /*121c0*/  @UP0 USHF.R.U32.HI UR4, URZ, UR13, UR9 ;  /* 0x0000000d3f040299 */ /* 0x000fd80008011609 */
.L_x_962:
[----:B------:R-:W-:-:S04]  /*121d0*/  UIMAD UR4, UR4, UR5, URZ ;  /* 0x00000005040472a4 */ /* 0x000fc8000f8e023f */
[----:B------:R-:W-:-:S04]  /*121e0*/  UISETP.LT.AND UP0, UPT, UR7, UR4, UPT ;  /* 0x000000040700728c */ /* 0x000fc8000bf01270 */
[----:B------:R-:W-:-:S12]  /*121f0*/  USEL UR7, UR7, UR4, !UP0 ;  /* 0x0000000407077287 */ /* 0x000fd8000c000000 */
.L_x_960:
[----:B------:R-:W-:Y:S01]  /*12200*/  USHF.R.S32.HI UR4, URZ, 0x1f, UR7 ;  /* 0x0000001f3f047899 */ /* 0x000fe20008011407 */
[----:B------:R-:W-:Y:S01]  /*12210*/  IMAD.MOV.U32 R17, RZ, RZ, RZ ;  /* 0x000000ffff117224 */ /* 0x000fe200078e00ff */
[----:B------:R-:W-:Y:S02]  /*12220*/  USHF.R.U32.HI UR5, URZ, 0x10, UR6 ;  /* 0x000000103f057899 */ /* 0x000fe40008011606 */
[----:B------:R-:W-:Y:S02]  /*12230*/  ULEA.HI UR4, UR4, UR7, URZ, 0x7 ;  /* 0x0000000704047291 */ /* 0x000fe4000f8f383f */
[----:B------:R-:W-:Y:S02]  /*12240*/  UISETP.NE.AND UP0, UPT, UR5, URZ, UPT ;  /* 0x0000003f0500728c */ /* 0x000fe4000bf05270 */
[----:B------:R-:W-:Y:S02]  /*12250*/  USHF.R.S32.HI UR4, URZ, 0x7, UR4 ;  /* 0x000000073f047899 */ /* 0x000fe40008011404 */
[----:B------:R-:W-:-:S04]  /*12260*/  ULOP3.LUT UR6, UR6, 0xffff, URZ, 0xc0, !UPT ;  /* 0x0000ffff06067892 */ /* 0x000fc8000f8ec03f */
[----:B------:R-:W-:-:S03]  /*12270*/  VIMNMX R0, RZ, UR4, !PT ;  /* 0x00000004ff007c48 */ /* 0x000fc6000ffe0100 */
[----:B------:R-:W-:Y:S01]  /*12280*/  @!UP0 ULDC UR5, c[0x0][0x9f0] ;  /* 0x00027c0000058ab9 */ /* 0x000fe20000000800 */
[----:B------:R-:W-:-:S13]  /*12290*/  ISETP.LT.AND P0, PT, R0, UR10, PT ;  /* 0x0000000a00007c0c */ /* 0x000fda000bf01270 */
[----:B------:R-:W-:Y:S05]  /*122a0*/  @!P0 BRA `(.L_x_963) ;  /* 0x0000000000708947 */ /* 0x000fea0003800000 */
[----:B------:R-:W-:Y:S01]  /*122b0*/  IMAD.U32 R8, RZ, RZ, UR5 ;  /* 0x00000005ff087e24 */ /* 0x000fe2000f8e00ff */
[----:B------:R-:W-:Y:S01]  /*122c0*/  UIADD3 UR4, UR5, -0x1, UR10 ;  /* 0xffffffff05047890 */ /* 0x000fe2000fffe00a */
[----:B------:R-:W-:-:S03]  /*122d0*/  IMAD.MOV.U32 R2, RZ, RZ, RZ ;  /* 0x000000ffff027224 */ /* 0x000fc600078e00ff */
[-C--:B------:R-:W-:Y:S02]  /*122e0*/  IABS R4, R8.reuse ;  /* 0x0000000800047213 */ /* 0x080fe40000000000 */
[----:B------:R-:W-:Y:S02]  /*122f0*/  IABS R8, R8 ;  /* 0x0000000800087213 */ /* 0x000fe40000000000 */
[----:B------:R-:W0:Y:S08]  /*12300*/  I2F.RP R5, R4 ;  /* 0x0000000400057306 */ /* 0x000e300000209400 */
[----:B0-----:R-:W0:Y:S02]  /*12310*/  MUFU.RCP R5, R5 ;  /* 0x0000000500057308 */ /* 0x001e240000001000 */
[----:B0-----:R-:W-:-:S02]  /*12320*/  VIADD R3, R5, 0xffffffe ;  /* 0x0ffffffe05037836 */ /* 0x001fc40000000000 */
[----:B------:R-:W-:-:S04]  /*12330*/  IMAD.MOV R5, RZ, RZ, -R8 ;  /* 0x000000ffff057224 */ /* 0x000fc800078e0a08 */
[----:B------:R-:W0:Y:S02]  /*12340*/  F2I.FTZ.U32.TRUNC.NTZ R3, R3 ;  /* 0x0000000300037305 */ /* 0x000e24000021f000 */
[----:B0-----:R-:W-:-:S04]  /*12350*/  IMAD.MOV R7, RZ, RZ, -R3 ;  /* 0x000000ffff077224 */ /* 0x001fc800078e0a03 */
[----:B------:R-:W-:-:S04]  /*12360*/  IMAD R7, R7, R4, RZ ;  /* 0x0000000407077224 */ /* 0x000fc800078e02ff */
[----:B------:R-:W-:Y:S01]  /*12370*/  IMAD.HI.U32 R6, R3, R7, R2 ;  /* 0x0000000703067227 */ /* 0x000fe200078e0002 */
[----:B------:R-:W-:-:S04]  /*12380*/  IADD3 R2, -R0, UR4, RZ ;  /* 0x0000000400027c10 */ /* 0x000fc8000fffe1ff */
[----:B------:R-:W-:Y:S02]  /*12390*/  IABS R3, R2 ;  /* 0x0000000200037213 */ /* 0x000fe40000000000 */
[----:B------:R-:W-:-:S03]  /*123a0*/  LOP3.LUT R2, R2, UR5, RZ, 0x3c, !PT ;  /* 0x0000000502027c12 */ /* 0x000fc6000f8e3cff */
[----:B------:R-:W-:Y:S01]  /*123b0*/  IMAD.HI.U32 R6, R6, R3, RZ ;  /* 0x0000000306067227 */ /* 0x000fe200078e00ff */
[----:B------:R-:W-:-:S03]  /*123c0*/  ISETP.GE.AND P2, PT, R2, RZ, PT ;  /* 0x000000ff0200720c */ /* 0x000fc60003f46270 */
        /* <DEDUP_REMOVED lines=10> */
.L_x_963:
[----:B------:R-:W-:Y:S02]  /*12470*/  IMAD R0, R17, UR6, R0 ;  /* 0x0000000611007c24 */ /* 0x000fe4000f8e0200 */
[----:B------:R-:W-:Y:S02]  /*12480*/  IMAD.MOV.U32 R20, RZ, RZ, 0x1 ;  /* 0x00000001ff147424 */ /* 0x000fe400078e00ff */
[----:B------:R-:W-:Y:S01]  /*12490*/  IMAD.MOV.U32 R2, RZ, RZ, 0x1 ;  /* 0x00000001ff027424 */ /* 0x000fe200078e00ff */
[----:B------:R-:W-:Y:S01]  /*124a0*/  VIADDMNMX R17, R0, R17, UR10, PT ;  /* 0x0000000a00117e46 */ /* 0x000fe2000b800111 */
[----:B------:R0:W-:Y:S03]  /*124b0*/  STL [R1+0x10], R0 ;  /* 0x0000100001007387 */ /* 0x0001e60000100800 */
[----:B------:R-:W-:Y:S01]  /*124c0*/  ISETP.GT.AND P0, PT, R17, R0, PT ;  /* 0x000000001100720c */ /* 0x000fe20003f04270 */
[----:B0-----:R-:W-:-:S12]  /*124d0*/  IMAD.MOV.U32 R0, RZ, RZ, RZ ;  /* 0x000000ffff007224 */ /* 0x001fd800078e00ff */
        /* <DEDUP_REMOVED lines=24> */
.L_x_964:
        /* <DEDUP_REMOVED lines=20> */
.L_x_965:
        /* <DEDUP_REMOVED lines=20> */
.L_x_966:
        /* <DEDUP_REMOVED lines=18> */
.L_x_967:
[----:B------:R-:W0:Y:S01]  /*12a00*/  LDC.64 R2, c[0x0][0x9f8] ;  /* 0x00027e00ff027b82 */ /* 0x000e220000000a00 */
[----:B------:R-:W-:Y:S01]  /*12a10*/  LOP3.LUT R8, R18, 0x7f, RZ, 0xc0, !PT ;  /* 0x0000007f12087812 */ /* 0x000fe200078ec0ff */
[----:B------:R-:W-:Y:S01]  /*12a20*/  IMAD.MOV.U32 R9, RZ, RZ, R19 ;  /* 0x000000ffff097224 */ /* 0x000fe200078e0013 */
[----:B0-----:R-:W-:-:S04]  /*12a30*/  ISETP.NE.U32.AND P0, PT, R2, RZ, PT ;  /* 0x000000ff0200720c */ /* 0x001fc80003f05070 */
[----:B------:R-:W-:-:S13]  /*12a40*/  ISETP.NE.AND.EX P0, PT, R3, RZ, PT, P0 ;  /* 0x000000ff0300720c */ /* 0x000fda0003f05300 */
[----:B------:R-:W0:Y:S01]  /*12a50*/  @P0 LDC.64 R2, c[0x0][0x9f8] ;  /* 0x00027e00ff020b82 */ /* 0x000e220000000a00 */
[----:B------:R-:W-:Y:S01]  /*12a60*/  IMAD.SHL.U32 R0, R18, 0x80, RZ ;  /* 0x0000008012007824 */ /* 0x000fe200078e00ff */
[----:B------:R-:W-:-:S04]  /*12a70*/  SHF.R.U32.HI R7, RZ, 0x5, R8 ;  /* 0x00000005ff077819 */ /* 0x000fc80000011608 */
[----:B------:R-:W-:-:S04]  /*12a80*/  LOP3.LUT R5, R0, 0x380, RZ, 0xc0, !PT ;  /* 0x0000038000057812 */ /* 0x000fc800078ec0ff */
[----:B------:R-:W-:Y:S01]  /*12a90*/  LOP3.LUT R6, R5, 0x10, R18, 0xf8, !PT ;  /* 0x0000001005067812 */ /* 0x000fe200078ef812 */
[----:B------:R-:W-:Y:S01]  /*12aa0*/  IMAD R4, R7, 0x10, R5 ;  /* 0x0000001007047824 */ /* 0x000fe200078e0205 */
[----:B------:R-:W-:-:S05]  /*12ab0*/  LOP3.LUT R5, R0, 0x400, RZ, 0xc0, !PT ;  /* 0x0000040000057812 */ /* 0x000fca00078ec0ff */
[----:B------:R-:W-:Y:S02]  /*12ac0*/  IMAD R7, R7, 0x800, R5 ;  /* 0x0000080007077824 */ /* 0x000fe400078e0205 */
[----:B0-----:R-:W-:-:S04]  /*12ad0*/  @P0 IMAD.WIDE R2, R19, 0x4, R2 ;  /* 0x0000000413020825 */ /* 0x001fc800078e0202 */
[----:B------:R-:W-:Y:S01]  /*12ae0*/  IMAD.SHL.U32 R19, R18, 0x10, RZ ;  /* 0x0000001012137824 */ /* 0x000fe200078e00ff */
[----:B------:R0:W2:Y:S04]  /*12af0*/  @P0 LDG.E R9, desc[UR40][R2.64] ;  /* 0x0000002802090981 */ /* 0x0000a8000c1e1900 */
[--C-:B------:R-:W-:Y:S02]  /*12b00*/  LOP3.LUT R5, R4, 0x70, R19.reuse, 0x78, !PT ;  /* 0x0000007004057812 */ /* 0x100fe400078e7813 */
[----:B------:R-:W-:Y:S02]  /*12b10*/  LOP3.LUT R6, R6, 0x70, R19, 0x78, !PT ;  /* 0x0000007006067812 */ /* 0x000fe400078e7813 */
[----:B------:R-:W-:Y:S02]  /*12b20*/  LOP3.LUT R4, R5, 0xc00, R0, 0xf8, !PT ;  /* 0x00000c0005047812 */ /* 0x000fe400078ef800 */
[----:B------:R-:W3:Y:S01]  /*12b30*/  LDL.LU R5, [R1] ;  /* 0x0000000001057983 */ /* 0x000ee20000300800 */
[----:B0-----:R-:W0:Y:S01]  /*12b40*/  LDC.64 R2, c[0x0][0x418] ;  /* 0x00010600ff027b82 */ /* 0x001e220000000a00 */
[----:B------:R-:W-:-:S02]  /*12b50*/  IMAD.IADD R0, R7, 0x1, R6 ;  /* 0x0000000107007824 */ /* 0x000fc400078e0206 */
[----:B------:R-:W-:Y:S04]  /*12b60*/  STL [R1+0x18], R4 ;  /* 0x0000180401007387 */ /* 0x000fe80000100800 */
[----:B------:R1:W-:Y:S01]  /*12b70*/  STL [R1+0x1c], R0 ;  /* 0x00001c0001007387 */ /* 0x0003e20000100800 */
[----:B0-----:R-:W-:-:S04]  /*12b80*/  ISETP.NE.U32.AND P0, PT, R2, RZ, PT ;  /* 0x000000ff0200720c */ /* 0x001fc80003f05070 */
[----:B------:R-:W-:Y:S02]  /*12b90*/  R2P PR, R18, 0x6 ;  /* 0x0000000612007804 */ /* 0x000fe40000000000 */
[----:B------:R-:W-:Y:S01]  /*12ba0*/  ISETP.NE.AND.EX P3, PT, R3, RZ, PT, P0 ;  /* 0x000000ff0300720c */ /* 0x000fe20003f65300 */
[----:B-1----:R-:W-:Y:S02]  /*12bb0*/  IMAD.MOV.U32 R0, RZ, RZ, 0x40 ;  /* 0x00000040ff007424 */ /* 0x002fe400078e00ff */
[----:B------:R-:W-:-:S03]  /*12bc0*/  IMAD.MOV.U32 R4, RZ, RZ, 0x20 ;  /* 0x00000020ff047424 */ /* 0x000fc600078e00ff */
[----:B------:R-:W-:-:S05]  /*12bd0*/  SEL R0, R0, 0xffffffc0, !P2 ;  /* 0xffffffc000007807 */ /* 0x000fca0005000000 */
[----:B------:R0:W-:Y:S02]  /*12be0*/  STL [R1+0xc], R0 ;  /* 0x00000c0001007387 */ /* 0x0001e40000100800 */
[----:B0-----:R-:W-:Y:S01]  /*12bf0*/  SEL R0, R4, 0xffffffe0, !P1 ;  /* 0xffffffe004007807 */ /* 0x001fe20004800000 */
[----:B------:R-:W-:Y:S01]  /*12c00*/  UMOV UR4, 0xffffffff ;  /* 0xffffffff00047882 */ /* 0x000fe20000000000 */
[----:B------:R-:W-:-:S04]  /*12c10*/  SHF.R.U32.HI R6, RZ, 0x5, R18 ;  /* 0x00000005ff067819 */ /* 0x000fc80000011612 */
[----:B------:R-:W-:Y:S02]  /*12c20*/  LOP3.LUT R6, R6, 0x3, RZ, 0xc0, !PT ;  /* 0x0000000306067812 */ /* 0x000fe400078ec0ff */
[----:B--2---:R-:W-:Y:S01]  /*12c30*/  SHF.R.S32.HI R10, RZ, 0x1f, R9 ;  /* 0x0000001fff0a7819 */ /* 0x004fe20000011409 */
[----:B------:R0:W-:Y:S01]  /*12c40*/  STL [R1+0x4], R9 ;  /* 0x0000040901007387 */ /* 0x0001e20000100800 */
[----:B---3--:R-:W-:-:S04]  /*12c50*/  LOP3.LUT R5, R5, 0xfffffffe, RZ, 0xc0, !PT ;  /* 0xfffffffe05057812 */ /* 0x008fc800078ec0ff */
[----:B------:R-:W-:-:S05]  /*12c60*/  @P3 LOP3.LUT R5, R5, 0x1, RZ, 0xfc, !PT ;  /* 0x0000000105053812 */ /* 0x000fca00078efcff */
[----:B------:R0:W-:Y:S04]  /*12c70*/  STL [R1], R5 ;  /* 0x0000000501007387 */ /* 0x0001e80000100800 */
[----:B------:R0:W-:Y:S04]  /*12c80*/  STL [R1+0x8], R0 ;  /* 0x0000080001007387 */ /* 0x0001e80000100800 */
[----:B------:R0:W-:Y:S01]  /*12c90*/  STL [R1+0x14], R10 ;  /* 0x0000140a01007387 */ /* 0x0001e20000100800 */
[----:B------:R-:W-:Y:S01]  /*12ca0*/  SEL R16, R9, RZ, !P3 ;  /* 0x000000ff09107207 */ /* 0x000fe20005800000 */
[----:B------:R-:W-:Y:S06]  /*12cb0*/  BRA.DIV UR4, `(.L_x_968) ;  /* 0x0000002e04047947 */ /* 0x000fec000b800000 */
[----:B------:R1:W2:Y:S02]  /*12cc0*/  SHFL.IDX PT, R14, R6, RZ, 0x1f ;  /* 0x00001fff060e7589 */ /* 0x0002a400000e0000 */
.L_x_1021:
        /* <DEDUP_REMOVED lines=11> */
.L_x_1024:
        /* <DEDUP_REMOVED lines=20> */
.L_x_971:
[----:B0-----:R-:W-:Y:S01]  /*12ec0*/  IMAD.MOV.U32 R2, RZ, RZ, 0x1 ;  /* 0x00000001ff027424 */ /* 0x001fe200078e00ff */
[----:B------:R-:W-:-:S04]  /*12ed0*/  ISETP.NE.AND P1, PT, R8, RZ, PT ;  /* 0x000000ff0800720c */ /* 0x000fc80003f25270 */
[----:B------:R-:W-:-:S04]  /*12ee0*/  SHF.L.U32 R2, R2, 0x1f, RZ ;  /* 0x0000001f02027819 */ /* 0x000fc800000006ff */
[----:B------:R-:W0:Y:S02]  /*12ef0*/  SYNCS.PHASECHK.TRANS64.TRYWAIT P0, [UR38+0x22880], R2 ;  /* 0x02288002ff0075a7 */ /* 0x000e240008000166 */
[----:B0-----:R-:W-:Y:S05]  /*12f00*/  @!P0 BRA `(.L_x_972) ;  /* 0x0000002800b08947 */ /* 0x001fea0003800000 */
.L_x_1025:
[----:B------:R-:W-:Y:S05]  /*12f10*/  @P1 BRA `(.L_x_973) ;  /* 0x0000000000141947 */ /* 0x000fea0003800000 */
[----:B------:R-:W-:Y:S01]  /*12f20*/  LOP3.LUT P0, RZ, R18, 0x1f, RZ, 0xc0, !PT ;  /* 0x0000001f12ff7812 */ /* 0x000fe2000780c0ff */
[----:B0-----:R-:W-:-:S04]  /*12f30*/  IMAD.MOV.U32 R3, RZ, RZ, 0x4000 ;  /* 0x00004000ff037424 */ /* 0x001fc800078e00ff */
[----:B------:R2:W-:Y:S08]  /*12f40*/  SYNCS.ARRIVE.TRANS64 RZ, [UR38+0x22870], R3 ;  /* 0x02287003ffff79a7 */ /* 0x0005f00008000026 */
[----:B--2---:R-:W-:Y:S05]  /*12f50*/  @!P0 BRA `(.L_x_973) ;  /* 0x0000000000048947 */ /* 0x004fea0003800000 */
[----:B------:R-:W-:Y:S01]  /*12f60*/  BPT.TRAP 0x1 ;  /* 0x000000040000795c */ /* 0x000fe20000300000 */
.L_x_973:
[----:B------:R-:W-:Y:S01]  /*12f70*/  IMAD.SHL.U32 R0, R0, 0x80, RZ ;  /* 0x0000008000007824 */ /* 0x000fe200078e00ff */
        /* <DEDUP_REMOVED lines=14> */
.L_x_1026:
[----:B------:R-:W-:Y:S05]  /*13060*/  @P1 BRA `(.L_x_975) ;  /* 0x0000000000141947 */ /* 0x000fea0003800000 */
[----:B------:R-:W-:Y:S01]  /*13070*/  LOP3.LUT P0, RZ, R18, 0x1f, RZ, 0xc0, !PT ;  /* 0x0000001f12ff7812 */ /* 0x000fe2000780c0ff */
[----:B0-----:R-:W-:-:S04]  /*13080*/  IMAD.MOV.U32 R2, RZ, RZ, 0x6000 ;  /* 0x00006000ff027424 */ /* 0x001fc800078e00ff */
[----:B------:R2:W-:Y:S08]  /*13090*/  SYNCS.ARRIVE.TRANS64 RZ, [UR38+0x22830], R2 ;  /* 0x02283002ffff79a7 */ /* 0x0005f00008000026 */
[----:B--2---:R-:W-:Y:S05]  /*130a0*/  @!P0 BRA `(.L_x_975) ;  /* 0x0000000000048947 */ /* 0x004fea0003800000 */
[----:B------:R-:W-:Y:S01]  /*130b0*/  BPT.TRAP 0x1 ;  /* 0x000000040000795c */ /* 0x000fe20000300000 */
.L_x_975:
        /* <DEDUP_REMOVED lines=31> */
.L_x_969:
        /* <DEDUP_REMOVED lines=11> */
[----:B------:R-:W2:Y:S01]  /*13360*/  LDC.64 R2, c[0x4][R2] ;  /* 0x0100000002027b82 */ /* 0x000ea20000000a00 */
[----:B------:R-:W-:Y:S02]  /*13370*/  IMAD.U32 R5, RZ, RZ, UR7 ;  /* 0x00000007ff057e24 */ /* 0x000fe4000f8e00ff */
[----:B-1----:R-:W-:Y:S02]  /*13380*/  IMAD.U32 R6, RZ, RZ, UR8 ;  /* 0x00000008ff067e24 */ /* 0x002fe4000f8e00ff */
[----:B------:R-:W-:-:S02]  /*13390*/  IMAD.U32 R7, RZ, RZ, UR9 ;  /* 0x00000009ff077e24 */ /* 0x000fc4000f8e00ff */
[----:B------:R-:W-:Y:S02]  /*133a0*/  IMAD.U32 R10, RZ, RZ, UR4 ;  /* 0x00000004ff0a7e24 */ /* 0x000fe4000f8e00ff */
[----:B------:R-:W-:Y:S02]  /*133b0*/  IMAD.U32 R11, RZ, RZ, UR5 ;  /* 0x00000005ff0b7e24 */ /* 0x000fe4000f8e00ff */
[----:B------:R-:W-:Y:S02]  /*133c0*/  IMAD.MOV.U32 R8, RZ, RZ, 0x70 ;  /* 0x00000070ff087424 */ /* 0x000fe400078e00ff */
[----:B------:R-:W-:Y:S02]  /*133d0*/  IMAD.MOV.U32 R12, RZ, RZ, 0x1 ;  /* 0x00000001ff0c7424 */ /* 0x000fe400078e00ff */
[----:B------:R-:W-:-:S07]  /*133e0*/  IMAD.MOV.U32 R13, RZ, RZ, RZ ;  /* 0x000000ffff0d7224 */ /* 0x000fce00078e00ff */
[----:B------:R-:W-:-:S07]  /*133f0*/  LEPC R20, `(.L_x_976) ;  /* 0x000000001014794e */ /* 0x000fce0000000000 */
[----:B0-2---:R-:W-:Y:S05]  /*13400*/  CALL.ABS.NOINC R2 ;  /* 0x0000000002007343 */ /* 0x005fea0003c00000 */
.L_x_976:
[----:B------:R-:W-:Y:S01]  /*13410*/  SHF.R.U32.HI R4, RZ, 0x3, R18 ;  /* 0x00000003ff047819 */ /* 0x000fe20000011612 */
[----:B-1----:R-:W1:Y:S01]  /*13420*/  S2R R6, SR_CTAID.Z ;  /* 0x0000000000067919 */ /* 0x002e620000002700 */
[----:B------:R-:W-:Y:S01]  /*13430*/  LOP3.LUT R3, R18, 0x7f, RZ, 0xc0, !PT ;  /* 0x0000007f12037812 */ /* 0x000fe200078ec0ff */
[----:B------:R-:W2:Y:S01]  /*13440*/  LDC R10, c[0x0][0x448] ;  /* 0x00011200ff0a7b82 */ /* 0x000ea20000000800 */
[----:B------:R-:W-:Y:S01]  /*13450*/  USHF.R.S32.HI UR4, URZ, 0x1f, UR36 ;  /* 0x0000001f3f047899 */ /* 0x000fe20008011424 */
[----:B0-----:R-:W-:Y:S01]  /*13460*/  IMAD.SHL.U32 R0, R4, 0x80, RZ ;  /* 0x0000008004007824 */ /* 0x001fe200078e00ff */
[----:B------:R-:W-:Y:S01]  /*13470*/  ULDC.64 UR8, c[0x0][0x2d8] ;  /* 0x0000b60000087ab9 */ /* 0x000fe20000000a00 */
[----:B------:R-:W-:Y:S01]  /*13480*/  LOP3.LUT R8, R18, 0x7f, RZ, 0xc0, !PT ;  /* 0x0000007f12087812 */ /* 0x000fe200078ec0ff */
[----:B------:R-:W-:Y:S02]  /*13490*/  UIMAD UR6, UR4, UR8, URZ ;  /* 0x00000008040672a4 */ /* 0x000fe4000f8e023f */
[----:B------:R-:W-:Y:S01]  /*134a0*/  LOP3.LUT R2, R0, 0x180, RZ, 0xc0, !PT ;  /* 0x0000018000027812 */ /* 0x000fe200078ec0ff */
[----:B------:R-:W-:Y:S01]  /*134b0*/  IMAD.SHL.U32 R0, R4, 0x10, RZ ;  /* 0x0000001004007824 */ /* 0x000fe200078e00ff */
[----:B------:R-:W-:Y:S01]  /*134c0*/  SHF.R.U32.HI R4, RZ, 0x5, R3 ;  /* 0x00000005ff047819 */ /* 0x000fe20000011603 */
[----:B------:R-:W-:Y:S01]  /*134d0*/  UIMAD.WIDE.U32 UR4, UR36, UR8, URZ ;  /* 0x00000008240472a5 */ /* 0x000fe2000f8e003f */
[----:B------:R-:W-:Y:S01]  /*134e0*/  LOP3.LUT R3, R2, 0x30, R19, 0xf8, !PT ;  /* 0x0000003002037812 */ /* 0x000fe200078ef813 */
[----:B------:R-:W-:Y:S01]  /*134f0*/  UIMAD UR6, UR36, UR9, UR6 ;  /* 0x00000009240672a4 */ /* 0x000fe2000f8e0206 */
[----:B------:R-:W-:-:S02]  /*13500*/  LOP3.LUT R2, R19, 0x40, RZ, 0xc0, !PT ;  /* 0x0000004013027812 */ /* 0x000fc400078ec0ff */
[----:B------:R-:W-:Y:S01]  /*13510*/  LOP3.LUT R0, R3, 0x30, R0, 0x78, !PT ;  /* 0x0000003003007812 */ /* 0x000fe200078e7800 */
[----:B------:R-:W-:Y:S01]  /*13520*/  UIADD3 UR5, UR5, UR6, URZ ;  /* 0x0000000605057290 */ /* 0x000fe2000fffe03f */
[----:B------:R-:W-:Y:S01]  /*13530*/  SHF.R.U32.HI R9, RZ, 0x2, R8 ;  /* 0x00000002ff097819 */ /* 0x000fe20000011608 */
[----:B------:R-:W-:Y:S01]  /*13540*/  IMAD R5, R4, 0x200, R2 ;  /* 0x0000020004057824 */ /* 0x000fe200078e0202 */
[----:B------:R-:W-:Y:S01]  /*13550*/  LOP3.LUT R8, R19, 0x30, RZ, 0xc0, !PT ;  /* 0x0000003013087812 */ /* 0x000fe200078ec0ff */
[----:B------:R-:W0:Y:S02]  /*13560*/  LDC.64 R2, c[0x0][0x2e0] ;  /* 0x0000b800ff027b82 */ /* 0x000e240000000a00 */
[----:B------:R-:W-:Y:S01]  /*13570*/  IMAD.IADD R0, R5, 0x1, R0 ;  /* 0x0000000105007824 */ /* 0x000fe200078e0200 */
[----:B--2---:R-:W-:Y:S02]  /*13580*/  ISETP.NE.AND P0, PT, R10, 0x1, PT ;  /* 0x000000010a00780c */ /* 0x004fe40003f05270 */
[----:B-1----:R-:W-:-:S11]  /*13590*/  SHF.R.S32.HI R5, RZ, 0x1f, R6 ;  /* 0x0000001fff057819 */ /* 0x002fd60000011406 */
[----:B------:R-:W1:Y:S01]  /*135a0*/  @P0 LDC R7, c[0x0][0x44c] ;  /* 0x00011300ff070b82 */ /* 0x000e620000000800 */
[----:B0-----:R-:W-:-:S04]  /*135b0*/  IMAD R4, R5, R2, RZ ;  /* 0x0000000205047224 */ /* 0x001fc800078e02ff */
[C---:B------:R-:W-:Y:S02]  /*135c0*/  IMAD R4, R6.reuse, R3, R4 ;  /* 0x0000000306047224 */ /* 0x040fe400078e0204 */
[----:B------:R-:W-:Y:S01]  /*135d0*/  IMAD.WIDE.U32 R2, R6, R2, UR4 ;  /* 0x0000000406027e25 */ /* 0x000fe2000f8e0002 */
[----:B------:R-:W-:-:S03]  /*135e0*/  ULDC.64 UR4, c[0x0][0x2d0] ;  /* 0x0000b40000047ab9 */ /* 0x000fc60000000a00 */
[----:B------:R-:W-:Y:S02]  /*135f0*/  IMAD.IADD R3, R3, 0x1, R4 ;  /* 0x0000000103037824 */ /* 0x000fe400078e0204 */
[----:B------:R-:W0:Y:S01]  /*13600*/  @P0 LDC R4, c[0x0][0x450] ;  /* 0x00011400ff040b82 */ /* 0x000e220000000800 */
[----:B------:R-:W-:-:S05]  /*13610*/  IMAD.SHL.U32 R6, R18, 0x20, RZ ;  /* 0x0000002012067824 */ /* 0x000fca00078e00ff */
[----:B------:R-:W-:-:S05]  /*13620*/  LOP3.LUT R6, R9, 0x60, R6, 0xf8, !PT ;  /* 0x0000006009067812 */ /* 0x000fca00078ef806 */
[----:B------:R-:W-:-:S04]  /*13630*/  VIADD R6, R6, UR39 ;  /* 0x0000002706067c36 */ /* 0x000fc80008000000 */
[----:B-1----:R-:W-:-:S04]  /*13640*/  @P0 IMAD.HI.U32 R7, R6, R7, RZ ;  /* 0x0000000706070227 */ /* 0x002fc800078e00ff */
[----:B------:R-:W-:Y:S01]  /*13650*/  IMAD.MOV.U32 R5, RZ, RZ, R6 ;  /* 0x000000ffff057224 */ /* 0x000fe200078e0006 */
[----:B0-----:R-:W-:-:S05]  /*13660*/  @P0 SHF.R.U32.HI R5, RZ, R4, R7 ;  /* 0x00000004ff050219 */ /* 0x001fca0000011607 */
[----:B------:R-:W-:Y:S02]  /*13670*/  IMAD.MOV R4, RZ, RZ, -R5 ;  /* 0x000000ffff047224 */ /* 0x000fe400078e0a05 */
[----:B------:R-:W-:-:S04]  /*13680*/  IMAD.WIDE.U32 R2, R5, UR4, R2 ;  /* 0x0000000405027c25 */ /* 0x000fc8000f8e0002 */
[----:B------:R-:W-:Y:S01]  /*13690*/  IMAD R4, R10, R4, R6 ;  /* 0x000000040a047224 */ /* 0x000fe200078e0206 */
[----:B------:R-:W-:-:S05]  /*136a0*/  SHF.R.S32.HI R6, RZ, 0x1f, R5 ;  /* 0x0000001fff067819 */ /* 0x000fca0000011405 */
[----:B------:R-:W-:-:S04]  /*136b0*/  IMAD R6, R6, UR4, RZ ;  /* 0x0000000406067c24 */ /* 0x000fc8000f8e02ff */
[----:B------:R-:W-:Y:S01]  /*136c0*/  IMAD R6, R5, UR5, R6 ;  /* 0x0000000505067c24 */ /* 0x000fe2000f8e0206 */
[----:B------:R-:W-:Y:S01]  /*136d0*/  SHF.R.S32.HI R5, RZ, 0x1f, R4 ;  /* 0x0000001fff057819 */ /* 0x000fe20000011404 */
[----:B------:R-:W-:Y:S02]  /*136e0*/  ULDC.64 UR4, c[0x0][0x2c8] ;  /* 0x0000b20000047ab9 */ /* 0x000fe40000000a00 */
[----:B------:R-:W-:Y:S02]  /*136f0*/  IMAD.IADD R3, R3, 0x1, R6 ;  /* 0x0000000103037824 */ /* 0x000fe400078e0206 */
[----:B------:R-:W-:Y:S02]  /*13700*/  IMAD R5, R5, UR4, RZ ;  /* 0x0000000405057c24 */ /* 0x000fe4000f8e02ff */
[----:B------:R-:W-:-:S04]  /*13710*/  IMAD.WIDE.U32 R2, R4, UR4, R2 ;  /* 0x0000000404027c25 */ /* 0x000fc8000f8e0002 */
[----:B------:R-:W-:Y:S01]  /*13720*/  IMAD R4, R4, UR5, R5 ;  /* 0x0000000504047c24 */ /* 0x000fe2000f8e0205 */
[----:B------:R-:W-:Y:S02]  /*13730*/  ULDC.64 UR4, c[0x0][0x280] ;  /* 0x0000a00000047ab9 */ /* 0x000fe40000000a00 */
[----:B------:R-:W-:Y:S01]  /*13740*/  IADD3 R5, P0, R2, UR4, RZ ;  /* 0x0000000402057c10 */ /* 0x000fe2000ff1e0ff */
[----:B------:R-:W-:Y:S01]  /*13750*/  ULDC UR4, c[0x0][0x2b8] ;  /* 0x0000ae0000047ab9 */ /* 0x000fe20000000800 */
[----:B------:R-:W-:Y:S02]  /*13760*/  LOP3.LUT R2, R8, 0x40, RZ, 0xfc, !PT ;  /* 0x0000004008027812 */ /* 0x000fe400078efcff */
[----:B------:R-:W-:Y:S02]  /*13770*/  IADD3.X R4, R3, UR5, R4, P0, !PT ;  /* 0x0000000503047c10 */ /* 0x000fe400087fe404 */
[----:B------:R-:W-:Y:S02]  /*13780*/  ISETP.GE.AND P0, PT, R2, UR4, PT ;  /* 0x0000000402007c0c */ /* 0x000fe4000bf06270 */
[----:B------:R-:W-:-:S02]  /*13790*/  LOP3.LUT R2, R8, 0x80, RZ, 0xfc, !PT ;  /* 0x0000008008027812 */ /* 0x000fc400078efcff */
[----:B------:R-:W-:Y:S02]  /*137a0*/  ISETP.GE.AND P2, PT, R8, UR4, PT ;  /* 0x0000000408007c0c */ /* 0x000fe4000bf46270 */
[----:B------:R-:W-:Y:S01]  /*137b0*/  ISETP.GE.AND P1, PT, R2, UR4, PT ;  /* 0x0000000402007c0c */ /* 0x000fe2000bf26270 */
[----:B------:R-:W-:-:S03]  /*137c0*/  UMOV UR4, 0xffffffff ;  /* 0xffffffff00047882 */ /* 0x000fc60000000000 */
[----:B------:R-:W-:Y:S09]  /*137d0*/  BRA.DIV UR4, `(.L_x_977) ;  /* 0x0000002204ac7947 */ /* 0x000ff2000b800000 */
[----:B------:R-:W0:Y:S01]  /*137e0*/  SHFL.IDX PT, R7, R5, RZ, 0x1c1f ;  /* 0x001c1fff05077589 */ /* 0x000e2200000e0000 */
[----:B------:R-:W-:Y:S01]  /*137f0*/  ULDC UR4, c[0x0][0x288] ;  /* 0x0000a20000047ab9 */ /* 0x000fe20000000800 */
[----:B------:R-:W-:Y:S02]  /*13800*/  VIADD R2, R9, UR39 ;  /* 0x0000002709027c36 */ /* 0x000fe40008000000 */
[----:B------:R-:W1:Y:S01]  /*13810*/  SHFL.IDX PT, R6, R4, RZ, 0x1c1f ;  /* 0x001c1fff04067589 */ /* 0x000e6200000e0000 */
[----:B------:R-:W-:Y:S02]  /*13820*/  IMAD R3, R10, UR4, RZ ;  /* 0x000000040a037c24 */ /* 0x000fe4000f8e02ff */
[C---:B------:R-:W-:Y:S01]  /*13830*/  VIADD R10, R2.reuse, 0x20 ;  /* 0x00000020020a7836 */ /* 0x040fe20000000000 */
[----:B------:R-:W-:Y:S02]  /*13840*/  SHFL.IDX PT, R14, R5, 0x3, 0x1c1f ;  /* 0x007c1f00050e7f89 */ /* 0x000fe400000e0000 */
        /* <DEDUP_REMOVED lines=13> */
[----:B------:R-:W-:-:S03]  /*13920*/  @!P3 VIADD R9, R0, UR38 ;  /* 0x000000260009bc36 */ /* 0x000fc60008000000 */
[----:B------:R-:W1:Y:S01]  /*13930*/  SHFL.IDX PT, R6, R4, 0x1, 0x1c1f ;  /* 0x003c1f0004067f89 */ /* 0x000e6200000e0000 */
[----:B0-----:R-:W-:-:S05]  /*13940*/  @!P3 IADD3 R7, P4, R8, R7, RZ ;  /* 0x000000070807b210 */ /* 0x001fca0007f9e0ff */
[----:B-1----:R-:W-:-:S05]  /*13950*/  @!P3 IMAD.X R6, RZ, RZ, R6, P4 ;  /* 0x000000ffff06b224 */ /* 0x002fca00020e0606 */
        /* <DEDUP_REMOVED lines=8> */
[----:B------:R-:W-:Y:S01]  /*139e0*/  @!P3 VIADD R19, R0, UR38 ;  /* 0x000000260013bc36 */ /* 0x000fe20008000000 */
[----:B------:R-:W1:Y:S04]  /*139f0*/  SHFL.IDX PT, R6, R4, 0x2, 0x1c1f ;  /* 0x005c1f0004067f89 */ /* 0x000e6800000e0000 */
[----:B------:R-:W2:Y:S01]  /*13a00*/  SHFL.IDX PT, R4, R4, 0x3, 0x1c1f ;  /* 0x007c1f0004047f89 */ /* 0x000ea200000e0000 */
[----:B0-----:R-:W-:-:S05]  /*13a10*/  @!P3 IADD3 R7, P4, R8, R7, RZ ;  /* 0x000000070807b210 */ /* 0x001fca0007f9e0ff */
[----:B-1----:R-:W-:-:S05]  /*13a20*/  @!P3 IMAD.X R6, RZ, RZ, R6, P4 ;  /* 0x000000ffff06b224 */ /* 0x002fca00020e0606 */
[----:B------:R-:W-:-:S04]  /*13a30*/  @!P3 LOP3.LUT R7, R7, R6, RZ, 0x3c, !PT ;  /* 0x000000060707b212 */ /* 0x000fc800078e3cff */
[----:B------:R-:W-:-:S04]  /*13a40*/  @!P3 LOP3.LUT R6, R7, R6, RZ, 0x3c, !PT ;  /* 0x000000060706b212 */ /* 0x000fc800078e3cff */
[----:B------:R-:W-:-:S05]  /*13a50*/  @!P3 LOP3.LUT R7, R7, R6, RZ, 0x3c, !PT ;  /* 0x000000060707b212 */ /* 0x000fca00078e3cff */
[----:B------:R0:W-:Y:S04]  /*13a60*/  @!P3 LDGSTS.E.BYPASS.LTC128B.128 [R19+0x11400], desc[UR40][R6.64], !P2 ;  /* 0x114000000613bfae */ /* 0x0001e8000d101d68 */
[----:B------:R0:W-:Y:S04]  /*13a70*/  @!P3 LDGSTS.E.BYPASS.LTC128B.128 [R19+0x13400], desc[UR40][R6.64+0x40], !P0 ;  /* 0x134000400613bfae */ /* 0x0001e8000c101d68 */
[----:B--2---:R0:W-:Y:S02]  /*13a80*/  @!P3 LDGSTS.E.BYPASS.LTC128B.128 [R19+0x15400], desc[UR40][R6.64+0x80], !P1 ;  /* 0x154000800613bfae */ /* 0x0041e4000c901d68 */
.L_x_1035:
[----:B------:R-:W-:Y:S01]  /*13a90*/  VIADD R2, R2, 0x60 ;  /* 0x0000006002027836 */ /* 0x000fe20000000000 */
[----:B------:R-:W-:Y:S04]  /*13aa0*/  BSSY B0, `(.L_x_978) ;  /* 0x000000c000007945 */ /* 0x000fe80003800000 */
[----:B------:R-:W-:-:S13]  /*13ab0*/  ISETP.GE.AND P3, PT, R2, R3, PT ;  /* 0x000000030200720c */ /* 0x000fda0003f66270 */
[----:B------:R-:W-:Y:S05]  /*13ac0*/  @P3 BRA `(.L_x_979) ;  /* 0x0000000000243947 */ /* 0x000fea0003800000 */
[----:B------:R-:W-:Y:S01]  /*13ad0*/  IADD3 R2, P3, R8, R14, RZ ;  /* 0x0000000e08027210 */ /* 0x000fe20007f7e0ff */
[----:B------:R-:W-:-:S04]  /*13ae0*/  VIADD R5, R0, UR38 ;  /* 0x0000002600057c36 */ /* 0x000fc80008000000 */
[----:B------:R-:W-:-:S05]  /*13af0*/  IMAD.X R3, RZ, RZ, R4, P3 ;  /* 0x000000ffff037224 */ /* 0x000fca00018e0604 */
[----:B------:R-:W-:Y:S01]  /*13b00*/  @!PT LDS RZ, [RZ] ;  /* 0x00000000fffff984 */ /* 0x000fe20000000800 */
[----:B------:R-:W-:Y:S01]  /*13b10*/  @!PT LDS RZ, [RZ] ;  /* 0x00000000fffff984 */ /* 0x000fe20000000800 */
[----:B------:R-:W-:Y:S01]  /*13b20*/  @!PT LDS RZ, [RZ] ;  /* 0x00000000fffff984 */ /* 0x000fe20000000800 */
[----:B------:R1:W-:Y:S04]  /*13b30*/  LDGSTS.E.BYPASS.LTC128B.128 [R5+0x11c00], desc[UR40][R2.64], !P2 ;  /* 0x11c0000002057fae */ /* 0x0003e8000d101d68 */
[----:B------:R1:W-:Y:S04]  /*13b40*/  LDGSTS.E.BYPASS.LTC128B.128 [R5+0x13c00], desc[UR40][R2.64+0x40], !P0 ;  /* 0x13c0004002057fae */ /* 0x0003e8000c101d68 */
[----:B------:R1:W-:Y:S02]  /*13b50*/  LDGSTS.E.BYPASS.LTC128B.128 [R5+0x15c00], desc[UR40][R2.64+0x80], !P1 ;  /* 0x15c0008002057fae */ /* 0x0003e4000c901d68 */
.L_x_979:
[----:B------:R-:W-:Y:S05]  /*13b60*/  BSYNC B0 ;  /* 0x0000000000007941 */ /* 0x000fea0003800000 */
.L_x_978:
[----:B------:R-:W-:Y:S01]  /*13b70*/  NOP ;  /* 0x0000000000007918 */ /* 0x000fe20000000000 */
[----:B------:R-:W-:Y:S01]  /*13b80*/  SYNCS.ARRIVE.TRANS64.RED.A0T1 RZ, [UR38+0x22800], RZ ;  /* 0x022800ffffff79a7 */ /* 0x000fe20008200426 */
[----:B-1----:R-:W-:Y:S01]  /*13b90*/  IMAD.MOV.U32 R2, RZ, RZ, 0x1 ;  /* 0x00000001ff027424 */ /* 0x002fe200078e00ff */
[----:B------:R-:W-:Y:S04]  /*13ba0*/  ARRIVES.LDGSTSBAR.64.TRANSCNT [UR38+0x22800] ;  /* 0x02280000ff0079b0 */ /* 0x000fe80008000aa6 */
[----:B------:R-:W-:Y:S01]  /*13bb0*/  SHF.L.U32 R2, R2, 0x1f, RZ ;  /* 0x0000001f02027819 */ /* 0x000fe200000006ff */
[----:B------:R-:W-:Y:S01]  /*13bc0*/  NOP ;  /* 0x0000000000007918 */ /* 0x000fe20000000000 */
[----:B------:R-:W2:Y:S01]  /*13bd0*/  LDL R3, [R1+0x10] ;  /* 0x0000100001037983 */ /* 0x000ea20000100800 */
[----:B------:R-:W-:Y:S01]  /*13be0*/  SYNCS.ARRIVE.TRANS64.A1T0 RZ, [UR38+0x22800], RZ ;  /* 0x022800ffffff79a7 */ /* 0x000fe20008100026 */
[----:B------:R-:W-:Y:S01]  /*13bf0*/  VIADD R0, R17, 0xfffffffe ;  /* 0xfffffffe11007836 */ /* 0x000fe20000000000 */
[----:B------:R-:W1:Y:S04]  /*13c00*/  SYNCS.PHASECHK.TRANS64.TRYWAIT P0, [UR38+0x22820], R2 ;  /* 0x02282002ff0075a7 */ /* 0x000e680008000166 */
[----:B--2---:R-:W-:Y:S01]  /*13c10*/  ISETP.GE.AND P1, PT, R0, R3, PT ;  /* 0x000000030000720c */ /* 0x004fe20003f26270 */
[----:B-1----:R-:W-:-:S12]  /*13c20*/  @!P0 BRA `(.L_x_980) ;  /* 0x0000002400008947 */ /* 0x002fd80003800000 */
.L_x_1036:
[----:B------:R-:W-:Y:S01]  /*13c30*/  IMAD.MOV.U32 R20, RZ, RZ, 0x1 ;  /* 0x00000001ff147424 */ /* 0x000fe200078e00ff */
[----:B------:R-:W-:Y:S06]  /*13c40*/  @!P1 BRA `(.L_x_981) ;  /* 0x0000000c00d89947 */ /* 0x000fec0003800000 */
[----:B-1----:R-:W2:Y:S01]  /*13c50*/  LDL R3, [R1+0x20] ;  /* 0x0000200001037983 */ /* 0x002ea20000100800 */
[----:B0-----:R-:W-:Y:S02]  /*13c60*/  IMAD.MOV.U32 R6, RZ, RZ, 0x1 ;  /* 0x00000001ff067424 */ /* 0x001fe400078e00ff */
[----:B------:R-:W-:Y:S01]  /*13c70*/  IMAD.MOV.U32 R7, RZ, RZ, RZ ;  /* 0x000000ffff077224 */ /* 0x000fe200078e00ff */
[C---:B--2---:R-:W-:Y:S02]  /*13c80*/  LOP3.LUT R4, R3.reuse, 0x1, RZ, 0xfc, !PT ;  /* 0x0000000103047812 */ /* 0x044fe400078efcff */
[----:B------:R-:W-:-:S03]  /*13c90*/  LOP3.LUT R2, R3, 0x2, RZ, 0xfc, !PT ;  /* 0x0000000203027812 */ /* 0x000fc600078efcff */
[----:B------:R0:W-:Y:S04]  /*13ca0*/  STL [R1+0x28], R4 ;  /* 0x0000280401007387 */ /* 0x0001e80000100800 */
[----:B------:R0:W-:Y:S02]  /*13cb0*/  STL [R1+0x24], R2 ;  /* 0x0000240201007387 */ /* 0x0001e40000100800 */
.L_x_1000:
[----:B0-----:R-:W2:Y:S01]  /*13cc0*/  LDL R2, [R1] ;  /* 0x0000000001027983 */ /* 0x001ea20000100800 */
[----:B------:R-:W-:Y:S01]  /*13cd0*/  VIADD R17, R7, 0x1 ;  /* 0x0000000107117836 */ /* 0x000fe20000000000 */
[----:B------:R-:W-:Y:S04]  /*13ce0*/  BSSY B0, `(.L_x_982) ;  /* 0x0000080000007945 */ /* 0x000fe80003800000 */
        /* <DEDUP_REMOVED lines=29> */
.L_x_984:
[----:B0-----:R-:W-:Y:S01]  /*13ec0*/  LEA R4, R17, UR38, 0x3 ;  /* 0x0000002611047c11 */ /* 0x001fe2000f8e18ff */
[----:B------:R-:W0:Y:S01]  /*13ed0*/  S2R R3, SR_TID.X ;  /* 0x0000000000037919 */ /* 0x000e220000002100 */
[----:B------:R-:W-:-:S04]  /*13ee0*/  SHF.L.U32 R2, R20, 0x1f, RZ ;  /* 0x0000001f14027819 */ /* 0x000fc800000006ff */
[----:B------:R-:W1:Y:S01]  /*13ef0*/  SYNCS.PHASECHK.TRANS64.TRYWAIT P0, [R4+URZ+0x22880], R2 ;  /* 0x02288002040075a7 */ /* 0x000e62000800017f */
[----:B0-----:R-:W-:-:S04]  /*13f00*/  LOP3.LUT R3, R3, 0x7f, RZ, 0xc0, !PT ;  /* 0x0000007f03037812 */ /* 0x001fc800078ec0ff */
[----:B------:R-:W-:Y:S01]  /*13f10*/  ISETP.NE.AND P1, PT, R3, RZ, PT ;  /* 0x000000ff0300720c */ /* 0x000fe20003f25270 */
[----:B-1----:R-:W-:-:S12]  /*13f20*/  @!P0 BRA `(.L_x_985) ;  /* 0x0000002000588947 */ /* 0x002fd80003800000 */
.L_x_1037:
        /* <DEDUP_REMOVED lines=9> */
.L_x_987:
[----:B------:R-:W-:Y:S05]  /*13fc0*/  BSYNC B1 ;  /* 0x0000000000017941 */ /* 0x000fea0003800000 */
.L_x_986:
[----:B------:R-:W-:Y:S01]  /*13fd0*/  IMAD.SHL.U32 R5, R8, 0x80, RZ ;  /* 0x0000008008057824 */ /* 0x000fe200078e00ff */
        /* <DEDUP_REMOVED lines=11> */
[----:B------:R-:W-:Y:S02]  /*14090*/  ULEA UR32, UR32, UR38, 0xe ;  /* 0x0000002620207291 */ /* 0x000fe4000f8e703f */
[----:B------:R-:W-:Y:S02]  /*140a0*/  UIADD3 UR33, UR33, 0x22870, URZ ;  /* 0x0002287021217890 */ /* 0x000fe4000fffe03f */
[----:B------:R-:W-:-:S12]  /*140b0*/  UIADD3 UR32, UR32, 0x8400, URZ ;  /* 0x0000840020207890 */ /* 0x000fd8000fffe03f */
.L_x_988:
        /* <DEDUP_REMOVED lines=8> */
.L_x_1038:
        /* <DEDUP_REMOVED lines=11> */
.L_x_991:
[----:B------:R-:W-:Y:S05]  /*141f0*/  BSYNC B1 ;  /* 0x0000000000017941 */ /* 0x000fea0003800000 */
.L_x_990:
        /* <DEDUP_REMOVED lines=13> */
.L_x_992:
        /* <DEDUP_REMOVED lines=13> */
.L_x_993:
        /* <DEDUP_REMOVED lines=13> */
.L_x_994:
[----:B------:R-:W-:-:S13]  /*14470*/  @P0 ELECT P1, URZ, PT ;  /* 0x00000000003f082f */ /* 0x000fda0003820000 */
[----:B------:R-:W-:Y:S01]  /*14480*/  @P1 R2UR UR13, R16 ;  /* 0x00000000100d12ca */ /* 0x000fe200000e0000 */
[----:B------:R-:W-:Y:S01]  /*14490*/  UMOV UR12, UR36 ;  /* 0x00000024000c7c82 */ /* 0x000fe20008000000 */
[----:B------:R-:W-:-:S11]  /*144a0*/  @P1 PLOP3.LUT P0, PT, P1, PT, PT, 0x8, 0x0 ;  /* 0x000000000000181c */ /* 0x000fd60000f0e170 */
[----:B------:R0:W-:Y:S01]  /*144b0*/  UTMALDG.4D [UR8], [UR6], desc[UR14] ;  /* 0x00000e08060075b4 */ /* 0x0001e20008019000 */
[----:B------:R-:W-:Y:S01]  /*144c0*/  PLOP3.LUT P1, PT, PT, PT, PT, 0x8, 0x0 ;  /* 0x000000000000781c */ /* 0x000fe20003f2e170 */
[----:B0-----:R-:W-:-:S12]  /*144d0*/  @P0 BRA.U.ANY `(.L_x_994) ;  /* 0xfffffffd00e40947 */ /* 0x001fd8000393ffff */
.L_x_983:
[----:B------:R-:W-:Y:S05]  /*144e0*/  BSYNC B0 ;  /* 0x0000000000007941 */ /* 0x000fea0003800000 */
.L_x_982:
[----:B------:R-:W2:Y:S02]  /*144f0*/  LDL R2, [R1+0x28] ;  /* 0x0000280001027983 */ /* 0x000ea40000100800 */
[----:B--2---:R-:W-:-:S13]  /*14500*/  ISETP.NE.AND P0, PT, R2, 0x3, PT ;  /* 0x000000030200780c */ /* 0x004fda0003f05270 */
[----:B------:R-:W-:Y:S05]  /*14510*/  @!P0 BRA `(.L_x_995) ;  /* 0x0000000000048947 */ /* 0x000fea0003800000 */
[----:B------:R-:W-:Y:S01]  /*14520*/  BPT.TRAP 0x1 ;  /* 0x000000040000795c */ /* 0x000fe20000300000 */
.L_x_995:
[----:B------:R-:W2:Y:S01]  /*14530*/  LDL R3, [R1+0x24] ;  /* 0x0000240001037983 */ /* 0x000ea20000100800 */
[----:B------:R-:W-:Y:S02]  /*14540*/  LOP3.LUT R2, R6, 0x1, RZ, 0x3c, !PT ;  /* 0x0000000106027812 */ /* 0x000fe400078e3cff */
[----:B------:R-:W-:Y:S02]  /*14550*/  LEA R19, R7, UR38, 0x3 ;  /* 0x0000002607137c11 */ /* 0x000fe4000f8e18ff */
[----:B------:R-:W-:-:S04]  /*14560*/  SHF.L.U32 R2, R2, 0x1f, RZ ;  /* 0x0000001f02027819 */ /* 0x000fc800000006ff */
[----:B------:R-:W0:Y:S01]  /*14570*/  SYNCS.PHASECHK.TRANS64.TRYWAIT P0, [R19+URZ+0x22870], R2 ;  /* 0x02287002130075a7 */ /* 0x000e22000800017f */
[----:B--2---:R-:W-:Y:S01]  /*14580*/  ISETP.NE.AND P1, PT, R3, 0x3, PT ;  /* 0x000000030300780c */ /* 0x004fe20003f25270 */
[----:B0-----:R-:W-:-:S12]  /*14590*/  @!P0 BRA `(.L_x_996) ;  /* 0x0000001800e48947 */ /* 0x001fd80003800000 */
.L_x_1039:
[----:B------:R-:W-:Y:S05]  /*145a0*/  @!P1 BRA `(.L_x_997) ;  /* 0x0000000000049947 */ /* 0x000fea0003800000 */
[----:B------:R-:W-:Y:S01]  /*145b0*/  BPT.TRAP 0x1 ;  /* 0x000000040000795c */ /* 0x000fe20000300000 */
.L_x_997:
[----:B0-----:R-:W-:Y:S01]  /*145c0*/  SHF.L.U32 R2, R6, 0x1f, RZ ;  /* 0x0000001f06027819 */ /* 0x001fe200000006ff */
[----:B------:R-:W-:-:S03]  /*145d0*/  IMAD.SHL.U32 R3, R7, 0x4000, RZ ;  /* 0x0000400007037824 */ /* 0x000fc600078e00ff */
[----:B------:R-:W0:Y:S02]  /*145e0*/  SYNCS.PHASECHK.TRANS64.TRYWAIT P0, [R19+URZ+0x22860], R2 ;  /* 0x02286002130075a7 */ /* 0x000e24000800017f */
[----:B0-----:R-:W-:Y:S05]  /*145f0*/  @!P0 BRA `(.L_x_998) ;  /* 0x0000001800e08947 */ /* 0x001fea0003800000 */
.L_x_1040:
[----:B------:R-:W0:Y:S04]  /*14600*/  LDL R4, [R1+0x18] ;  /* 0x0000180001047983 */ /* 0x000e280000100800 */
[----:B------:R-:W2:Y:S04]  /*14610*/  LDL R12, [R1+0xc] ;  /* 0x00000c00010c7983 */ /* 0x000ea80000100800 */
[----:B------:R-:W3:Y:S01]  /*14620*/  LDL R13, [R1+0x1c] ;  /* 0x00001c00010d7983 */ /* 0x000ee20000100800 */
[----:B------:R-:W-:Y:S05]  /*14630*/  WARPSYNC.ALL ;  /* 0x0000000000007948 */ /* 0x000fea0003800000 */
[----:B0-----:R-:W-:-:S05]  /*14640*/  LOP3.LUT R2, R3, R4, RZ, 0xfc, !PT ;  /* 0x0000000403027212 */ /* 0x001fca00078efcff */
[----:B------:R-:W0:Y:S01]  /*14650*/  LDSM.16.MT88.4 R8, [R2+UR38+0x8400] ;  /* 0x008400260208783b */ /* 0x000e220008004200 */
[----:B------:R-:W-:-:S04]  /*14660*/  VIADD R18, R2, UR38 ;  /* 0x0000002602127c36 */ /* 0x000fc80008000000 */
[----:B--2---:R-:W-:Y:S01]  /*14670*/  IMAD.IADD R18, R12, 0x1, R18 ;  /* 0x000000010c127824 */ /* 0x004fe200078e0212 */
[----:B---3--:R-:W-:Y:S02]  /*14680*/  IADD3 R3, R3, UR38, R13 ;  /* 0x0000002603037c10 */ /* 0x008fe4000fffe00d */
[C-C-:B0-----:R-:W-:Y:S02]  /*14690*/  PRMT R4, R8.reuse, 0x6420, R9.reuse ;  /* 0x0000642008047816 */ /* 0x141fe40000000009 */
[----:B------:R-:W-:Y:S02]  /*146a0*/  PRMT R5, R8, 0x7531, R9 ;  /* 0x0000753108057816 */ /* 0x000fe40000000009 */
[C-C-:B------:R-:W-:Y:S02]  /*146b0*/  PRMT R6, R10.reuse, 0x6420, R11.reuse ;  /* 0x000064200a067816 */ /* 0x140fe4000000000b */
[----:B------:R-:W-:Y:S02]  /*146c0*/  PRMT R7, R10, 0x7531, R11 ;  /* 0x000075310a077816 */ /* 0x000fe4000000000b */
[----:B------:R-:W0:Y:S04]  /*146d0*/  LDSM.16.MT88.4 R8, [R18+0x8400] ;  /* 0x008400001208783b */ /* 0x000e280000004200 */
[----:B------:R1:W-:Y:S02]  /*146e0*/  STSM.16.M88.4 [R3+0x400], R4 ;  /* 0x0004000403007844 */ /* 0x0003e40000000200 */
[----:B-1----:R-:W-:Y:S01]  /*146f0*/  IMAD.MOV.U32 R7, RZ, RZ, R12 ;  /* 0x000000ffff077224 */ /* 0x002fe200078e000c */
[----:B0-----:R-:W-:-:S02]  /*14700*/  PRMT R12, R8, 0x6420, R9 ;  /* 0x00006420080c7816 */ /* 0x001fc40000000009 */
[----:B------:R-:W-:Y:S02]  /*14710*/  PRMT R13, R8, 0x7531, R9 ;  /* 0x00007531080d7816 */ /* 0x000fe40000000009 */
[C-C-:B------:R-:W-:Y:S02]  /*14720*/  PRMT R14, R10.reuse, 0x6420, R11.reuse ;  /* 0x000064200a0e7816 */ /* 0x140fe4000000000b */
[----:B------:R-:W-:-:S05]  /*14730*/  PRMT R15, R10, 0x7531, R11 ;  /* 0x000075310a0f7816 */ /* 0x000fca000000000b */
[----:B------:R0:W-:Y:S04]  /*14740*/  STSM.16.M88.4 [R3+0x2400], R12 ;  /* 0x0024000c03007844 */ /* 0x0001e80000000200 */
[----:B------:R-:W1:Y:S04]  /*14750*/  LDSM.16.MT88.4 R8, [R2+UR38+0x9400] ;  /* 0x009400260208783b */ /* 0x000e680008004200 */
[----:B0-----:R-:W2:Y:S01]  /*14760*/  LDL R15, [R1+0x8] ;  /* 0x00000800010f7983 */ /* 0x001ea20000100800 */
[----:B------:R-:W-:Y:S01]  /*14770*/  IMAD.MOV.U32 R14, RZ, RZ, R7 ;  /* 0x000000ffff0e7224 */ /* 0x000fe200078e0007 */
[----:B-1----:R-:W-:-:S02]  /*14780*/  PRMT R4, R8, 0x6420, R9 ;  /* 0x0000642008047816 */ /* 0x002fc40000000009 */
[----:B------:R-:W-:Y:S02]  /*14790*/  PRMT R5, R8, 0x7531, R9 ;  /* 0x0000753108057816 */ /* 0x000fe40000000009 */
[C-C-:B------:R-:W-:Y:S02]  /*147a0*/  PRMT R6, R10.reuse, 0x6420, R11.reuse ;  /* 0x000064200a067816 */ /* 0x140fe4000000000b */
[----:B------:R-:W-:Y:S02]  /*147b0*/  PRMT R7, R10, 0x7531, R11 ;  /* 0x000075310a077816 */ /* 0x000fe4000000000b */
[----:B------:R-:W0:Y:S02]  /*147c0*/  LDSM.16.MT88.4 R8, [R18+0x9400] ;  /* 0x009400001208783b */ /* 0x000e240000004200 */
[C-C-:B0-----:R-:W-:Y:S02]  /*147d0*/  PRMT R12, R8.reuse, 0x6420, R9.reuse ;  /* 0x00006420080c7816 */ /* 0x141fe40000000009 */
[----:B------:R-:W-:-:S02]  /*147e0*/  PRMT R13, R8, 0x7531, R9 ;  /* 0x00007531080d7816 */ /* 0x000fc40000000009 */
[----:B--2---:R-:W-:-:S05]  /*147f0*/  IADD3 R21, R15, 0x400, R3 ;  /* 0x000004000f157810 */ /* 0x004fca0007ffe003 */
[----:B------:R0:W-:Y:S02]  /*14800*/  STSM.16.M88.4 [R21], R4 ;  /* 0x0000000415007844 */ /* 0x0001e40000000200 */
[----:B0-----:R-:W-:Y:S01]  /*14810*/  IMAD.MOV.U32 R6, RZ, RZ, R14 ;  /* 0x000000ffff067224 */ /* 0x001fe200078e000e */
[C---:B------:R-:W-:Y:S01]  /*14820*/  PRMT R14, R10.reuse, 0x6420, R11 ;  /* 0x000064200a0e7816 */ /* 0x040fe2000000000b */
[----:B------:R-:W-:Y:S01]  /*14830*/  IMAD.MOV.U32 R7, RZ, RZ, R15 ;  /* 0x000000ffff077224 */ /* 0x000fe200078e000f */
[----:B------:R-:W-:-:S05]  /*14840*/  PRMT R15, R10, 0x7531, R11 ;  /* 0x000075310a0f7816 */ /* 0x000fca000000000b */
[----:B------:R0:W-:Y:S04]  /*14850*/  STSM.16.M88.4 [R21+0x2000], R12 ;  /* 0x0020000c15007844 */ /* 0x0001e80000000200 */
[----:B------:R-:W1:Y:S01]  /*14860*/  LDSM.16.MT88.4 R8, [R2+UR38+0xa400] ;  /* 0x00a400260208783b */ /* 0x000e620008004200 */
[----:B0-----:R-:W-:Y:S02]  /*14870*/  IMAD.MOV.U32 R14, RZ, RZ, R6 ;  /* 0x000000ffff0e7224 */ /* 0x001fe400078e0006 */
[----:B------:R-:W-:Y:S01]  /*14880*/  IMAD.MOV.U32 R15, RZ, RZ, R7 ;  /* 0x000000ffff0f7224 */ /* 0x000fe200078e0007 */
[C-C-:B-1----:R-:W-:Y:S02]  /*14890*/  PRMT R4, R8.reuse, 0x6420, R9.reuse ;  /* 0x0000642008047816 */ /* 0x142fe40000000009 */
[----:B------:R-:W-:-:S02]  /*148a0*/  PRMT R5, R8, 0x7531, R9 ;  /* 0x0000753108057816 */ /* 0x000fc40000000009 */
[C-C-:B------:R-:W-:Y:S02]  /*148b0*/  PRMT R6, R10.reuse, 0x6420, R11.reuse ;  /* 0x000064200a067816 */ /* 0x140fe4000000000b */
[----:B------:R-:W-:Y:S02]  /*148c0*/  PRMT R7, R10, 0x7531, R11 ;  /* 0x000075310a077816 */ /* 0x000fe4000000000b */
[----:B------:R-:W0:Y:S01]  /*148d0*/  LDSM.16.MT88.4 R8, [R18+0xa400] ;  /* 0x00a400001208783b */ /* 0x000e220000004200 */
[----:B------:R-:W-:-:S05]  /*148e0*/  IADD3 R3, R14, 0x400, R3 ;  /* 0x000004000e037810 */ /* 0x000fca0007ffe003 */
[----:B------:R1:W-:Y:S02]  /*148f0*/  STSM.16.M88.4 [R3], R4 ;  /* 0x0000000403007844 */ /* 0x0003e40000000200 */
[----:B-1----:R-:W-:Y:S01]  /*14900*/  IMAD.MOV.U32 R7, RZ, RZ, R15 ;  /* 0x000000ffff077224 */ /* 0x002fe200078e000f */
[C-C-:B0-----:R-:W-:Y:S02]  /*14910*/  PRMT R12, R8.reuse, 0x6420, R9.reuse ;  /* 0x00006420080c7816 */ /* 0x141fe40000000009 */
[----:B------:R-:W-:Y:S02]  /*14920*/  PRMT R13, R8, 0x7531, R9 ;  /* 0x00007531080d7816 */ /* 0x000fe40000000009 */
[C-C-:B------:R-:W-:Y:S02]  /*14930*/  PRMT R14, R10.reuse, 0x6420, R11.reuse ;  /* 0x000064200a0e7816 */ /* 0x140fe4000000000b */
[----:B------:R-:W-:-:S05]  /*14940*/  PRMT R15, R10, 0x7531, R11 ;  /* 0x000075310a0f7816 */ /* 0x000fca000000000b */
[----:B------:R0:W-:Y:S04]  /*14950*/  STSM.16.M88.4 [R3+0x2000], R12 ;  /* 0x0020000c03007844 */ /* 0x0001e80000000200 */
[----:B------:R-:W1:Y:S01]  /*14960*/  LDSM.16.MT88.4 R8, [R2+UR38+0xb400] ;  /* 0x00b400260208783b */ /* 0x000e620008004200 */
[----:B0-----:R-:W-:Y:S01]  /*14970*/  IMAD.MOV.U32 R15, RZ, RZ, R7 ;  /* 0x000000ffff0f7224 */ /* 0x001fe200078e0007 */
[C-C-:B-1----:R-:W-:Y:S02]  /*14980*/  PRMT R4, R8.reuse, 0x6420, R9.reuse ;  /* 0x0000642008047816 */ /* 0x142fe40000000009 */
[----:B------:R-:W-:Y:S02]  /*14990*/  PRMT R5, R8, 0x7531, R9 ;  /* 0x0000753108057816 */ /* 0x000fe40000000009 */
[----:B------:R-:W-:-:S02]  /*149a0*/  PRMT R6, R10, 0x6420, R11 ;  /* 0x000064200a067816 */ /* 0x000fc4000000000b */
[----:B------:R-:W-:Y:S02]  /*149b0*/  PRMT R7, R10, 0x7531, R11 ;  /* 0x000075310a077816 */ /* 0x000fe4000000000b */
[----:B------:R-:W0:Y:S01]  /*149c0*/  LDSM.16.MT88.4 R8, [R18+0xb400] ;  /* 0x00b400001208783b */ /* 0x000e220000004200 */
[----:B------:R-:W-:-:S05]  /*149d0*/  IMAD.IADD R3, R15, 0x1, R3 ;  /* 0x000000010f037824 */ /* 0x000fca00078e0203 */
[----:B------:R0:W-:Y:S02]  /*149e0*/  STSM.16.M88.4 [R3], R4 ;  /* 0x0000000403007844 */ /* 0x0001e40000000200 */
[C-C-:B0-----:R-:W-:Y:S02]  /*149f0*/  PRMT R4, R8.reuse, 0x6420, R9.reuse ;  /* 0x0000642008047816 */ /* 0x141fe40000000009 */
        /* <DEDUP_REMOVED lines=12> */
.L_x_999:
[----:B------:R-:W2:Y:S01]  /*14ac0*/  LDL R2, [R1+0x10] ;  /* 0x0000100001027983 */ /* 0x000ea20000100800 */
[----:B-1----:R1:W-:Y:S01]  /*14ad0*/  SYNCS.ARRIVE.TRANS64.A1T0 RZ, [R19+URZ+0x22850], RZ ;  /* 0x022850ff13ff79a7 */ /* 0x0023e2000810003f */
[----:B0-----:R-:W0:Y:S02]  /*14ae0*/  S2R R3, SR_TID.X ;  /* 0x0000000000037919 */ /* 0x001e240000002100 */
[----:B0-----:R-:W-:Y:S01]  /*14af0*/  LOP3.LUT R3, R3, 0x7f, RZ, 0xc0, !PT ;  /* 0x0000007f03037812 */ /* 0x001fe200078ec0ff */
[----:B------:R-:W-:Y:S03]  /*14b00*/  BAR.SYNC.DEFER_BLOCKING 0x2, 0x80 ;  /* 0x0082000000007b1d */ /* 0x000fe60000010000 */
[----:B------:R-:W-:-:S13]  /*14b10*/  ISETP.NE.AND P0, PT, R3, RZ, PT ;  /* 0x000000ff0300720c */ /* 0x000fda0003f05270 */
[----:B-1----:R-:W-:-:S05]  /*14b20*/  @!P0 VIADD R19, R19, 0x22880 ;  /* 0x0002288013138836 */ /* 0x002fca0000000000 */
[----:B------:R-:W-:-:S04]  /*14b30*/  @!P0 PRMT R19, RZ, 0x654, R19 ;  /* 0x00000654ff138816 */ /* 0x000fc80000000013 */
[----:B------:R1:W-:Y:S01]  /*14b40*/  @!P0 SYNCS.ARRIVE.TRANS64.RED.A1T0 RZ, [R19+URZ], RZ ;  /* 0x000000ff13ff89a7 */ /* 0x0003e2000810043f */
[----:B------:R-:W-:Y:S02]  /*14b50*/  IMAD.MOV.U32 R7, RZ, RZ, R17 ;  /* 0x000000ffff077224 */ /* 0x000fe400078e0011 */
[----:B------:R-:W-:Y:S01]  /*14b60*/  IMAD.MOV.U32 R6, RZ, RZ, R20 ;  /* 0x000000ffff067224 */ /* 0x000fe200078e0014 */
[C---:B--2---:R-:W-:Y:S01]  /*14b70*/  ISETP.GT.AND P0, PT, R0.reuse, R2, PT ;  /* 0x000000020000720c */ /* 0x044fe20003f04270 */
[----:B------:R-:W-:-:S12]  /*14b80*/  VIADD R0, R0, 0xffffffff ;  /* 0xffffffff00007836 */ /* 0x000fd80000000000 */
[----:B-1----:R-:W-:Y:S05]  /*14b90*/  @P0 BRA `(.L_x_1000) ;  /* 0xfffffff000480947 */ /* 0x002fea000383ffff */
[----:B------:R-:W-:Y:S05]  /*14ba0*/  BRA `(.L_x_1001) ;  /* 0x0000000000047947 */ /* 0x000fea0003800000 */
.L_x_981:
[----:B------:R-:W-:-:S07]  /*14bb0*/  IMAD.MOV.U32 R17, RZ, RZ, RZ ;  /* 0x000000ffff117224 */ /* 0x000fce00078e00ff */
.L_x_1001:
[----:B-1----:R-:W2:Y:S02]  /*14bc0*/  LDL R2, [R1+0x20] ;  /* 0x0000200001027983 */ /* 0x002ea40000100800 */
[----:B--2---:R-:W-:-:S04]  /*14bd0*/  LOP3.LUT R0, R2, 0x1, RZ, 0xfc, !PT ;  /* 0x0000000102007812 */ /* 0x004fc800078efcff */
[----:B------:R-:W-:-:S13]  /*14be0*/  ISETP.NE.AND P0, PT, R0, 0x3, PT ;  /* 0x000000030000780c */ /* 0x000fda0003f05270 */
[----:B------:R-:W-:Y:S05]  /*14bf0*/  @!P0 BRA `(.L_x_1002) ;  /* 0x0000000000048947 */ /* 0x000fea0003800000 */
[----:B------:R-:W-:Y:S01]  /*14c00*/  BPT.TRAP 0x1 ;  /* 0x000000040000795c */ /* 0x000fe20000300000 */
.L_x_1002:
[----:B------:R-:W-:Y:S01]  /*14c10*/  LOP3.LUT R3, R20, 0x1, RZ, 0x3c, !PT ;  /* 0x0000000114037812 */ /* 0x000fe200078e3cff */
[----:B------:R-:W-:Y:S01]  /*14c20*/  BSSY B0, `(.L_x_1003) ;  /* 0x0000007000007945 */ /* 0x000fe20003800000 */
[----:B------:R-:W-:Y:S02]  /*14c30*/  LEA R16, R17, UR38, 0x3 ;  /* 0x0000002611107c11 */ /* 0x000fe4000f8e18ff */
[----:B------:R-:W-:Y:S02]  /*14c40*/  SHF.L.U32 R3, R3, 0x1f, RZ ;  /* 0x0000001f03037819 */ /* 0x000fe400000006ff */
[----:B------:R-:W-:Y:S02]  /*14c50*/  LOP3.LUT R0, R2, 0x2, RZ, 0xfc, !PT ;  /* 0x0000000202007812 */ /* 0x000fe400078efcff */
[----:B------:R-:W1:Y:S02]  /*14c60*/  SYNCS.PHASECHK.TRANS64.TRYWAIT P0, [R16+URZ+0x22870], R3 ;  /* 0x02287003100075a7 */ /* 0x000e64000800017f */
[----:B------:R-:W-:Y:S01]  /*14c70*/  ISETP.NE.AND P1, PT, R0, 0x3, PT ;  /* 0x000000030000780c */ /* 0x000fe20003f25270 */
[----:B-1----:R-:W-:-:S12]  /*14c80*/  @!P0 BRA `(.L_x_1004) ;  /* 0x0000001400508947 */ /* 0x002fd80003800000 */
.L_x_1041:
[----:B------:R-:W-:Y:S05]  /*14c90*/  BSYNC B0 ;  /* 0x0000000000007941 */ /* 0x000fea0003800000 */
.L_x_1003:
[----:B------:R-:W-:Y:S05]  /*14ca0*/  @!P1 BRA `(.L_x_1005) ;  /* 0x0000000000049947 */ /* 0x000fea0003800000 */
[----:B------:R-:W-:Y:S01]  /*14cb0*/  BPT.TRAP 0x1 ;  /* 0x000000040000795c */ /* 0x000fe20000300000 */
.L_x_1005:
[----:B-1----:R-:W-:-:S04]  /*14cc0*/  SHF.L.U32 R3, R20, 0x1f, RZ ;  /* 0x0000001f14037819 */ /* 0x002fc800000006ff */
[----:B------:R-:W1:Y:S02]  /*14cd0*/  SYNCS.PHASECHK.TRANS64.TRYWAIT P0, [R16+URZ+0x22860], R3 ;  /* 0x02286003100075a7 */ /* 0x000e64000800017f */
[----:B-1----:R-:W-:Y:S05]  /*14ce0*/  @!P0 BRA `(.L_x_1006) ;  /* 0x00000014004c8947 */ /* 0x002fea0003800000 */
.L_x_1042:
[----:B------:R-:W2:Y:S04]  /*14cf0*/  LDL.LU R0, [R1+0x18] ;  /* 0x0000180001007983 */ /* 0x000ea80000300800 */
[----:B------:R-:W3:Y:S04]  /*14d00*/  LDL.LU R8, [R1+0x1c] ;  /* 0x00001c0001087983 */ /* 0x000ee80000300800 */
[----:B------:R-:W4:Y:S01]  /*14d10*/  LDL.LU R18, [R1+0xc] ;  /* 0x00000c0001127983 */ /* 0x000f220000300800 */
[----:B------:R-:W-:Y:S01]  /*14d20*/  IMAD.SHL.U32 R2, R17, 0x4000, RZ ;  /* 0x0000400011027824 */ /* 0x000fe200078e00ff */
[----:B------:R-:W-:Y:S05]  /*14d30*/  WARPSYNC.ALL ;  /* 0x0000000000007948 */ /* 0x000fea0003800000 */
[----:B0-----:R-:W5:Y:S01]  /*14d40*/  LDL.LU R19, [R1+0x8] ;  /* 0x0000080001137983 */ /* 0x001f620000300800 */
[----:B--2---:R-:W-:-:S02]  /*14d50*/  LOP3.LUT R0, R2, R0, RZ, 0xfc, !PT ;  /* 0x0000000002007212 */ /* 0x004fc400078efcff */
[----:B---3--:R-:W-:-:S03]  /*14d60*/  IADD3 R2, R2, UR38, R8 ;  /* 0x0000002602027c10 */ /* 0x008fc6000fffe008 */
[----:B------:R-:W0:Y:S01]  /*14d70*/  LDSM.16.MT88.4 R4, [R0+UR38+0x8400] ;  /* 0x008400260004783b */ /* 0x000e220008004200 */
[----:B-1----:R-:W-:-:S04]  /*14d80*/  VIADD R3, R0, UR38 ;  /* 0x0000002600037c36 */ /* 0x002fc80008000000 */
[----:B----4-:R-:W-:Y:S01]  /*14d90*/  IMAD.IADD R3, R18, 0x1, R3 ;  /* 0x0000000112037824 */ /* 0x010fe200078e0203 */
        /* <DEDUP_REMOVED lines=11> */
[----:B------:R-:W0:Y:S01]  /*14e50*/  LDSM.16.MT88.4 R4, [R0+UR38+0x9400] ;  /* 0x009400260004783b */ /* 0x000e220008004200 */
[----:B------:R-:W-:Y:S02]  /*14e60*/  IADD3 R18, R18, 0x400, R2 ;  /* 0x0000040012127810 */ /* 0x000fe40007ffe002 */
[C-C-:B0-----:R-:W-:Y:S02]  /*14e70*/  PRMT R12, R4.reuse, 0x6420, R5.reuse ;  /* 0x00006420040c7816 */ /* 0x141fe40000000005 */
[----:B------:R-:W-:Y:S02]  /*14e80*/  PRMT R13, R4, 0x7531, R5 ;  /* 0x00007531040d7816 */ /* 0x000fe40000000005 */
[----:B------:R-:W-:-:S02]  /*14e90*/  PRMT R14, R6, 0x6420, R7 ;  /* 0x00006420060e7816 */ /* 0x000fc40000000007 */
[----:B------:R-:W-:Y:S02]  /*14ea0*/  PRMT R15, R6, 0x7531, R7 ;  /* 0x00007531060f7816 */ /* 0x000fe40000000007 */
[----:B------:R-:W0:Y:S01]  /*14eb0*/  LDSM.16.MT88.4 R4, [R3+0x9400] ;  /* 0x009400000304783b */ /* 0x000e220000004200 */
[----:B-----5:R-:W-:-:S05]  /*14ec0*/  IADD3 R2, R19, 0x400, R2 ;  /* 0x0000040013027810 */ /* 0x020fca0007ffe002 */
[----:B------:R-:W-:Y:S01]  /*14ed0*/  STSM.16.M88.4 [R2], R12 ;  /* 0x0000000c02007844 */ /* 0x000fe20000000200 */
[C-C-:B0-----:R-:W-:Y:S02]  /*14ee0*/  PRMT R8, R4.reuse, 0x6420, R5.reuse ;  /* 0x0000642004087816 */ /* 0x141fe40000000005 */
        /* <DEDUP_REMOVED lines=10> */
[----:B------:R-:W-:Y:S01]  /*14f90*/  STSM.16.M88.4 [R18], R12 ;  /* 0x0000000c12007844 */ /* 0x000fe20000000200 */
[C-C-:B0-----:R-:W-:Y:S02]  /*14fa0*/  PRMT R8, R4.reuse, 0x6420, R5.reuse ;  /* 0x0000642004087816 */ /* 0x141fe40000000005 */
[----:B------:R-:W-:Y:S02]  /*14fb0*/  PRMT R9, R4, 0x7531, R5 ;  /* 0x0000753104097816 */ /* 0x000fe40000000005 */
[----:B------:R-:W-:-:S02]  /*14fc0*/  PRMT R10, R6, 0x6420, R7 ;  /* 0x00006420060a7816 */ /* 0x000fc40000000007 */
[----:B------:R-:W-:-:S05]  /*14fd0*/  PRMT R11, R6, 0x7531, R7 ;  /* 0x00007531060b7816 */ /* 0x000fca0000000007 */
[----:B------:R0:W-:Y:S04]  /*14fe0*/  STSM.16.M88.4 [R18+0x2000], R8 ;  /* 0x0020000812007844 */ /* 0x0001e80000000200 */
[----:B------:R-:W1:Y:S04]  /*14ff0*/  LDSM.16.MT88.4 R8, [R0+UR38+0xb400] ;  /* 0x00b400260008783b */ /* 0x000e680008004200 */
[----:B------:R-:W2:Y:S01]  /*15000*/  LDSM.16.MT88.4 R4, [R3+0xb400] ;  /* 0x00b400000304783b */ /* 0x000ea20000004200 */
[----:B0-----:R-:W-:Y:S01]  /*15010*/  IMAD.IADD R18, R19, 0x1, R18 ;  /* 0x0000000113127824 */ /* 0x001fe200078e0212 */
[----:B-1----:R-:W-:-:S02]  /*15020*/  PRMT R12, R8, 0x6420, R9 ;  /* 0x00006420080c7816 */ /* 0x002fc40000000009 */
[----:B------:R-:W-:Y:S02]  /*15030*/  PRMT R13, R8, 0x7531, R9 ;  /* 0x00007531080d7816 */ /* 0x000fe40000000009 */
[C-C-:B------:R-:W-:Y:S02]  /*15040*/  PRMT R14, R10.reuse, 0x6420, R11.reuse ;  /* 0x000064200a0e7816 */ /* 0x140fe4000000000b */
[----:B------:R-:W-:Y:S02]  /*15050*/  PRMT R15, R10, 0x7531, R11 ;  /* 0x000075310a0f7816 */ /* 0x000fe4000000000b */
[C-C-:B--2---:R-:W-:Y:S02]  /*15060*/  PRMT R8, R4.reuse, 0x6420, R5.reuse ;  /* 0x0000642004087816 */ /* 0x144fe40000000005 */
[----:B------:R-:W-:Y:S02]  /*15070*/  PRMT R9, R4, 0x7531, R5 ;  /* 0x0000753104097816 */ /* 0x000fe40000000005 */
[----:B------:R-:W-:-:S02]  /*15080*/  PRMT R10, R6, 0x6420, R7 ;  /* 0x00006420060a7816 */ /* 0x000fc40000000007 */
[----:B------:R-:W-:Y:S01]  /*15090*/  PRMT R11, R6, 0x7531, R7 ;  /* 0x00007531060b7816 */ /* 0x000fe20000000007 */
[----:B------:R0:W-:Y:S04]  /*150a0*/  STSM.16.M88.4 [R18], R12 ;  /* 0x0000000c12007844 */ /* 0x0001e80000000200 */
        /* <DEDUP_REMOVED lines=9> */
.L_x_1007:
        /* <DEDUP_REMOVED lines=14> */
.L_x_956:
[----:B------:R-:W0:Y:S01]  /*15220*/  S2R R4, SR_CgaCtaId ;  /* 0x0000000000047919 */ /* 0x000e220000008800 */
[----:B------:R-:W-:Y:S02]  /*15230*/  MOV R3, 0x400 ;  /* 0x0000040000037802 */ /* 0x000fe40000000f00 */
[----:B------:R-:W-:Y:S02]  /*15240*/  SHF.L.U32 R2, R2, 0x1f, RZ ;  /* 0x0000001f02027819 */ /* 0x000fe400000006ff */
[----:B0-----:R-:W-:-:S04]  /*15250*/  LEA R9, R4, R3, 0x18 ;  /* 0x0000000304097211 */ /* 0x001fc800078ec0ff */
[----:B------:R-:W0:Y:S02]  /*15260*/  SYNCS.PHASECHK.TRANS64.TRYWAIT P0, [R9+URZ+0x22820], R2 ;  /* 0x02282002090075a7 */ /* 0x000e24000800017f */
[----:B0-----:R-:W-:Y:S05]  /*15270*/  @!P0 BRA `(.L_x_1008) ;  /* 0x0000000c00fc8947 */ /* 0x001fea0003800000 */
.L_x_1043:
        /* <DEDUP_REMOVED lines=13> */
.L_x_1009:
        /* <DEDUP_REMOVED lines=12> */
.L_x_1044:
[----:B------:R-:W1:Y:S02]  /*15410*/  SYNCS.PHASECHK.TRANS64.TRYWAIT P1, [R7+URZ], R2 ;  /* 0x00000002070075a7 */ /* 0x000e64000802017f */
[----:B-1----:R-:W-:Y:S05]  /*15420*/  @!P1 BRA `(.L_x_1011) ;  /* 0x0000000c00b89947 */ /* 0x002fea0003800000 */
.L_x_1045:
[----:B------:R-:W-:Y:S05]  /*15430*/  @!P0 BRA `(.L_x_1012) ;  /* 0x0000000000048947 */ /* 0x000fea0003800000 */
[----:B------:R-:W-:Y:S01]  /*15440*/  BPT.TRAP 0x1 ;  /* 0x000000040000795c */ /* 0x000fe20000300000 */
.L_x_1012:
[----:B0-----:R-:W-:-:S04]  /*15450*/  IMAD R5, R0, 0x8, R9 ;  /* 0x0000000800057824 */ /* 0x001fc800078e0209 */
[----:B------:R-:W0:Y:S02]  /*15460*/  SYNCS.PHASECHK.TRANS64.TRYWAIT P1, [R5+URZ+0x22860], R4 ;  /* 0x02286004050075a7 */ /* 0x000e24000802017f */
[----:B0-----:R-:W-:Y:S05]  /*15470*/  @!P1 BRA `(.L_x_1013) ;  /* 0x0000000c00b89947 */ /* 0x001fea0003800000 */
.L_x_1046:
[----:B------:R-:W-:Y:S05]  /*15480*/  @!P0 BRA `(.L_x_1014) ;  /* 0x0000000000048947 */ /* 0x000fea0003800000 */
[----:B------:R-:W-:Y:S01]  /*15490*/  BPT.TRAP 0x1 ;  /* 0x000000040000795c */ /* 0x000fe20000300000 */
.L_x_1014:
[----:B------:R-:W-:-:S04]  /*154a0*/  IMAD R3, R3, 0x8, R9 ;  /* 0x0000000803037824 */ /* 0x000fc800078e0209 */
[----:B------:R-:W2:Y:S02]  /*154b0*/  SYNCS.PHASECHK.TRANS64.TRYWAIT P1, [R3+URZ+0x22860], R2 ;  /* 0x02286002030075a7 */ /* 0x000ea4000802017f */
[----:B--2---:R-:W-:Y:S05]  /*154c0*/  @!P1 BRA `(.L_x_1015) ;  /* 0x0000000c00b89947 */ /* 0x004fea0003800000 */
.L_x_1047:
[----:B------:R-:W-:Y:S05]  /*154d0*/  @!P0 BRA `(.L_x_1016) ;  /* 0x0000000000048947 */ /* 0x000fea0003800000 */
[----:B------:R-:W-:Y:S01]  /*154e0*/  BPT.TRAP 0x1 ;  /* 0x000000040000795c */ /* 0x000fe20000300000 */
.L_x_1016:
[----:B------:R-:W3:Y:S02]  /*154f0*/  SYNCS.PHASECHK.TRANS64.TRYWAIT P0, [R5+URZ+0x22880], R4 ;  /* 0x02288004050075a7 */ /* 0x000ee4000800017f */
[----:B---3--:R-:W-:Y:S05]  /*15500*/  @!P0 BRA `(.L_x_1017) ;  /* 0x0000000c00bc8947 */ /* 0x008fea0003800000 */
.L_x_1018:
[----:B----4-:R4:W0:Y:S02]  /*15510*/  SYNCS.PHASECHK.TRANS64.TRYWAIT P0, [R3+URZ+0x22880], R2 ;  /* 0x02288002030075a7 */ /* 0x010824000800017f */
[----:B0-----:R-:W-:Y:S05]  /*15520*/  @!P0 NANOSLEEP.SYNCS 0x989680 ;  /* 0x009896800000895d */ /* 0x001fea0003900000 */
[----:B------:R-:W0:Y:S02]  /*15530*/  @!P0 SYNCS.PHASECHK.TRANS64 P0, [R3+URZ+0x22880], R2 ;  /* 0x02288002030085a7 */ /* 0x000e24000800007f */
[----:B0-----:R-:W-:Y:S05]  /*15540*/  @!P0 BRA `(.L_x_1018) ;  /* 0xfffffffc00f08947 */ /* 0x001fea000383ffff */
.L_x_868:
[----:B------:R-:W-:Y:S05]  /*15550*/  BSYNC B6 ;  /* 0x0000000000067941 */ /* 0x000fea0003800000 */
.L_x_865:
[----:B------:R-:W-:Y:S05]  /*15560*/  EXIT ;  /* 0x000000000000794d */ /* 0x000fea0003800000 */
.L_x_878:
[----:B0-----:R-:W-:-:S04]  /*15570*/  IMAD.U32 R2, RZ, RZ, UR36 ;  /* 0x00000024ff027e24 */ /* 0x001fc8000f8e00ff */
[----:B------:R0:W1:Y:S03]  /*15580*/  SYNCS.PHASECHK.TRANS64.TRYWAIT P1, [R2+URZ+0x22800], R7 ;  /* 0x02280007020075a7 */ /* 0x000066000802017f */
[----:B-1----:R-:W-:Y:S05]  /*15590*/  @!P1 NANOSLEEP.SYNCS 0x989680 ;  /* 0x009896800000995d */ /* 0x002fea0003900000 */
[----:B------:R-:W1:Y:S02]  /*155a0*/  @!P1 SYNCS.PHASECHK.TRANS64 P1, [R2+URZ+0x22800], R7 ;  /* 0x02280007020095a7 */ /* 0x000e64000802007f */
[----:B-1----:R-:W-:Y:S05]  /*155b0*/  @!P1 BRA `(.L_x_878) ;  /* 0xfffffffc00ec9947 */ /* 0x002fea000383ffff */
[----:B------:R-:W-:Y:S05]  /*155c0*/  BRA `(.L_x_1019) ;  /* 0xfffffec000e07947 */ /* 0x000fea000383ffff */
.L_x_882:
[----:B0-----:R-:W-:-:S04]  /*155d0*/  IMAD.U32 R2, RZ, RZ, UR36 ;  /* 0x00000024ff027e24 */ /* 0x001fc8000f8e00ff */
[----:B------:R0:W2:Y:S03]  /*155e0*/  SYNCS.PHASECHK.TRANS64.TRYWAIT P2, [R2+URZ+0x22830], R7 ;  /* 0x02283007020075a7 */ /* 0x0000a6000804017f */
[----:B--2---:R-:W-:Y:S05]  /*155f0*/  @!P2 NANOSLEEP.SYNCS 0x989680 ;  /* 0x009896800000a95d */ /* 0x004fea0003900000 */
[----:B------:R-:W2:Y:S02]  /*15600*/  @!P2 SYNCS.PHASECHK.TRANS64 P2, [R2+URZ+0x22830], R7 ;  /* 0x022830070200a5a7 */ /* 0x000ea4000804007f */
[----:B--2---:R-:W-:Y:S05]  /*15610*/  @!P2 BRA `(.L_x_882) ;  /* 0xfffffffc00eca947 */ /* 0x004fea000383ffff */
[----:B------:R-:W-:Y:S05]  /*15620*/  BRA `(.L_x_881) ;  /* 0xfffffec000fc7947 */ /* 0x000fea000383ffff */
.L_x_898:
[----:B-1----:R-:W-:-:S04]  /*15630*/  IMAD.U32 R20, RZ, RZ, UR10 ;  /* 0x0000000aff147e24 */ /* 0x002fc8000f8e00ff */
[----:B------:R1:W2:Y:S03]  /*15640*/  SYNCS.PHASECHK.TRANS64.TRYWAIT P5, [R20+URZ+0x22830], R13 ;  /* 0x0228300d140075a7 */ /* 0x0002a600080a017f */
[----:B--2---:R-:W-:Y:S05]  /*15650*/  @!P5 NANOSLEEP.SYNCS 0x989680 ;  /* 0x009896800000d95d */ /* 0x004fea0003900000 */
[----:B------:R-:W2:Y:S02]  /*15660*/  @!P5 SYNCS.PHASECHK.TRANS64 P5, [R20+URZ+0x22830], R13 ;  /* 0x0228300d1400d5a7 */ /* 0x000ea400080a007f */
[----:B--2---:R-:W-:Y:S05]  /*15670*/  @!P5 BRA `(.L_x_898) ;  /* 0xfffffffc00ecd947 */ /* 0x004fea000383ffff */
[----:B------:R-:W-:Y:S05]  /*15680*/  BRA `(.L_x_895) ;  /* 0xffffff0000447947 */ /* 0x000fea000383ffff */
.L_x_902:
[----:B-1----:R-:W-:-:S04]  /*15690*/  IMAD.U32 R14, RZ, RZ, UR10 ;  /* 0x0000000aff0e7e24 */ /* 0x002fc8000f8e00ff */
[----:B------:R1:W2:Y:S03]  /*156a0*/  SYNCS.PHASECHK.TRANS64.TRYWAIT P4, [R14+URZ+0x22850], R13 ;  /* 0x0228500d0e0075a7 */ /* 0x0002a6000808017f */
[----:B--2---:R-:W-:Y:S05]  /*156b0*/  @!P4 NANOSLEEP.SYNCS 0x989680 ;  /* 0x009896800000c95d */ /* 0x004fea0003900000 */
[----:B------:R-:W2:Y:S02]  /*156c0*/  @!P4 SYNCS.PHASECHK.TRANS64 P4, [R14+URZ+0x22850], R13 ;  /* 0x0228500d0e00c5a7 */ /* 0x000ea4000808007f */
[----:B--2---:R-:W-:Y:S05]  /*156d0*/  @!P4 BRA `(.L_x_902) ;  /* 0xfffffffc00ecc947 */ /* 0x004fea000383ffff */
[----:B------:R-:W-:Y:S05]  /*156e0*/  BRA `(.L_x_899) ;  /* 0xffffff0000e07947 */ /* 0x000fea000383ffff */
.L_x_920:
[----:B-1----:R-:W-:-:S04]  /*156f0*/  IMAD.U32 R11, RZ, RZ, UR5 ;  /* 0x00000005ff0b7e24 */ /* 0x002fc8000f8e00ff */
[----:B------:R1:W2:Y:S03]  /*15700*/  SYNCS.PHASECHK.TRANS64.TRYWAIT P3, [R11+URZ+0x22830], R10 ;  /* 0x0228300a0b0075a7 */ /* 0x0002a6000806017f */
[----:B--2---:R-:W-:Y:S05]  /*15710*/  @!P3 NANOSLEEP.SYNCS 0x989680 ;  /* 0x009896800000b95d */ /* 0x004fea0003900000 */
[----:B------:R-:W2:Y:S02]  /*15720*/  @!P3 SYNCS.PHASECHK.TRANS64 P3, [R11+URZ+0x22830], R10 ;  /* 0x0228300a0b00b5a7 */ /* 0x000ea4000806007f */
[----:B--2---:R-:W-:Y:S05]  /*15730*/  @!P3 BRA `(.L_x_920) ;  /* 0xfffffffc00ecb947 */ /* 0x004fea000383ffff */
[----:B------:R-:W-:Y:S05]  /*15740*/  BRA `(.L_x_917) ;  /* 0xffffff38005c7947 */ /* 0x000fea000383ffff */
.L_x_924:
[----:B-1----:R-:W-:-:S04]  /*15750*/  IMAD.U32 R11, RZ, RZ, UR10 ;  /* 0x0000000aff0b7e24 */ /* 0x002fc8000f8e00ff */
[----:B------:R1:W2:Y:S03]  /*15760*/  SYNCS.PHASECHK.TRANS64.TRYWAIT P2, [R11+URZ+0x22850], R10 ;  /* 0x0228500a0b0075a7 */ /* 0x0002a6000804017f */
[----:B--2---:R-:W-:Y:S05]  /*15770*/  @!P2 NANOSLEEP.SYNCS 0x989680 ;  /* 0x009896800000a95d */ /* 0x004fea0003900000 */
[----:B------:R-:W2:Y:S02]  /*15780*/  @!P2 SYNCS.PHASECHK.TRANS64 P2, [R11+URZ+0x22850], R10 ;  /* 0x0228500a0b00a5a7 */ /* 0x000ea4000804007f */
[----:B--2---:R-:W-:Y:S05]  /*15790*/  @!P2 BRA `(.L_x_924) ;  /* 0xfffffffc00eca947 */ /* 0x004fea000383ffff */
[----:B------:R-:W-:Y:S05]  /*157a0*/  BRA `(.L_x_921) ;  /* 0xffffff3c00047947 */ /* 0x000fea000383ffff */
.L_x_931:
[----:B-1----:R-:W-:-:S04]  /*157b0*/  IMAD.U32 R11, RZ, RZ, UR10 ;  /* 0x0000000aff0b7e24 */ /* 0x002fc8000f8e00ff */
[----:B------:R1:W2:Y:S03]  /*157c0*/  SYNCS.PHASECHK.TRANS64.TRYWAIT P3, [R11+URZ+0x22830], R10 ;  /* 0x0228300a0b0075a7 */ /* 0x0002a6000806017f */
[----:B--2---:R-:W-:Y:S05]  /*157d0*/  @!P3 NANOSLEEP.SYNCS 0x989680 ;  /* 0x009896800000b95d */ /* 0x004fea0003900000 */
[----:B------:R-:W2:Y:S02]  /*157e0*/  @!P3 SYNCS.PHASECHK.TRANS64 P3, [R11+URZ+0x22830], R10 ;  /* 0x0228300a0b00b5a7 */ /* 0x000ea4000806007f */
[----:B--2---:R-:W-:Y:S05]  /*157f0*/  @!P3 BRA `(.L_x_931) ;  /* 0xfffffffc00ecb947 */ /* 0x004fea000383ffff */
[----:B------:R-:W-:Y:S05]  /*15800*/  BRA `(.L_x_928) ;  /* 0xffffff5c00dc7947 */ /* 0x000fea000383ffff */
.L_x_935:
[----:B-1----:R-:W-:-:S04]  /*15810*/  IMAD.U32 R11, RZ, RZ, UR10 ;  /* 0x0000000aff0b7e24 */ /* 0x002fc8000f8e00ff */
[----:B------:R1:W2:Y:S03]  /*15820*/  SYNCS.PHASECHK.TRANS64.TRYWAIT P2, [R11+URZ+0x22850], R10 ;  /* 0x0228500a0b0075a7 */ /* 0x0002a6000804017f */
[----:B--2---:R-:W-:Y:S05]  /*15830*/  @!P2 NANOSLEEP.SYNCS 0x989680 ;  /* 0x009896800000a95d */ /* 0x004fea0003900000 */
[----:B------:R-:W2:Y:S02]  /*15840*/  @!P2 SYNCS.PHASECHK.TRANS64 P2, [R11+URZ+0x22850], R10 ;  /* 0x0228500a0b00a5a7 */ /* 0x000ea4000804007f */
[----:B--2---:R-:W-:Y:S05]  /*15850*/  @!P2 BRA `(.L_x_935) ;  /* 0xfffffffc00eca947 */ /* 0x004fea000383ffff */
[----:B------:R-:W-:Y:S05]  /*15860*/  BRA `(.L_x_932) ;  /* 0xffffff6000747947 */ /* 0x000fea000383ffff */
.L_x_949:
[----:B-1----:R-:W-:-:S04]  /*15870*/  IMAD.U32 R3, RZ, RZ, UR5 ;  /* 0x00000005ff037e24 */ /* 0x002fc8000f8e00ff */
[----:B------:R1:W2:Y:S03]  /*15880*/  SYNCS.PHASECHK.TRANS64.TRYWAIT P1, [R3+URZ+0x22850], R2 ;  /* 0x02285002030075a7 */ /* 0x0002a6000802017f */
[----:B--2---:R-:W-:Y:S05]  /*15890*/  @!P1 NANOSLEEP.SYNCS 0x989680 ;  /* 0x009896800000995d */ /* 0x004fea0003900000 */
[----:B------:R-:W2:Y:S02]  /*158a0*/  @!P1 SYNCS.PHASECHK.TRANS64 P1, [R3+URZ+0x22850], R2 ;  /* 0x02285002030095a7 */ /* 0x000ea4000802007f */
[----:B--2---:R-:W-:Y:S05]  /*158b0*/  @!P1 BRA `(.L_x_949) ;  /* 0xfffffffc00ec9947 */ /* 0x004fea000383ffff */
[----:B------:R-:W-:Y:S05]  /*158c0*/  BRA `(.L_x_948) ;  /* 0xffffff9400207947 */ /* 0x000fea000383ffff */
.L_x_968:
[----:B------:R-:W-:Y:S02]  /*158d0*/  IMAD.MOV.U32 R13, RZ, RZ, R6 ;  /* 0x000000ffff0d7224 */ /* 0x000fe400078e0006 */
[----:B------:R-:W-:Y:S02]  /*158e0*/  IMAD.MOV.U32 R12, RZ, RZ, RZ ;  /* 0x000000ffff0c7224 */ /* 0x000fe400078e00ff */
[----:B------:R-:W-:Y:S02]  /*158f0*/  IMAD.MOV.U32 R11, RZ, RZ, 0x1f ;  /* 0x0000001fff0b7424 */ /* 0x000fe400078e00ff */
[----:B------:R-:W-:-:S07]  /*15900*/  IMAD.MOV.U32 R15, RZ, RZ, -0x1 ;  /* 0xffffffffff0f7424 */ /* 0x000fce00078e00ff */
[----:B0-----:R-:W-:Y:S05]  /*15910*/  WARPSYNC.COLLECTIVE R15, `(.L_x_1020) ;  /* 0x000000000f087348 */ /* 0x001fea0003c00000 */
[----:B------:R1:W2:Y:S02]  /*15920*/  SHFL.IDX P6, R14, R13, R12, R11 ;  /* 0x0000000c0d0e7389 */ /* 0x0002a400000c000b */
[----:B012---:R-:W-:Y:S01]  /*15930*/  ENDCOLLECTIVE ;  /* 0x000000000000791b */ /* 0x007fe20003800000 */
.L_x_1020:
[----:B------:R-:W-:Y:S05]  /*15940*/  BRA `(.L_x_1021) ;  /* 0xffffffd000e07947 */ /* 0x000fea000383ffff */
.L_x_970:
[----:B------:R-:W-:Y:S01]  /*15950*/  BSSY B0, `(.L_x_1022) ;  /* 0x0000006000007945 */ /* 0x000fe20003800000 */
[----:B------:R-:W-:-:S07]  /*15960*/  IMAD.MOV.U32 R15, RZ, RZ, -0x1 ;  /* 0xffffffffff0f7424 */ /* 0x000fce00078e00ff */
[----:B-1----:R-:W-:Y:S05]  /*15970*/  WARPSYNC.COLLECTIVE R15, `(.L_x_1023) ;  /* 0x000000000f0c7348 */ /* 0x002fea0003c00000 */
[----:B------:R-:W-:Y:S02]  /*15980*/  ELECT P6, UR62, PT ;  /* 0x00000000003e782f */ /* 0x000fe400038c0000 */
[----:B------:R-:W-:Y:S01]  /*15990*/  MOV R14, UR62 ;  /* 0x0000003e000e7c02 */ /* 0x000fe20008000f00 */
[----:B-1----:R-:W-:Y:S10]  /*159a0*/  ENDCOLLECTIVE ;  /* 0x000000000000791b */ /* 0x002ff40003800000 */
.L_x_1023:
[----:B------:R-:W-:Y:S05]  /*159b0*/  BSYNC B0 ;  /* 0x0000000000007941 */ /* 0x000fea0003800000 */
.L_x_1022:
[----:B------:R-:W-:Y:S05]  /*159c0*/  BRA `(.L_x_1024) ;  /* 0xffffffd000ec7947 */ /* 0x000fea000383ffff */
.L_x_972:
[----:B0-----:R-:W-:-:S04]  /*159d0*/  IMAD.U32 R3, RZ, RZ, UR38 ;  /* 0x00000026ff037e24 */ /* 0x001fc8000f8e00ff */
[----:B------:R0:W2:Y:S03]  /*159e0*/  SYNCS.PHASECHK.TRANS64.TRYWAIT P0, [R3+URZ+0x22880], R2 ;  /* 0x02288002030075a7 */ /* 0x0000a6000800017f */
[----:B--2---:R-:W-:Y:S05]  /*159f0*/  @!P0 NANOSLEEP.SYNCS 0x989680 ;  /* 0x009896800000895d */ /* 0x004fea0003900000 */
[----:B------:R-:W2:Y:S02]  /*15a00*/  @!P0 SYNCS.PHASECHK.TRANS64 P0, [R3+URZ+0x22880], R2 ;  /* 0x02288002030085a7 */ /* 0x000ea4000800007f */
[----:B--2---:R-:W-:Y:S05]  /*15a10*/  @!P0 BRA `(.L_x_972) ;  /* 0xfffffffc00ec8947 */ /* 0x004fea000383ffff */
[----:B------:R-:W-:Y:S05]  /*15a20*/  BRA `(.L_x_1025) ;  /* 0xffffffd400387947 */ /* 0x000fea000383ffff */
.L_x_974:
[----:B0-----:R-:W-:-:S04]  /*15a30*/  IMAD.U32 R3, RZ, RZ, UR38 ;  /* 0x00000026ff037e24 */ /* 0x001fc8000f8e00ff */
[----:B------:R0:W2:Y:S03]  /*15a40*/  SYNCS.PHASECHK.TRANS64.TRYWAIT P0, [R3+URZ+0x22840], R2 ;  /* 0x02284002030075a7 */ /* 0x0000a6000800017f */
[----:B--2---:R-:W-:Y:S05]  /*15a50*/  @!P0 NANOSLEEP.SYNCS 0x989680 ;  /* 0x009896800000895d */ /* 0x004fea0003900000 */
[----:B------:R-:W2:Y:S02]  /*15a60*/  @!P0 SYNCS.PHASECHK.TRANS64 P0, [R3+URZ+0x22840], R2 ;  /* 0x02284002030085a7 */ /* 0x000ea4000800007f */
[----:B--2---:R-:W-:Y:S05]  /*15a70*/  @!P0 BRA `(.L_x_974) ;  /* 0xfffffffc00ec8947 */ /* 0x004fea000383ffff */
[----:B------:R-:W-:Y:S05]  /*15a80*/  BRA `(.L_x_1026) ;  /* 0xffffffd400747947 */ /* 0x000fea000383ffff */
.L_x_977:
[----:B------:R-:W-:Y:S02]  /*15a90*/  IMAD.MOV.U32 R13, RZ, RZ, R4 ;  /* 0x000000ffff0d7224 */ /* 0x000fe400078e0004 */
[----:B------:R-:W-:Y:S02]  /*15aa0*/  IMAD.MOV.U32 R12, RZ, RZ, RZ ;  /* 0x000000ffff0c7224 */ /* 0x000fe400078e00ff */
[----:B------:R-:W-:Y:S02]  /*15ab0*/  IMAD.MOV.U32 R11, RZ, RZ, 0x1c1f ;  /* 0x00001c1fff0b7424 */ /* 0x000fe400078e00ff */
[----:B------:R-:W-:Y:S02]  /*15ac0*/  IMAD.MOV.U32 R15, RZ, RZ, -0x1 ;  /* 0xffffffffff0f7424 */ /* 0x000fe400078e00ff */
[----:B------:R-:W-:-:S07]  /*15ad0*/  VIADD R2, R9, UR39 ;  /* 0x0000002709027c36 */ /* 0x000fce0008000000 */
[----:B------:R-:W-:Y:S05]  /*15ae0*/  WARPSYNC.COLLECTIVE R15, `(.L_x_1027) ;  /* 0x000000000f087348 */ /* 0x000fea0003c00000 */
[----:B------:R0:W1:Y:S02]  /*15af0*/  SHFL.IDX P6, R14, R13, R12, R11 ;  /* 0x0000000c0d0e7389 */ /* 0x00006400000c000b */
[----:B01----:R-:W-:Y:S01]  /*15b00*/  ENDCOLLECTIVE ;  /* 0x000000000000791b */ /* 0x003fe20003800000 */
.L_x_1027:
[----:B------:R-:W-:Y:S02]  /*15b10*/  IMAD.MOV.U32 R13, RZ, RZ, R5 ;  /* 0x000000ffff0d7224 */ /* 0x000fe400078e0005 */
[----:B------:R-:W-:-:S07]  /*15b20*/  IMAD.MOV.U32 R6, RZ, RZ, R14 ;  /* 0x000000ffff067224 */ /* 0x000fce00078e000e */
[----:B------:R-:W-:Y:S05]  /*15b30*/  WARPSYNC.COLLECTIVE R15, `(.L_x_1028) ;  /* 0x000000000f087348 */ /* 0x000fea0003c00000 */
[----:B------:R0:W1:Y:S02]  /*15b40*/  SHFL.IDX P6, R14, R13, R12, R11 ;  /* 0x0000000c0d0e7389 */ /* 0x00006400000c000b */
[----:B01----:R-:W-:Y:S01]  /*15b50*/  ENDCOLLECTIVE ;  /* 0x000000000000791b */ /* 0x003fe20003800000 */
.L_x_1028:
[----:B------:R-:W-:Y:S02]  /*15b60*/  ULDC UR4, c[0x0][0x288] ;  /* 0x0000a20000047ab9 */ /* 0x000fe40000000800 */
[----:B------:R-:W-:Y:S02]  /*15b70*/  IMAD R3, R10, UR4, RZ ;  /* 0x000000040a037c24 */ /* 0x000fe4000f8e02ff */
[----:B------:R-:W-:-:S03]  /*15b80*/  VIADD R10, R2, 0x20 ;  /* 0x00000020020a7836 */ /* 0x000fc60000000000 */
[----:B------:R-:W-:Y:S01]  /*15b90*/  ISETP.GE.AND P4, PT, R2, R3, PT ;  /* 0x000000030200720c */ /* 0x000fe20003f86270 */
[----:B------:R-:W-:Y:S02]  /*15ba0*/  IMAD.MOV.U32 R13, RZ, RZ, R4 ;  /* 0x000000ffff0d7224 */ /* 0x000fe400078e0004 */
[----:B------:R-:W-:-:S10]  /*15bb0*/  IMAD.MOV.U32 R12, RZ, RZ, 0x1 ;  /* 0x00000001ff0c7424 */ /* 0x000fd400078e00ff */
[----:B------:R-:W-:Y:S02]  /*15bc0*/  @!P4 VIADD R9, R0, UR38 ;  /* 0x000000260009cc36 */ /* 0x000fe40008000000 */
[----:B------:R-:W-:-:S07]  /*15bd0*/  IMAD.MOV.U32 R7, RZ, RZ, R14 ;  /* 0x000000ffff077224 */ /* 0x000fce00078e000e */
[----:B------:R-:W-:Y:S05]  /*15be0*/  WARPSYNC.COLLECTIVE R15, `(.L_x_1029) ;  /* 0x000000000f087348 */ /* 0x000fea0003c00000 */
[----:B------:R0:W1:Y:S02]  /*15bf0*/  SHFL.IDX P6, R14, R13, R12, R11 ;  /* 0x0000000c0d0e7389 */ /* 0x00006400000c000b */
[----:B01----:R-:W-:Y:S01]  /*15c00*/  ENDCOLLECTIVE ;  /* 0x000000000000791b */ /* 0x003fe20003800000 */
.L_x_1029:
[----:B------:R-:W-:-:S05]  /*15c10*/  @!P4 IADD3 R7, P3, R8, R7, RZ ;  /* 0x000000070807c210 */ /* 0x000fca0007f7e0ff */
[----:B------:R-:W-:Y:S01]  /*15c20*/  @!P4 IMAD.X R6, RZ, RZ, R6, P3 ;  /* 0x000000ffff06c224 */ /* 0x000fe200018e0606 */
[----:B------:R-:W-:Y:S01]  /*15c30*/  ISETP.GE.AND P3, PT, R10, R3, PT ;  /* 0x000000030a00720c */ /* 0x000fe20003f66270 */
[----:B------:R-:W-:-:S03]  /*15c40*/  VIADD R10, R2, 0x40 ;  /* 0x00000040020a7836 */ /* 0x000fc60000000000 */
        /* <DEDUP_REMOVED lines=14> */
.L_x_1030:
[----:B------:R-:W-:Y:S02]  /*15d30*/  @!P3 VIADD R9, R0, UR38 ;  /* 0x000000260009bc36 */ /* 0x000fe40008000000 */
[----:B------:R-:W-:Y:S02]  /*15d40*/  IMAD.MOV.U32 R13, RZ, RZ, R4 ;  /* 0x000000ffff0d7224 */ /* 0x000fe400078e0004 */
[----:B------:R-:W-:Y:S02]  /*15d50*/  IMAD.MOV.U32 R12, RZ, RZ, 0x2 ;  /* 0x00000002ff0c7424 */ /* 0x000fe400078e00ff */
[----:B------:R-:W-:-:S07]  /*15d60*/  IMAD.MOV.U32 R7, RZ, RZ, R14 ;  /* 0x000000ffff077224 */ /* 0x000fce00078e000e */
[----:B------:R-:W-:Y:S05]  /*15d70*/  WARPSYNC.COLLECTIVE R15, `(.L_x_1031) ;  /* 0x000000000f087348 */ /* 0x000fea0003c00000 */
[----:B------:R0:W1:Y:S02]  /*15d80*/  SHFL.IDX P6, R14, R13, R12, R11 ;  /* 0x0000000c0d0e7389 */ /* 0x00006400000c000b */
[----:B01----:R-:W-:Y:S01]  /*15d90*/  ENDCOLLECTIVE ;  /* 0x000000000000791b */ /* 0x003fe20003800000 */
.L_x_1031:
[----:B------:R-:W-:-:S05]  /*15da0*/  @!P3 IADD3 R7, P4, R8, R7, RZ ;  /* 0x000000070807b210 */ /* 0x000fca0007f9e0ff */
[----:B------:R-:W-:-:S05]  /*15db0*/  @!P3 IMAD.X R6, RZ, RZ, R6, P4 ;  /* 0x000000ffff06b224 */ /* 0x000fca00020e0606 */
        /* <DEDUP_REMOVED lines=15> */
.L_x_1032:
[----:B------:R-:W-:Y:S02]  /*15eb0*/  @!P3 VIADD R19, R0, UR38 ;  /* 0x000000260013bc36 */ /* 0x000fe40008000000 */
[----:B------:R-:W-:Y:S02]  /*15ec0*/  IMAD.MOV.U32 R13, RZ, RZ, R4 ;  /* 0x000000ffff0d7224 */ /* 0x000fe400078e0004 */
[----:B------:R-:W-:Y:S02]  /*15ed0*/  IMAD.MOV.U32 R12, RZ, RZ, 0x3 ;  /* 0x00000003ff0c7424 */ /* 0x000fe400078e00ff */
[----:B------:R-:W-:-:S07]  /*15ee0*/  IMAD.MOV.U32 R7, RZ, RZ, R14 ;  /* 0x000000ffff077224 */ /* 0x000fce00078e000e */
[----:B------:R-:W-:Y:S05]  /*15ef0*/  WARPSYNC.COLLECTIVE R15, `(.L_x_1033) ;  /* 0x000000000f087348 */ /* 0x000fea0003c00000 */
[----:B------:R0:W1:Y:S02]  /*15f00*/  SHFL.IDX P6, R14, R13, R12, R11 ;  /* 0x0000000c0d0e7389 */ /* 0x00006400000c000b */
[----:B01----:R-:W-:Y:S01]  /*15f10*/  ENDCOLLECTIVE ;  /* 0x000000000000791b */ /* 0x003fe20003800000 */
.L_x_1033:
[----:B------:R-:W-:-:S05]  /*15f20*/  @!P3 IADD3 R7, P4, R8, R7, RZ ;  /* 0x000000070807b210 */ /* 0x000fca0007f9e0ff */
[----:B------:R-:W-:-:S05]  /*15f30*/  @!P3 IMAD.X R6, RZ, RZ, R6, P4 ;  /* 0x000000ffff06b224 */ /* 0x000fca00020e0606 */
[----:B------:R-:W-:Y:S01]  /*15f40*/  @!P3 LOP3.LUT R7, R7, R6, RZ, 0x3c, !PT ;  /* 0x000000060707b212 */ /* 0x000fe200078e3cff */
[----:B------:R-:W-:-:S03]  /*15f50*/  IMAD.MOV.U32 R13, RZ, RZ, R5 ;  /* 0x000000ffff0d7224 */ /* 0x000fc600078e0005 */
[----:B------:R-:W-:-:S04]  /*15f60*/  @!P3 LOP3.LUT R6, R7, R6, RZ, 0x3c, !PT ;  /* 0x000000060706b212 */ /* 0x000fc800078e3cff */
[----:B------:R-:W-:Y:S01]  /*15f70*/  @!P3 LOP3.LUT R7, R7, R6, RZ, 0x3c, !PT ;  /* 0x000000060707b212 */ /* 0x000fe200078e3cff */
[----:B------:R-:W-:-:S04]  /*15f80*/  IMAD.MOV.U32 R4, RZ, RZ, R14 ;  /* 0x000000ffff047224 */ /* 0x000fc800078e000e */
[----:B------:R-:W-:Y:S01]  /*15f90*/  @!PT LDS RZ, [RZ] ;  /* 0x00000000fffff984 */ /* 0x000fe20000000800 */
[----:B------:R-:W-:Y:S01]  /*15fa0*/  @!PT LDS RZ, [RZ] ;  /* 0x00000000fffff984 */ /* 0x000fe20000000800 */
[----:B------:R-:W-:Y:S01]  /*15fb0*/  @!PT LDS RZ, [RZ] ;  /* 0x00000000fffff984 */ /* 0x000fe20000000800 */
[----:B------:R0:W-:Y:S04]  /*15fc0*/  @!P3 LDGSTS.E.BYPASS.LTC128B.128 [R19+0x11400], desc[UR40][R6.64], !P2 ;  /* 0x114000000613bfae */ /* 0x0001e8000d101d68 */
[----:B------:R0:W-:Y:S04]  /*15fd0*/  @!P3 LDGSTS.E.BYPASS.LTC128B.128 [R19+0x13400], desc[UR40][R6.64+0x40], !P0 ;  /* 0x134000400613bfae */ /* 0x0001e8000c101d68 */
[----:B------:R0:W-:Y:S02]  /*15fe0*/  @!P3 LDGSTS.E.BYPASS.LTC128B.128 [R19+0x15400], desc[UR40][R6.64+0x80], !P1 ;  /* 0x154000800613bfae */ /* 0x0001e4000c901d68 */
[----:B0-----:R-:W-:Y:S05]  /*15ff0*/  WARPSYNC.COLLECTIVE R15, `(.L_x_1034) ;  /* 0x000000000f087348 */ /* 0x001fea0003c00000 */
[----:B------:R1:W2:Y:S02]  /*16000*/  SHFL.IDX P6, R14, R13, R12, R11 ;  /* 0x0000000c0d0e7389 */ /* 0x0002a400000c000b */
[----:B012---:R-:W-:Y:S01]  /*16010*/  ENDCOLLECTIVE ;  /* 0x000000000000791b */ /* 0x007fe20003800000 */
.L_x_1034:
[----:B------:R-:W-:Y:S05]  /*16020*/  BRA `(.L_x_1035) ;  /* 0xffffffd800987947 */ /* 0x000fea000383ffff */
.L_x_980:
[----:B-1----:R-:W-:-:S04]  /*16030*/  IMAD.U32 R3, RZ, RZ, UR38 ;  /* 0x00000026ff037e24 */ /* 0x002fc8000f8e00ff */
[----:B------:R1:W2:Y:S03]  /*16040*/  SYNCS.PHASECHK.TRANS64.TRYWAIT P0, [R3+URZ+0x22820], R2 ;  /* 0x02282002030075a7 */ /* 0x0002a6000800017f */
[----:B--2---:R-:W-:Y:S05]  /*16050*/  @!P0 NANOSLEEP.SYNCS 0x989680 ;  /* 0x009896800000895d */ /* 0x004fea0003900000 */
[----:B------:R-:W2:Y:S02]  /*16060*/  @!P0 SYNCS.PHASECHK.TRANS64 P0, [R3+URZ+0x22820], R2 ;  /* 0x02282002030085a7 */ /* 0x000ea4000800007f */
[----:B--2---:R-:W-:Y:S05]  /*16070*/  @!P0 BRA `(.L_x_980) ;  /* 0xfffffffc00ec8947 */ /* 0x004fea000383ffff */
[----:B------:R-:W-:Y:S05]  /*16080*/  BRA `(.L_x_1036) ;  /* 0xffffffd800e87947 */ /* 0x000fea000383ffff */
.L_x_985:
[----:B0-----:R0:W1:Y:S02]  /*16090*/  SYNCS.PHASECHK.TRANS64.TRYWAIT P0, [R4+URZ+0x22880], R2 ;  /* 0x02288002040075a7 */ /* 0x001064000800017f */
[----:B-1----:R-:W-:Y:S05]  /*160a0*/  @!P0 NANOSLEEP.SYNCS 0x989680 ;  /* 0x009896800000895d */ /* 0x002fea0003900000 */
[----:B------:R-:W1:Y:S02]  /*160b0*/  @!P0 SYNCS.PHASECHK.TRANS64 P0, [R4+URZ+0x22880], R2 ;  /* 0x02288002040085a7 */ /* 0x000e64000800007f */
[----:B-1----:R-:W-:Y:S05]  /*160c0*/  @!P0 BRA `(.L_x_985) ;  /* 0xfffffffc00f08947 */ /* 0x002fea000383ffff */
[----:B------:R-:W-:Y:S05]  /*160d0*/  BRA `(.L_x_1037) ;  /* 0xffffffdc00947947 */ /* 0x000fea000383ffff */
.L_x_989:
[----:B-1----:R1:W2:Y:S02]  /*160e0*/  SYNCS.PHASECHK.TRANS64.TRYWAIT P0, [R4+URZ+0x22840], R2 ;  /* 0x02284002040075a7 */ /* 0x0022a4000800017f */
[----:B--2---:R-:W-:Y:S05]  /*160f0*/  @!P0 NANOSLEEP.SYNCS 0x989680 ;  /* 0x009896800000895d */ /* 0x004fea0003900000 */
[----:B------:R-:W2:Y:S02]  /*16100*/  @!P0 SYNCS.PHASECHK.TRANS64 P0, [R4+URZ+0x22840], R2 ;  /* 0x02284002040085a7 */ /* 0x000ea4000800007f */
[----:B--2---:R-:W-:Y:S05]  /*16110*/  @!P0 BRA `(.L_x_989) ;  /* 0xfffffffc00f08947 */ /* 0x004fea000383ffff */
[----:B------:R-:W-:Y:S05]  /*16120*/  BRA `(.L_x_1038) ;  /* 0xffffffe000047947 */ /* 0x000fea000383ffff */
.L_x_996:
[----:B0-----:R0:W1:Y:S02]  /*16130*/  SYNCS.PHASECHK.TRANS64.TRYWAIT P0, [R19+URZ+0x22870], R2 ;  /* 0x02287002130075a7 */ /* 0x001064000800017f */
[----:B-1----:R-:W-:Y:S05]  /*16140*/  @!P0 NANOSLEEP.SYNCS 0x989680 ;  /* 0x009896800000895d */ /* 0x002fea0003900000 */
[----:B------:R-:W1:Y:S02]  /*16150*/  @!P0 SYNCS.PHASECHK.TRANS64 P0, [R19+URZ+0x22870], R2 ;  /* 0x02287002130085a7 */ /* 0x000e64000800007f */
[----:B-1----:R-:W-:Y:S05]  /*16160*/  @!P0 BRA `(.L_x_996) ;  /* 0xfffffffc00f08947 */ /* 0x002fea000383ffff */
[----:B------:R-:W-:Y:S05]  /*16170*/  BRA `(.L_x_1039) ;  /* 0xffffffe400087947 */ /* 0x000fea000383ffff */
.L_x_998:
[----:B0-----:R0:W1:Y:S02]  /*16180*/  SYNCS.PHASECHK.TRANS64.TRYWAIT P0, [R19+URZ+0x22860], R2 ;  /* 0x02286002130075a7 */ /* 0x001064000800017f */
[----:B-1----:R-:W-:Y:S05]  /*16190*/  @!P0 NANOSLEEP.SYNCS 0x989680 ;  /* 0x009896800000895d */ /* 0x002fea0003900000 */
[----:B------:R-:W1:Y:S02]  /*161a0*/  @!P0 SYNCS.PHASECHK.TRANS64 P0, [R19+URZ+0x22860], R2 ;  /* 0x02286002130085a7 */ /* 0x000e64000800007f */
[----:B-1----:R-:W-:Y:S05]  /*161b0*/  @!P0 BRA `(.L_x_998) ;  /* 0xfffffffc00f08947 */ /* 0x002fea000383ffff */
[----:B------:R-:W-:Y:S05]  /*161c0*/  BRA `(.L_x_1040) ;  /* 0xffffffe4000c7947 */ /* 0x000fea000383ffff */
.L_x_1004:
[----:B-1----:R1:W2:Y:S02]  /*161d0*/  SYNCS.PHASECHK.TRANS64.TRYWAIT P0, [R16+URZ+0x22870], R3 ;  /* 0x02287003100075a7 */ /* 0x0022a4000800017f */
[----:B--2---:R-:W-:Y:S05]  /*161e0*/  @!P0 NANOSLEEP.SYNCS 0x989680 ;  /* 0x009896800000895d */ /* 0x004fea0003900000 */
[----:B------:R-:W2:Y:S02]  /*161f0*/  @!P0 SYNCS.PHASECHK.TRANS64 P0, [R16+URZ+0x22870], R3 ;  /* 0x02287003100085a7 */ /* 0x000ea4000800007f */
[----:B--2---:R-:W-:Y:S05]  /*16200*/  @!P0 BRA `(.L_x_1004) ;  /* 0xfffffffc00f08947 */ /* 0x004fea000383ffff */
[----:B------:R-:W-:Y:S05]  /*16210*/  BRA `(.L_x_1041) ;  /* 0xffffffe8009c7947 */ /* 0x000fea000383ffff */
.L_x_1006:
[----:B-1----:R1:W2:Y:S02]  /*16220*/  SYNCS.PHASECHK.TRANS64.TRYWAIT P0, [R16+URZ+0x22860], R3 ;  /* 0x02286003100075a7 */ /* 0x0022a4000800017f */
[----:B--2---:R-:W-:Y:S05]  /*16230*/  @!P0 NANOSLEEP.SYNCS 0x989680 ;  /* 0x009896800000895d */ /* 0x004fea0003900000 */
[----:B------:R-:W2:Y:S02]  /*16240*/  @!P0 SYNCS.PHASECHK.TRANS64 P0, [R16+URZ+0x22860], R3 ;  /* 0x02286003100085a7 */ /* 0x000ea4000800007f */
[----:B--2---:R-:W-:Y:S05]  /*16250*/  @!P0 BRA `(.L_x_1006) ;  /* 0xfffffffc00f08947 */ /* 0x004fea000383ffff */
[----:B------:R-:W-:Y:S05]  /*16260*/  BRA `(.L_x_1042) ;  /* 0xffffffe800a07947 */ /* 0x000fea000383ffff */
.L_x_1008:
[----:B0-----:R0:W1:Y:S02]  /*16270*/  SYNCS.PHASECHK.TRANS64.TRYWAIT P0, [R9+URZ+0x22820], R2 ;  /* 0x02282002090075a7 */ /* 0x001064000800017f */
[----:B-1----:R-:W-:Y:S05]  /*16280*/  @!P0 NANOSLEEP.SYNCS 0x989680 ;  /* 0x009896800000895d */ /* 0x002fea0003900000 */
[----:B------:R-:W1:Y:S02]  /*16290*/  @!P0 SYNCS.PHASECHK.TRANS64 P0, [R9+URZ+0x22820], R2 ;  /* 0x02282002090085a7 */ /* 0x000e64000800007f */
[----:B-1----:R-:W-:Y:S05]  /*162a0*/  @!P0 BRA `(.L_x_1008) ;  /* 0xfffffffc00f08947 */ /* 0x002fea000383ffff */
[----:B------:R-:W-:Y:S05]  /*162b0*/  BRA `(.L_x_1043) ;  /* 0xffffffec00f07947 */ /* 0x000fea000383ffff */
.L_x_1010:
[----:B0-----:R0:W1:Y:S02]  /*162c0*/  SYNCS.PHASECHK.TRANS64.TRYWAIT P1, [R5+URZ], R4 ;  /* 0x00000004050075a7 */ /* 0x001064000802017f */
[----:B-1----:R-:W-:Y:S05]  /*162d0*/  @!P1 NANOSLEEP.SYNCS 0x989680 ;  /* 0x009896800000995d */ /* 0x002fea0003900000 */
[----:B------:R-:W1:Y:S02]  /*162e0*/  @!P1 SYNCS.PHASECHK.TRANS64 P1, [R5+URZ], R4 ;  /* 0x00000004050095a7 */ /* 0x000e64000802007f */
[----:B-1----:R-:W-:Y:S05]  /*162f0*/  @!P1 BRA `(.L_x_1010) ;  /* 0xfffffffc00f09947 */ /* 0x002fea000383ffff */
[----:B------:R-:W-:Y:S05]  /*16300*/  BRA `(.L_x_1044) ;  /* 0xfffffff000407947 */ /* 0x000fea000383ffff */
.L_x_1011:
[----:B-1----:R1:W2:Y:S02]  /*16310*/  SYNCS.PHASECHK.TRANS64.TRYWAIT P1, [R7+URZ], R2 ;  /* 0x00000002070075a7 */ /* 0x0022a4000802017f */
[----:B--2---:R-:W-:Y:S05]  /*16320*/  @!P1 NANOSLEEP.SYNCS 0x989680 ;  /* 0x009896800000995d */ /* 0x004fea0003900000 */
[----:B------:R-:W2:Y:S02]  /*16330*/  @!P1 SYNCS.PHASECHK.TRANS64 P1, [R7+URZ], R2 ;  /* 0x00000002070095a7 */ /* 0x000ea4000802007f */
[----:B--2---:R-:W-:Y:S05]  /*16340*/  @!P1 BRA `(.L_x_1011) ;  /* 0xfffffffc00f09947 */ /* 0x004fea000383ffff */
[----:B------:R-:W-:Y:S05]  /*16350*/  BRA `(.L_x_1045) ;  /* 0xfffffff000347947 */ /* 0x000fea000383ffff */
.L_x_1013:
[----:B0-----:R0:W2:Y:S02]  /*16360*/  SYNCS.PHASECHK.TRANS64.TRYWAIT P1, [R5+URZ+0x22860], R4 ;  /* 0x02286004050075a7 */ /* 0x0010a4000802017f */
[----:B--2---:R-:W-:Y:S05]  /*16370*/  @!P1 NANOSLEEP.SYNCS 0x989680 ;  /* 0x009896800000995d */ /* 0x004fea0003900000 */
[----:B------:R-:W2:Y:S02]  /*16380*/  @!P1 SYNCS.PHASECHK.TRANS64 P1, [R5+URZ+0x22860], R4 ;  /* 0x02286004050095a7 */ /* 0x000ea4000802007f */
[----:B--2---:R-:W-:Y:S05]  /*16390*/  @!P1 BRA `(.L_x_1013) ;  /* 0xfffffffc00f09947 */ /* 0x004fea000383ffff */
[----:B------:R-:W-:Y:S05]  /*163a0*/  BRA `(.L_x_1046) ;  /* 0xfffffff000347947 */ /* 0x000fea000383ffff */
.L_x_1015:
[----:B--2---:R2:W3:Y:S02]  /*163b0*/  SYNCS.PHASECHK.TRANS64.TRYWAIT P1, [R3+URZ+0x22860], R2 ;  /* 0x02286002030075a7 */ /* 0x0044e4000802017f */
[----:B---3--:R-:W-:Y:S05]  /*163c0*/  @!P1 NANOSLEEP.SYNCS 0x989680 ;  /* 0x009896800000995d */ /* 0x008fea0003900000 */
[----:B------:R-:W3:Y:S02]  /*163d0*/  @!P1 SYNCS.PHASECHK.TRANS64 P1, [R3+URZ+0x22860], R2 ;  /* 0x02286002030095a7 */ /* 0x000ee4000802007f */
[----:B---3--:R-:W-:Y:S05]  /*163e0*/  @!P1 BRA `(.L_x_1015) ;  /* 0xfffffffc00f09947 */ /* 0x008fea000383ffff */
[----:B------:R-:W-:Y:S05]  /*163f0*/  BRA `(.L_x_1047) ;  /* 0xfffffff000347947 */ /* 0x000fea000383ffff */
.L_x_1017:
[----:B---3--:R3:W4:Y:S02]  /*16400*/  SYNCS.PHASECHK.TRANS64.TRYWAIT P0, [R5+URZ+0x22880], R4 ;  /* 0x02288004050075a7 */ /* 0x008724000800017f */
[----:B----4-:R-:W-:Y:S05]  /*16410*/  @!P0 NANOSLEEP.SYNCS 0x989680 ;  /* 0x009896800000895d */ /* 0x010fea0003900000 */
[----:B------:R-:W4:Y:S02]  /*16420*/  @!P0 SYNCS.PHASECHK.TRANS64 P0, [R5+URZ+0x22880], R4 ;  /* 0x02288004050085a7 */ /* 0x000f24000800007f */
[----:B----4-:R-:W-:Y:S05]  /*16430*/  @!P0 BRA `(.L_x_1017) ;  /* 0xfffffffc00f08947 */ /* 0x010fea000383ffff */
[----:B------:R-:W-:Y:S05]  /*16440*/  BRA `(.L_x_1018) ;  /* 0xfffffff000307947 */ /* 0x000fea000383ffff */
.L_x_1048:
        /* <DEDUP_REMOVED lines=11> */
.L_x_2803:


//--------------------- .text._ZN7cutlass13device_kernelIN5flash11enable_sm90INS1_16FlashAttnFwdSm90INS1_25CollectiveMainloopFwdSm90ILi2EN4cute5tupleIJNS5_1CILi1EEES8_S8_EEENS6_IJNS7_ILi128EEESA_NS7_ILi192EEEEEELi128ENS_12float_e4m3_tEfNS_4arch4Sm90ELb0ELb1ELb1ELb1ELb0ELb0ELb0ELb1ELb1ELb1ELb1ELb0EEENS1_21CollectiveEpilogueFwdINS6_IJSA_SA_SA_EEES9_NS_10bfloat16_tESF_Li256ELb1ELb1ELb1ELb1EEENS1_36VarlenDynamicPersistentTileSchedulerILi128ELi128ELi256ELi128ELb1ELb1ELb1ELb1ELb0ELb1EEEEEEEEEvNT_6ParamsE --------------------------
	.section	.text._ZN7cutlass13device_kernelIN5flash11enable_sm90INS1_16FlashAttnFwdSm90INS1_25CollectiveMainloopFwdSm90ILi2EN4cute5tupleIJNS5_1CILi1EEES8_S8_EEENS6_IJNS7_ILi128EEESA_NS7_ILi192EEEEEELi128ENS_12float_e4m3_tEfNS_4arch4Sm90ELb0ELb1ELb1ELb1ELb0ELb0ELb0ELb1ELb1ELb1ELb1ELb0EEENS1_21CollectiveEpilogueFwdINS6_IJSA_SA_SA_EEES9_NS_10bfloat16_tESF_Li256ELb1ELb1ELb1ELb1EEENS1_36VarlenDynamicPersistentTileSchedulerILi128ELi128ELi256ELi128ELb1ELb1ELb1ELb1ELb0ELb1EEEEEEEEEvNT_6ParamsE,"ax",@progbits
	.align	128
.text._ZN7cutlass13device_kernelIN5flash11enable_sm90INS1_16FlashAttnFwdSm90INS1_25CollectiveMainloopFwdSm90ILi2EN4cute5tupleIJNS5_1CILi1EEES8_S8_EEENS6_IJNS7_ILi128EEESA_NS7_ILi192EEEEEELi128ENS_12float_e4m3_tEfNS_4arch4Sm90ELb0ELb1ELb1ELb1ELb0ELb0ELb0ELb1ELb1ELb1ELb1ELb0EEENS1_21CollectiveEpilogueFwdINS6_IJSA_SA_SA_EEES9_NS_10bfloat16_tESF_Li256ELb1ELb1ELb1ELb1EEENS1_36VarlenDynamicPersistentTileSchedulerILi128ELi128ELi256ELi128ELb1ELb1ELb1ELb1ELb0ELb1EEEEEEEEEvNT_6ParamsE:
        .type           _ZN7cutlass13device_kernelIN5flash11enable_sm90INS1_16FlashAttnFwdSm90INS1_25CollectiveMainloopFwdSm90ILi2EN4cute5tupleIJNS5_1CILi1EEES8_S8_EEENS6_IJNS7_ILi128EEESA_NS7_ILi192EEEEEELi128ENS_12float_e4m3_tEfNS_4arch4Sm90ELb0ELb1ELb1ELb1ELb0ELb0ELb0ELb1ELb1ELb1ELb1ELb0EEENS1_21CollectiveEpilogueFwdINS6_IJSA_SA_SA_EEES9_NS_10bfloat16_tESF_Li256ELb1ELb1ELb1ELb1EEENS1_36VarlenDynamicPersistentTileSchedulerILi128ELi128ELi256ELi128ELb1ELb1ELb1ELb1ELb0ELb1EEEEEEEEEvNT_6ParamsE,@function
        .size           _ZN7cutlass13device_kernelIN5flash11enable_sm90INS1_16FlashAttnFwdSm90INS1_25CollectiveMainloopFwdSm90ILi2EN4cute5tupleIJNS5_1CILi1EEES8_S8_EEENS6_IJNS7_ILi128EEESA_NS7_ILi192EEEEEELi128ENS_12float_e4m3_tEfNS_4arch4Sm90ELb0ELb1ELb1ELb1ELb0ELb0ELb0ELb1ELb1ELb1ELb1ELb0EEENS1_21CollectiveEpilogueFwdINS6_IJSA_SA_SA_EEES9_NS_10bfloat16_tESF_Li256ELb1ELb1ELb1ELb1EEENS1_36VarlenDynamicPersistentTileSchedulerILi128ELi128ELi256ELi128ELb1ELb1ELb1ELb1ELb0ELb1EEEEEEEEEvNT_6ParamsE,(.L_x_2804 - _ZN7cutlass13device_kernelIN5flash11enable_sm90INS1_16FlashAttnFwdSm90INS1_25CollectiveMainloopFwdSm90ILi2EN4cute5tupleIJNS5_1CILi1EEES8_S8_EEENS6_IJNS7_ILi128EEESA_NS7_ILi192EEEEEELi128ENS_12float_e4m3_tEfNS_4arch4Sm90ELb0ELb1ELb1ELb1ELb0ELb0ELb0ELb1ELb1ELb1ELb1ELb0EEENS1_21CollectiveEpilogueFwdINS6_IJSA_SA_SA_EEES9_NS_10bfloat16_tESF_Li256ELb1ELb1ELb1ELb1EEENS1_36VarlenDynamicPersistentTileSchedulerILi128ELi128ELi256ELi128ELb1ELb1ELb1ELb1ELb0ELb1EEEEEEEEEvNT_6ParamsE)
        .other          _ZN7cutlass13device_kernelIN5flash11enable_sm90INS1_16FlashAttnFwdSm90INS1_25CollectiveMainloopFwdSm90ILi2EN4cute5tupleIJNS5_1CILi1EEES8_S8_EEENS6_IJNS7_ILi128EEESA_NS7_ILi192EEEEEELi128ENS_12float_e4m3_tEfNS_4arch4Sm90ELb0ELb1ELb1ELb1ELb0ELb0ELb0ELb1ELb1ELb1ELb1ELb0EEENS1_21CollectiveEpilogueFwdINS6_IJSA_SA_SA_EEES9_NS_10bfloat16_tESF_Li256ELb1ELb1ELb1ELb1EEENS1_36VarlenDynamicPersistentTileSchedulerILi128ELi128ELi256ELi128ELb1ELb1ELb1ELb1ELb0ELb1EEEEEEEEEvNT_6ParamsE,@"STO_CUDA_ENTRY STV_DEFAULT"
_ZN7cutlass13device_kernelIN5flash11enable_sm90INS1_16FlashAttnFwdSm90INS1_25CollectiveMainloopFwdSm90ILi2EN4cute5tupleIJNS5_1CILi1EEES8_S8_EEENS6_IJNS7_ILi128EEESA_NS7_ILi192EEEEEELi128ENS_12float_e4m3_tEfNS_4arch4Sm90ELb0ELb1ELb1ELb1ELb0ELb0ELb0ELb1ELb1ELb1ELb1ELb0EEENS1_21CollectiveEpilogueFwdINS6_IJSA_SA_SA_EEES9_NS_10bfloat16_tESF_Li256ELb1ELb1ELb1ELb1EEENS1_36VarlenDynamicPersistentTileSchedulerILi128ELi128ELi256ELi128ELb1ELb1ELb1ELb1ELb0ELb1EEEEEEEEEvNT_6ParamsE:
        /* <DEDUP_REMOVED lines=18> */
.L_x_1050:
[----:B------:R-:W-:Y:S05]  /*0120*/  BSYNC B0 ;  /* 0x0000000000007941 */ /* 0x000fea0003800000 */
.L_x_1049:
        /* <DEDUP_REMOVED lines=41> */
.L_x_1051:
        /* <DEDUP_REMOVED lines=22> */
.L_x_1052:
        /* <DEDUP_REMOVED lines=18> */
.L_x_1053:
        /* <DEDUP_REMOVED lines=22> */
.L_x_1054:
        /* <DEDUP_REMOVED lines=22> */
.L_x_1055:
[----:B------:R-:W-:Y:S01]  /*0900*/  PLOP3.LUT P0, PT, PT, PT, UP0, 0x80, 0x0 ;  /* 0x000000000000781c */ /* 0x000fe20003f0f008 */
[----:B------:R-:W-:Y:S01]  /*0910*/  UMOV UR38, 0x1 ;  /* 0x0000000100267882 */ /* 0x000fe20000000000 */
[----:B------:R-:W-:Y:S01]  /*0920*/  NOP ;  /* 0x0000000000007918 */ /* 0x000fe20000000000 */
[----:B------:R-:W-:Y:S01]  /*0930*/  USEL UR38, UR38, 0x2, !UP0 ;  /* 0x0000000226267887 */ /* 0x000fe2000c000000 */
[----:B------:R-:W-:Y:S01]  /*0940*/  ULDC.64 UR52, c[0x0][0x208] ;  /* 0x0000820000347ab9 */ /* 0x000fe20000000a00 */
[----:B012-4-:R-:W-:Y:S08]  /*0950*/  BAR.SYNC.DEFER_BLOCKING 0x0 ;  /* 0x0000000000007b1d */ /* 0x017ff00000010000 */
[----:B------:R-:W-:Y:S05]  /*0960*/  @!P0 BRA `(.L_x_1056) ;  /* 0x0000013000f48947 */ /* 0x000fea0003800000 */
.L_x_1057:
        /* <DEDUP_REMOVED lines=25> */
[----:B------:R-:W-:Y:S01]  /*0b00*/  R2UR UR50, R15 ;  /* 0x000000000f3272ca */ /* 0x000fe200000e0000 */
[----:B------:R-:W-:Y:S01]  /*0b10*/  UMOV UR54, URZ ;  /* 0x0000003f00367c82 */ /* 0x000fe20008000000 */
[CC--:B------:R-:W-:Y:S02]  /*0b20*/  LEA.HI R3, R0.reuse, R205.reuse, RZ, 0x7 ;  /* 0x000000cd00037211 */ /* 0x0c0fe400078f38ff */
[----:B------:R-:W-:-:S02]  /*0b30*/  LEA.HI R4, R0, R205, RZ, 0x5 ;  /* 0x000000cd00047211 */ /* 0x000fc400078f28ff */
[----:B------:R-:W-:Y:S02]  /*0b40*/  LOP3.LUT R2, R3, 0xffffff80, RZ, 0xc0, !PT ;  /* 0xffffff8003027812 */ /* 0x000fe400078ec0ff */
[----:B------:R-:W-:Y:S01]  /*0b50*/  SHF.R.S32.HI R200, RZ, 0x7, R3 ;  /* 0x00000007ffc87819 */ /* 0x000fe20000011403 */
[----:B------:R-:W-:Y:S02]  /*0b60*/  IMAD.SHL.U32 R6, R4, 0x20, RZ ;  /* 0x0000002004067824 */ /* 0x000fe400078e00ff */
[----:B------:R-:W-:Y:S01]  /*0b70*/  IMAD.IADD R183, R205, 0x1, -R2 ;  /* 0x00000001cdb77824 */ /* 0x000fe200078e0a02 */
[----:B------:R-:W-:Y:S02]  /*0b80*/  LEA.HI R2, R0, R205, RZ, 0x4 ;  /* 0x000000cd00027211 */ /* 0x000fe400078f20ff */
[----:B------:R-:W-:Y:S02]  /*0b90*/  LOP3.LUT R7, R6, 0xfffffc00, RZ, 0xc0, !PT ;  /* 0xfffffc0006077812 */ /* 0x000fe400078ec0ff */
[----:B------:R-:W-:-:S02]  /*0ba0*/  LOP3.LUT R4, R2, 0x3fffff0, RZ, 0xc0, !PT ;  /* 0x03fffff002047812 */ /* 0x000fc400078ec0ff */
[----:B------:R-:W-:Y:S02]  /*0bb0*/  SHF.R.S32.HI R5, RZ, 0x4, R2 ;  /* 0x00000004ff057819 */ /* 0x000fe40000011402 */
[----:B------:R-:W-:Y:S01]  /*0bc0*/  SHF.R.S32.HI R8, RZ, 0x1f, R183 ;  /* 0x0000001fff087819 */ /* 0x000fe200000114b7 */
[----:B------:R-:W-:Y:S01]  /*0bd0*/  IMAD.IADD R4, R205, 0x1, -R4 ;  /* 0x00000001cd047824 */ /* 0x000fe200078e0a04 */
[----:B------:R-:W-:Y:S02]  /*0be0*/  LEA.HI R2, R2, R5, RZ, 0x1 ;  /* 0x0000000502027211 */ /* 0x000fe400078f08ff */
[----:B------:R-:W-:Y:S01]  /*0bf0*/  LEA.HI R9, R8, R183, RZ, 0x2 ;  /* 0x000000b708097211 */ /* 0x000fe200078f10ff */
[----:B------:R-:W-:Y:S01]  /*0c00*/  IMAD R7, R4, 0x40, R7 ;  /* 0x0000004004077824 */ /* 0x000fe200078e0207 */
[----:B------:R-:W-:Y:S02]  /*0c10*/  LEA.HI R4, R0, R205, RZ, 0x2 ;  /* 0x000000cd00047211 */ /* 0x000fe400078f10ff */
[----:B------:R-:W-:-:S02]  /*0c20*/  LOP3.LUT R2, R2, 0x1ffffffe, RZ, 0xc0, !PT ;  /* 0x1ffffffe02027812 */ /* 0x000fc400078ec0ff */
[----:B------:R-:W-:Y:S02]  /*0c30*/  LOP3.LUT R4, R4, 0xfffffffc, RZ, 0xc0, !PT ;  /* 0xfffffffc04047812 */ /* 0x000fe400078ec0ff */
[--C-:B------:R-:W-:Y:S01]  /*0c40*/  SHF.R.S32.HI R6, RZ, 0x2, R9.reuse ;  /* 0x00000002ff067819 */ /* 0x100fe20000011409 */
[----:B------:R-:W-:Y:S01]  /*0c50*/  IMAD.IADD R2, R5, 0x1, -R2 ;  /* 0x0000000105027824 */ /* 0x000fe200078e0a02 */
[----:B------:R-:W-:Y:S01]  /*0c60*/  SHF.R.S32.HI R11, RZ, 0x1f, R9 ;  /* 0x0000001fff0b7819 */ /* 0x000fe20000011409 */
[----:B------:R-:W-:Y:S01]  /*0c70*/  IMAD.IADD R4, R205, 0x1, -R4 ;  /* 0x00000001cd047824 */ /* 0x000fe200078e0a04 */
[----:B------:R-:W-:Y:S01]  /*0c80*/  LEA.HI R0, R0, R205, RZ, 0x3 ;  /* 0x000000cd00007211 */ /* 0x000fe200078f18ff */
[----:B------:R-:W-:Y:S01]  /*0c90*/  IMAD R202, R2, 0x8, R7 ;  /* 0x0000000802ca7824 */ /* 0x000fe200078e0207 */
[----:B------:R-:W-:Y:S02]  /*0ca0*/  LEA.HI R11, R11, R6, RZ, 0x3 ;  /* 0x000000060b0b7211 */ /* 0x000fe400078f18ff */
[----:B------:R-:W-:-:S02]  /*0cb0*/  LEA.HI R2, R4, R4, RZ, 0x1 ;  /* 0x0000000404027211 */ /* 0x000fc400078f08ff */
[----:B------:R-:W-:Y:S02]  /*0cc0*/  LOP3.LUT R22, R0, 0xfffffff8, RZ, 0xc0, !PT ;  /* 0xfffffff800167812 */ /* 0x000fe400078ec0ff */
[----:B------:R-:W-:Y:S02]  /*0cd0*/  LOP3.LUT R5, R2, 0x1ffffffe, RZ, 0xc0, !PT ;  /* 0x1ffffffe02057812 */ /* 0x000fe400078ec0ff */
[----:B------:R-:W-:Y:S01]  /*0ce0*/  LOP3.LUT R2, R9, 0x7ffffffc, RZ, 0xc0, !PT ;  /* 0x7ffffffc09027812 */ /* 0x000fe200078ec0ff */
[----:B------:R-:W-:Y:S01]  /*0cf0*/  IMAD.IADD R22, R205, 0x1, -R22 ;  /* 0x00000001cd167824 */ /* 0x000fe200078e0a16 */
[----:B------:R-:W-:Y:S01]  /*0d00*/  LOP3.LUT R11, R11, 0xfffffff8, RZ, 0xc0, !PT ;  /* 0xfffffff80b0b7812 */ /* 0x000fe200078ec0ff */
[----:B------:R-:W-:Y:S01]  /*0d10*/  IMAD.IADD R4, R4, 0x1, -R5 ;  /* 0x0000000104047824 */ /* 0x000fe200078e0a05 */
[----:B------:R-:W-:Y:S01]  /*0d20*/  LEA.HI R8, R8, R183, RZ, 0x5 ;  /* 0x000000b708087211 */ /* 0x000fe200078f28ff */
[----:B------:R-:W-:Y:S01]  /*0d30*/  IMAD.IADD R2, R183, 0x1, -R2 ;  /* 0x00000001b7027824 */ /* 0x000fe200078e0a02 */
[----:B------:R-:W-:Y:S01]  /*0d40*/  LEA.HI R3, R3, R200, RZ, 0x1 ;  /* 0x000000c803037211 */ /* 0x000fe200078f08ff */
[----:B------:R-:W-:Y:S01]  /*0d50*/  IMAD.IADD R11, R6, 0x1, -R11 ;  /* 0x00000001060b7824 */ /* 0x000fe200078e0a0b */
[----:B------:R-:W-:Y:S01]  /*0d60*/  SHF.R.S32.HI R8, RZ, 0x5, R8 ;  /* 0x00000005ff087819 */ /* 0x000fe20000011408 */
[----:B------:R-:W-:Y:S01]  /*0d70*/  IMAD.SHL.U32 R18, R22, 0x8, RZ ;  /* 0x0000000816127824 */ /* 0x000fe200078e00ff */
[----:B------:R-:W-:Y:S01]  /*0d80*/  LOP3.LUT R3, R3, 0x3fffffe, RZ, 0xc0, !PT ;  /* 0x03fffffe03037812 */ /* 0x000fe200078ec0ff */
[----:B------:R-:W-:Y:S01]  /*0d90*/  IMAD.SHL.U32 R16, R2, 0x2, RZ ;  /* 0x0000000202107824 */ /* 0x000fe200078e00ff */
[----:B------:R-:W-:Y:S01]  /*0da0*/  SHF.R.S32.HI R182, RZ, 0x3, R0 ;  /* 0x00000003ffb67819 */ /* 0x000fe20000011400 */
[----:B------:R-:W-:Y:S01]  /*0db0*/  IMAD R8, R8, 0x10, R11 ;  /* 0x0000001008087824 */ /* 0x000fe200078e020b */
[----:B------:R-:W-:Y:S01]  /*0dc0*/  SHF.R.S32.HI R204, RZ, 0x1f, R18 ;  /* 0x0000001fffcc7819 */ /* 0x000fe20000011412 */
[----:B------:R-:W-:Y:S01]  /*0dd0*/  IMAD.IADD R3, R200, 0x1, -R3 ;  /* 0x00000001c8037824 */ /* 0x000fe200078e0a03 */
[----:B------:R-:W-:Y:S01]  /*0de0*/  SHF.R.S32.HI R199, RZ, 0x1f, R16 ;  /* 0x0000001fffc77819 */ /* 0x000fe20000011410 */
[----:B------:R-:W-:-:S02]  /*0df0*/  VIADD R19, R18, 0x40 ;  /* 0x0000004012137836 */ /* 0x000fc40000000000 */
        /* <DEDUP_REMOVED lines=33> */
.L_x_1165:
[----:B------:R-:W-:Y:S01]  /*1010*/  ULDC.64 UR8, c[0x0][0xa28] ;  /* 0x00028a0000087ab9 */ /* 0x000fe20000000a00 */
[----:B------:R-:W-:Y:S02]  /*1020*/  ULOP3.LUT UR4, UR6, 0xff000000, URZ, 0xc0, !UPT ;  /* 0xff00000006047892 */ /* 0x000fe4000f8ec03f */
[----:B------:R-:W-:Y:S01]  /*1030*/  UISETP.NE.U32.AND UP0, UPT, UR8, URZ, UPT ;  /* 0x0000003f0800728c */ /* 0x000fe2000bf05070 */
[----:B------:R-:W-:-:S03]  /*1040*/  ULDC UR7, c[0x0][0x424] ;  /* 0x0001090000077ab9 */ /* 0x000fc60000000800 */
[----:B------:R-:W-:-:S03]  /*1050*/  UISETP.NE.AND.EX UP0, UPT, UR9, URZ, UPT, UP0 ;  /* 0x0000003f0900728c */ /* 0x000fc6000bf05300 */
[----:B------:R-:W-:Y:S02]  /*1060*/  ULDC.64 UR8, c[0x0][0xa18] ;  /* 0x0002860000087ab9 */ /* 0x000fe40000000a00 */
[----:B------:R-:W-:Y:S01]  /*1070*/  UISETP.NE.U32.AND UP1, UPT, UR8, URZ, UPT ;  /* 0x0000003f0800728c */ /* 0x000fe2000bf25070 */
[----:B------:R-:W-:-:S03]  /*1080*/  PLOP3.LUT P0, PT, PT, PT, UP0, 0x80, 0x0 ;  /* 0x000000000000781c */ /* 0x000fc60003f0f008 */
[----:B------:R-:W-:-:S03]  /*1090*/  UISETP.NE.AND.EX UP1, UPT, UR9, URZ, UPT, UP1 ;  /* 0x0000003f0900728c */ /* 0x000fc6000bf25310 */
[----:B------:R-:W-:Y:S02]  /*10a0*/  @UP0 ULDC.64 UR8, c[0x0][0xa28] ;  /* 0x00028a0000080ab9 */ /* 0x000fe40000000a00 */
[----:B------:R-:W-:Y:S01]  /*10b0*/  @UP0 UIMAD.WIDE UR8, UR50, 0x4, UR8 ;  /* 0x00000004320808a5 */ /* 0x000fe2000f8e0208 */
[----:B------:R-:W-:-:S05]  /*10c0*/  PLOP3.LUT P2, PT, PT, PT, UP1, 0x80, 0x0 ;  /* 0x000000000000781c */ /* 0x000fca0003f4f018 */
[----:B------:R-:W-:Y:S01]  /*10d0*/  @UP1 ULDC.64 UR10, c[0x0][0xa18] ;  /* 0x00028600000a1ab9 */ /* 0x000fe20000000a00 */
[----:B0-23--:R-:W-:Y:S02]  /*10e0*/  IMAD.U32 R2, RZ, RZ, UR8 ;  /* 0x00000008ff027e24 */ /* 0x00dfe4000f8e00ff */
[----:B------:R-:W-:Y:S01]  /*10f0*/  IMAD.U32 R3, RZ, RZ, UR9 ;  /* 0x00000009ff037e24 */ /* 0x000fe2000f8e00ff */
[----:B------:R-:W-:Y:S02]  /*1100*/  @UP1 UIMAD.WIDE UR8, UR50, 0x4, UR10 ;  /* 0x00000004320818a5 */ /* 0x000fe4000f8e020a */
[----:B------:R-:W-:Y:S02]  /*1110*/  ULOP3.LUT UR46, UR6, 0xff0000, URZ, 0xc0, !UPT ;  /* 0x00ff0000062e7892 */ /* 0x000fe4000f8ec03f */
[----:B------:R-:W2:Y:S01]  /*1120*/  @P0 LDG.E R2, desc[UR52][R2.64] ;  /* 0x0000003402020981 */ /* 0x000ea2000c1e1900 */
[----:B------:R-:W-:Y:S01]  /*1130*/  ULDC.64 UR10, c[0x0][0xa20] ;  /* 0x00028800000a7ab9 */ /* 0x000fe20000000a00 */
[----:B------:R-:W-:-:S02]  /*1140*/  IMAD.U32 R4, RZ, RZ, UR8 ;  /* 0x00000008ff047e24 */ /* 0x000fc4000f8e00ff */
[----:B----4-:R-:W-:Y:S01]  /*1150*/  IMAD.U32 R5, RZ, RZ, UR9 ;  /* 0x00000009ff057e24 */ /* 0x010fe2000f8e00ff */
[----:B------:R-:W-:-:S04]  /*1160*/  ULDC.64 UR8, c[0x0][0x418] ;  /* 0x0001060000087ab9 */ /* 0x000fc80000000a00 */
[----:B------:R-:W3:Y:S01]  /*1170*/  @P2 LDG.E R4, desc[UR52][R4.64] ;  /* 0x0000003404042981 */ /* 0x000ee2000c1e1900 */
[----:B------:R-:W-:Y:S01]  /*1180*/  UISETP.NE.U32.AND UP0, UPT, UR8, URZ, UPT ;  /* 0x0000003f0800728c */ /* 0x000fe2000bf05070 */
[----:B------:R-:W-:Y:S01]  /*1190*/  ISETP.NE.U32.AND P1, PT, RZ, UR10, PT ;  /* 0x0000000aff007c0c */ /* 0x000fe2000bf25070 */
[----:B------:R-:W-:Y:S02]  /*11a0*/  USHF.R.U32.HI UR4, URZ, 0x8, UR4 ;  /* 0x000000083f047899 */ /* 0x000fe40008011604 */
[----:B------:R-:W-:Y:S01]  /*11b0*/  UISETP.NE.AND.EX UP0, UPT, UR9, URZ, UPT, UP0 ;  /* 0x0000003f0900728c */ /* 0x000fe2000bf05300 */
[----:B------:R-:W-:Y:S01]  /*11c0*/  ISETP.NE.AND.EX P1, PT, RZ, UR11, PT, P1 ;  /* 0x0000000bff007c0c */ /* 0x000fe2000bf25310 */
[----:B------:R-:W-:Y:S01]  /*11d0*/  ULDC UR8, c[0x0][0x2f0] ;  /* 0x0000bc0000087ab9 */ /* 0x000fe20000000800 */
[----:B------:R-:W-:Y:S01]  /*11e0*/  UMOV UR41, URZ ;  /* 0x0000003f00297c82 */ /* 0x000fe20008000000 */
[----:B------:R-:W-:Y:S02]  /*11f0*/  USEL UR7, UR7, 0x1, UP0 ;  /* 0x0000000107077887 */ /* 0x000fe40008000000 */
[----:B------:R-:W-:Y:S01]  /*1200*/  ULEA.HI UR46, UR46, UR4, URZ, 0x10 ;  /* 0x000000042e2e7291 */ /* 0x000fe2000f8f803f */
[----:B------:R-:W-:Y:S01]  /*1210*/  ULDC UR47, c[0x0][0x288] ;  /* 0x0000a200002f7ab9 */ /* 0x000fe20000000800 */
[----:B------:R-:W-:-:S02]  /*1220*/  UIMAD UR4, UR7, UR8, URZ ;  /* 0x00000008070472a4 */ /* 0x000fc4000f8e023f */
[----:B------:R-:W-:Y:S01]  /*1230*/  ULOP3.LUT UR43, UR6, 0xffff, URZ, 0xc0, !UPT ;  /* 0x0000ffff062b7892 */ /* 0x000fe2000f8ec03f */
[----:B--2---:R-:W-:Y:S02]  /*1240*/  @P0 R2UR UR41, R2 ;  /* 0x00000000022902ca */ /* 0x004fe400000e0000 */
[----:B---3--:R-:W-:Y:S01]  /*1250*/  @P2 R2UR UR47, R4 ;  /* 0x00000000042f22ca */ /* 0x008fe200000e0000 */
[----:B-1---5:R-:W-:-:S14]  /*1260*/  @P2 BRA `(.L_x_1058) ;  /* 0x0000000000342947 */ /* 0x022fdc0003800000 */
        /* <DEDUP_REMOVED lines=13> */
.L_x_1058:
[----:B------:R-:W-:Y:S01]  /*1340*/  UMOV UR44, UR50 ;  /* 0x00000032002c7c82 */ /* 0x000fe20008000000 */
[----:B------:R-:W-:Y:S05]  /*1350*/  @!P1 BRA `(.L_x_1059) ;  /* 0x00000000001c9947 */ /* 0x000fea0003800000 */
[----:B------:R-:W-:Y:S02]  /*1360*/  ULDC.64 UR6, c[0x0][0xa20] ;  /* 0x0002880000067ab9 */ /* 0x000fe40000000a00 */
[----:B------:R-:W-:-:S06]  /*1370*/  UIMAD.WIDE UR6, UR50, 0x4, UR6 ;  /* 0x00000004320678a5 */ /* 0x000fcc000f8e0206 */
[----:B------:R-:W-:Y:S02]  /*1380*/  IMAD.U32 R2, RZ, RZ, UR6 ;  /* 0x00000006ff027e24 */ /* 0x000fe4000f8e00ff */
[----:B------:R-:W-:-:S05]  /*1390*/  IMAD.U32 R3, RZ, RZ, UR7 ;  /* 0x00000007ff037e24 */ /* 0x000fca000f8e00ff */
[----:B------:R-:W2:Y:S02]  /*13a0*/  LDG.E R2, desc[UR52][R2.64] ;  /* 0x0000003402027981 */ /* 0x000ea4000c1e1900 */
[----:B--2---:R-:W-:Y:S01]  /*13b0*/  R2UR UR4, R2 ;  /* 0x00000000020472ca */ /* 0x004fe200000e0000 */
[----:B------:R-:W-:-:S14]  /*13c0*/  BRA `(.L_x_1060) ;  /* 0x0000000000347947 */ /* 0x000fdc0003800000 */
.L_x_1059:
        /* <DEDUP_REMOVED lines=13> */
.L_x_1060:
[----:B------:R-:W-:Y:S01]  /*14a0*/  ULDC UR6, c[0x0][0x448] ;  /* 0x0001120000067ab9 */ /* 0x000fe20000000800 */
[----:B------:R-:W-:Y:S02]  /*14b0*/  USHF.L.U32 UR42, UR5, 0x7, URZ ;  /* 0x00000007052a7899 */ /* 0x000fe4000800063f */
[----:B------:R-:W-:Y:S02]  /*14c0*/  UISETP.NE.AND UP0, UPT, UR6, 0x1, UPT ;  /* 0x000000010600788c */ /* 0x000fe4000bf05270 */
[----:B------:R-:W-:Y:S02]  /*14d0*/  UIADD3 UR41, -UR41, UR4, URZ ;  /* 0x0000000429297290 */ /* 0x000fe4000fffe13f */
[----:B------:R-:W-:Y:S01]  /*14e0*/  UIADD3 UR8, UR42, 0x7f, URZ ;  /* 0x0000007f2a087890 */ /* 0x000fe2000fffe03f */
[----:B------:R-:W-:Y:S01]  /*14f0*/  ULDC.64 UR4, c[0x0][0x9e0] ;  /* 0x0002780000047ab9 */ /* 0x000fe20000000a00 */
[----:B------:R-:W-:Y:S02]  /*1500*/  UIADD3 UR9, UR41, 0x1, -UR47 ;  /* 0x0000000129097890 */ /* 0x000fe4000fffe82f */
[----:B------:R-:W-:-:S03]  /*1510*/  UISETP.GE.AND UP1, UPT, UR5, 0x1, UPT ;  /* 0x000000010500788c */ /* 0x000fc6000bf26270 */
[----:B------:R-:W-:Y:S01]  /*1520*/  @UP0 ULDC UR6, c[0x0][0x44c] ;  /* 0x0001130000060ab9 */ /* 0x000fe20000000800 */
[----:B------:R-:W-:Y:S01]  /*1530*/  @UP0 ULDC UR10, c[0x0][0x450] ;  /* 0x00011400000a0ab9 */ /* 0x000fe20000000800 */
[----:B------:R-:W-:Y:S01]  /*1540*/  UIMAD.WIDE.U32 UR6, UR8, UR6, URZ ;  /* 0x00000006080672a5 */ /* 0x000fe2000f8e003f */
[----:B------:R-:W-:-:S03]  /*1550*/  PLOP3.LUT P1, PT, PT, PT, UP1, 0x80, 0x0 ;  /* 0x000000000000781c */ /* 0x000fc60003f2f018 */
[----:B------:R-:W-:-:S04]  /*1560*/  @UP0 USHF.R.U32.HI UR8, URZ, UR10, UR7 ;  /* 0x0000000a3f080299 */ /* 0x000fc80008011607 */
[----:B------:R-:W-:-:S04]  /*1570*/  UIADD3 UR9, UR9, UR8, URZ ;  /* 0x0000000809097290 */ /* 0x000fc8000fffe03f */
[----:B------:R-:W-:Y:S02]  /*1580*/  UIADD3 UR4, UR9, UR4, URZ ;  /* 0x0000000409047290 */ /* 0x000fe4000fffe03f */
[----:B------:R-:W-:Y:S10]  /*1590*/  @!P1 BRA `(.L_x_1061) ;  /* 0x0000000000449947 */ /* 0x000ff40003800000 */
        /* <DEDUP_REMOVED lines=10> */
.L_x_1062:
[----:B------:R-:W-:-:S11]  /*1640*/  UISETP.NE.AND UP1, UPT, UR5, 0x1, UPT ;  /* 0x000000010500788c */ /* 0x000fd6000bf25270 */
[----:B------:R-:W-:Y:S02]  /*1650*/  @UP1 ULDC.64 UR10, c[0x0][0x9e8] ;  /* 0x00027a00000a1ab9 */ /* 0x000fe40000000a00 */
[----:B------:R-:W-:-:S04]  /*1660*/  UIMAD.WIDE.U32 UR6, UR8, UR10, URZ ;  /* 0x0000000a080672a5 */ /* 0x000fc8000f8e003f */
[----:B------:R-:W-:-:S12]  /*1670*/  @UP1 USHF.R.U32.HI UR8, URZ, UR11, UR7 ;  /* 0x0000000b3f081299 */ /* 0x000fd80008011607 */
.L_x_1063:
[----:B------:R-:W-:-:S04]  /*1680*/  UIMAD UR8, UR8, UR5, UR5 ;  /* 0x00000005080872a4 */ /* 0x000fc8000f8e0205 */
[----:B------:R-:W-:-:S04]  /*1690*/  UISETP.LT.AND UP1, UPT, UR4, UR8, UPT ;  /* 0x000000080400728c */ /* 0x000fc8000bf21270 */
[----:B------:R-:W-:-:S12]  /*16a0*/  USEL UR4, UR4, UR8, UP1 ;  /* 0x0000000804047287 */ /* 0x000fd80008800000 */
.L_x_1061:
[----:B------:R-:W-:Y:S02]  /*16b0*/  UIADD3 UR8, UR41, 0x7f, URZ ;  /* 0x0000007f29087890 */ /* 0x000fe4000fffe03f */
        /* <DEDUP_REMOVED lines=11> */
[----:B------:R-:W-:Y:S02]  /*1770*/  UIADD3 UR55, UR41, -UR47, URZ ;  /* 0x8000002f29377290 */ /* 0x000fe4000fffe03f */
        /* <DEDUP_REMOVED lines=17> */
.L_x_1065:
[----:B------:R-:W-:-:S11]  /*1890*/  UISETP.NE.AND UP0, UPT, UR5, 0x1, UPT ;  /* 0x000000010500788c */ /* 0x000fd6000bf05270 */
[----:B------:R-:W-:Y:S02]  /*18a0*/  @UP0 ULDC.64 UR10, c[0x0][0x9e8] ;  /* 0x00027a00000a0ab9 */ /* 0x000fe40000000a00 */
[----:B------:R-:W-:-:S04]  /*18b0*/  UIMAD.WIDE.U32 UR8, UR7, UR10, URZ ;  /* 0x0000000a070872a5 */ /* 0x000fc8000f8e003f */
[----:B------:R-:W-:-:S12]  /*18c0*/  @UP0 USHF.R.U32.HI UR7, URZ, UR11, UR9 ;  /* 0x0000000b3f070299 */ /* 0x000fd80008011609 */
.L_x_1066:
[----:B------:R-:W-:-:S04]  /*18d0*/  UIMAD UR5, UR7, UR5, URZ ;  /* 0x00000005070572a4 */ /* 0x000fc8000f8e023f */
[----:B------:R-:W-:-:S04]  /*18e0*/  UISETP.LT.AND UP0, UPT, UR4, UR5, UPT ;  /* 0x000000050400728c */ /* 0x000fc8000bf01270 */
[----:B------:R-:W-:-:S12]  /*18f0*/  USEL UR4, UR4, UR5, !UP0 ;  /* 0x0000000504047287 */ /* 0x000fd8000c000000 */
.L_x_1064:
[----:B------:R-:W-:Y:S02]  /*1900*/  USHF.R.S32.HI UR5, URZ, 0x1f, UR4 ;  /* 0x0000001f3f057899 */ /* 0x000fe40008011404 */
[----:B------:R-:W-:Y:S02]  /*1910*/  ULOP3.LUT UR40, UR46, 0xff, URZ, 0xc0, !UPT ;  /* 0x000000ff2e287892 */ /* 0x000fe4000f8ec03f */
[----:B------:R-:W-:Y:S02]  /*1920*/  ULEA.HI UR5, UR5, UR4, URZ, 0x7 ;  /* 0x0000000405057291 */ /* 0x000fe4000f8f383f */
[----:B------:R-:W-:Y:S02]  /*1930*/  USHF.R.U32.HI UR46, URZ, 0x10, UR46 ;  /* 0x000000103f2e7899 */ /* 0x000fe4000801162e */
[----:B------:R-:W-:Y:S01]  /*1940*/  USHF.R.S32.HI UR5, URZ, 0x7, UR5 ;  /* 0x000000073f057899 */ /* 0x000fe20008011405 */
[----:B------:R-:W-:-:S03]  /*1950*/  UMOV UR4, URZ ;  /* 0x0000003f00047c82 */ /* 0x000fc60008000000 */
[----:B------:R-:W-:-:S04]  /*1960*/  UISETP.LT.AND UP0, UPT, URZ, UR5, UPT ;  /* 0x000000053f00728c */ /* 0x000fc8000bf01270 */
[----:B------:R-:W-:-:S04]  /*1970*/  USEL UR39, URZ, UR5, !UP0 ;  /* 0x000000053f277287 */ /* 0x000fc8000c000000 */
[----:B------:R-:W-:-:S06]  /*1980*/  UISETP.GT.AND UP0, UPT, UR6, UR39, UPT ;  /* 0x000000270600728c */ /* 0x000fcc000bf04270 */
[----:B------:R-:W-:-:S13]  /*1990*/  PLOP3.LUT P0, PT, PT, PT, UP0, 0x80, 0x0 ;  /* 0x000000000000781c */ /* 0x000fda0003f0f008 */
[----:B------:R-:W-:Y:S05]  /*19a0*/  @!P0 BRA `(.L_x_1067) ;  /* 0x0000000000948947 */ /* 0x000fea0003800000 */
[----:B------:R-:W-:Y:S01]  /*19b0*/  UISETP.NE.AND UP0, UPT, UR46, URZ, UPT ;  /* 0x0000003f2e00728c */ /* 0x000fe2000bf05270 */
[----:B------:R-:W-:-:S03]  /*19c0*/  ULDC UR4, c[0x0][0x9f0] ;  /* 0x00027c0000047ab9 */ /* 0x000fc60000000800 */
[----:B------:R-:W-:-:S04]  /*19d0*/  USEL UR10, UR46, UR4, UP0 ;  /* 0x000000042e0a7287 */ /* 0x000fc80008000000 */
[----:B------:R-:W-:Y:S02]  /*19e0*/  UIADD3 UR4, UR10, -0x1, UR6 ;  /* 0xffffffff0a047890 */ /* 0x000fe4000fffe006 */
[----:B------:R-:W-:Y:S02]  /*19f0*/  IMAD.U32 R3, RZ, RZ, UR10 ;  /* 0x0000000aff037e24 */ /* 0x000fe4000f8e00ff */
[----:B------:R-:W-:-:S03]  /*1a00*/  UIADD3 UR7, -UR39, UR4, URZ ;  /* 0x0000000427077290 */ /* 0x000fc6000fffe13f */
[-C--:B------:R-:W-:Y:S01]  /*1a10*/  IABS R0, R3.reuse ;  /* 0x0000000300007213 */ /* 0x080fe20000000000 */
[----:B------:R-:W-:Y:S01]  /*1a20*/  UMOV UR4, URZ ;  /* 0x0000003f00047c82 */ /* 0x000fe20008000000 */
[----:B------:R-:W-:Y:S01]  /*1a30*/  IABS R5, R3 ;  /* 0x0000000300057213 */ /* 0x000fe20000000000 */
[----:B------:R-:W-:Y:S01]  /*1a40*/  IMAD.U32 R4, RZ, RZ, UR7 ;  /* 0x00000007ff047e24 */ /* 0x000fe2000f8e00ff */
[----:B------:R-:W-:Y:S01]  /*1a50*/  R2UR UR11, R0 ;  /* 0x00000000000b72ca */ /* 0x000fe200000e0000 */
[----:B------:R-:W-:-:S03]  /*1a60*/  ULOP3.LUT UR7, UR7, UR10, URZ, 0x3c, !UPT ;  /* 0x0000000a07077292 */ /* 0x000fc6000f8e3c3f */
[----:B------:R-:W-:-:S05]  /*1a70*/  IABS R4, R4 ;  /* 0x0000000400047213 */ /* 0x000fca0000000000 */
[----:B------:R-:W-:-:S04]  /*1a80*/  IMAD.MOV.U32 R3, RZ, RZ, R4 ;  /* 0x000000ffff037224 */ /* 0x000fc800078e0004 */
[----:B------:R-:W0:Y:S01]  /*1a90*/  I2F.RP R0, UR11 ;  /* 0x0000000b00007d06 */ /* 0x000e220008209400 */
[----:B------:R-:W-:-:S07]  /*1aa0*/  R2UR UR9, R3 ;  /* 0x00000000030972ca */ /* 0x000fce00000e0000 */
[----:B0-----:R-:W0:Y:S02]  /*1ab0*/  MUFU.RCP R0, R0 ;  /* 0x0000000000007308 */ /* 0x001e240000001000 */
[----:B0-----:R-:W-:Y:S02]  /*1ac0*/  VIADD R2, R0, 0xffffffe ;  /* 0x0ffffffe00027836 */ /* 0x001fe40000000000 */
        /* <DEDUP_REMOVED lines=19> */
.L_x_1067:
[----:B------:R-:W-:Y:S01]  /*1c00*/  UIMAD UR39, UR40, UR4, UR39 ;  /* 0x00000004282772a4 */ /* 0x000fe2000f8e0227 */
[----:B------:R-:W-:Y:S01]  /*1c10*/  IMAD.U32 R88, RZ, RZ, UR6 ;  /* 0x00000006ff587e24 */ /* 0x000fe2000f8e00ff */
[----:B------:R-:W-:Y:S01]  /*1c20*/  PLOP3.LUT P0, PT, PT, PT, PT, 0x80, 0x0 ;  /* 0x000000000000781c */ /* 0x000fe20003f0f070 */
[----:B------:R-:W-:Y:S01]  /*1c30*/  IMAD.U32 R3, RZ, RZ, UR4 ;  /* 0x00000004ff037e24 */ /* 0x000fe2000f8e00ff */
[----:B------:R-:W-:Y:S01]  /*1c40*/  CS2R R26, SRZ ;  /* 0x00000000001a7805 */ /* 0x000fe2000001ff00 */
[----:B------:R-:W-:Y:S01]  /*1c50*/  IMAD.MOV.U32 R0, RZ, RZ, RZ ;  /* 0x000000ffff007224 */ /* 0x000fe200078e00ff */
[----:B------:R-:W-:Y:S01]  /*1c60*/  CS2R R42, SRZ ;  /* 0x00000000002a7805 */ /* 0x000fe2000001ff00 */
[----:B------:R-:W-:Y:S01]  /*1c70*/  IMAD.MOV.U32 R2, RZ, RZ, RZ ;  /* 0x000000ffff027224 */ /* 0x000fe200078e00ff */
[----:B------:R-:W-:Y:S01]  /*1c80*/  VIADDMNMX R88, R3, UR39, R88, PT ;  /* 0x0000002703587c46 */ /* 0x000fe2000b800158 */
[----:B------:R-:W-:Y:S01]  /*1c90*/  IMAD.MOV.U32 R25, RZ, RZ, RZ ;  /* 0x000000ffff197224 */ /* 0x000fe200078e00ff */
[----:B------:R-:W-:Y:S01]  /*1ca0*/  CS2R R28, SRZ ;  /* 0x00000000001c7805 */ /* 0x000fe2000001ff00 */
[----:B------:R-:W-:Y:S01]  /*1cb0*/  IMAD.MOV.U32 R6, RZ, RZ, RZ ;  /* 0x000000ffff067224 */ /* 0x000fe200078e00ff */
[----:B------:R-:W-:Y:S01]  /*1cc0*/  ISETP.GT.AND P1, PT, R88, UR39, PT ;  /* 0x0000002758007c0c */ /* 0x000fe2000bf24270 */
        /* <DEDUP_REMOVED lines=17> */
[----:B------:R-:W-:Y:S01]  /*1de0*/  CS2R R126, SRZ ;  /* 0x00000000007e7805 */ /* 0x000fe2000001ff00 */
[----:B------:R-:W-:Y:S01]  /*1df0*/  IMAD.MOV.U32 R113, RZ, RZ, RZ ;  /* 0x000000ffff717224 */ /* 0x000fe200078e00ff */
[----:B------:R-:W-:Y:S01]  /*1e00*/  CS2R R122, SRZ ;  /* 0x00000000007a7805 */ /* 0x000fe2000001ff00 */
[----:B------:R-:W-:Y:S01]  /*1e10*/  IMAD.MOV.U32 R50, RZ, RZ, RZ ;  /* 0x000000ffff327224 */ /* 0x000fe200078e00ff */
        /* <DEDUP_REMOVED lines=8> */
[----:B------:R-:W-:Y:S01]  /*1ea0*/  IMAD.MOV.U32 R52, RZ, RZ, RZ ;  /* 0x000000ffff347224 */ /* 0x000fe200078e00ff */
[----:B------:R-:W-:-:S02]  /*1eb0*/  CS2R R148, SRZ ;  /* 0x0000000000947805 */ /* 0x000fc4000001ff00 */
[----:B------:R-:W-:Y:S02]  /*1ec0*/  CS2R R150, SRZ ;  /* 0x0000000000967805 */ /* 0x000fe4000001ff00 */
[----:B------:R-:W-:Y:S01]  /*1ed0*/  CS2R R146, SRZ ;  /* 0x0000000000927805 */ /* 0x000fe2000001ff00 */
[----:B------:R-:W-:Y:S01]  /*1ee0*/  IMAD.MOV.U32 R54, RZ, RZ, RZ ;  /* 0x000000ffff367224 */ /* 0x000fe200078e00ff */
        /* <DEDUP_REMOVED lines=32> */
.L_x_1069:
[----:B------:R-:W-:Y:S01]  /*20f0*/  ULDC.64 UR6, c[0x0][0x990] ;  /* 0x0002640000067ab9 */ /* 0x000fe20000000a00 */
[----:B------:R-:W-:Y:S01]  /*2100*/  ULDC.64 UR4, c[0x0][0x998] ;  /* 0x0002660000047ab9 */ /* 0x000fe20000000a00 */
[----:B------:R-:W-:Y:S01]  /*2110*/  UISETP.NE.U32.AND UP0, UPT, UR6, URZ, UPT ;  /* 0x0000003f0600728c */ /* 0x000fe2000bf05070 */
[----:B------:R-:W-:Y:S01]  /*2120*/  IMAD.MOV.U32 R7, RZ, RZ, 0x3f800000 ;  /* 0x3f800000ff077424 */ /* 0x000fe200078e00ff */
[----:B------:R-:W-:Y:S01]  /*2130*/  UISETP.NE.U32.AND UP1, UPT, UR4, URZ, UPT ;  /* 0x0000003f0400728c */ /* 0x000fe2000bf25070 */
[----:B------:R-:W-:Y:S01]  /*2140*/  IMAD.MOV.U32 R0, RZ, RZ, 0x3f800000 ;  /* 0x3f800000ff007424 */ /* 0x000fe200078e00ff */
[----:B------:R-:W-:Y:S02]  /*2150*/  UISETP.NE.AND.EX UP0, UPT, UR7, URZ, UPT, UP0 ;  /* 0x0000003f0700728c */ /* 0x000fe4000bf05300 */
[----:B------:R-:W-:-:S04]  /*2160*/  UISETP.NE.AND.EX UP1, UPT, UR5, URZ, UPT, UP1 ;  /* 0x0000003f0500728c */ /* 0x000fc8000bf25310 */
[----:B------:R-:W-:Y:S02]  /*2170*/  PLOP3.LUT P0, PT, PT, PT, UP0, 0x80, 0x0 ;  /* 0x000000000000781c */ /* 0x000fe40003f0f008 */
[----:B------:R-:W-:-:S03]  /*2180*/  PLOP3.LUT P1, PT, PT, PT, UP1, 0x80, 0x0 ;  /* 0x000000000000781c */ /* 0x000fc60003f2f018 */
[----:B------:R-:W-:Y:S02]  /*2190*/  @UP0 USHF.R.S32.HI UR10, URZ, 0x1f, UR50 ;  /* 0x0000001f3f0a0899 */ /* 0x000fe40008011432 */
[----:B------:R-:W-:Y:S01]  /*21a0*/  @UP1 USHF.R.S32.HI UR11, URZ, 0x1f, UR50 ;  /* 0x0000001f3f0b1899 */ /* 0x000fe20008011432 */
[----:B------:R-:W-:Y:S01]  /*21b0*/  @UP0 ULDC.64 UR14, c[0x0][0x9a8] ;  /* 0x00026a00000e0ab9 */ /* 0x000fe20000000a00 */
[----:B------:R-:W-:Y:S01]  /*21c0*/  @UP1 ULDC.64 UR8, c[0x0][0x9b8] ;  /* 0x00026e0000081ab9 */ /* 0x000fe20000000a00 */
[----:B------:R-:W-:Y:S02]  /*21d0*/  @UP0 UIMAD UR10, UR10, UR14, URZ ;  /* 0x0000000e0a0a02a4 */ /* 0x000fe4000f8e023f */
[----:B------:R-:W-:Y:S02]  /*21e0*/  @UP1 UIMAD UR11, UR11, UR8, URZ ;  /* 0x000000080b0b12a4 */ /* 0x000fe4000f8e023f */
[----:B------:R-:W-:Y:S02]  /*21f0*/  @UP0 UIMAD.WIDE.U32 UR12, UR50, UR14, URZ ;  /* 0x0000000e320c02a5 */ /* 0x000fe4000f8e003f */
[----:B------:R-:W-:-:S02]  /*2200*/  @UP0 UIMAD UR10, UR50, UR15, UR10 ;  /* 0x0000000f320a02a4 */ /* 0x000fc4000f8e020a */
[----:B------:R-:W-:Y:S02]  /*2210*/  @UP1 UIMAD UR9, UR50, UR9, UR11 ;  /* 0x00000009320912a4 */ /* 0x000fe4000f8e020b */
[----:B------:R-:W-:Y:S02]  /*2220*/  @UP1 UIMAD.WIDE.U32 UR14, UR50, UR8, URZ ;  /* 0x00000008320e12a5 */ /* 0x000fe4000f8e003f */
[----:B------:R-:W-:Y:S02]  /*2230*/  @UP0 UIADD3 UR13, UR13, UR10, URZ ;  /* 0x0000000a0d0d0290 */ /* 0x000fe4000fffe03f */
[----:B------:R-:W-:Y:S01]  /*2240*/  @UP1 UIADD3 UR15, UR15, UR9, URZ ;  /* 0x000000090f0f1290 */ /* 0x000fe2000fffe03f */
[----:B------:R-:W-:Y:S02]  /*2250*/  @UP1 ULDC.64 UR10, c[0x0][0x9c0] ;  /* 0x00027000000a1ab9 */ /* 0x000fe40000000a00 */
[----:B------:R-:W-:Y:S01]  /*2260*/  @UP0 ULDC.64 UR8, c[0x0][0x9b0] ;  /* 0x00026c0000080ab9 */ /* 0x000fe20000000a00 */
[----:B------:R-:W-:-:S02]  /*2270*/  @UP1 UIMAD.WIDE.U32 UR14, UR43, UR10, UR14 ;  /* 0x0000000a2b0e12a5 */ /* 0x000fc4000f8e000e */
[----:B------:R-:W-:Y:S02]  /*2280*/  @UP0 UIMAD.WIDE.U32 UR12, UR43, UR8, UR12 ;  /* 0x000000082b0c02a5 */ /* 0x000fe4000f8e000c */
[----:B------:R-:W-:Y:S02]  /*2290*/  @UP1 UIMAD UR11, UR43, UR11, UR15 ;  /* 0x0000000b2b0b12a4 */ /* 0x000fe4000f8e020f */
[----:B------:R-:W-:Y:S02]  /*22a0*/  @UP0 UIMAD UR9, UR43, UR9, UR13 ;  /* 0x000000092b0902a4 */ /* 0x000fe4000f8e020d */
[----:B------:R-:W-:Y:S02]  /*22b0*/  @UP0 ULEA UR6, UP2, UR12, UR6, 0x2 ;  /* 0x000000060c060291 */ /* 0x000fe4000f84103f */
[----:B------:R-:W-:Y:S02]  /*22c0*/  @UP1 ULEA UR4, UP3, UR14, UR4, 0x2 ;  /* 0x000000040e041291 */ /* 0x000fe4000f86103f */
[----:B------:R-:W-:-:S02]  /*22d0*/  @UP0 ULEA.HI.X UR7, UR12, UR7, UR9, 0x2, UP2 ;  /* 0x000000070c070291 */ /* 0x000fc400090f1409 */
[----:B------:R-:W-:Y:S01]  /*22e0*/  @UP1 ULEA.HI.X UR5, UR14, UR5, UR11, 0x2, UP3 ;  /* 0x000000050e051291 */ /* 0x000fe200098f140b */
[----:B------:R-:W-:Y:S02]  /*22f0*/  IMAD.U32 R2, RZ, RZ, UR6 ;  /* 0x00000006ff027e24 */ /* 0x000fe4000f8e00ff */
[----:B------:R-:W-:Y:S02]  /*2300*/  IMAD.U32 R4, RZ, RZ, UR4 ;  /* 0x00000004ff047e24 */ /* 0x000fe4000f8e00ff */
[----:B------:R-:W-:Y:S02]  /*2310*/  IMAD.U32 R3, RZ, RZ, UR7 ;  /* 0x00000007ff037e24 */ /* 0x000fe4000f8e00ff */
[----:B------:R-:W-:-:S03]  /*2320*/  IMAD.U32 R5, RZ, RZ, UR5 ;  /* 0x00000005ff057e24 */ /* 0x000fc6000f8e00ff */
[----:B------:R-:W2:Y:S04]  /*2330*/  @P0 LDG.E R7, desc[UR52][R2.64] ;  /* 0x0000003402070981 */ /* 0x000ea8000c1e1900 */
[----:B------:R-:W2:Y:S01]  /*2340*/  @P1 LDG.E R0, desc[UR52][R4.64] ;  /* 0x0000003404001981 */ /* 0x000ea2000c1e1900 */
[----:B------:R-:W-:Y:S01]  /*2350*/  ULEA.HI UR4, UR48, UR48, URZ, 0x1 ;  /* 0x0000003030047291 */ /* 0x000fe2000f8f083f */
[----:B------:R-:W-:-:S03]  /*2360*/  IMAD.U32 R8, RZ, RZ, UR49 ;  /* 0x00000031ff087e24 */ /* 0x000fc6000f8e00ff */
[----:B------:R-:W-:Y:S02]  /*2370*/  ULOP3.LUT UR4, UR4, 0xfffffffe, URZ, 0xc0, !UPT ;  /* 0xfffffffe04047892 */ /* 0x000fe4000f8ec03f */
[----:B------:R-:W-:Y:S02]  /*2380*/  ISETP.NE.AND P0, PT, R8, 0x3, PT ;  /* 0x000000030800780c */ /* 0x000fe40003f05270 */
[----:B------:R-:W-:-:S06]  /*2390*/  UIADD3 UR4, UR48, -UR4, URZ ;  /* 0x8000000430047290 */ /* 0x000fcc000fffe03f */
[----:B------:R-:W-:Y:S01]  /*23a0*/  IMAD.U32 R6, RZ, RZ, UR4 ;  /* 0x00000004ff067e24 */ /* 0x000fe2000f8e00ff */
[----:B------:R-:W-:-:S04]  /*23b0*/  ULDC UR4, c[0x0][0x9d8] ;  /* 0x0002760000047ab9 */ /* 0x000fc80000000800 */
[----:B------:R-:W-:-:S04]  /*23c0*/  SHF.L.U32 R6, R6, 0x1f, RZ ;  /* 0x0000001f06067819 */ /* 0x000fc800000006ff */
[----:B------:R-:W0:Y:S01]  /*23d0*/  SYNCS.PHASECHK.TRANS64.TRYWAIT P1, [UR36+0x22800], R6 ;  /* 0x02280006ff0075a7 */ /* 0x000e220008020164 */
[----:B--2---:R-:W-:-:S04]  /*23e0*/  FMUL.FTZ R0, R7, R0 ;  /* 0x0000000007007220 */ /* 0x004fc80000410000 */
[----:B------:R-:W-:Y:S01]  /*23f0*/  FMUL.FTZ R0, R0, UR4 ;  /* 0x0000000400007c20 */ /* 0x000fe20008410000 */
[----:B0-----:R-:W-:Y:S06]  /*2400*/  @!P1 BRA `(.L_x_1070) ;  /* 0x0000017c00dc9947 */ /* 0x001fec0003800000 */
.L_x_1270:
[----:B------:R-:W-:Y:S05]  /*2410*/  @!P0 BRA `(.L_x_1071) ;  /* 0x0000000000048947 */ /* 0x000fea0003800000 */
[----:B------:R-:W-:Y:S01]  /*2420*/  BPT.TRAP 0x1 ;  /* 0x000000040000795c */ /* 0x000fe20000300000 */
.L_x_1071:
[----:B------:R-:W-:Y:S02]  /*2430*/  IMAD.U32 R20, RZ, RZ, UR54 ;  /* 0x00000036ff147e24 */ /* 0x000fe4000f8e00ff */
[----:B0-----:R-:W-:-:S03]  /*2440*/  IMAD.U32 R3, RZ, RZ, UR51 ;  /* 0x00000033ff037e24 */ /* 0x001fc6000f8e00ff */
[----:B------:R-:W-:Y:S02]  /*2450*/  LEA R20, R20, UR36, 0x3 ;  /* 0x0000002414147c11 */ /* 0x000fe4000f8e18ff */
[----:B------:R-:W-:-:S04]  /*2460*/  SHF.L.U32 R3, R3, 0x1f, RZ ;  /* 0x0000001f03037819 */ /* 0x000fc800000006ff */
[----:B------:R0:W1:Y:S01]  /*2470*/  SYNCS.PHASECHK.TRANS64.TRYWAIT P2, [R20+URZ+0x22830], R3 ;  /* 0x02283003140075a7 */ /* 0x000062000804017f */
[----:B------:R-:W-:Y:S05]  /*2480*/  @!P0 BRA `(.L_x_1072) ;  /* 0x0000000000048947 */ /* 0x000fea0003800000 */
[----:B------:R-:W-:Y:S01]  /*2490*/  BPT.TRAP 0x1 ;  /* 0x000000040000795c */ /* 0x000fe20000300000 */
.L_x_1072:
[----:B------:R-:W2:Y:S02]  /*24a0*/  S2R R2, SR_TID.X ;  /* 0x0000000000027919 */ /* 0x000ea40000002100 */
[----:B--2---:R-:W-:Y:S01]  /*24b0*/  LOP3.LUT P1, RZ, R2, 0x7f, RZ, 0xc0, !PT ;  /* 0x0000007f02ff7812 */ /* 0x004fe2000782c0ff */
[----:B-1----:R-:W-:-:S12]  /*24c0*/  @P2 BRA `(.L_x_1073) ;  /* 0x0000000000082947 */ /* 0x002fd80003800000 */
[----:B------:R-:W1:Y:S02]  /*24d0*/  SYNCS.PHASECHK.TRANS64.TRYWAIT P2, [R20+URZ+0x22830], R3 ;  /* 0x02283003140075a7 */ /* 0x000e64000804017f */
[----:B-1----:R-:W-:Y:S05]  /*24e0*/  @!P2 BRA `(.L_x_1074) ;  /* 0x0000017c00bca947 */ /* 0x002fea0003800000 */
.L_x_1073:
[----:B------:R-:W-:Y:S05]  /*24f0*/  WARPSYNC.ALL ;  /* 0x0000000000007948 */ /* 0x000fea0003800000 */
[----:B------:R-:W-:Y:S01]  /*2500*/  UIADD3 UR4, UR36, 0x16400, URZ ;  /* 0x0001640024047890 */ /* 0x000fe2000fffe03f */
[----:B------:R-:W-:Y:S01]  /*2510*/  WARPGROUP.ARRIVE ;  /* 0x00000000000079c5 */ /* 0x000fe20000000000 */
[----:B------:R-:W-:Y:S01]  /*2520*/  ULOP3.LUT UR24, UR56, 0x10000, URZ, 0xfc, !UPT ;  /* 0x0001000038187892 */ /* 0x000fe2000f8efc3f */
[----:B------:R-:W-:Y:S01]  /*2530*/  VIADD R21, R17, UR42 ;  /* 0x0000002a11157c36 */ /* 0x000fe20008000000 */
[----:B------:R-:W-:Y:S01]  /*2540*/  USHF.R.U32.HI UR4, URZ, 0x4, UR4 ;  /* 0x000000043f047899 */ /* 0x000fe20008011604 */
[----:B01----:R-:W-:Y:S01]  /*2550*/  @!P1 VIADD R20, R20, 0x22840 ;  /* 0x0002284014149836 */ /* 0x003fe20000000000 */
[----:B------:R-:W-:Y:S01]  /*2560*/  UMOV UR25, 0x80000020 ;  /* 0x8000002000197882 */ /* 0x000fe20000000000 */
[----:B------:R-:W-:Y:S01]  /*2570*/  UMOV UR27, 0x80000020 ;  /* 0x80000020001b7882 */ /* 0x000fe20000000000 */
[----:B------:R-:W-:Y:S01]  /*2580*/  ULOP3.LUT UR4, UR4, 0x3fff, URZ, 0xc0, !UPT ;  /* 0x00003fff04047892 */ /* 0x000fe2000f8ec03f */
[----:B------:R-:W-:Y:S01]  /*2590*/  UMOV UR5, 0x80000020 ;  /* 0x8000002000057882 */ /* 0x000fe20000000000 */
[----:B------:R-:W-:-:S02]  /*25a0*/  UMOV UR7, 0x80000020 ;  /* 0x8000002000077882 */ /* 0x000fc40000000000 */
[----:B------:R-:W-:Y:S01]  /*25b0*/  ULOP3.LUT UR28, UR4, 0x10000, URZ, 0xfc, !UPT ;  /* 0x00010000041c7892 */ /* 0x000fe2000f8efc3f */
[----:B------:R-:W-:Y:S01]  /*25c0*/  @!P1 PRMT R20, RZ, 0x654, R20 ;  /* 0x00000654ff149816 */ /* 0x000fe20000000014 */
[----:B------:R-:W-:Y:S02]  /*25d0*/  UIADD3 UR4, UR24, 0x2, URZ ;  /* 0x0000000218047890 */ /* 0x000fe4000fffe03f */
[----:B------:R-:W-:Y:S02]  /*25e0*/  UIMAD UR26, UR54, 0x600, UR28 ;  /* 0x00000600361a78a4 */ /* 0x000fe4000f8e021c */
[----:B------:R-:W-:Y:S02]  /*25f0*/  UIADD3 UR8, UR24, 0x200, URZ ;  /* 0x0000020018087890 */ /* 0x000fe4000fffe03f */
[----:B------:R-:W-:Y:S02]  /*2600*/  UIADD3 UR6, UR26, 0x2, URZ ;  /* 0x000000021a067890 */ /* 0x000fe4000fffe03f */
[----:B------:R-:W-:Y:S01]  /*2610*/  UIADD3 UR10, UR26, 0x200, URZ ;  /* 0x000002001a0a7890 */ /* 0x000fe2000fffe03f */
[----:B------:R-:W-:-:S02]  /*2620*/  UMOV UR9, 0x80000020 ;  /* 0x8000002000097882 */ /* 0x000fc40000000000 */
[----:B------:R-:W-:Y:S01]  /*2630*/  QGMMA.64x128x32.F32.E4M3.E4M3 R24, gdesc[UR24], RZ, !UPT, gsb0 ;  /* 0x01e00000181879f3 */ /* 0x000fe2000c0008ff */
[----:B------:R-:W-:Y:S01]  /*2640*/  UMOV UR11, 0x80000020 ;  /* 0x80000020000b7882 */ /* 0x000fe20000000000 */
[----:B------:R-:W-:Y:S02]  /*2650*/  UIADD3 UR12, UR24, 0x202, URZ ;  /* 0x00000202180c7890 */ /* 0x000fe4000fffe03f */
[----:B------:R-:W-:Y:S01]  /*2660*/  UIADD3 UR14, UR26, 0x202, URZ ;  /* 0x000002021a0e7890 */ /* 0x000fe2000fffe03f */
[----:B------:R-:W-:Y:S01]  /*2670*/  UMOV UR13, 0x80000020 ;  /* 0x80000020000d7882 */ /* 0x000fe20000000000 */
[----:B------:R-:W-:Y:S01]  /*2680*/  UMOV UR15, 0x80000020 ;  /* 0x80000020000f7882 */ /* 0x000fe20000000000 */
[----:B------:R-:W-:Y:S02]  /*2690*/  UIADD3 UR16, UR24, 0x400, URZ ;  /* 0x0000040018107890 */ /* 0x000fe4000fffe03f */
[----:B------:R-:W-:Y:S01]  /*26a0*/  UIADD3 UR18, UR26, 0x400, URZ ;  /* 0x000004001a127890 */ /* 0x000fe2000fffe03f */
[----:B------:R-:W-:Y:S01]  /*26b0*/  UMOV UR17, 0x80000020 ;  /* 0x8000002000117882 */ /* 0x000fe20000000000 */
[----:B------:R-:W-:Y:S01]  /*26c0*/  UMOV UR19, 0x80000020 ;  /* 0x8000002000137882 */ /* 0x000fe20000000000 */
[----:B------:R-:W-:-:S02]  /*26d0*/  UIADD3 UR20, UR24, 0x402, URZ ;  /* 0x0000040218147890 */ /* 0x000fc4000fffe03f */
[----:B------:R-:W-:Y:S01]  /*26e0*/  UIADD3 UR22, UR26, 0x402, URZ ;  /* 0x000004021a167890 */ /* 0x000fe2000fffe03f */
[----:B------:R-:W-:Y:S01]  /*26f0*/  UMOV UR21, 0x80000020 ;  /* 0x8000002000157882 */ /* 0x000fe20000000000 */
[----:B------:R-:W-:Y:S01]  /*2700*/  UMOV UR23, 0x80000020 ;  /* 0x8000002000177882 */ /* 0x000fe20000000000 */
[----:B------:R-:W-:Y:S02]  /*2710*/  ULDC UR29, c[0x0][0x9dc] ;  /* 0x00027700001d7ab9 */ /* 0x000fe40000000800 */
[----:B------:R-:W-:Y:S01]  /*2720*/  ULOP3.LUT UR29, URZ, UR29, URZ, 0x33, !UPT ;  /* 0x0000001d3f1d7292 */ /* 0x000fe2000f8e333f */
[----:B------:R-:W-:Y:S02]  /*2730*/  WARPGROUP.DEPBAR.LE gsb0, 0x0 ;  /* 0x00008000000079c5 */ /* 0x000fe40000010000 */
[----:B------:R-:W-:-:S06]  /*2740*/  WARPGROUP.ARRIVE ;  /* 0x00000000000079c5 */ /* 0x000fcc0000000000 */
[----:B------:R-:W-:Y:S01]  /*2750*/  QGMMA.64x128x32.F32.E4M3.E4M3 R24, gdesc[UR4], R24, gsb0 ;  /* 0x01e00000041879f3 */ /* 0x000fe20008000818 */
[----:B------:R-:W-:Y:S02]  /*2760*/  ULDC UR6, c[0x0][0x448] ;  /* 0x0001120000067ab9 */ /* 0x000fe40000000800 */
[----:B------:R-:W-:-:S06]  /*2770*/  UISETP.NE.AND UP0, UPT, UR6, 0x1, UPT ;  /* 0x000000010600788c */ /* 0x000fcc000bf05270 */
[----:B------:R-:W-:Y:S02]  /*2780*/  PLOP3.LUT P2, PT, PT, PT, UP0, 0x80, 0x0 ;  /* 0x000000000000781c */ /* 0x000fe40003f4f008 */
[----:B------:R-:W-:-:S03]  /*2790*/  PLOP3.LUT P3, PT, PT, PT, UP0, 0x80, 0x0 ;  /* 0x000000000000781c */ /* 0x000fc60003f6f008 */
[----:B------:R-:W-:Y:S01]  /*27a0*/  @UP0 ULDC UR6, c[0x0][0x44c] ;  /* 0x0001130000060ab9 */ /* 0x000fe20000000800 */
        /* <DEDUP_REMOVED lines=15> */
[----:B------:R-:W-:Y:S01]  /*28a0*/  @P2 IMAD.HI.U32 R35, R21, UR6, RZ ;  /* 0x0000000615232c27 */ /* 0x000fe2000f8e00ff */
[----:B------:R-:W-:Y:S01]  /*28b0*/  @UP0 ULDC UR6, c[0x0][0x450] ;  /* 0x0001140000060ab9 */ /* 0x000fe20000000800 */
[----:B------:R0:W1:Y:S02]  /*28c0*/  MUFU.TANH R89, R57 ;  /* 0x0000003900597308 */ /* 0x0000640000002400 */
        /* <DEDUP_REMOVED lines=8> */
[C---:B0-----:R-:W-:Y:S01]  /*2950*/  FMUL.FTZ R57, R0.reuse, R75 ;  /* 0x0000004b00397220 */ /* 0x041fe20000410000 */
[----:B------:R-:W-:Y:S01]  /*2960*/  IMAD.MOV.U32 R75, RZ, RZ, R21 ;  /* 0x000000ffff4b7224 */ /* 0x000fe200078e0015 */
[----:B------:R-:W-:Y:S01]  /*2970*/  @P3 SHF.R.U32.HI R75, RZ, UR6, R35 ;  /* 0x00000006ff4b3c19 */ /* 0x000fe20008011623 */
[C---:B------:R-:W-:Y:S01]  /*2980*/  FMUL.FTZ R56, R0.reuse, R56 ;  /* 0x0000003800387220 */ /* 0x040fe20000410000 */
[----:B------:R-:W-:Y:S01]  /*2990*/  IMAD.MOV.U32 R35, RZ, RZ, -0x80 ;  /* 0xffffff80ff237424 */ /* 0x000fe200078e00ff */
[----:B------:R-:W-:Y:S01]  /*29a0*/  ULDC.64 UR6, c[0x0][0x9e0] ;  /* 0x0002780000067ab9 */ /* 0x000fe20000000a00 */
[C---:B------:R-:W-:Y:S01]  /*29b0*/  FMUL.FTZ R2, R0.reuse, R26 ;  /* 0x0000001a00027220 */ /* 0x040fe20000410000 */
[----:B------:R-:W0:Y:S01]  /*29c0*/  SHFL.IDX PT, R59, R75, RZ, 0x1c1f ;  /* 0x001c1fff4b3b7589 */ /* 0x000e2200000e0000 */
[C---:B------:R-:W-:Y:S01]  /*29d0*/  FMUL.FTZ R4, R0.reuse, R27 ;  /* 0x0000001b00047220 */ /* 0x040fe20000410000 */
[C---:B------:R-:W-:Y:S01]  /*29e0*/  FMUL.FTZ R28, R0.reuse, R33 ;  /* 0x00000021001c7220 */ /* 0x040fe20000410000 */
[C---:B------:R-:W-:Y:S01]  /*29f0*/  FMUL.FTZ R26, R0.reuse, R29 ;  /* 0x0000001d001a7220 */ /* 0x040fe20000410000 */
[C---:B------:R-:W-:Y:S01]  /*2a00*/  FMUL.FTZ R6, R0.reuse, R31 ;  /* 0x0000001f00067220 */ /* 0x040fe20000410000 */
[C---:B------:R-:W-:Y:S01]  /*2a10*/  FMUL.FTZ R27, R0.reuse, R32 ;  /* 0x00000020001b7220 */ /* 0x040fe20000410000 */
[C---:B------:R-:W-:Y:S01]  /*2a20*/  FMUL.FTZ R7, R0.reuse, R34 ;  /* 0x0000002200077220 */ /* 0x040fe20000410000 */
[C---:B------:R-:W-:Y:S01]  /*2a30*/  FMUL.FTZ R33, R0.reuse, R44 ;  /* 0x0000002c00217220 */ /* 0x040fe20000410000 */
[----:B------:R-:W-:Y:S01]  /*2a40*/  UISETP.GE.AND UP1, UPT, UR7, 0x1, UPT ;  /* 0x000000010700788c */ /* 0x000fe2000bf26270 */
        /* <DEDUP_REMOVED lines=12> */
[----:B------:R2:W3:Y:S01]  /*2b10*/  MUFU.TANH R36, R49 ;  /* 0x0000003100247308 */ /* 0x0004e20000002400 */
[C---:B------:R-:W-:Y:S01]  /*2b20*/  FMUL.FTZ R40, R0.reuse, R50 ;  /* 0x0000003200287220 */ /* 0x040fe20000410000 */
[C---:B------:R-:W-:Y:S01]  /*2b30*/  FMUL.FTZ R41, R0.reuse, R51 ;  /* 0x0000003300297220 */ /* 0x040fe20000410000 */
[C---:B------:R-:W-:Y:S01]  /*2b40*/  FMUL.FTZ R43, R0.reuse, R54 ;  /* 0x00000036002b7220 */ /* 0x040fe20000410000 */
[----:B------:R-:W-:Y:S01]  /*2b50*/  FMUL.FTZ R45, R0, R58 ;  /* 0x0000003a002d7220 */ /* 0x000fe20000410000 */
[----:B------:R4:W-:Y:S01]  /*2b60*/  @!P1 SYNCS.ARRIVE.TRANS64.RED.A1T0 RZ, [R20+URZ], RZ ;  /* 0x000000ff14ff99a7 */ /* 0x0009e2000810043f */
[----:B------:R-:W-:-:S02]  /*2b70*/  IMAD R79, R88, R35, 0x80 ;  /* 0x00000080584f7424 */ /* 0x000fc400078e0223 */
[C---:B------:R-:W-:Y:S01]  /*2b80*/  FMUL.FTZ R30, R0.reuse, R37 ;  /* 0x00000025001e7220 */ /* 0x040fe20000410000 */
[----:B------:R5:W0:Y:S01]  /*2b90*/  MUFU.TANH R42, R53 ;  /* 0x00000035002a7308 */ /* 0x000a220000002400 */
[C---:B------:R-:W-:Y:S01]  /*2ba0*/  FMUL.FTZ R48, R0.reuse, R48 ;  /* 0x0000003000307220 */ /* 0x040fe20000410000 */
[C---:B------:R-:W-:Y:S01]  /*2bb0*/  FMUL.FTZ R47, R0.reuse, R62 ;  /* 0x0000003e002f7220 */ /* 0x040fe20000410000 */
[C---:B--2---:R-:W-:Y:S01]  /*2bc0*/  FMUL.FTZ R49, R0.reuse, R63 ;  /* 0x0000003f00317220 */ /* 0x044fe20000410000 */
[C---:B------:R-:W-:Y:S01]  /*2bd0*/  FMUL.FTZ R50, R0.reuse, R66 ;  /* 0x0000004200327220 */ /* 0x040fe20000410000 */
[C---:B------:R-:W-:Y:S01]  /*2be0*/  FMUL.FTZ R51, R0.reuse, R67 ;  /* 0x0000004300337220 */ /* 0x040fe20000410000 */
[C---:B------:R-:W-:Y:S01]  /*2bf0*/  FMUL.FTZ R54, R0.reuse, R71 ;  /* 0x0000004700367220 */ /* 0x040fe20000410000 */
[C---:B------:R-:W-:Y:S01]  /*2c00*/  FMUL.FTZ R76, R0.reuse, R76 ;  /* 0x0000004c004c7220 */ /* 0x040fe20000410000 */
[----:B------:R2:W0:Y:S01]  /*2c10*/  MUFU.TANH R55, R56 ;  /* 0x0000003800377308 */ /* 0x0004220000002400 */
[C---:B-----5:R-:W-:Y:S01]  /*2c20*/  FMUL.FTZ R53, R0.reuse, R70 ;  /* 0x0000004600357220 */ /* 0x060fe20000410000 */
[C---:B------:R-:W-:Y:S01]  /*2c30*/  FMUL.FTZ R77, R0.reuse, R77 ;  /* 0x0000004d004d7220 */ /* 0x040fe20000410000 */
[C---:B------:R-:W-:Y:S01]  /*2c40*/  FMUL.FTZ R58, R0.reuse, R78 ;  /* 0x0000004e003a7220 */ /* 0x040fe20000410000 */
[C---:B------:R-:W-:Y:S01]  /*2c50*/  FMUL.FTZ R80, R0.reuse, R80 ;  /* 0x0000005000507220 */ /* 0x040fe20000410000 */
[C---:B------:R-:W-:Y:S01]  /*2c60*/  FMUL.FTZ R81, R0.reuse, R81 ;  /* 0x0000005100517220 */ /* 0x040fe20000410000 */
[C---:B------:R-:W-:Y:S01]  /*2c70*/  FMUL.FTZ R15, R0.reuse, R82 ;  /* 0x00000052000f7220 */ /* 0x040fe20000410000 */
[C---:B------:R-:W-:Y:S01]  /*2c80*/  FMUL.FTZ R14, R0.reuse, R83 ;  /* 0x00000053000e7220 */ /* 0x040fe20000410000 */
[C---:B------:R-:W-:Y:S01]  /*2c90*/  FMUL.FTZ R84, R0.reuse, R84 ;  /* 0x0000005400547220 */ /* 0x040fe20000410000 */
[C---:B--2---:R-:W-:Y:S01]  /*2ca0*/  FMUL.FTZ R56, R0.reuse, R74 ;  /* 0x0000004a00387220 */ /* 0x044fe20000410000 */
[C---:B------:R-:W-:Y:S01]  /*2cb0*/  FMUL.FTZ R85, R0.reuse, R85 ;  /* 0x0000005500557220 */ /* 0x040fe20000410000 */
[C---:B------:R-:W-:Y:S01]  /*2cc0*/  FMUL.FTZ R21, R0.reuse, R86 ;  /* 0x0000005600157220 */ /* 0x040fe20000410000 */
[C---:B----4-:R-:W-:Y:S01]  /*2cd0*/  FMUL.FTZ R20, R0.reuse, R87 ;  /* 0x0000005700147220 */ /* 0x050fe20000410000 */
[----:B------:R2:W4:Y:S01]  /*2ce0*/  MUFU.TANH R37, R52 ;  /* 0x0000003400257308 */ /* 0x0005220000002400 */
        /* <DEDUP_REMOVED lines=8> */
[----:B--2---:R-:W-:Y:S01]  /*2d70*/  IMAD.U32 R52, RZ, RZ, UR47 ;  /* 0x0000002fff347e24 */ /* 0x004fe2000f8e00ff */
[----:B------:R-:W-:Y:S01]  /*2d80*/  PLOP3.LUT P2, PT, PT, PT, UP1, 0x40, 0x0 ;  /* 0x000000000000781c */ /* 0x000fe20003f4e818 */
[----:B------:R-:W2:Y:S01]  /*2d90*/  MUFU.TANH R3, R3 ;  /* 0x0000000300037308 */ /* 0x000ea20000002400 */
[----:B------:R-:W-:-:S02]  /*2da0*/  IADD3 R35, -R16, 0x1, R79 ;  /* 0x0000000110237810 */ /* 0x000fc40007ffe14f */
[----:B------:R-:W-:Y:S02]  /*2db0*/  IADD3 R82, -R16, UR41, R79 ;  /* 0x0000002910527c10 */ /* 0x000fe4000fffe14f */
[----:B------:R-:W-:Y:S02]  /*2dc0*/  IADD3 R35, -R52, UR41, R35 ;  /* 0x0000002934237c10 */ /* 0x000fe4000fffe123 */
[----:B------:R-:W-:Y:S01]  /*2dd0*/  LEA R78, R88, 0xffffff80, 0x7 ;  /* 0xffffff80584e7811 */ /* 0x000fe200078e38ff */
[----:B------:R-:W1:Y:S02]  /*2de0*/  MUFU.TANH R24, R24 ;  /* 0x0000001800187308 */ /* 0x000e640000002400 */
[C---:B------:R-:W-:Y:S02]  /*2df0*/  VIADD R83, R35.reuse, UR6 ;  /* 0x0000000623537c36 */ /* 0x040fe40008000000 */
[----:B------:R-:W-:-:S03]  /*2e00*/  VIADD R86, R35, UR29 ;  /* 0x0000001d23567c36 */ /* 0x000fc60008000000 */
[----:B0-----:R-:W-:Y:S01]  /*2e10*/  VIADDMNMX R52, R59, R83, R82, PT ;  /* 0x000000533b347246 */ /* 0x001fe20003800152 */
[----:B------:R-:W0:Y:S01]  /*2e20*/  MUFU.TANH R2, R2 ;  /* 0x0000000200027308 */ /* 0x000e220000002400 */
[----:B------:R-:W-:-:S07]  /*2e30*/  IMAD.IADD R74, R86, 0x1, R59 ;  /* 0x00000001564a7824 */ /* 0x000fce00078e023b */
        /* <DEDUP_REMOVED lines=29> */
[----:B------:R0:W0:Y:S08]  /*3010*/  MUFU.TANH R91, R61 ;  /* 0x0000003d005b7308 */ /* 0x0000300000002400 */
        /* <DEDUP_REMOVED lines=26> */
[----:B-1234-:R-:W-:Y:S05]  /*31c0*/  @P2 BRA `(.L_x_1075) ;  /* 0x00000000005c2947 */ /* 0x01efea0003800000 */
[----:B0-----:R-:W-:Y:S01]  /*31d0*/  IMAD.U32 R60, RZ, RZ, UR47 ;  /* 0x0000002fff3c7e24 */ /* 0x001fe2000f8e00ff */
[----:B------:R-:W-:Y:S04]  /*31e0*/  BSSY B0, `(.L_x_1076) ;  /* 0x0000011000007945 */ /* 0x000fe80003800000 */
[----:B------:R-:W-:-:S04]  /*31f0*/  IADD3 R35, -R60, UR41, R59 ;  /* 0x000000293c237c10 */ /* 0x000fc8000fffe13b */
[----:B------:R-:W-:-:S13]  /*3200*/  ISETP.GT.AND P2, PT, R35, -0x1, PT ;  /* 0xffffffff2300780c */ /* 0x000fda0003f44270 */
[----:B------:R-:W-:Y:S05]  /*3210*/  @P2 BRA `(.L_x_1077) ;  /* 0x0000000000202947 */ /* 0x000fea0003800000 */
[----:B------:R-:W-:Y:S01]  /*3220*/  UISETP.NE.AND UP2, UPT, UR7, 0x1, UPT ;  /* 0x000000010700788c */ /* 0x000fe2000bf45270 */
[----:B------:R-:W-:-:S05]  /*3230*/  LOP3.LUT R35, RZ, R35, RZ, 0x33, !PT ;  /* 0x00000023ff237212 */ /* 0x000fca00078e33ff */
[----:B------:R-:W-:-:S05]  /*3240*/  PLOP3.LUT P2, PT, PT, PT, UP2, 0x80, 0x0 ;  /* 0x000000000000781c */ /* 0x000fca0003f4f028 */
[----:B------:R-:W-:-:S08]  /*3250*/  @UP2 ULDC.64 UR10, c[0x0][0x9e8] ;  /* 0x00027a00000a2ab9 */ /* 0x000fd00000000a00 */
[----:B------:R-:W-:-:S05]  /*3260*/  @P2 IMAD.HI.U32 R59, R35, UR10, RZ ;  /* 0x0000000a233b2c27 */ /* 0x000fca000f8e00ff */
[----:B------:R-:W-:-:S04]  /*3270*/  @P2 SHF.R.U32.HI R35, RZ, UR11, R59 ;  /* 0x0000000bff232c19 */ /* 0x000fc8000801163b */
[----:B------:R-:W-:Y:S01]  /*3280*/  LOP3.LUT R35, RZ, R35, RZ, 0x33, !PT ;  /* 0x00000023ff237212 */ /* 0x000fe200078e33ff */
[----:B------:R-:W-:Y:S06]  /*3290*/  BRA `(.L_x_1078) ;  /* 0x0000000000147947 */ /* 0x000fec0003800000 */
.L_x_1077:
[----:B------:R-:W-:-:S06]  /*32a0*/  UISETP.NE.AND UP2, UPT, UR7, 0x1, UPT ;  /* 0x000000010700788c */ /* 0x000fcc000bf45270 */
[----:B------:R-:W-:-:S05]  /*32b0*/  PLOP3.LUT P2, PT, PT, PT, UP2, 0x80, 0x0 ;  /* 0x000000000000781c */ /* 0x000fca0003f4f028 */
[----:B------:R-:W-:-:S08]  /*32c0*/  @UP2 ULDC.64 UR10, c[0x0][0x9e8] ;  /* 0x00027a00000a2ab9 */ /* 0x000fd00000000a00 */
[----:B------:R-:W-:-:S05]  /*32d0*/  @P2 IMAD.HI.U32 R59, R35, UR10, RZ ;  /* 0x0000000a233b2c27 */ /* 0x000fca000f8e00ff */
[----:B------:R-:W-:-:S07]  /*32e0*/  @P2 SHF.R.U32.HI R35, RZ, UR11, R59 ;  /* 0x0000000bff232c19 */ /* 0x000fce000801163b */
.L_x_1078:
[----:B------:R-:W-:Y:S05]  /*32f0*/  BSYNC B0 ;  /* 0x0000000000007941 */ /* 0x000fea0003800000 */
.L_x_1076:
[----:B------:R-:W-:-:S04]  /*3300*/  IMAD R35, R35, UR7, -R78 ;  /* 0x0000000723237c24 */ /* 0x000fc8000f8e0a4e */
[----:B------:R-:W-:-:S05]  /*3310*/  IMAD.IADD R35, R35, 0x1, -R16 ;  /* 0x0000000123237824 */ /* 0x000fca00078e0a10 */
[----:B------:R-:W-:Y:S02]  /*3320*/  VIMNMX R74, R74, R35, !PT ;  /* 0x000000234a4a7248 */ /* 0x000fe40007fe0100 */
[----:B------:R-:W-:-:S07]  /*3330*/  VIADDMNMX R52, R35, UR7, R52, PT ;  /* 0x0000000723347c46 */ /* 0x000fce000b800134 */
.L_x_1075:
[C---:B------:R-:W-:Y:S02]  /*3340*/  ISETP.GE.AND P2, PT, R79.reuse, 0x2, PT ;  /* 0x000000024f00780c */ /* 0x040fe40003f46270 */
[C---:B------:R-:W-:Y:S02]  /*3350*/  ISETP.GE.AND P5, PT, R79.reuse, 0xa, PT ;  /* 0x0000000a4f00780c */ /* 0x040fe40003fa6270 */
[----:B------:R-:W-:Y:S02]  /*3360*/  ISETP.GT.AND P3, PT, R74, 0x1, !P2 ;  /* 0x000000014a00780c */ /* 0x000fe40005764270 */
[----:B------:R-:W-:Y:S02]  /*3370*/  ISETP.GE.AND P4, PT, R79, 0x9, PT ;  /* 0x000000094f00780c */ /* 0x000fe40003f86270 */
[----:B------:R-:W-:Y:S02]  /*3380*/  ISETP.LT.OR P3, PT, R52, 0x2, P3 ;  /* 0x000000023400780c */ /* 0x000fe40001f61670 */
[----:B------:R-:W-:-:S02]  /*3390*/  P2R R87, PR, RZ, 0x10 ;  /* 0x00000010ff577803 */ /* 0x000fc40000000000 */
[----:B0-----:R-:W-:Y:S02]  /*33a0*/  FSEL R61, R24, -INF , !P3 ;  /* 0xff800000183d7808 */ /* 0x001fe40005800000 */
[----:B------:R-:W-:Y:S02]  /*33b0*/  ISETP.GT.AND P3, PT, R74, 0x9, !P5 ;  /* 0x000000094a00780c */ /* 0x000fe40006f64270 */
[----:B------:R-:W-:Y:S02]  /*33c0*/  P2R R98, PR, RZ, 0x20 ;  /* 0x00000020ff627803 */ /* 0x000fe40000000000 */
[----:B------:R-:W-:Y:S02]  /*33d0*/  ISETP.LT.OR P3, PT, R52, 0xa, P3 ;  /* 0x0000000a3400780c */ /* 0x000fe40001f61670 */
[----:B------:R-:W-:Y:S02]  /*33e0*/  ISETP.GT.AND P4, PT, R74, 0x8, !P4 ;  /* 0x000000084a00780c */ /* 0x000fe40006784270 */
[----:B------:R-:W-:-:S02]  /*33f0*/  ISETP.GE.AND P5, PT, R79, 0x11, PT ;  /* 0x000000114f00780c */ /* 0x000fc40003fa6270 */
[----:B------:R-:W-:Y:S02]  /*3400*/  FSEL R63, R26, -INF , !P3 ;  /* 0xff8000001a3f7808 */ /* 0x000fe40005800000 */
[----:B------:R-:W-:Y:S02]  /*3410*/  ISETP.LT.OR P4, PT, R52, 0x9, P4 ;  /* 0x000000093400780c */ /* 0x000fe40002781670 */
[----:B------:R-:W-:Y:S02]  /*3420*/  ISETP.GT.AND P3, PT, R74, 0x10, !P5 ;  /* 0x000000104a00780c */ /* 0x000fe40006f64270 */
[----:B------:R-:W-:Y:S02]  /*3430*/  FSEL R60, R25, -INF , !P4 ;  /* 0xff800000193c7808 */ /* 0x000fe40006000000 */
        /* <DEDUP_REMOVED lines=23> */
[----:B------:R-:W-:Y:S01]  /*35b0*/  ISETP.GT.AND P3, PT, R74, 0x21, !P4 ;  /* 0x000000214a00780c */ /* 0x000fe20006764270 */
[----:B------:R-:W0:Y:S01]  /*35c0*/  SHFL.IDX PT, R31, R75, 0x1, 0x1c1f ;  /* 0x003c1f004b1f7f89 */ /* 0x000e2200000e0000 */
        /* <DEDUP_REMOVED lines=92> */
[----:B------:R-:W-:Y:S02]  /*3b90*/  P2R R99, PR, RZ, 0x20 ;  /* 0x00000020ff637803 */ /* 0x000fe40000000000 */
[----:B------:R-:W-:Y:S02]  /*3ba0*/  FSEL R27, R77, -INF , !P3 ;  /* 0xff8000004d1b7808 */ /* 0x000fe40005800000 */
[----:B------:R-:W-:-:S04]  /*3bb0*/  ISETP.GE.AND P3, PT, R79, 0x71, PT ;  /* 0x000000714f00780c */ /* 0x000fc80003f66270 */
[----:B------:R-:W-:-:S04]  /*3bc0*/  ISETP.GT.AND P4, PT, R74, 0x70, !P3 ;  /* 0x000000704a00780c */ /* 0x000fc80005f84270 */
[----:B------:R-:W-:-:S04]  /*3bd0*/  ISETP.LT.OR P4, PT, R52, 0x71, P4 ;  /* 0x000000713400780c */ /* 0x000fc80002781670 */
        /* <DEDUP_REMOVED lines=14> */
[----:B------:R-:W-:-:S04]  /*3cc0*/  ISETP.GE.AND P6, PT, R79, 0x7a, PT ;  /* 0x0000007a4f00780c */ /* 0x000fc80003fc6270 */
[----:B------:R-:W-:Y:S02]  /*3cd0*/  P2R R79, PR, RZ, 0x40 ;  /* 0x00000040ff4f7803 */ /* 0x000fe40000000000 */
[----:B------:R-:W-:Y:S01]  /*3ce0*/  ISETP.GT.AND P6, PT, R74, 0x79, !P6 ;  /* 0x000000794a00780c */ /* 0x000fe200077c4270 */
[----:B0-----:R-:W-:-:S03]  /*3cf0*/  IMAD.IADD R74, R86, 0x1, R31 ;  /* 0x00000001564a7824 */ /* 0x001fc600078e021f */
[----:B------:R-:W-:Y:S02]  /*3d00*/  ISETP.LT.OR P6, PT, R52, 0x7a, P6 ;  /* 0x0000007a3400780c */ /* 0x000fe400037c1670 */
[----:B------:R-:W-:Y:S02]  /*3d10*/  VIADDMNMX R52, R31, R83, R82, PT ;  /* 0x000000531f347246 */ /* 0x000fe40003800152 */
[----:B------:R-:W-:Y:S02]  /*3d20*/  FSEL R3, R85, -INF , !P6 ;  /* 0xff80000055037808 */ /* 0x000fe40007000000 */
[----:B------:R-:W-:-:S13]  /*3d30*/  PLOP3.LUT P6, PT, PT, PT, UP1, 0x40, 0x0 ;  /* 0x000000000000781c */ /* 0x000fda0003fce818 */
[----:B------:R-:W-:Y:S05]  /*3d40*/  @P6 BRA `(.L_x_1079) ;  /* 0x0000000000646947 */ /* 0x000fea0003800000 */
[----:B------:R-:W-:Y:S01]  /*3d50*/  IMAD.U32 R32, RZ, RZ, UR47 ;  /* 0x0000002fff207e24 */ /* 0x000fe2000f8e00ff */
        /* <DEDUP_REMOVED lines=8> */
[----:B------:R-:W-:Y:S01]  /*3de0*/  @P6 IMAD.HI.U32 R32, R31, UR10, RZ ;  /* 0x0000000a1f206c27 */ /* 0x000fe2000f8e00ff */
[----:B------:R-:W-:-:S13]  /*3df0*/  PLOP3.LUT P6, PT, PT, PT, UP2, 0x80, 0x0 ;  /* 0x000000000000781c */ /* 0x000fda0003fcf028 */
[----:B------:R-:W-:-:S04]  /*3e00*/  @P6 SHF.R.U32.HI R31, RZ, UR11, R32 ;  /* 0x0000000bff1f6c19 */ /* 0x000fc80008011620 */
[----:B------:R-:W-:Y:S01]  /*3e10*/  LOP3.LUT R31, RZ, R31, RZ, 0x33, !PT ;  /* 0x0000001fff1f7212 */ /* 0x000fe200078e33ff */
[----:B------:R-:W-:Y:S06]  /*3e20*/  BRA `(.L_x_1082) ;  /* 0x0000000000187947 */ /* 0x000fec0003800000 */
.L_x_1081:
[----:B------:R-:W-:-:S06]  /*3e30*/  UISETP.NE.AND UP2, UPT, UR7, 0x1, UPT ;  /* 0x000000010700788c */ /* 0x000fcc000bf45270 */
[----:B------:R-:W-:-:S05]  /*3e40*/  PLOP3.LUT P6, PT, PT, PT, UP2, 0x80, 0x0 ;  /* 0x000000000000781c */ /* 0x000fca0003fcf028 */
[----:B------:R-:W-:-:S08]  /*3e50*/  @UP2 ULDC.64 UR10, c[0x0][0x9e8] ;  /* 0x00027a00000a2ab9 */ /* 0x000fd00000000a00 */
[----:B------:R-:W-:Y:S01]  /*3e60*/  @P6 IMAD.HI.U32 R32, R31, UR10, RZ ;  /* 0x0000000a1f206c27 */ /* 0x000fe2000f8e00ff */
[----:B------:R-:W-:-:S13]  /*3e70*/  PLOP3.LUT P6, PT, PT, PT, UP2, 0x80, 0x0 ;  /* 0x000000000000781c */ /* 0x000fda0003fcf028 */
[----:B------:R-:W-:-:S07]  /*3e80*/  @P6 SHF.R.U32.HI R31, RZ, UR11, R32 ;  /* 0x0000000bff1f6c19 */ /* 0x000fce0008011620 */
.L_x_1082:
[----:B------:R-:W-:Y:S05]  /*3e90*/  BSYNC B0 ;  /* 0x0000000000007941 */ /* 0x000fea0003800000 */
.L_x_1080:
[----:B------:R-:W-:-:S04]  /*3ea0*/  IMAD R31, R31, UR7, -R78 ;  /* 0x000000071f1f7c24 */ /* 0x000fc8000f8e0a4e */
[----:B------:R-:W-:-:S05]  /*3eb0*/  IMAD.IADD R31, R31, 0x1, -R16 ;  /* 0x000000011f1f7824 */ /* 0x000fca00078e0a10 */
[----:B------:R-:W-:Y:S02]  /*3ec0*/  VIMNMX R74, R74, R31, !PT ;  /* 0x0000001f4a4a7248 */ /* 0x000fe40007fe0100 */
[----:B------:R-:W-:-:S07]  /*3ed0*/  VIADDMNMX R52, R31, UR7, R52, PT ;  /* 0x000000071f347c46 */ /* 0x000fce000b800134 */
.L_x_1079:
[----:B------:R-:W-:Y:S01]  /*3ee0*/  ISETP.GT.AND P2, PT, R74, 0x1, !P2 ;  /* 0x000000014a00780c */ /* 0x000fe20005744270 */
[----:B------:R-:W-:Y:S01]  /*3ef0*/  ULDC UR10, c[0x0][0x988] ;  /* 0x00026200000a7ab9 */ /* 0x000fe20000000800 */
[----:B------:R-:W-:Y:S01]  /*3f00*/  ISETP.NE.AND P6, PT, R99, RZ, PT ;  /* 0x000000ff6300720c */ /* 0x000fe20003fc5270 */
[----:B------:R-:W-:Y:S01]  /*3f10*/  @UP0 ULDC UR14, c[0x0][0x44c] ;  /* 0x00011300000e0ab9 */ /* 0x000fe20000000800 */
[----:B------:R-:W-:Y:S01]  /*3f20*/  ISETP.LT.OR P2, PT, R52, 0x2, P2 ;  /* 0x000000023400780c */ /* 0x000fe20001741670 */
[----:B------:R-:W-:Y:S01]  /*3f30*/  UIMAD.WIDE.U32 UR14, UR42, UR14, URZ ;  /* 0x0000000e2a0e72a5 */ /* 0x000fe2000f8e003f */
[----:B------:R-:W-:Y:S01]  /*3f40*/  ISETP.GT.AND P3, PT, R74, 0x70, !P3 ;  /* 0x000000704a00780c */ /* 0x000fe20005f64270 */
[----:B------:R-:W-:Y:S01]  /*3f50*/  @UP0 ULDC UR18, c[0x0][0x450] ;  /* 0x0001140000120ab9 */ /* 0x000fe20000000800 */
[----:B------:R-:W-:Y:S01]  /*3f60*/  FSEL R4, R4, -INF , !P2 ;  /* 0xff80000004047808 */ /* 0x000fe20005000000 */
[----:B------:R-:W-:Y:S01]  /*3f70*/  UMOV UR11, UR42 ;  /* 0x0000002a000b7c82 */ /* 0x000fe20008000000 */
[----:B------:R-:W-:Y:S01]  /*3f80*/  ISETP.NE.AND P2, PT, R87, RZ, PT ;  /* 0x000000ff5700720c */ /* 0x000fe20003f45270 */
[----:B------:R-:W-:Y:S01]  /*3f90*/  @UP0 USHF.R.U32.HI UR11, URZ, UR18, UR15 ;  /* 0x000000123f0b0299 */ /* 0x000fe2000801160f */
[----:B------:R-:W-:-:S02]  /*3fa0*/  ISETP.GT.AND P4, PT, R74, 0x71, !P4 ;  /* 0x000000714a00780c */ /* 0x000fc40006784270 */
[C---:B------:R-:W-:Y:S01]  /*3fb0*/  ISETP.GT.AND P2, PT, R74.reuse, 0x8, !P2 ;  /* 0x000000084a00780c */ /* 0x040fe20005744270 */
[----:B------:R-:W-:Y:S01]  /*3fc0*/  UIADD3 UR55, UR55, UR11, URZ ;  /* 0x0000000b37377290 */ /* 0x000fe2000fffe03f */
[----:B------:R-:W-:Y:S02]  /*3fd0*/  ISETP.GT.AND P5, PT, R74, 0x78, !P5 ;  /* 0x000000784a00780c */ /* 0x000fe40006fa4270 */
[C---:B------:R-:W-:Y:S01]  /*3fe0*/  ISETP.LT.OR P2, PT, R52.reuse, 0x9, P2 ;  /* 0x000000093400780c */ /* 0x040fe20001741670 */
[----:B------:R-:W-:Y:S01]  /*3ff0*/  UIADD3 UR6, UR55, UR6, URZ ;  /* 0x0000000637067290 */ /* 0x000fe2000fffe03f */
[----:B------:R-:W-:Y:S02]  /*4000*/  ISETP.LT.OR P3, PT, R52, 0x71, P3 ;  /* 0x000000713400780c */ /* 0x000fe40001f61670 */
[----:B------:R-:W-:Y:S02]  /*4010*/  FSEL R31, R5, -INF , !P2 ;  /* 0xff800000051f7808 */ /* 0x000fe40005000000 */
[----:B------:R-:W-:-:S02]  /*4020*/  ISETP.NE.AND P2, PT, R98, RZ, PT ;  /* 0x000000ff6200720c */ /* 0x000fc40003f45270 */
[----:B------:R-:W-:Y:S02]  /*4030*/  FMNMX.FTZ R5, R77, R61, !PT ;  /* 0x0000003d4d057209 */ /* 0x000fe40007810000 */
[----:B------:R-:W-:Y:S02]  /*4040*/  ISETP.GT.AND P2, PT, R74, 0x9, !P2 ;  /* 0x000000094a00780c */ /* 0x000fe40005744270 */
[C---:B------:R-:W-:Y:S02]  /*4050*/  ISETP.LT.OR P4, PT, R52.reuse, 0x72, P4 ;  /* 0x000000723400780c */ /* 0x040fe40002781670 */
[----:B------:R-:W-:Y:S02]  /*4060*/  ISETP.LT.OR P2, PT, R52, 0xa, P2 ;  /* 0x0000000a3400780c */ /* 0x000fe40001741670 */
[----:B------:R-:W-:Y:S02]  /*4070*/  FSEL R15, R15, -INF , !P3 ;  /* 0xff8000000f0f7808 */ /* 0x000fe40005800000 */
[----:B------:R-:W-:-:S02]  /*4080*/  FSEL R32, R6, -INF , !P2 ;  /* 0xff80000006207808 */ /* 0x000fc40005000000 */
[----:B------:R-:W-:Y:S02]  /*4090*/  ISETP.GT.AND P2, PT, R74, 0x10, !P6 ;  /* 0x000000104a00780c */ /* 0x000fe40007744270 */
[----:B------:R-:W-:Y:S02]  /*40a0*/  ISETP.NE.AND P6, PT, R110, RZ, PT ;  /* 0x000000ff6e00720c */ /* 0x000fe40003fc5270 */
        /* <DEDUP_REMOVED lines=70> */
[C---:B------:R-:W-:Y:S02]  /*4510*/  ISETP.LT.OR P2, PT, R52.reuse, 0x39, P2 ;  /* 0x000000393400780c */ /* 0x040fe40001741670 */
[----:B------:R-:W-:Y:S01]  /*4520*/  ISETP.LT.OR P5, PT, R52, 0x79, P5 ;  /* 0x000000793400780c */ /* 0x000fe20002fa1670 */
[----:B------:R-:W0:Y:S01]  /*4530*/  SHFL.BFLY PT, R6, R5, 0x2, 0x1f ;  /* 0x0c401f0005067f89 */ /* 0x000e2200000e0000 */
[----:B------:R-:W-:Y:S02]  /*4540*/  FSEL R43, R43, -INF , !P2 ;  /* 0xff8000002b2b7808 */ /* 0x000fe40005000000 */
[----:B------:R-:W-:Y:S02]  /*4550*/  ISETP.GT.AND P2, PT, R74, 0x39, !P6 ;  /* 0x000000394a00780c */ /* 0x000fe40007744270 */
[----:B------:R-:W-:Y:S02]  /*4560*/  ISETP.NE.AND P6, PT, R97, RZ, PT ;  /* 0x000000ff6100720c */ /* 0x000fe40003fc5270 */
[----:B------:R-:W-:-:S02]  /*4570*/  ISETP.LT.OR P2, PT, R52, 0x3a, P2 ;  /* 0x0000003a3400780c */ /* 0x000fc40001741670 */
[----:B------:R-:W-:Y:S02]  /*4580*/  FSEL R14, R14, -INF , !P4 ;  /* 0xff8000000e0e7808 */ /* 0x000fe40006000000 */
[----:B------:R-:W-:Y:S02]  /*4590*/  FSEL R44, R44, -INF , !P2 ;  /* 0xff8000002c2c7808 */ /* 0x000fe40005000000 */
[----:B------:R-:W-:Y:S02]  /*45a0*/  ISETP.NE.AND P2, PT, R111, RZ, PT ;  /* 0x000000ff6f00720c */ /* 0x000fe40003f45270 */
[----:B------:R-:W-:Y:S02]  /*45b0*/  FSEL R21, R21, -INF , !P5 ;  /* 0xff80000015157808 */ /* 0x000fe40006800000 */
        /* <DEDUP_REMOVED lines=41> */
[----:B0-----:R-:W-:Y:S02]  /*4850*/  FMNMX.FTZ R76, R5, R6, !PT ;  /* 0x00000006054c7209 */ /* 0x001fe40007810000 */
[----:B------:R-:W-:-:S03]  /*4860*/  ISETP.LT.OR P2, PT, R52, 0x69, P2 ;  /* 0x000000693400780c */ /* 0x000fc60001741670 */
[----:B------:R-:W0:Y:S01]  /*4870*/  SHFL.BFLY PT, R75, R76, 0x1, 0x1f ;  /* 0x0c201f004c4b7f89 */ /* 0x000e2200000e0000 */
[----:B------:R-:W-:Y:S02]  /*4880*/  FSEL R58, R58, -INF , !P2 ;  /* 0xff8000003a3a7808 */ /* 0x000fe40005000000 */
[----:B0-----:R-:W-:Y:S01]  /*4890*/  FMNMX.FTZ R6, R76, R75, !PT ;  /* 0x0000004b4c067209 */ /* 0x001fe20007810000 */
[----:B------:R-:W-:-:S03]  /*48a0*/  IMAD.U32 R75, RZ, RZ, UR10 ;  /* 0x0000000aff4b7e24 */ /* 0x000fc6000f8e00ff */
[C---:B------:R-:W-:Y:S01]  /*48b0*/  FSETP.NEU.FTZ.AND P2, PT, R6.reuse, -INF , PT ;  /* 0xff8000000600780b */ /* 0x040fe20003f5d000 */
[----:B------:R-:W-:-:S05]  /*48c0*/  FFMA.FTZ R75, R6, R75, -8 ;  /* 0xc1000000064b7423 */ /* 0x000fca000001004b */
[----:B------:R-:W-:Y:S02]  /*48d0*/  FSEL R78, R75, RZ, P2 ;  /* 0x000000ff4b4e7208 */ /* 0x000fe40001000000 */
[----:B------:R-:W-:Y:S02]  /*48e0*/  ISETP.GT.AND P2, PT, R74, RZ, !P6 ;  /* 0x000000ff4a00720c */ /* 0x000fe40007744270 */
[----:B------:R-:W-:Y:S01]  /*48f0*/  ISETP.NE.AND P6, PT, R79, RZ, PT ;  /* 0x000000ff4f00720c */ /* 0x000fe20003fc5270 */
[----:B------:R-:W-:-:S01]  /*4900*/  FFMA.FTZ R61, R61, UR10, -R78 ;  /* 0x0000000a3d3d7c23 */ /* 0x000fc2000801084e */
[----:B------:R-:W-:Y:S01]  /*4910*/  ISETP.LT.OR P2, PT, R52, 0x1, P2 ;  /* 0x000000013400780c */ /* 0x000fe20001741670 */
[----:B------:R-:W-:-:S01]  /*4920*/  FFMA.FTZ R60, R60, UR10, -R78 ;  /* 0x0000000a3c3c7c23 */ /* 0x000fc2000801084e */
[----:B------:R-:W-:Y:S01]  /*4930*/  ISETP.GT.AND P6, PT, R74, 0x79, !P6 ;  /* 0x000000794a00780c */ /* 0x000fe200077c4270 */
[----:B------:R-:W-:-:S01]  /*4940*/  FFMA.FTZ R63, R63, UR10, -R78 ;  /* 0x0000000a3f3f7c23 */ /* 0x000fc2000801084e */
[----:B------:R-:W-:Y:S01]  /*4950*/  FSEL R75, R2, -INF , !P2 ;  /* 0xff800000024b7808 */ /* 0x000fe20005000000 */
[----:B------:R-:W-:-:S01]  /*4960*/  FFMA.FTZ R2, R77, UR10, -R78 ;  /* 0x0000000a4d027c23 */ /* 0x000fc2000801084e */
[----:B------:R-:W-:Y:S01]  /*4970*/  ISETP.NE.AND P2, PT, R113, RZ, PT ;  /* 0x000000ff7100720c */ /* 0x000fe20003f45270 */
[----:B------:R-:W-:Y:S01]  /*4980*/  MUFU.EX2 R61, R61 ;  /* 0x0000003d003d7308 */ /* 0x000fe20000000800 */
[----:B------:R-:W-:Y:S01]  /*4990*/  FMNMX.FTZ R76, R75, R4, !PT ;  /* 0x000000044b4c7209 */ /* 0x000fe20007810000 */
[--C-:B------:R-:W-:Y:S01]  /*49a0*/  FFMA.FTZ R62, R62, UR10, -R78.reuse ;  /* 0x0000000a3e3e7c23 */ /* 0x100fe2000801084e */
[----:B------:R-:W-:Y:S01]  /*49b0*/  ISETP.GT.AND P2, PT, R74, 0x69, !P2 ;  /* 0x000000694a00780c */ /* 0x000fe20005744270 */
[--C-:B------:R-:W-:Y:S01]  /*49c0*/  FFMA.FTZ R65, R65, UR10, -R78.reuse ;  /* 0x0000000a41417c23 */ /* 0x100fe2000801084e */
[----:B------:R-:W-:Y:S01]  /*49d0*/  FMNMX.FTZ R5, R31, R76, !PT ;  /* 0x0000004c1f057209 */ /* 0x000fe20007810000 */
[--C-:B------:R-:W-:Y:S01]  /*49e0*/  FFMA.FTZ R64, R64, UR10, -R78.reuse ;  /* 0x0000000a40407c23 */ /* 0x100fe2000801084e */
[----:B------:R-:W-:Y:S01]  /*49f0*/  ISETP.LT.OR P2, PT, R52, 0x6a, P2 ;  /* 0x0000006a3400780c */ /* 0x000fe20001741670 */
[----:B------:R-:W0:Y:S01]  /*4a00*/  MUFU.EX2 R2, R2 ;  /* 0x0000000200027308 */ /* 0x000e220000000800 */
[----:B------:R-:W-:Y:S01]  /*4a10*/  FMNMX.FTZ R76, R32, R5, !PT ;  /* 0x00000005204c7209 */ /* 0x000fe20007810000 */
[--C-:B------:R-:W-:Y:S01]  /*4a20*/  FFMA.FTZ R67, R67, UR10, -R78.reuse ;  /* 0x0000000a43437c23 */ /* 0x100fe2000801084e */
[----:B------:R-:W-:Y:S01]  /*4a30*/  FSEL R13, R13, -INF , !P2 ;  /* 0xff8000000d0d7808 */ /* 0x000fe20005000000 */
[--C-:B------:R-:W-:Y:S01]  /*4a40*/  FFMA.FTZ R66, R66, UR10, -R78.reuse ;  /* 0x0000000a42427c23 */ /* 0x100fe2000801084e */
[----:B------:R-:W-:Y:S01]  /*4a50*/  FMNMX.FTZ R5, R7, R76, !PT ;  /* 0x0000004c07057209 */ /* 0x000fe20007810000 */
[--C-:B------:R-:W-:Y:S01]  /*4a60*/  FFMA.FTZ R69, R69, UR10, -R78.reuse ;  /* 0x0000000a45457c23 */ /* 0x100fe2000801084e */
[----:B------:R-:W-:Y:S01]  /*4a70*/  ISETP.LT.OR P6, PT, R52, 0x7a, P6 ;  /* 0x0000007a3400780c */ /* 0x000fe200037c1670 */
[----:B------:R-:W1:Y:S01]  /*4a80*/  MUFU.EX2 R60, R60 ;  /* 0x0000003c003c7308 */ /* 0x000e620000000800 */
[----:B------:R-:W-:Y:S01]  /*4a90*/  FMNMX.FTZ R76, R8, R5, !PT ;  /* 0x00000005084c7209 */ /* 0x000fe20007810000 */
[--C-:B------:R-:W-:Y:S01]  /*4aa0*/  FFMA.FTZ R68, R68, UR10, -R78.reuse ;  /* 0x0000000a44447c23 */ /* 0x100fe2000801084e */
[----:B------:R-:W-:Y:S01]  /*4ab0*/  FSEL R20, R20, -INF , !P6 ;  /* 0xff80000014147808 */ /* 0x000fe20007000000 */
[--C-:B------:R-:W-:Y:S01]  /*4ac0*/  FFMA.FTZ R71, R71, UR10, -R78.reuse ;  /* 0x0000000a47477c23 */ /* 0x100fe2000801084e */
[----:B------:R-:W-:Y:S01]  /*4ad0*/  FMNMX.FTZ R5, R9, R76, !PT ;  /* 0x0000004c09057209 */ /* 0x000fe20007810000 */
[--C-:B------:R-:W-:Y:S01]  /*4ae0*/  FFMA.FTZ R70, R70, UR10, -R78.reuse ;  /* 0x0000000a46467c23 */ /* 0x100fe2000801084e */
[----:B------:R-:W-:-:S01]  /*4af0*/  FFMA.FTZ R73, R73, UR10, -R78 ;  /* 0x0000000a49497c23 */ /* 0x000fc2000801084e */
[----:B------:R-:W2:Y:S01]  /*4b00*/  MUFU.EX2 R63, R63 ;  /* 0x0000003f003f7308 */ /* 0x000ea20000000800 */
[----:B------:R-:W-:Y:S01]  /*4b10*/  FMNMX.FTZ R76, R10, R5, !PT ;  /* 0x000000050a4c7209 */ /* 0x000fe20007810000 */
[----:B0-----:R-:W-:Y:S01]  /*4b20*/  FADD.FTZ R77, R2, R61 ;  /* 0x0000003d024d7221 */ /* 0x001fe20000010000 */
[----:B------:R-:W-:-:S01]  /*4b30*/  FFMA.FTZ R72, R72, UR10, -R78 ;  /* 0x0000000a48487c23 */ /* 0x000fc2000801084e */
[--C-:B------:R-:W-:Y:S01]  /*4b40*/  FFMA.FTZ R59, R59, UR10, -R78.reuse ;  /* 0x0000000a3b3b7c23 */ /* 0x100fe2000801084e */
[----:B------:R-:W-:Y:S01]  /*4b50*/  FMNMX.FTZ R5, R11, R76, !PT ;  /* 0x0000004c0b057209 */ /* 0x000fe20007810000 */
[--C-:B------:R-:W-:Y:S01]  /*4b60*/  FFMA.FTZ R55, R55, UR10, -R78.reuse ;  /* 0x0000000a37377c23 */ /* 0x100fe2000801084e */
[----:B------:R-:W-:-:S01]  /*4b70*/  FFMA.FTZ R48, R48, UR10, -R78 ;  /* 0x0000000a30307c23 */ /* 0x000fc2000801084e */
[----:B------:R-:W0:Y:S01]  /*4b80*/  MUFU.EX2 R62, R62 ;  /* 0x0000003e003e7308 */ /* 0x000e220000000800 */
[----:B------:R-:W-:Y:S01]  /*4b90*/  FMNMX.FTZ R5, R12, R5, !PT ;  /* 0x000000050c057209 */ /* 0x000fe20007810000 */
[--C-:B------:R-:W-:Y:S01]  /*4ba0*/  FFMA.FTZ R42, R42, UR10, -R78.reuse ;  /* 0x0000000a2a2a7c23 */ /* 0x100fe2000801084e */
[----:B------:R-:W-:-:S01]  /*4bb0*/  FFMA.FTZ R37, R37, UR10, -R78 ;  /* 0x0000000a25257c23 */ /* 0x000fc2000801084e */
[--C-:B------:R-:W-:Y:S01]  /*4bc0*/  FFMA.FTZ R36, R36, UR10, -R78.reuse ;  /* 0x0000000a24247c23 */ /* 0x100fe2000801084e */
[----:B------:R-:W-:Y:S01]  /*4bd0*/  FMNMX.FTZ R76, R38, R5, !PT ;  /* 0x00000005264c7209 */ /* 0x000fe20007810000 */
[--C-:B------:R-:W-:Y:S01]  /*4be0*/  FFMA.FTZ R35, R35, UR10, -R78.reuse ;  /* 0x0000000a23237c23 */ /* 0x100fe2000801084e */
[----:B------:R-:W-:-:S01]  /*4bf0*/  FFMA.FTZ R34, R34, UR10, -R78 ;  /* 0x0000000a22227c23 */ /* 0x000fc2000801084e */
[----:B------:R-:W-:Y:S01]  /*4c00*/  MUFU.EX2 R65, R65 ;  /* 0x0000004100417308 */ /* 0x000fe20000000800 */
        /* <DEDUP_REMOVED lines=13> */
[----:B------:R-:W-:-:S02]  /*4ce0*/  FFMA.FTZ R3, R3, UR10, -R78 ;  /* 0x0000000a03037c23 */ /* 0x000fc4000801084e */
[----:B------:R-:W-:Y:S01]  /*4cf0*/  MUFU.EX2 R67, R67 ;  /* 0x0000004300437308 */ /* 0x000fe20000000800 */
[----:B------:R-:W-:-:S04]  /*4d00*/  FMNMX.FTZ R76, R44, R5, !PT ;  /* 0x000000052c4c7209 */ /* 0x000fc80007810000 */
[----:B------:R-:W-:-:S03]  /*4d10*/  FMNMX.FTZ R5, R45, R76, !PT ;  /* 0x0000004c2d057209 */ /* 0x000fc60007810000 */
        /* <DEDUP_REMOVED lines=22> */
[----:B------:R-:W-:-:S05]  /*4e80*/  FMNMX.FTZ R5, R20, R5, !PT ;  /* 0x0000000514057209 */ /* 0x000fca0007810000 */
[----:B------:R-:W3:Y:S02]  /*4e90*/  SHFL.BFLY PT, R52, R5, 0x2, 0x1f ;  /* 0x0c401f0005347f89 */ /* 0x000ee400000e0000 */
[----:B------:R-:W-:Y:S08]  /*4ea0*/  MUFU.EX2 R55, R55 ;  /* 0x0000003700377308 */ /* 0x000ff00000000800 */
[----:B------:R-:W-:Y:S08]  /*4eb0*/  MUFU.EX2 R48, R48 ;  /* 0x0000003000307308 */ /* 0x000ff00000000800 */
[----:B------:R-:W-:Y:S01]  /*4ec0*/  MUFU.EX2 R42, R42 ;  /* 0x0000002a002a7308 */ /* 0x000fe20000000800 */
[----:B---3--:R-:W-:-:S07]  /*4ed0*/  FMNMX.FTZ R52, R5, R52, !PT ;  /* 0x0000003405347209 */ /* 0x008fce0007810000 */
[----:B------:R-:W-:Y:S01]  /*4ee0*/  MUFU.EX2 R37, R37 ;  /* 0x0000002500257308 */ /* 0x000fe20000000800 */
[----:B------:R-:W3:Y:S07]  /*4ef0*/  SHFL.BFLY PT, R5, R52, 0x1, 0x1f ;  /* 0x0c201f0034057f89 */ /* 0x000eee00000e0000 */
[----:B------:R-:W-:Y:S08]  /*4f00*/  MUFU.EX2 R34, R34 ;  /* 0x0000002200227308 */ /* 0x000ff00000000800 */
[----:B------:R-:W-:Y:S08]  /*4f10*/  MUFU.EX2 R33, R33 ;  /* 0x0000002100217308 */ /* 0x000ff00000000800 */
[----:B------:R-:W-:Y:S01]  /*4f20*/  MUFU.EX2 R36, R36 ;  /* 0x0000002400247308 */ /* 0x000fe20000000800 */
[----:B---3--:R-:W-:Y:S01]  /*4f30*/  FMNMX.FTZ R5, R52, R5, !PT ;  /* 0x0000000534057209 */ /* 0x008fe20007810000 */
[----:B------:R-:W-:-:S03]  /*4f40*/  IMAD.U32 R52, RZ, RZ, UR10 ;  /* 0x0000000aff347e24 */ /* 0x000fc6000f8e00ff */
[C---:B------:R-:W-:Y:S01]  /*4f50*/  FSETP.NEU.FTZ.AND P2, PT, R5.reuse, -INF , PT ;  /* 0xff8000000500780b */ /* 0x040fe20003f5d000 */
[----:B------:R-:W-:-:S02]  /*4f60*/  FFMA.FTZ R52, R5, R52, -8 ;  /* 0xc100000005347423 */ /* 0x000fc40000010034 */
[----:B------:R-:W-:Y:S03]  /*4f70*/  MUFU.EX2 R35, R35 ;  /* 0x0000002300237308 */ /* 0x000fe60000000800 */
[----:B------:R-:W-:Y:S02]  /*4f80*/  FSEL R74, R52, RZ, P2 ;  /* 0x000000ff344a7208 */ /* 0x000fe40001000000 */
[----:B------:R-:W-:-:S03]  /*4f90*/  PLOP3.LUT P2, PT, PT, PT, UP1, 0x40, 0x0 ;  /* 0x000000000000781c */ /* 0x000fc60003f4e818 */
        /* <DEDUP_REMOVED lines=16> */
[----:B------:R1:W3:Y:S01]  /*50a0*/  MUFU.EX2 R75, R4 ;  /* 0x00000004004b7308 */ /* 0x0002e20000000800 */
[----:B------:R-:W-:-:S01]  /*50b0*/  FFMA.FTZ R41, R41, UR10, -R74 ;  /* 0x0000000a29297c23 */ /* 0x000fc2000801084a */
[--C-:B------:R-:W-:Y:S01]  /*50c0*/  FFMA.FTZ R43, R43, UR10, -R74.reuse ;  /* 0x0000000a2b2b7c23 */ /* 0x100fe2000801084a */
[----:B------:R-:W-:-:S01]  /*50d0*/  FFMA.FTZ R44, R44, UR10, -R74 ;  /* 0x0000000a2c2c7c23 */ /* 0x000fc2000801084a */
[--C-:B------:R-:W-:Y:S01]  /*50e0*/  FFMA.FTZ R45, R45, UR10, -R74.reuse ;  /* 0x0000000a2d2d7c23 */ /* 0x100fe2000801084a */
[----:B------:R-:W-:-:S01]  /*50f0*/  FFMA.FTZ R46, R46, UR10, -R74 ;  /* 0x0000000a2e2e7c23 */ /* 0x000fc2000801084a */
[--C-:B------:R-:W-:Y:S01]  /*5100*/  FFMA.FTZ R47, R47, UR10, -R74.reuse ;  /* 0x0000000a2f2f7c23 */ /* 0x100fe2000801084a */
[----:B------:R-:W-:-:S01]  /*5110*/  FFMA.FTZ R50, R50, UR10, -R74 ;  /* 0x0000000a32327c23 */ /* 0x000fc2000801084a */
[----:B------:R-:W4:Y:S01]  /*5120*/  MUFU.EX2 R31, R31 ;  /* 0x0000001f001f7308 */ /* 0x000f220000000800 */
[----:B-1----:R-:W-:-:S01]  /*5130*/  FADD.FTZ R4, R60, R77 ;  /* 0x0000004d3c047221 */ /* 0x002fc20000010000 */
[--C-:B------:R-:W-:Y:S01]  /*5140*/  FFMA.FTZ R51, R51, UR10, -R74.reuse ;  /* 0x0000000a33337c23 */ /* 0x100fe2000801084a */
[----:B------:R-:W-:-:S01]  /*5150*/  FFMA.FTZ R53, R53, UR10, -R74 ;  /* 0x0000000a35357c23 */ /* 0x000fc2000801084a */
[----:B------:R-:W-:Y:S01]  /*5160*/  FFMA.FTZ R54, R54, UR10, -R74 ;  /* 0x0000000a36367c23 */ /* 0x000fe2000801084a */
[----:B--2---:R-:W-:-:S01]  /*5170*/  FADD.FTZ R77, R63, R4 ;  /* 0x000000043f4d7221 */ /* 0x004fc20000010000 */
[--C-:B------:R-:W-:Y:S01]  /*5180*/  FFMA.FTZ R56, R56, UR10, -R74.reuse ;  /* 0x0000000a38387c23 */ /* 0x100fe2000801084a */
[----:B------:R-:W-:-:S01]  /*5190*/  FFMA.FTZ R57, R57, UR10, -R74 ;  /* 0x0000000a39397c23 */ /* 0x000fc2000801084a */
[----:B------:R-:W1:Y:S01]  /*51a0*/  MUFU.EX2 R32, R32 ;  /* 0x0000002000207308 */ /* 0x000e620000000800 */
[----:B0-----:R-:W-:-:S01]  /*51b0*/  FADD.FTZ R4, R62, R77 ;  /* 0x0000004d3e047221 */ /* 0x001fc20000010000 */
[----:B---3--:R-:W-:Y:S01]  /*51c0*/  FADD.FTZ R76, R52, R75 ;  /* 0x0000004b344c7221 */ /* 0x008fe20000010000 */
[----:B------:R-:W-:-:S01]  /*51d0*/  FFMA.FTZ R58, R58, UR10, -R74 ;  /* 0x0000000a3a3a7c23 */ /* 0x000fc2000801084a */
[----:B------:R-:W-:Y:S01]  /*51e0*/  FFMA.FTZ R13, R13, UR10, -R74 ;  /* 0x0000000a0d0d7c23 */ /* 0x000fe2000801084a */
[----:B------:R-:W-:-:S01]  /*51f0*/  FADD.FTZ R77, R65, R4 ;  /* 0x00000004414d7221 */ /* 0x000fc20000010000 */
[--C-:B------:R-:W-:Y:S01]  /*5200*/  FFMA.FTZ R15, R15, UR10, -R74.reuse ;  /* 0x0000000a0f0f7c23 */ /* 0x100fe2000801084a */
[----:B------:R-:W-:-:S01]  /*5210*/  FFMA.FTZ R14, R14, UR10, -R74 ;  /* 0x0000000a0e0e7c23 */ /* 0x000fc2000801084a */
[----:B------:R-:W0:Y:S01]  /*5220*/  MUFU.EX2 R7, R7 ;  /* 0x0000000700077308 */ /* 0x000e220000000800 */
[----:B------:R-:W-:-:S01]  /*5230*/  FADD.FTZ R78, R64, R77 ;  /* 0x0000004d404e7221 */ /* 0x000fc20000010000 */
[----:B----4-:R-:W-:Y:S01]  /*5240*/  FADD.FTZ R77, R31, R76 ;  /* 0x0000004c1f4d7221 */ /* 0x010fe20000010000 */
[----:B------:R-:W-:-:S01]  /*5250*/  FFMA.FTZ R21, R21, UR10, -R74 ;  /* 0x0000000a15157c23 */ /* 0x000fc2000801084a */
[----:B------:R-:W-:Y:S01]  /*5260*/  FFMA.FTZ R20, R20, UR10, -R74 ;  /* 0x0000000a14147c23 */ /* 0x000fe2000801084a */
[----:B------:R-:W-:-:S01]  /*5270*/  FADD.FTZ R79, R67, R78 ;  /* 0x0000004e434f7221 */ /* 0x000fc20000010000 */
[----:B------:R-:W-:-:S02]  /*5280*/  F2FP.SATFINITE.E4M3.F32.PACK_AB_MERGE_C R78, R63, R60, RZ ;  /* 0x0000003c3f4e723e */ /* 0x000fc400048070ff */
[----:B------:R-:W2:Y:S01]  /*5290*/  MUFU.EX2 R8, R8 ;  /* 0x0000000800087308 */ /* 0x000ea20000000800 */
[----:B-1----:R-:W-:-:S01]  /*52a0*/  FADD.FTZ R60, R32, R77 ;  /* 0x0000004d203c7221 */ /* 0x002fc20000010000 */
[----:B------:R-:W-:Y:S01]  /*52b0*/  F2FP.SATFINITE.E4M3.F32.PACK_AB_MERGE_C R164, R61, R2, R78 ;  /* 0x000000023da4723e */ /* 0x000fe2000480704e */
[----:B------:R-:W-:-:S01]  /*52c0*/  FADD.FTZ R76, R66, R79 ;  /* 0x0000004f424c7221 */ /* 0x000fc20000010000 */
[----:B------:R-:W-:Y:S02]  /*52d0*/  F2FP.SATFINITE.E4M3.F32.PACK_AB_MERGE_C R32, R32, R31, RZ ;  /* 0x0000001f2020723e */ /* 0x000fe400048070ff */
[----:B------:R-:W-:Y:S01]  /*52e0*/  F2FP.SATFINITE.E4M3.F32.PACK_AB_MERGE_C R64, R67, R64, RZ ;  /* 0x000000404340723e */ /* 0x000fe200048070ff */
[----:B------:R-:W-:Y:S01]  /*52f0*/  FADD.FTZ R63, R69, R76 ;  /* 0x0000004c453f7221 */ /* 0x000fe20000010000 */
[----:B------:R-:W1:Y:S01]  /*5300*/  MUFU.EX2 R9, R9 ;  /* 0x0000000900097308 */ /* 0x000e620000000800 */
[----:B------:R-:W-:Y:S02]  /*5310*/  F2FP.SATFINITE.E4M3.F32.PACK_AB_MERGE_C R165, R75, R52, R32 ;  /* 0x000000344ba5723e */ /* 0x000fe40004807020 */
[----:B------:R-:W-:-:S05]  /*5320*/  F2FP.SATFINITE.E4M3.F32.PACK_AB_MERGE_C R166, R65, R62, R64 ;  /* 0x0000003e41a6723e */ /* 0x000fca0004807040 */
[----:B------:R-:W3:Y:S08]  /*5330*/  MUFU.EX2 R10, R10 ;  /* 0x0000000a000a7308 */ /* 0x000ef00000000800 */
[----:B------:R-:W4:Y:S08]  /*5340*/  MUFU.EX2 R11, R11 ;  /* 0x0000000b000b7308 */ /* 0x000f300000000800 */
[----:B------:R0:W-:Y:S08]  /*5350*/  MUFU.EX2 R4, R49 ;  /* 0x0000003100047308 */ /* 0x0001f00000000800 */
[----:B------:R-:W5:Y:S01]  /*5360*/  MUFU.EX2 R12, R12 ;  /* 0x0000000c000c7308 */ /* 0x000f620000000800 */
[----:B0-----:R-:W-:-:S01]  /*5370*/  FADD.FTZ R49, R7, R60 ;  /* 0x0000003c07317221 */ /* 0x001fc20000010000 */
[----:B------:R-:W-:Y:S01]  /*5380*/  FADD.FTZ R60, R68, R63 ;  /* 0x0000003f443c7221 */ /* 0x000fe20000010000 */
[----:B------:R-:W-:-:S02]  /*5390*/  F2FP.SATFINITE.E4M3.F32.PACK_AB_MERGE_C R68, R71, R68, RZ ;  /* 0x000000444744723e */ /* 0x000fc400048070ff */
[----:B--2---:R-:W-:Y:S01]  /*53a0*/  FADD.FTZ R2, R8, R49 ;  /* 0x0000003108027221 */ /* 0x004fe20000010000 */
[----:B------:R-:W-:-:S01]  /*53b0*/  FADD.FTZ R71, R71, R60 ;  /* 0x0000003c47477221 */ /* 0x000fc20000010000 */
[----:B------:R-:W-:Y:S01]  /*53c0*/  F2FP.SATFINITE.E4M3.F32.PACK_AB_MERGE_C R160, R69, R66, R68 ;  /* 0x0000004245a0723e */ /* 0x000fe20004807044 */
[----:B------:R-:W0:Y:S01]  /*53d0*/  MUFU.EX2 R38, R38 ;  /* 0x0000002600267308 */ /* 0x000e220000000800 */
[----:B-1----:R-:W-:-:S01]  /*53e0*/  FADD.FTZ R49, R9, R2 ;  /* 0x0000000209317221 */ /* 0x002fc20000010000 */
[----:B------:R-:W-:-:S03]  /*53f0*/  FADD.FTZ R60, R70, R71 ;  /* 0x00000047463c7221 */ /* 0x000fc60000010000 */
[----:B---3--:R-:W-:Y:S01]  /*5400*/  FADD.FTZ R2, R10, R49 ;  /* 0x000000310a027221 */ /* 0x008fe20000010000 */
[----:B------:R-:W-:-:S01]  /*5410*/  FADD.FTZ R61, R73, R60 ;  /* 0x0000003c493d7221 */ /* 0x000fc20000010000 */
[----:B------:R-:W-:Y:S01]  /*5420*/  F2FP.SATFINITE.E4M3.F32.PACK_AB_MERGE_C R60, R37, R42, RZ ;  /* 0x0000002a253c723e */ /* 0x000fe200048070ff */
[----:B------:R-:W1:Y:S01]  /*5430*/  MUFU.EX2 R39, R39 ;  /* 0x0000002700277308 */ /* 0x000e620000000800 */
[----:B----4-:R-:W-:-:S01]  /*5440*/  FADD.FTZ R49, R11, R2 ;  /* 0x000000020b317221 */ /* 0x010fc20000010000 */
[----:B------:R-:W-:Y:S01]  /*5450*/  F2FP.SATFINITE.E4M3.F32.PACK_AB_MERGE_C R2, R59, R72, RZ ;  /* 0x000000483b02723e */ /* 0x000fe200048070ff */
[----:B------:R-:W-:-:S01]  /*5460*/  FADD.FTZ R72, R72, R61 ;  /* 0x0000003d48487221 */ /* 0x000fc20000010000 */
[----:B------:R-:W-:Y:S01]  /*5470*/  F2FP.SATFINITE.E4M3.F32.PACK_AB_MERGE_C R10, R10, R9, RZ ;  /* 0x000000090a0a723e */ /* 0x000fe200048070ff */
[----:B-----5:R-:W-:-:S01]  /*5480*/  FADD.FTZ R49, R12, R49 ;  /* 0x000000310c317221 */ /* 0x020fc20000010000 */
[----:B------:R-:W-:Y:S01]  /*5490*/  F2FP.SATFINITE.E4M3.F32.PACK_AB_MERGE_C R162, R73, R70, R2 ;  /* 0x0000004649a2723e */ /* 0x000fe20004807002 */
[----:B------:R-:W-:-:S01]  /*54a0*/  FADD.FTZ R72, R59, R72 ;  /* 0x000000483b487221 */ /* 0x000fc20000010000 */
[----:B------:R-:W2:Y:S01]  /*54b0*/  MUFU.EX2 R40, R40 ;  /* 0x0000002800287308 */ /* 0x000ea20000000800 */
[----:B0-----:R-:W-:-:S01]  /*54c0*/  FADD.FTZ R2, R38, R49 ;  /* 0x0000003126027221 */ /* 0x001fc20000010000 */
[----:B------:R-:W-:Y:S01]  /*54d0*/  F2FP.SATFINITE.E4M3.F32.PACK_AB_MERGE_C R156, R48, R55, R60 ;  /* 0x00000037309c723e */ /* 0x000fe2000480703c */
[----:B------:R-:W-:-:S01]  /*54e0*/  FADD.FTZ R59, R55, R72 ;  /* 0x00000048373b7221 */ /* 0x000fc20000010000 */
[----:B------:R-:W-:-:S03]  /*54f0*/  F2FP.SATFINITE.E4M3.F32.PACK_AB_MERGE_C R167, R8, R7, R10 ;  /* 0x0000000708a7723e */ /* 0x000fc6000480700a */
[----:B------:R-:W-:Y:S01]  /*5500*/  FADD.FTZ R59, R48, R59 ;  /* 0x0000003b303b7221 */ /* 0x000fe20000010000 */
[----:B------:R-:W0:Y:S01]  /*5510*/  MUFU.EX2 R41, R41 ;  /* 0x0000002900297308 */ /* 0x000e220000000800 */
[----:B-1----:R-:W-:-:S01]  /*5520*/  FADD.FTZ R49, R39, R2 ;  /* 0x0000000227317221 */ /* 0x002fc20000010000 */
[----:B------:R-:W-:Y:S01]  /*5530*/  F2FP.SATFINITE.E4M3.F32.PACK_AB_MERGE_C R48, R33, R34, RZ ;  /* 0x000000222130723e */ /* 0x000fe200048070ff */
[----:B------:R-:W-:-:S01]  /*5540*/  FADD.FTZ R42, R42, R59 ;  /* 0x0000003b2a2a7221 */ /* 0x000fc20000010000 */
[----:B------:R-:W-:Y:S02]  /*5550*/  F2FP.SATFINITE.E4M3.F32.PACK_AB_MERGE_C R38, R39, R38, RZ ;  /* 0x000000262726723e */ /* 0x000fe400048070ff */
[----:B------:R-:W-:Y:S01]  /*5560*/  F2FP.SATFINITE.E4M3.F32.PACK_AB_MERGE_C R158, R35, R36, R48 ;  /* 0x00000024239e723e */ /* 0x000fe20004807030 */
[----:B------:R-:W-:Y:S01]  /*5570*/  FADD.FTZ R37, R37, R42 ;  /* 0x0000002a25257221 */ /* 0x000fe20000010000 */
[----:B------:R-:W1:Y:S01]  /*5580*/  MUFU.EX2 R43, R43 ;  /* 0x0000002b002b7308 */ /* 0x000e620000000800 */
[----:B--2---:R-:W-:-:S01]  /*5590*/  FADD.FTZ R2, R40, R49 ;  /* 0x0000003128027221 */ /* 0x004fc20000010000 */
[----:B------:R-:W-:Y:S01]  /*55a0*/  F2FP.SATFINITE.E4M3.F32.PACK_AB_MERGE_C R161, R12, R11, R38 ;  /* 0x0000000b0ca1723e */ /* 0x000fe20004807026 */
[----:B------:R-:W-:-:S04]  /*55b0*/  FADD.FTZ R36, R36, R37 ;  /* 0x0000002524247221 */ /* 0x000fc80000010000 */
[----:B------:R-:W-:Y:S01]  /*55c0*/  FADD.FTZ R35, R35, R36 ;  /* 0x0000002423237221 */ /* 0x000fe20000010000 */
[----:B------:R-:W2:Y:S01]  /*55d0*/  MUFU.EX2 R44, R44 ;  /* 0x0000002c002c7308 */ /* 0x000ea20000000800 */
[----:B0-----:R-:W-:-:S02]  /*55e0*/  FADD.FTZ R2, R41, R2 ;  /* 0x0000000229027221 */ /* 0x001fc40000010000 */
[----:B------:R-:W-:-:S04]  /*55f0*/  FADD.FTZ R34, R34, R35 ;  /* 0x0000002322227221 */ /* 0x000fc80000010000 */
[----:B------:R-:W-:Y:S01]  /*5600*/  FADD.FTZ R33, R33, R34 ;  /* 0x0000002221217221 */ /* 0x000fe20000010000 */
[----:B------:R-:W0:Y:S01]  /*5610*/  MUFU.EX2 R45, R45 ;  /* 0x0000002d002d7308 */ /* 0x000e220000000800 */
[----:B-1----:R-:W-:-:S07]  /*5620*/  FADD.FTZ R49, R43, R2 ;  /* 0x000000022b317221 */ /* 0x002fce0000010000 */
[----:B------:R-:W1:Y:S01]  /*5630*/  MUFU.EX2 R46, R46 ;  /* 0x0000002e002e7308 */ /* 0x000e620000000800 */
[----:B--2---:R-:W-:-:S01]  /*5640*/  FADD.FTZ R2, R44, R49 ;  /* 0x000000312c027221 */ /* 0x004fc20000010000 */
[----:B------:R-:W-:-:S04]  /*5650*/  F2FP.SATFINITE.E4M3.F32.PACK_AB_MERGE_C R43, R44, R43, RZ ;  /* 0x0000002b2c2b723e */ /* 0x000fc800048070ff */
[----:B------:R-:W-:Y:S02]  /*5660*/  F2FP.SATFINITE.E4M3.F32.PACK_AB_MERGE_C R163, R41, R40, R43 ;  /* 0x0000002829a3723e */ /* 0x000fe4000480702b */
[----:B------:R-:W2:Y:S01]  /*5670*/  MUFU.EX2 R47, R47 ;  /* 0x0000002f002f7308 */ /* 0x000ea20000000800 */
[----:B0-----:R-:W-:-:S07]  /*5680*/  FADD.FTZ R31, R45, R2 ;  /* 0x000000022d1f7221 */ /* 0x001fce0000010000 */
[----:B------:R-:W0:Y:S01]  /*5690*/  MUFU.EX2 R50, R50 ;  /* 0x0000003200327308 */ /* 0x000e220000000800 */
[----:B-1----:R-:W-:-:S07]  /*56a0*/  FADD.FTZ R2, R46, R31 ;  /* 0x0000001f2e027221 */ /* 0x002fce0000010000 */
[----:B------:R-:W1:Y:S01]  /*56b0*/  MUFU.EX2 R51, R51 ;  /* 0x0000003300337308 */ /* 0x000e620000000800 */
[----:B--2---:R-:W-:-:S04]  /*56c0*/  FADD.FTZ R9, R47, R2 ;  /* 0x000000022f097221 */ /* 0x004fc80000010000 */
[C---:B------:R-:W-:Y:S01]  /*56d0*/  FADD.FTZ R9, R4.reuse, R9 ;  /* 0x0000000904097221 */ /* 0x040fe20000010000 */
[----:B------:R-:W-:Y:S02]  /*56e0*/  F2FP.SATFINITE.E4M3.F32.PACK_AB_MERGE_C R4, R4, R47, RZ ;  /* 0x0000002f0404723e */ /* 0x000fe400048070ff */
[----:B------:R-:W2:Y:S01]  /*56f0*/  MUFU.EX2 R53, R53 ;  /* 0x0000003500357308 */ /* 0x000ea20000000800 */
[----:B0-----:R-:W-:-:S01]  /*5700*/  FADD.FTZ R2, R50, R9 ;  /* 0x0000000932027221 */ /* 0x001fc20000010000 */
[----:B------:R-:W-:-:S06]  /*5710*/  F2FP.SATFINITE.E4M3.F32.PACK_AB_MERGE_C R157, R46, R45, R4 ;  /* 0x0000002d2e9d723e */ /* 0x000fcc0004807004 */
[----:B------:R-:W0:Y:S01]  /*5720*/  MUFU.EX2 R27, R27 ;  /* 0x0000001b001b7308 */ /* 0x000e220000000800 */
[----:B-1----:R-:W-:-:S07]  /*5730*/  FADD.FTZ R2, R51, R2 ;  /* 0x0000000233027221 */ /* 0x002fce0000010000 */
[----:B------:R-:W1:Y:S01]  /*5740*/  MUFU.EX2 R54, R54 ;  /* 0x0000003600367308 */ /* 0x000e620000000800 */
[----:B--2---:R-:W-:-:S07]  /*5750*/  FADD.FTZ R7, R53, R2 ;  /* 0x0000000235077221 */ /* 0x004fce0000010000 */
[----:B------:R-:W-:Y:S01]  /*5760*/  MUFU.EX2 R30, R30 ;  /* 0x0000001e001e7308 */ /* 0x000fe20000000800 */
[----:B0-----:R-:W-:-:S07]  /*5770*/  F2FP.SATFINITE.E4M3.F32.PACK_AB_MERGE_C R31, R27, R28, RZ ;  /* 0x0000001c1b1f723e */ /* 0x001fce00048070ff */
[----:B------:R-:W0:Y:S01]  /*5780*/  MUFU.EX2 R29, R29 ;  /* 0x0000001d001d7308 */ /* 0x000e220000000800 */
[----:B-1----:R-:W-:-:S01]  /*5790*/  FADD.FTZ R7, R54, R7 ;  /* 0x0000000736077221 */ /* 0x002fc20000010000 */
[----:B------:R-:W-:-:S04]  /*57a0*/  F2FP.SATFINITE.E4M3.F32.PACK_AB_MERGE_C R53, R54, R53, RZ ;  /* 0x000000353635723e */ /* 0x000fc800048070ff */
[----:B------:R-:W-:Y:S02]  /*57b0*/  F2FP.SATFINITE.E4M3.F32.PACK_AB_MERGE_C R159, R51, R50, R53 ;  /* 0x00000032339f723e */ /* 0x000fe40004807035 */
[----:B------:R-:W1:Y:S08]  /*57c0*/  MUFU.EX2 R56, R56 ;  /* 0x0000003800387308 */ /* 0x000e700000000800 */
[----:B------:R-:W2:Y:S01]  /*57d0*/  MUFU.EX2 R57, R57 ;  /* 0x0000003900397308 */ /* 0x000ea20000000800 */
[----:B0-----:R-:W-:Y:S01]  /*57e0*/  F2FP.SATFINITE.E4M3.F32.PACK_AB_MERGE_C R152, R29, R30, R31 ;  /* 0x0000001e1d98723e */ /* 0x001fe2000480701f */
[----:B------:R-:W-:-:S04]  /*57f0*/  FADD.FTZ R30, R30, R33 ;  /* 0x000000211e1e7221 */ /* 0x000fc80000010000 */
[----:B------:R-:W-:Y:S02]  /*5800*/  FADD.FTZ R29, R29, R30 ;  /* 0x0000001e1d1d7221 */ /* 0x000fe40000010000 */
[----:B------:R-:W0:Y:S01]  /*5810*/  MUFU.EX2 R58, R58 ;  /* 0x0000003a003a7308 */ /* 0x000e220000000800 */
[----:B-1----:R-:W-:-:S01]  /*5820*/  FADD.FTZ R2, R56, R7 ;  /* 0x0000000738027221 */ /* 0x002fc20000010000 */
[----:B------:R-:W-:-:S04]  /*5830*/  FADD.FTZ R28, R28, R29 ;  /* 0x0000001d1c1c7221 */ /* 0x000fc80000010000 */
[----:B------:R-:W-:Y:S02]  /*5840*/  FADD.FTZ R27, R27, R28 ;  /* 0x0000001c1b1b7221 */ /* 0x000fe40000010000 */
[----:B------:R-:W-:Y:S01]  /*5850*/  MUFU.EX2 R24, R24 ;  /* 0x0000001800187308 */ /* 0x000fe20000000800 */
[----:B--2---:R-:W-:-:S07]  /*5860*/  FADD.FTZ R7, R57, R2 ;  /* 0x0000000239077221 */ /* 0x004fce0000010000 */
[----:B------:R-:W1:Y:S01]  /*5870*/  MUFU.EX2 R3, R3 ;  /* 0x0000000300037308 */ /* 0x000e620000000800 */
[----:B0-----:R-:W-:-:S07]  /*5880*/  FADD.FTZ R2, R58, R7 ;  /* 0x000000073a027221 */ /* 0x001fce0000010000 */
[----:B------:R-:W0:Y:S08]  /*5890*/  MUFU.EX2 R13, R13 ;  /* 0x0000000d000d7308 */ /* 0x000e300000000800 */
[----:B------:R-:W-:Y:S01]  /*58a0*/  MUFU.EX2 R26, R26 ;  /* 0x0000001a001a7308 */ /* 0x000fe20000000800 */
[----:B-1----:R-:W-:-:S07]  /*58b0*/  F2FP.SATFINITE.E4M3.F32.PACK_AB_MERGE_C R8, R3, R24, RZ ;  /* 0x000000180308723e */ /* 0x002fce00048070ff */
[----:B------:R-:W1:Y:S01]  /*58c0*/  MUFU.EX2 R25, R25 ;  /* 0x0000001900197308 */ /* 0x000e620000000800 */
[----:B0-----:R-:W-:-:S01]  /*58d0*/  FADD.FTZ R2, R13, R2 ;  /* 0x000000020d027221 */ /* 0x001fc20000010000 */
[----:B------:R-:W-:-:S04]  /*58e0*/  F2FP.SATFINITE.E4M3.F32.PACK_AB_MERGE_C R58, R13, R58, RZ ;  /* 0x0000003a0d3a723e */ /* 0x000fc800048070ff */
[----:B------:R-:W-:Y:S02]  /*58f0*/  F2FP.SATFINITE.E4M3.F32.PACK_AB_MERGE_C R153, R57, R56, R58 ;  /* 0x000000383999723e */ /* 0x000fe4000480703a */
[----:B------:R-:W0:Y:S08]  /*5900*/  MUFU.EX2 R15, R15 ;  /* 0x0000000f000f7308 */ /* 0x000e300000000800 */
[----:B------:R-:W2:Y:S01]  /*5910*/  MUFU.EX2 R14, R14 ;  /* 0x0000000e000e7308 */ /* 0x000ea20000000800 */
[----:B-1----:R-:W-:Y:S01]  /*5920*/  F2FP.SATFINITE.E4M3.F32.PACK_AB_MERGE_C R154, R25, R26, R8 ;  /* 0x0000001a199a723e */ /* 0x002fe20004807008 */
[----:B------:R-:W-:-:S04]  /*5930*/  FADD.FTZ R26, R26, R27 ;  /* 0x0000001b1a1a7221 */ /* 0x000fc80000010000 */
[----:B------:R-:W-:Y:S02]  /*5940*/  FADD.FTZ R25, R25, R26 ;  /* 0x0000001a19197221 */ /* 0x000fe40000010000 */
[----:B------:R-:W-:Y:S01]  /*5950*/  MUFU.EX2 R21, R21 ;  /* 0x0000001500157308 */ /* 0x000fe20000000800 */
[----:B0-----:R-:W-:-:S01]  /*5960*/  FADD.FTZ R7, R15, R2 ;  /* 0x000000020f077221 */ /* 0x001fc20000010000 */
[----:B------:R-:W-:-:S04]  /*5970*/  FADD.FTZ R24, R24, R25 ;  /* 0x0000001918187221 */ /* 0x000fc80000010000 */
[----:B------:R-:W-:Y:S02]  /*5980*/  FADD.FTZ R3, R3, R24 ;  /* 0x0000001803037221 */ /* 0x000fe40000010000 */
[----:B------:R-:W0:Y:S01]  /*5990*/  MUFU.EX2 R20, R20 ;  /* 0x0000001400147308 */ /* 0x000e220000000800 */
[----:B--2---:R-:W-:-:S01]  /*59a0*/  FADD.FTZ R2, R14, R7 ;  /* 0x000000070e027221 */ /* 0x004fc20000010000 */
[----:B0-----:R-:W-:-:S03]  /*59b0*/  F2FP.SATFINITE.E4M3.F32.PACK_AB_MERGE_C R4, R20, R21, RZ ;  /* 0x000000151404723e */ /* 0x001fc600048070ff */
[----:B------:R-:W-:Y:S01]  /*59c0*/  FADD.FTZ R21, R21, R2 ;  /* 0x0000000215157221 */ /* 0x000fe20000010000 */
[----:B------:R-:W-:-:S03]  /*59d0*/  F2FP.SATFINITE.E4M3.F32.PACK_AB_MERGE_C R155, R14, R15, R4 ;  /* 0x0000000f0e9b723e */ /* 0x000fc60004807004 */
[----:B------:R-:W-:Y:S01]  /*59e0*/  FADD.FTZ R2, R20, R21 ;  /* 0x0000001514027221 */ /* 0x000fe20000010000 */
[----:B------:R-:W-:Y:S01]  /*59f0*/  VIADD R4, R88, 0xfffffffe ;  /* 0xfffffffe58047836 */ /* 0x000fe20000000000 */
[----:B------:R-:W-:Y:S06]  /*5a00*/  @P2 BRA `(.L_x_1083) ;  /* 0x0000000000442947 */ /* 0x000fec0003800000 */
        /* <DEDUP_REMOVED lines=10> */
.L_x_1084:
[----:B------:R-:W-:-:S11]  /*5ab0*/  UISETP.NE.AND UP2, UPT, UR7, 0x1, UPT ;  /* 0x000000010700788c */ /* 0x000fd6000bf45270 */
[----:B------:R-:W-:Y:S02]  /*5ac0*/  @UP2 ULDC.64 UR14, c[0x0][0x9e8] ;  /* 0x00027a00000e2ab9 */ /* 0x000fe40000000a00 */
[----:B------:R-:W-:-:S04]  /*5ad0*/  UIMAD.WIDE.U32 UR18, UR11, UR14, URZ ;  /* 0x0000000e0b1272a5 */ /* 0x000fc8000f8e003f */
[----:B------:R-:W-:-:S12]  /*5ae0*/  @UP2 USHF.R.U32.HI UR11, URZ, UR15, UR19 ;  /* 0x0000000f3f0b2299 */ /* 0x000fd80008011613 */
.L_x_1085:
[----:B------:R-:W-:-:S04]  /*5af0*/  UIMAD UR7, UR11, UR7, UR7 ;  /* 0x000000070b0772a4 */ /* 0x000fc8000f8e0207 */
[----:B------:R-:W-:-:S04]  /*5b00*/  UISETP.LT.AND UP2, UPT, UR6, UR7, UPT ;  /* 0x000000070600728c */ /* 0x000fc8000bf41270 */
[----:B------:R-:W-:-:S12]  /*5b10*/  USEL UR6, UR6, UR7, UP2 ;  /* 0x0000000706067287 */ /* 0x000fd80009000000 */
.L_x_1083:
[----:B------:R-:W-:Y:S01]  /*5b20*/  USHF.R.S32.HI UR7, URZ, 0x1f, UR6 ;  /* 0x0000001f3f077899 */ /* 0x000fe20008011406 */
[----:B------:R-:W-:Y:S02]  /*5b30*/  CS2R R88, SRZ ;  /* 0x0000000000587805 */ /* 0x000fe4000001ff00 */
[----:B------:R-:W-:Y:S02]  /*5b40*/  CS2R R90, SRZ ;  /* 0x00000000005a7805 */ /* 0x000fe4000001ff00 */
[----:B------:R-:W-:Y:S01]  /*5b50*/  CS2R R92, SRZ ;  /* 0x00000000005c7805 */ /* 0x000fe2000001ff00 */
[----:B------:R-:W-:Y:S01]  /*5b60*/  ULEA.HI UR7, UR7, UR6, URZ, 0x7 ;  /* 0x0000000607077291 */ /* 0x000fe2000f8f383f */
[----:B------:R-:W-:Y:S02]  /*5b70*/  CS2R R94, SRZ ;  /* 0x00000000005e7805 */ /* 0x000fe4000001ff00 */
[----:B------:R-:W-:Y:S02]  /*5b80*/  CS2R R96, SRZ ;  /* 0x0000000000607805 */ /* 0x000fe4000001ff00 */
[----:B------:R-:W-:Y:S01]  /*5b90*/  CS2R R98, SRZ ;  /* 0x0000000000627805 */ /* 0x000fe2000001ff00 */
[----:B------:R-:W-:Y:S01]  /*5ba0*/  USHF.R.S32.HI UR7, URZ, 0x7, UR7 ;  /* 0x000000073f077899 */ /* 0x000fe20008011407 */
[----:B------:R-:W-:-:S02]  /*5bb0*/  CS2R R100, SRZ ;  /* 0x0000000000647805 */ /* 0x000fc4000001ff00 */
[----:B------:R-:W-:Y:S02]  /*5bc0*/  CS2R R102, SRZ ;  /* 0x0000000000667805 */ /* 0x000fe4000001ff00 */
[----:B------:R-:W-:Y:S01]  /*5bd0*/  CS2R R104, SRZ ;  /* 0x0000000000687805 */ /* 0x000fe2000001ff00 */
[----:B------:R-:W-:Y:S01]  /*5be0*/  UISETP.LT.AND UP2, UPT, UR39, UR7, UPT ;  /* 0x000000072700728c */ /* 0x000fe2000bf41270 */
[----:B------:R-:W-:Y:S02]  /*5bf0*/  CS2R R106, SRZ ;  /* 0x00000000006a7805 */ /* 0x000fe4000001ff00 */
[----:B------:R-:W-:Y:S02]  /*5c00*/  CS2R R108, SRZ ;  /* 0x00000000006c7805 */ /* 0x000fe4000001ff00 */
[----:B------:R-:W-:Y:S01]  /*5c10*/  CS2R R110, SRZ ;  /* 0x00000000006e7805 */ /* 0x000fe2000001ff00 */
[----:B------:R-:W-:Y:S01]  /*5c20*/  USEL UR35, UR39, UR7, !UP2 ;  /* 0x0000000727237287 */ /* 0x000fe2000d000000 */
[----:B------:R-:W-:-:S02]  /*5c30*/  CS2R R112, SRZ ;  /* 0x0000000000707805 */ /* 0x000fc4000001ff00 */
[----:B------:R-:W-:Y:S02]  /*5c40*/  CS2R R114, SRZ ;  /* 0x0000000000727805 */ /* 0x000fe4000001ff00 */
[----:B------:R-:W-:Y:S02]  /*5c50*/  CS2R R116, SRZ ;  /* 0x0000000000747805 */ /* 0x000fe4000001ff00 */
[----:B------:R-:W-:Y:S02]  /*5c60*/  CS2R R118, SRZ ;  /* 0x0000000000767805 */ /* 0x000fe4000001ff00 */
[----:B------:R-:W-:Y:S02]  /*5c70*/  CS2R R120, SRZ ;  /* 0x0000000000787805 */ /* 0x000fe4000001ff00 */
[----:B------:R-:W-:Y:S02]  /*5c80*/  ISETP.GE.AND P2, PT, R4, UR35, PT ;  /* 0x0000002304007c0c */ /* 0x000fe4000bf46270 */
        /* <DEDUP_REMOVED lines=15> */
[----:B------:R-:W-:Y:S06]  /*5d80*/  @!P2 BRA `(.L_x_1086) ;  /* 0x000000380054a947 */ /* 0x000fec0003800000 */
        /* <DEDUP_REMOVED lines=32> */
[----:B------:R-:W-:Y:S01]  /*5f90*/  ULDC UR31, c[0x0][0x9e4] ;  /* 0x00027900001f7ab9 */ /* 0x000fe20000000800 */
[----:B------:R-:W-:Y:S01]  /*5fa0*/  ULDC UR30, c[0x0][0x988] ;  /* 0x00026200001e7ab9 */ /* 0x000fe20000000800 */
[----:B------:R-:W-:-:S05]  /*5fb0*/  ULDC UR32, c[0x0][0x9e0] ;  /* 0x0002780000207ab9 */ /* 0x000fca0000000800 */
.L_x_1104:
[----:B------:R-:W-:Y:S01]  /*5fc0*/  UIADD3 UR34, UR54, 0x1, URZ ;  /* 0x0000000136227890 */ /* 0x000fe2000fffe03f */
[----:B------:R-:W-:-:S03]  /*5fd0*/  ISETP.NE.AND P3, PT, RZ, UR45, PT ;  /* 0x0000002dff007c0c */ /* 0x000fc6000bf65270 */
[----:B------:R-:W-:-:S04]  /*5fe0*/  UISETP.NE.AND UP2, UPT, UR34, 0x2, UPT ;  /* 0x000000022200788c */ /* 0x000fc8000bf45270 */
[----:B------:R-:W-:Y:S02]  /*5ff0*/  USEL UR33, URZ, 0x1, UP2 ;  /* 0x000000013f217887 */ /* 0x000fe40009000000 */
[----:B------:R-:W-:Y:S02]  /*6000*/  USEL UR34, UR34, URZ, UP2 ;  /* 0x0000003f22227287 */ /* 0x000fe40009000000 */
[----:B------:R-:W-:Y:S02]  /*6010*/  ULOP3.LUT UR33, UR51, UR33, URZ, 0x3c, !UPT ;  /* 0x0000002133217292 */ /* 0x000fe4000f8e3c3f */
[----:B------:R-:W-:Y:S10]  /*6020*/  @P3 BRA `(.L_x_1087) ;  /* 0x00000000002c3947 */ /* 0x000ff40003800000 */
[----:B------:R-:W-:Y:S05]  /*6030*/  @!P0 BRA `(.L_x_1088) ;  /* 0x0000000000048947 */ /* 0x000fea0003800000 */
[----:B------:R-:W-:Y:S01]  /*6040*/  BPT.TRAP 0x1 ;  /* 0x000000040000795c */ /* 0x000fe20000300000 */
.L_x_1088:
[----:B------:R-:W-:Y:S01]  /*6050*/  ULEA UR6, UR34, UR36, 0x3 ;  /* 0x0000002422067291 */ /* 0x000fe2000f8e183f */
[----:B------:R-:W-:-:S05]  /*6060*/  IMAD.U32 R7, RZ, RZ, UR33 ;  /* 0x00000021ff077e24 */ /* 0x000fca000f8e00ff */
[----:B------:R-:W-:-:S04]  /*6070*/  SHF.L.U32 R7, R7, 0x1f, RZ ;  /* 0x0000001f07077819 */ /* 0x000fc800000006ff */
[----:B------:R0:W1:Y:S01]  /*6080*/  SYNCS.PHASECHK.TRANS64.TRYWAIT P2, [UR6+0x22830], R7 ;  /* 0x02283007ff0075a7 */ /* 0x0000620008040146 */
[----:B------:R-:W-:Y:S05]  /*6090*/  @!P0 BRA `(.L_x_1089) ;  /* 0x0000000000048947 */ /* 0x000fea0003800000 */
[----:B------:R-:W-:Y:S01]  /*60a0*/  BPT.TRAP 0x1 ;  /* 0x000000040000795c */ /* 0x000fe20000300000 */
.L_x_1089:
[----:B-1----:R-:W-:Y:S05]  /*60b0*/  @P2 BRA `(.L_x_1087) ;  /* 0x0000000000082947 */ /* 0x002fea0003800000 */
[----:B------:R-:W1:Y:S02]  /*60c0*/  SYNCS.PHASECHK.TRANS64.TRYWAIT P2, [UR6+0x22830], R7 ;  /* 0x02283007ff0075a7 */ /* 0x000e640008040146 */
[----:B-1----:R-:W-:Y:S05]  /*60d0*/  @!P2 BRA `(.L_x_1090) ;  /* 0x0000014000d4a947 */ /* 0x002fea0003800000 */
.L_x_1087:
[----:B-1----:R-:W1:Y:S01]  /*60e0*/  S2R R8, SR_TID.X ;  /* 0x0000000000087919 */ /* 0x002e620000002100 */
[----:B------:R-:W-:Y:S01]  /*60f0*/  UIMAD UR26, UR34, 0x600, UR28 ;  /* 0x00000600221a78a4 */ /* 0x000fe2000f8e021c */
[----:B------:R-:W-:Y:S01]  /*6100*/  UMOV UR27, 0x80000020 ;  /* 0x80000020001b7882 */ /* 0x000fe20000000000 */
[----:B------:R-:W-:Y:S02]  /*6110*/  UMOV UR7, 0x80000020 ;  /* 0x8000002000077882 */ /* 0x000fe40000000000 */
[----:B------:R-:W-:Y:S02]  /*6120*/  UIADD3 UR6, UR26, 0x2, URZ ;  /* 0x000000021a067890 */ /* 0x000fe4000fffe03f */
        /* <DEDUP_REMOVED lines=8> */
[----:B-1----:R-:W-:-:S05]  /*61b0*/  SHF.R.U32.HI R8, RZ, 0x7, R8 ;  /* 0x00000007ff087819 */ /* 0x002fca0000011608 */
[----:B0-----:R-:W-:-:S05]  /*61c0*/  VIADD R7, R8, 0x8 ;  /* 0x0000000808077836 */ /* 0x001fca0000000000 */
[----:B------:R0:W-:Y:S06]  /*61d0*/  BAR.SYNC.DEFER_BLOCKING R7, 0x100 ;  /* 0x000400070000751d */ /* 0x0001ec0000010000 */
        /* <DEDUP_REMOVED lines=21> */
.L_x_1092:
[----:B------:R-:W-:Y:S01]  /*6330*/  ULEA UR6, UR54, UR36, 0x3 ;  /* 0x0000002436067291 */ /* 0x000fe2000f8e183f */
[----:B------:R-:W-:-:S05]  /*6340*/  IMAD.U32 R7, RZ, RZ, UR51 ;  /* 0x00000033ff077e24 */ /* 0x000fca000f8e00ff */
[----:B------:R-:W-:-:S04]  /*6350*/  SHF.L.U32 R7, R7, 0x1f, RZ ;  /* 0x0000001f07077819 */ /* 0x000fc800000006ff */
[----:B------:R0:W1:Y:S01]  /*6360*/  SYNCS.PHASECHK.TRANS64.TRYWAIT P2, [UR6+0x22850], R7 ;  /* 0x02285007ff0075a7 */ /* 0x0000620008040146 */
[----:B------:R-:W-:Y:S05]  /*6370*/  @!P0 BRA `(.L_x_1093) ;  /* 0x0000000000048947 */ /* 0x000fea0003800000 */
[----:B------:R-:W-:Y:S01]  /*6380*/  BPT.TRAP 0x1 ;  /* 0x000000040000795c */ /* 0x000fe20000300000 */
.L_x_1093:
[----:B-1----:R-:W-:Y:S05]  /*6390*/  @P2 BRA `(.L_x_1091) ;  /* 0x0000000000082947 */ /* 0x002fea0003800000 */
[----:B------:R-:W1:Y:S02]  /*63a0*/  SYNCS.PHASECHK.TRANS64.TRYWAIT P2, [UR6+0x22850], R7 ;  /* 0x02285007ff0075a7 */ /* 0x000e640008040146 */
[----:B-1----:R-:W-:Y:S05]  /*63b0*/  @!P2 BRA `(.L_x_1094) ;  /* 0x000001400034a947 */ /* 0x002fea0003800000 */
.L_x_1091:
[----:B------:R-:W-:Y:S01]  /*63c0*/  UIADD3 UR6, UR36, 0x400, URZ ;  /* 0x0000040024067890 */ /* 0x000fe2000fffe03f */
[----:B------:R-:W-:Y:S01]  /*63d0*/  WARPGROUP.ARRIVE ;  /* 0x00000000000079c5 */ /* 0x000fe20000000000 */
[----:B------:R-:W-:-:S05]  /*63e0*/  UMOV UR7, 0x40000040 ;  /* 0x4000004000077882 */ /* 0x000fca0000000000 */
[----:B------:R-:W2:Y:S01]  /*63f0*/  S2R R208, SR_TID.X ;  /* 0x0000000000d07919 */ /* 0x000ea20000002100 */
[----:B------:R-:W-:Y:S01]  /*6400*/  USHF.R.U32.HI UR6, URZ, 0x4, UR6 ;  /* 0x000000043f067899 */ /* 0x000fe20008011606 */
[----:B------:R-:W-:Y:S01]  /*6410*/  PLOP3.LUT P2, PT, PT, PT, UP0, 0x80, 0x0 ;  /* 0x000000000000781c */ /* 0x000fe20003f4f008 */
[C---:B------:R-:W-:Y:S01]  /*6420*/  FMUL.FTZ R21, R0.reuse, R34 ;  /* 0x0000002200157220 */ /* 0x040fe20000410000 */
[----:B------:R-:W-:Y:S01]  /*6430*/  PLOP3.LUT P3, PT, PT, PT, UP0, 0x80, 0x0 ;  /* 0x000000000000781c */ /* 0x000fe20003f6f008 */
[----:B------:R-:W-:Y:S01]  /*6440*/  ULOP3.LUT UR6, UR6, 0x3fff, URZ, 0xc0, !UPT ;  /* 0x00003fff06067892 */ /* 0x000fe2000f8ec03f */
[C---:B------:R-:W-:Y:S01]  /*6450*/  FMUL.FTZ R34, R0.reuse, R55 ;  /* 0x0000003700227220 */ /* 0x040fe20000410000 */
[C---:B------:R-:W-:Y:S01]  /*6460*/  FMUL.FTZ R55, R0.reuse, R60 ;  /* 0x0000003c00377220 */ /* 0x040fe20000410000 */
[----:B------:R-:W-:Y:S01]  /*6470*/  FMUL.FTZ R60, R0, R69 ;  /* 0x00000045003c7220 */ /* 0x000fe20000410000 */
[----:B------:R-:W-:Y:S01]  /*6480*/  ULOP3.LUT UR6, UR6, 0x10000, URZ, 0xfc, !UPT ;  /* 0x0001000006067892 */ /* 0x000fe2000f8efc3f */
[----:B------:R-:W-:-:S02]  /*6490*/  VIADD R69, R17, UR42 ;  /* 0x0000002a11457c36 */ /* 0x000fc40008000000 */
[C---:B------:R-:W-:Y:S01]  /*64a0*/  FMUL.FTZ R10, R0.reuse, R27 ;  /* 0x0000001b000a7220 */ /* 0x040fe20000410000 */
[----:B------:R-:W-:Y:S01]  /*64b0*/  IMAD.U32 R9, RZ, RZ, UR34 ;  /* 0x00000022ff097e24 */ /* 0x000fe2000f8e00ff */
[----:B------:R-:W-:Y:S01]  /*64c0*/  ULEA UR10, UR54, UR6, 0xa ;  /* 0x00000006360a7291 */ /* 0x000fe2000f8e503f */
[C---:B------:R-:W-:Y:S01]  /*64d0*/  FMUL.FTZ R27, R0.reuse, R42 ;  /* 0x0000002a001b7220 */ /* 0x040fe20000410000 */
[C---:B------:R-:W-:Y:S01]  /*64e0*/  FMUL.FTZ R42, R0.reuse, R71 ;  /* 0x00000047002a7220 */ /* 0x040fe20000410000 */
[C---:B------:R-:W-:Y:S01]  /*64f0*/  FMUL.FTZ R11, R0.reuse, R24 ;  /* 0x00000018000b7220 */ /* 0x040fe20000410000 */
[----:B------:R-:W-:Y:S01]  /*6500*/  @!P1 LEA R9, R9, UR36, 0x3 ;  /* 0x0000002409099c11 */ /* 0x000fe2000f8e18ff */
[C---:B------:R-:W-:Y:S01]  /*6510*/  FMUL.FTZ R12, R0.reuse, R25 ;  /* 0x00000019000c7220 */ /* 0x040fe20000410000 */
[C---:B01----:R-:W-:Y:S01]  /*6520*/  FMUL.FTZ R7, R0.reuse, R26 ;  /* 0x0000001a00077220 */ /* 0x043fe20000410000 */
[----:B------:R-:W-:Y:S01]  /*6530*/  UMOV UR6, UR10 ;  /* 0x0000000a00067c82 */ /* 0x000fe20008000000 */
[C---:B------:R-:W-:Y:S01]  /*6540*/  FMUL.FTZ R24, R0.reuse, R35 ;  /* 0x0000002300187220 */ /* 0x040fe20000410000 */
[----:B------:R-:W-:Y:S01]  /*6550*/  QGMMA.64x128x32.F32.E4M3.E4M3 R88, R164, gdesc[UR4], R88, gsb0 ;  /* 0x01e00004a4587df3 */ /* 0x000fe20008000858 */
[----:B------:R-:W-:Y:S01]  /*6560*/  UIADD3 UR6, UR10, 0x2, URZ ;  /* 0x000000020a067890 */ /* 0x000fe2000fffe03f */
[----:B------:R-:W-:Y:S01]  /*6570*/  @!P1 VIADD R9, R9, 0x22840 ;  /* 0x0002284009099836 */ /* 0x000fe20000000000 */
[----:B------:R-:W-:Y:S01]  /*6580*/  UMOV UR7, 0x40000040 ;  /* 0x4000004000077882 */ /* 0x000fe20000000000 */
[C---:B------:R-:W-:Y:S01]  /*6590*/  FMUL.FTZ R15, R0.reuse, R28 ;  /* 0x0000001c000f7220 */ /* 0x040fe20000410000 */
[C---:B------:R-:W-:Y:S01]  /*65a0*/  FMUL.FTZ R20, R0.reuse, R29 ;  /* 0x0000001d00147220 */ /* 0x040fe20000410000 */
[C---:B------:R-:W-:Y:S01]  /*65b0*/  FMUL.FTZ R13, R0.reuse, R30 ;  /* 0x0000001e000d7220 */ /* 0x040fe20000410000 */
[C---:B------:R-:W-:Y:S01]  /*65c0*/  FMUL.FTZ R14, R0.reuse, R31 ;  /* 0x0000001f000e7220 */ /* 0x040fe20000410000 */
[C---:B------:R-:W-:Y:S01]  /*65d0*/  FMUL.FTZ R25, R0.reuse, R38 ;  /* 0x0000002600197220 */ /* 0x040fe20000410000 */
[C---:B------:R-:W-:Y:S01]  /*65e0*/  FMUL.FTZ R26, R0.reuse, R39 ;  /* 0x00000027001a7220 */ /* 0x040fe20000410000 */
[----:B--2---:R-:W-:Y:S01]  /*65f0*/  SHF.R.U32.HI R208, RZ, 0x7, R208 ;  /* 0x00000007ffd07819 */ /* 0x004fe200000116d0 */
        /* <DEDUP_REMOVED lines=19> */
[----:B------:R-:W-:Y:S01]  /*6730*/  @!P1 PRMT R9, RZ, 0x654, R9 ;  /* 0x00000654ff099816 */ /* 0x000fe20000000009 */
[----:B------:R-:W-:Y:S01]  /*6740*/  FMUL.FTZ R50, R0, R87 ;  /* 0x0000005700327220 */ /* 0x000fe20000410000 */
[----:B------:R-:W0:Y:S08]  /*6750*/  MUFU.TANH R11, R11 ;  /* 0x0000000b000b7308 */ /* 0x000e300000002400 */
[----:B------:R-:W1:Y:S08]  /*6760*/  MUFU.TANH R12, R12 ;  /* 0x0000000c000c7308 */ /* 0x000e700000002400 */
        /* <DEDUP_REMOVED lines=34> */
[----:B------:R-:W-:Y:S01]  /*6990*/  IMAD.U32 R72, RZ, RZ, UR47 ;  /* 0x0000002fff487e24 */ /* 0x000fe2000f8e00ff */
        /* <DEDUP_REMOVED lines=30> */
[----:B------:R-:W-:Y:S01]  /*6b80*/  FMUL.FTZ R70, R0, R85 ;  /* 0x0000005500467220 */ /* 0x000fe20000410000 */
[----:B------:R-:W-:Y:S01]  /*6b90*/  IMAD.SHL.U32 R67, R4, 0x80, RZ ;  /* 0x0000008004437824 */ /* 0x000fe200078e00ff */
        /* <DEDUP_REMOVED lines=20> */
[----:B------:R-:W-:Y:S01]  /*6ce0*/  QGMMA.64x128x32.F32.E4M3.E4M3 R88, R152, gdesc[UR4], R88, gsb0 ;  /* 0x01e0000498587df3 */ /* 0x000fe20008000858 */
[----:B------:R-:W-:Y:S01]  /*6cf0*/  @UP0 ULDC UR6, c[0x0][0x44c] ;  /* 0x0001130000060ab9 */ /* 0x000fe20000000800 */
[----:B------:R-:W-:Y:S01]  /*6d00*/  @UP0 ULDC UR7, c[0x0][0x450] ;  /* 0x0001140000070ab9 */ /* 0x000fe20000000800 */
[----:B------:R-:W-:Y:S01]  /*6d10*/  @P2 IMAD.HI.U32 R8, R69, UR6, RZ ;  /* 0x0000000645082c27 */ /* 0x000fe2000f8e00ff */
[----:B------:R-:W-:-:S03]  /*6d20*/  PLOP3.LUT P2, PT, PT, PT, UP1, 0x40, 0x0 ;  /* 0x000000000000781c */ /* 0x000fc60003f4e818 */
[----:B------:R-:W0:Y:S01]  /*6d30*/  MUFU.TANH R61, R61 ;  /* 0x0000003d003d7308 */ /* 0x000e220000002400 */
[----:B------:R-:W-:Y:S02]  /*6d40*/  @P3 SHF.R.U32.HI R69, RZ, UR7, R8 ;  /* 0x00000007ff453c19 */ /* 0x000fe40008011608 */
[----:B------:R-:W-:-:S03]  /*6d50*/  IADD3 R8, -R208, 0xb, RZ ;  /* 0x0000000bd0087810 */ /* 0x000fc60007ffe1ff */
[----:B------:R-:W5:Y:S02]  /*6d60*/  SHFL.IDX PT, R71, R69, RZ, 0x1c1f ;  /* 0x001c1fff45477589 */ /* 0x000f6400000e0000 */
        /* <DEDUP_REMOVED lines=16> */
[----:B------:R0:W-:Y:S06]  /*6e70*/  BAR.ARV R8, 0x100 ;  /* 0x000400080000751d */ /* 0x0001ec0000002000 */
[----:B------:R1:W-:Y:S02]  /*6e80*/  @!P1 SYNCS.ARRIVE.TRANS64.RED.A1T0 RZ, [R9+URZ], RZ ;  /* 0x000000ff09ff99a7 */ /* 0x0003e4000810043f */
[----:B-1----:R-:W-:-:S04]  /*6e90*/  IADD3 R9, -R16, 0x1, -R67 ;  /* 0x0000000110097810 */ /* 0x002fc80007ffe943 */
[----:B------:R-:W-:-:S05]  /*6ea0*/  IADD3 R9, -R72, UR41, R9 ;  /* 0x0000002948097c10 */ /* 0x000fca000fffe109 */
[C---:B------:R-:W-:Y:S02]  /*6eb0*/  VIADD R76, R9.reuse, UR32 ;  /* 0x00000020094c7c36 */ /* 0x040fe40008000000 */
[----:B------:R-:W-:Y:S02]  /*6ec0*/  VIADD R78, R9, UR29 ;  /* 0x0000001d094e7c36 */ /* 0x000fe40008000000 */
[--C-:B-----5:R-:W-:Y:S02]  /*6ed0*/  IMAD.IADD R72, R76, 0x1, R71.reuse ;  /* 0x000000014c487824 */ /* 0x120fe400078e0247 */
[----:B------:R-:W-:Y:S01]  /*6ee0*/  IMAD.IADD R74, R78, 0x1, R71 ;  /* 0x000000014e4a7824 */ /* 0x000fe200078e0247 */
[----:B0-234-:R-:W-:Y:S06]  /*6ef0*/  @P2 BRA `(.L_x_1095) ;  /* 0x00000000005c2947 */ /* 0x01dfec0003800000 */
[----:B------:R-:W-:Y:S01]  /*6f00*/  IMAD.U32 R8, RZ, RZ, UR47 ;  /* 0x0000002fff087e24 */ /* 0x000fe2000f8e00ff */
[----:B------:R-:W-:Y:S04]  /*6f10*/  BSSY B0, `(.L_x_1096) ;  /* 0x0000011000007945 */ /* 0x000fe80003800000 */
[----:B------:R-:W-:-:S04]  /*6f20*/  IADD3 R71, -R8, UR41, R71 ;  /* 0x0000002908477c10 */ /* 0x000fc8000fffe147 */
        /* <DEDUP_REMOVED lines=10> */
.L_x_1097:
[----:B------:R-:W-:-:S05]  /*6fd0*/  IMAD.U32 R80, RZ, RZ, UR31 ;  /* 0x0000001fff507e24 */ /* 0x000fca000f8e00ff */
[----:B------:R-:W-:-:S13]  /*6fe0*/  ISETP.NE.AND P2, PT, R80, 0x1, PT ;  /* 0x000000015000780c */ /* 0x000fda0003f45270 */
[----:B------:R-:W0:Y:S02]  /*6ff0*/  @P2 LDC.64 R8, c[0x0][0x9e8] ;  /* 0x00027a00ff082b82 */ /* 0x000e240000000a00 */
[----:B0-----:R-:W-:-:S05]  /*7000*/  @P2 IMAD.HI.U32 R8, R71, R8, RZ ;  /* 0x0000000847082227 */ /* 0x001fca00078e00ff */
[----:B------:R-:W-:-:S07]  /*7010*/  @P2 SHF.R.U32.HI R71, RZ, R9, R8 ;  /* 0x00000009ff472219 */ /* 0x000fce0000011608 */
.L_x_1098:
[----:B------:R-:W-:Y:S05]  /*7020*/  BSYNC B0 ;  /* 0x0000000000007941 */ /* 0x000fea0003800000 */
.L_x_1096:
[----:B------:R-:W-:-:S04]  /*7030*/  IMAD R71, R71, R80, -R67 ;  /* 0x0000005047477224 */ /* 0x000fc800078e0a43 */
[----:B------:R-:W-:-:S05]  /*7040*/  IMAD.IADD R71, R71, 0x1, -R16 ;  /* 0x0000000147477824 */ /* 0x000fca00078e0a10 */
[----:B------:R-:W-:Y:S02]  /*7050*/  VIADDMNMX R72, R71, R80, R72, PT ;  /* 0x0000005047487246 */ /* 0x000fe40003800148 */
[----:B------:R-:W-:-:S07]  /*7060*/  VIMNMX R74, R74, R71, !PT ;  /* 0x000000474a4a7248 */ /* 0x000fce0007fe0100 */
.L_x_1095:
[----:B------:R-:W-:Y:S01]  /*7070*/  ISETP.GT.AND P2, PT, R4, -0x1, PT ;  /* 0xffffffff0400780c */ /* 0x000fe20003f44270 */
[----:B------:R-:W0:Y:S03]  /*7080*/  SHFL.IDX PT, R9, R69, 0x1, 0x1c1f ;  /* 0x003c1f0045097f89 */ /* 0x000e2600000e0000 */
[C---:B------:R-:W-:Y:S02]  /*7090*/  ISETP.GT.AND P5, PT, R74.reuse, RZ, P2 ;  /* 0x000000ff4a00720c */ /* 0x040fe400017a4270 */
[----:B------:R-:W-:Y:S02]  /*70a0*/  ISETP.GT.AND P4, PT, R74, 0x1, P2 ;  /* 0x000000014a00780c */ /* 0x000fe40001784270 */
[C---:B------:R-:W-:Y:S02]  /*70b0*/  ISETP.LT.OR P5, PT, R72.reuse, 0x1, P5 ;  /* 0x000000014800780c */ /* 0x040fe40002fa1670 */
[----:B------:R-:W-:-:S02]  /*70c0*/  ISETP.LT.OR P4, PT, R72, 0x2, P4 ;  /* 0x000000024800780c */ /* 0x000fc40002781670 */
[----:B------:R-:W-:Y:S02]  /*70d0*/  FSEL R83, R11, -INF , !P5 ;  /* 0xff8000000b537808 */ /* 0x000fe40006800000 */
[C---:B------:R-:W-:Y:S02]  /*70e0*/  ISETP.GT.AND P5, PT, R74.reuse, 0x10, P2 ;  /* 0x000000104a00780c */ /* 0x040fe400017a4270 */
[----:B------:R-:W-:Y:S02]  /*70f0*/  ISETP.GT.AND P6, PT, R74, 0x8, P2 ;  /* 0x000000084a00780c */ /* 0x000fe400017c4270 */
[----:B------:R-:W-:Y:S02]  /*7100*/  ISETP.LT.OR P5, PT, R72, 0x11, P5 ;  /* 0x000000114800780c */ /* 0x000fe40002fa1670 */
[----:B------:R-:W-:Y:S02]  /*7110*/  ISETP.GT.AND P3, PT, R74, 0x9, P2 ;  /* 0x000000094a00780c */ /* 0x000fe40001764270 */
[----:B------:R-:W-:-:S02]  /*7120*/  FSEL R81, R12, -INF , !P4 ;  /* 0xff8000000c517808 */ /* 0x000fc40006000000 */
[----:B------:R-:W-:Y:S01]  /*7130*/  ISETP.GT.AND P4, PT, R74, 0x11, P2 ;  /* 0x000000114a00780c */ /* 0x000fe20001784270 */
[----:B0-----:R-:W-:Y:S01]  /*7140*/  IMAD.IADD R78, R78, 0x1, R9 ;  /* 0x000000014e4e7824 */ /* 0x001fe200078e0209 */
[----:B------:R-:W-:Y:S02]  /*7150*/  FSEL R77, R164, -INF , !P5 ;  /* 0xff800000a44d7808 */ /* 0x000fe40006800000 */
[----:B------:R-:W-:Y:S02]  /*7160*/  ISETP.GT.AND P5, PT, R74, 0x20, P2 ;  /* 0x000000204a00780c */ /* 0x000fe400017a4270 */
[C---:B------:R-:W-:Y:S02]  /*7170*/  ISETP.LT.OR P6, PT, R72.reuse, 0x9, P6 ;  /* 0x000000094800780c */ /* 0x040fe400037c1670 */
[C---:B------:R-:W-:Y:S02]  /*7180*/  ISETP.LT.OR P3, PT, R72.reuse, 0xa, P3 ;  /* 0x0000000a4800780c */ /* 0x040fe40001f61670 */
[----:B------:R-:W-:-:S02]  /*7190*/  ISETP.LT.OR P4, PT, R72, 0x12, P4 ;  /* 0x000000124800780c */ /* 0x000fc40002781670 */
[----:B------:R-:W-:Y:S02]  /*71a0*/  ISETP.LT.OR P5, PT, R72, 0x21, P5 ;  /* 0x000000214800780c */ /* 0x000fe40002fa1670 */
[----:B------:R-:W-:Y:S02]  /*71b0*/  FSEL R79, R15, -INF , !P6 ;  /* 0xff8000000f4f7808 */ /* 0x000fe40007000000 */
[----:B------:R-:W-:Y:S02]  /*71c0*/  FSEL R69, R20, -INF , !P3 ;  /* 0xff80000014457808 */ /* 0x000fe40005800000 */
[C---:B------:R-:W-:Y:S02]  /*71d0*/  ISETP.GT.AND P6, PT, R74.reuse, 0x18, P2 ;  /* 0x000000184a00780c */ /* 0x040fe400017c4270 */
[----:B------:R-:W-:Y:S02]  /*71e0*/  ISETP.GT.AND P3, PT, R74, 0x19, P2 ;  /* 0x000000194a00780c */ /* 0x000fe40001764270 */
[----:B------:R-:W-:-:S02]  /*71f0*/  FSEL R165, R165, -INF , !P4 ;  /* 0xff800000a5a57808 */ /* 0x000fc40006000000 */
[----:B------:R-:W-:Y:S02]  /*7200*/  ISETP.GT.AND P4, PT, R74, 0x21, P2 ;  /* 0x000000214a00780c */ /* 0x000fe40001784270 */
        /* <DEDUP_REMOVED lines=11> */
[C---:B------:R-:W-:Y:S02]  /*72c0*/  ISETP.GT.AND P4, PT, R74.reuse, 0x31, P2 ;  /* 0x000000314a00780c */ /* 0x040fe40001784270 */
        /* <DEDUP_REMOVED lines=36> */
[----:B------:R-:W-:Y:S01]  /*7510*/  FSEL R57, R61, -INF , !P5 ;  /* 0xff8000003d397808 */ /* 0x000fe20006800000 */
[----:B------:R-:W-:Y:S01]  /*7520*/  IMAD.IADD R61, R76, 0x1, R9 ;  /* 0x000000014c3d7824 */ /* 0x000fe200078e0209 */
        /* <DEDUP_REMOVED lines=10> */
[----:B------:R-:W-:Y:S02]  /*75d0*/  FSEL R62, R66, -INF , !P5 ;  /* 0xff800000423e7808 */ /* 0x000fe40006800000 */
[----:B------:R-:W-:Y:S02]  /*75e0*/  PLOP3.LUT P5, PT, PT, PT, UP1, 0x40, 0x0 ;  /* 0x000000000000781c */ /* 0x000fe40003fae818 */
[C---:B------:R-:W-:Y:S02]  /*75f0*/  ISETP.LT.OR P6, PT, R72.reuse, 0x69, P6 ;  /* 0x000000694800780c */ /* 0x040fe400037c1670 */
[----:B------:R-:W-:Y:S02]  /*7600*/  ISETP.LT.OR P3, PT, R72, 0x6a, P3 ;  /* 0x0000006a4800780c */ /* 0x000fe40001f61670 */
[----:B------:R-:W-:Y:S02]  /*7610*/  ISETP.GT.AND P4, PT, R74, 0x71, P2 ;  /* 0x000000714a00780c */ /* 0x000fe40001784270 */
[----:B------:R-:W-:-:S02]  /*7620*/  FSEL R59, R63, -INF , !P6 ;  /* 0xff8000003f3b7808 */ /* 0x000fc40007000000 */
[----:B------:R-:W-:Y:S02]  /*7630*/  FSEL R60, R64, -INF , !P3 ;  /* 0xff800000403c7808 */ /* 0x000fe40005800000 */
[C---:B------:R-:W-:Y:S02]  /*7640*/  ISETP.GT.AND P6, PT, R74.reuse, 0x78, P2 ;  /* 0x000000784a00780c */ /* 0x040fe400017c4270 */
[----:B------:R-:W-:Y:S02]  /*7650*/  ISETP.GT.AND P3, PT, R74, 0x79, P2 ;  /* 0x000000794a00780c */ /* 0x000fe40001764270 */
[C---:B------:R-:W-:Y:S02]  /*7660*/  ISETP.LT.OR P4, PT, R72.reuse, 0x72, P4 ;  /* 0x000000724800780c */ /* 0x040fe40002781670 */
[C---:B------:R-:W-:Y:S02]  /*7670*/  ISETP.LT.OR P6, PT, R72.reuse, 0x79, P6 ;  /* 0x000000794800780c */ /* 0x040fe400037c1670 */
[----:B------:R-:W-:-:S02]  /*7680*/  ISETP.LT.OR P3, PT, R72, 0x7a, P3 ;  /* 0x0000007a4800780c */ /* 0x000fc40001f61670 */
[----:B------:R-:W-:Y:S02]  /*7690*/  FSEL R64, R65, -INF , !P4 ;  /* 0xff80000041407808 */ /* 0x000fe40006000000 */
[----:B------:R-:W-:Y:S02]  /*76a0*/  FSEL R65, R68, -INF , !P6 ;  /* 0xff80000044417808 */ /* 0x000fe40007000000 */
[----:B------:R-:W-:Y:S01]  /*76b0*/  FSEL R63, R70, -INF , !P3 ;  /* 0xff800000463f7808 */ /* 0x000fe20005800000 */
[----:B------:R-:W-:Y:S06]  /*76c0*/  @P5 BRA `(.L_x_1099) ;  /* 0x00000000005c5947 */ /* 0x000fec0003800000 */
        /* <DEDUP_REMOVED lines=13> */
.L_x_1101:
[----:B------:R-:W-:-:S05]  /*77a0*/  IMAD.U32 R68, RZ, RZ, UR31 ;  /* 0x0000001fff447e24 */ /* 0x000fca000f8e00ff */
[----:B------:R-:W-:-:S13]  /*77b0*/  ISETP.NE.AND P3, PT, R68, 0x1, PT ;  /* 0x000000014400780c */ /* 0x000fda0003f65270 */
[----:B------:R-:W0:Y:S02]  /*77c0*/  @P3 LDC.64 R8, c[0x0][0x9e8] ;  /* 0x00027a00ff083b82 */ /* 0x000e240000000a00 */
[----:B0-----:R-:W-:-:S05]  /*77d0*/  @P3 IMAD.HI.U32 R8, R66, R8, RZ ;  /* 0x0000000842083227 */ /* 0x001fca00078e00ff */
[----:B------:R-:W-:-:S07]  /*77e0*/  @P3 SHF.R.U32.HI R66, RZ, R9, R8 ;  /* 0x00000009ff423219 */ /* 0x000fce0000011608 */
.L_x_1102:
[----:B------:R-:W-:Y:S05]  /*77f0*/  BSYNC B0 ;  /* 0x0000000000007941 */ /* 0x000fea0003800000 */
.L_x_1100:
[----:B------:R-:W-:-:S04]  /*7800*/  IMAD R67, R66, R68, -R67 ;  /* 0x0000004442437224 */ /* 0x000fc800078e0a43 */
[----:B------:R-:W-:-:S05]  /*7810*/  IMAD.IADD R67, R67, 0x1, -R16 ;  /* 0x0000000143437824 */ /* 0x000fca00078e0a10 */
[----:B------:R-:W-:Y:S02]  /*7820*/  VIADDMNMX R61, R67, R68, R61, PT ;  /* 0x00000044433d7246 */ /* 0x000fe4000380013d */
[----:B------:R-:W-:-:S07]  /*7830*/  VIMNMX R78, R78, R67, !PT ;  /* 0x000000434e4e7248 */ /* 0x000fce0007fe0100 */
.L_x_1099:
[----:B------:R-:W-:Y:S01]  /*7840*/  FMNMX.FTZ R8, R83, R6, !PT ;  /* 0x0000000653087209 */ /* 0x000fe20007810000 */
[----:B------:R-:W-:Y:S01]  /*7850*/  UMOV UR10, UR30 ;  /* 0x0000001e000a7c82 */ /* 0x000fe20008000000 */
[----:B------:R-:W-:Y:S01]  /*7860*/  ISETP.GT.AND P5, PT, R78, 0x8, P2 ;  /* 0x000000084e00780c */ /* 0x000fe200017a4270 */
[----:B------:R-:W-:Y:S01]  /*7870*/  IMAD.U32 R85, RZ, RZ, UR10 ;  /* 0x0000000aff557e24 */ /* 0x000fe2000f8e00ff */
        /* <DEDUP_REMOVED lines=17> */
[C---:B------:R-:W-:Y:S02]  /*7990*/  ISETP.GT.AND P5, PT, R78.reuse, RZ, P2 ;  /* 0x000000ff4e00720c */ /* 0x040fe400017a4270 */
[----:B------:R-:W-:Y:S02]  /*79a0*/  FMNMX.FTZ R8, R167, R8, !PT ;  /* 0x00000008a7087209 */ /* 0x000fe40007810000 */
[----:B------:R-:W-:Y:S02]  /*79b0*/  ISETP.GT.AND P4, PT, R78, 0x1, P2 ;  /* 0x000000014e00780c */ /* 0x000fe40001784270 */
[----:B------:R-:W-:Y:S02]  /*79c0*/  FMNMX.FTZ R8, R163, R8, !PT ;  /* 0x00000008a3087209 */ /* 0x000fe40007810000 */
[----:B------:R-:W-:-:S02]  /*79d0*/  ISETP.LT.OR P5, PT, R61, 0x1, P5 ;  /* 0x000000013d00780c */ /* 0x000fc40002fa1670 */
[----:B------:R-:W-:Y:S02]  /*79e0*/  FMNMX.FTZ R9, R207, R8, !PT ;  /* 0x00000008cf097209 */ /* 0x000fe40007810000 */
[----:B------:R-:W-:Y:S02]  /*79f0*/  ISETP.GT.AND P3, PT, R78, 0x9, P2 ;  /* 0x000000094e00780c */ /* 0x000fe40001764270 */
[----:B------:R-:W-:Y:S02]  /*7a00*/  FMNMX.FTZ R9, R206, R9, !PT ;  /* 0x00000009ce097209 */ /* 0x000fe40007810000 */
[----:B------:R-:W-:Y:S02]  /*7a10*/  ISETP.LT.OR P4, PT, R61, 0x2, P4 ;  /* 0x000000023d00780c */ /* 0x000fe40002781670 */
[----:B------:R-:W-:Y:S02]  /*7a20*/  FMNMX.FTZ R8, R52, R9, !PT ;  /* 0x0000000934087209 */ /* 0x000fe40007810000 */
[----:B------:R-:W-:-:S02]  /*7a30*/  FSEL R80, R7, -INF , !P5 ;  /* 0xff80000007507808 */ /* 0x000fc40006800000 */
        /* <DEDUP_REMOVED lines=35> */
[----:B------:R-:W0:Y:S03]  /*7c70*/  SHFL.BFLY PT, R8, R9, 0x2, 0x1f ;  /* 0x0c401f0009087f89 */ /* 0x000e2600000e0000 */
[----:B------:R-:W-:-:S02]  /*7c80*/  ISETP.LT.OR P4, PT, R61, 0x49, P4 ;  /* 0x000000493d00780c */ /* 0x000fc40002781670 */
[----:B0-----:R-:W-:Y:S02]  /*7c90*/  FMNMX.FTZ R66, R9, R8, !PT ;  /* 0x0000000809427209 */ /* 0x001fe40007810000 */
[----:B------:R-:W-:Y:S02]  /*7ca0*/  FSEL R9, R14, -INF , !P3 ;  /* 0xff8000000e097808 */ /* 0x000fe40005800000 */
[----:B------:R-:W-:Y:S01]  /*7cb0*/  ISETP.GT.AND P3, PT, R78, 0x18, P2 ;  /* 0x000000184e00780c */ /* 0x000fe20001764270 */
[----:B------:R-:W0:Y:S03]  /*7cc0*/  SHFL.BFLY PT, R67, R66, 0x1, 0x1f ;  /* 0x0c201f0042437f89 */ /* 0x000e2600000e0000 */
[----:B------:R-:W-:-:S04]  /*7cd0*/  ISETP.LT.OR P3, PT, R61, 0x19, P3 ;  /* 0x000000193d00780c */ /* 0x000fc80001f61670 */
[----:B------:R-:W-:Y:S02]  /*7ce0*/  FSEL R25, R25, -INF , !P3 ;  /* 0xff80000019197808 */ /* 0x000fe40005800000 */
[----:B------:R-:W-:-:S04]  /*7cf0*/  ISETP.GT.AND P3, PT, R78, 0x21, P2 ;  /* 0x000000214e00780c */ /* 0x000fc80001764270 */
[----:B------:R-:W-:-:S04]  /*7d00*/  ISETP.LT.OR P3, PT, R61, 0x22, P3 ;  /* 0x000000223d00780c */ /* 0x000fc80001f61670 */
[----:B------:R-:W-:Y:S02]  /*7d10*/  FSEL R28, R28, -INF , !P3 ;  /* 0xff8000001c1c7808 */ /* 0x000fe40005800000 */
[----:B------:R-:W-:-:S04]  /*7d20*/  ISETP.GT.AND P3, PT, R78, 0x29, P2 ;  /* 0x000000294e00780c */ /* 0x000fc80001764270 */
[----:B------:R-:W-:Y:S02]  /*7d30*/  ISETP.LT.OR P5, PT, R61, 0x2a, P3 ;  /* 0x0000002a3d00780c */ /* 0x000fe40001fa1670 */
[----:B0-----:R-:W-:Y:S02]  /*7d40*/  FMNMX.FTZ R8, R66, R67, !PT ;  /* 0x0000004342087209 */ /* 0x001fe40007810000 */
[----:B------:R-:W-:Y:S02]  /*7d50*/  ISETP.GT.AND P3, PT, R78, 0x31, P2 ;  /* 0x000000314e00780c */ /* 0x000fe40001764270 */
[C---:B------:R-:W-:Y:S01]  /*7d60*/  FSETP.NEU.FTZ.AND P6, PT, R8.reuse, -INF , PT ;  /* 0xff8000000800780b */ /* 0x040fe20003fdd000 */
[----:B------:R-:W-:-:S01]  /*7d70*/  FFMA.FTZ R67, R8, R85, -8 ;  /* 0xc100000008437423 */ /* 0x000fc20000010055 */
[----:B------:R-:W-:Y:S02]  /*7d80*/  ISETP.LT.OR P3, PT, R61, 0x32, P3 ;  /* 0x000000323d00780c */ /* 0x000fe40001f61670 */
[----:B------:R-:W-:-:S02]  /*7d90*/  FSEL R30, R30, -INF , !P5 ;  /* 0xff8000001e1e7808 */ /* 0x000fc40006800000 */
[----:B------:R-:W-:Y:S02]  /*7da0*/  FSEL R66, R67, RZ, P6 ;  /* 0x000000ff43427208 */ /* 0x000fe40003000000 */
[----:B------:R-:W-:-:S03]  /*7db0*/  ISETP.GT.AND P5, PT, R78, 0x38, P2 ;  /* 0x000000384e00780c */ /* 0x000fc600017a4270 */
[--C-:B------:R-:W-:Y:S01]  /*7dc0*/  FFMA.FTZ R74, R77, UR10, -R66.reuse ;  /* 0x0000000a4d4a7c23 */ /* 0x100fe20008010842 */
[----:B------:R-:W-:Y:S01]  /*7dd0*/  FMNMX.FTZ R77, R80, R5, !PT ;  /* 0x00000005504d7209 */ /* 0x000fe20007810000 */
[--C-:B------:R-:W-:Y:S01]  /*7de0*/  FFMA.FTZ R79, R79, UR10, -R66.reuse ;  /* 0x0000000a4f4f7c23 */ /* 0x100fe20008010842 */
[----:B------:R-:W-:-:S01]  /*7df0*/  FFMA.FTZ R76, R71, UR10, -R66 ;  /* 0x0000000a474c7c23 */ /* 0x000fc20008010842 */
[----:B------:R0:W-:Y:S01]  /*7e00*/  MUFU.EX2 R7, R74 ;  /* 0x0000004a00077308 */ /* 0x0001e20000000800 */
[----:B------:R-:W-:Y:S01]  /*7e10*/  FMNMX.FTZ R72, R10, R77, !PT ;  /* 0x0000004d0a487209 */ /* 0x000fe20007810000 */
[--C-:B------:R-:W-:Y:S01]  /*7e20*/  FFMA.FTZ R83, R83, UR10, -R66.reuse ;  /* 0x0000000a53537c23 */ /* 0x100fe20008010842 */
[----:B------:R-:W-:Y:S01]  /*7e30*/  FSEL R71, R32, -INF , !P3 ;  /* 0xff80000020477808 */ /* 0x000fe20005800000 */
[--C-:B------:R-:W-:Y:S01]  /*7e40*/  FFMA.FTZ R67, R81, UR10, -R66.reuse ;  /* 0x0000000a51437c23 */ /* 0x100fe20008010842 */
[----:B------:R-:W-:Y:S01]  /*7e50*/  FMNMX.FTZ R72, R13, R72, !PT ;  /* 0x000000480d487209 */ /* 0x000fe20007810000 */
[--C-:B------:R-:W-:Y:S01]  /*7e60*/  FFMA.FTZ R69, R69, UR10, -R66.reuse ;  /* 0x0000000a45457c23 */ /* 0x100fe20008010842 */
[----:B------:R-:W-:Y:S01]  /*7e70*/  ISETP.LT.OR P5, PT, R61, 0x39, P5 ;  /* 0x000000393d00780c */ /* 0x000fe20002fa1670 */
[----:B------:R1:W-:Y:S01]  /*7e80*/  MUFU.EX2 R26, R79 ;  /* 0x0000004f001a7308 */ /* 0x0003e20000000800 */
[----:B------:R-:W-:Y:S01]  /*7e90*/  FMNMX.FTZ R72, R9, R72, !PT ;  /* 0x0000004809487209 */ /* 0x000fe20007810000 */
[--C-:B------:R-:W-:Y:S01]  /*7ea0*/  FFMA.FTZ R70, R165, UR10, -R66.reuse ;  /* 0x0000000aa5467c23 */ /* 0x100fe20008010842 */
[----:B------:R-:W-:Y:S01]  /*7eb0*/  ISETP.GT.AND P3, PT, R78, 0x40, P2 ;  /* 0x000000404e00780c */ /* 0x000fe20001764270 */
[--C-:B------:R-:W-:Y:S01]  /*7ec0*/  FFMA.FTZ R73, R73, UR10, -R66.reuse ;  /* 0x0000000a49497c23 */ /* 0x100fe20008010842 */
[----:B------:R-:W-:Y:S01]  /*7ed0*/  FMNMX.FTZ R77, R21, R72, !PT ;  /* 0x00000048154d7209 */ /* 0x000fe20007810000 */
[--C-:B------:R-:W-:Y:S01]  /*7ee0*/  FFMA.FTZ R161, R161, UR10, -R66.reuse ;  /* 0x0000000aa1a17c23 */ /* 0x100fe20008010842 */
[----:B------:R-:W-:Y:S01]  /*7ef0*/  FSEL R72, R33, -INF , !P5 ;  /* 0xff80000021487808 */ /* 0x000fe20006800000 */
[----:B------:R2:W-:Y:S01]  /*7f00*/  MUFU.EX2 R32, R76 ;  /* 0x0000004c00207308 */ /* 0x0005e20000000800 */
[----:B0-----:R-:W-:Y:S01]  /*7f10*/  FMNMX.FTZ R74, R24, R77, !PT ;  /* 0x0000004d184a7209 */ /* 0x001fe20007810000 */
[--C-:B-1----:R-:W-:Y:S01]  /*7f20*/  FFMA.FTZ R79, R75, UR10, -R66.reuse ;  /* 0x0000000a4b4f7c23 */ /* 0x102fe20008010842 */
[----:B------:R-:W-:Y:S01]  /*7f30*/  ISETP.GT.AND P5, PT, R78, 0x41, P2 ;  /* 0x000000414e00780c */ /* 0x000fe200017a4270 */
[--C-:B------:R-:W-:Y:S01]  /*7f40*/  FFMA.FTZ R167, R167, UR10, -R66.reuse ;  /* 0x0000000aa7a77c23 */ /* 0x100fe20008010842 */
[----:B------:R-:W-:Y:S01]  /*7f50*/  FMNMX.FTZ R75, R25, R74, !PT ;  /* 0x0000004a194b7209 */ /* 0x000fe20007810000 */
[--C-:B------:R-:W-:Y:S01]  /*7f60*/  FFMA.FTZ R163, R163, UR10, -R66.reuse ;  /* 0x0000000aa3a37c23 */ /* 0x100fe20008010842 */
[----:B------:R-:W-:Y:S01]  /*7f70*/  ISETP.LT.OR P5, PT, R61, 0x42, P5 ;  /* 0x000000423d00780c */ /* 0x000fe20002fa1670 */
[----:B------:R0:W-:Y:S01]  /*7f80*/  MUFU.EX2 R33, R79 ;  /* 0x0000004f00217308 */ /* 0x0001e20000000800 */
[----:B------:R-:W-:Y:S01]  /*7f90*/  FMNMX.FTZ R74, R68, R75, !PT ;  /* 0x0000004b444a7209 */ /* 0x000fe20007810000 */
[--C-:B------:R-:W-:Y:S01]  /*7fa0*/  FFMA.FTZ R207, R207, UR10, -R66.reuse ;  /* 0x0000000acfcf7c23 */ /* 0x100fe20008010842 */
[----:B------:R-:W-:Y:S01]  /*7fb0*/  ISETP.LT.OR P3, PT, R61, 0x41, P3 ;  /* 0x000000413d00780c */ /* 0x000fe20001f61670 */
[--C-:B------:R-:W-:Y:S01]  /*7fc0*/  FFMA.FTZ R206, R206, UR10, -R66.reuse ;  /* 0x0000000acece7c23 */ /* 0x100fe20008010842 */
[----:B------:R-:W-:Y:S01]  /*7fd0*/  FMNMX.FTZ R75, R27, R74, !PT ;  /* 0x0000004a1b4b7209 */ /* 0x000fe20007810000 */
[--C-:B------:R-:W-:Y:S01]  /*7fe0*/  FFMA.FTZ R11, R11, UR10, -R66.reuse ;  /* 0x0000000a0b0b7c23 */ /* 0x100fe20008010842 */
[----:B------:R-:W-:Y:S01]  /*7ff0*/  FSEL R74, R36, -INF , !P5 ;  /* 0xff800000244a7808 */ /* 0x000fe20006800000 */
[----:B------:R1:W-:Y:S01]  /*8000*/  MUFU.EX2 R14, R83 ;  /* 0x00000053000e7308 */ /* 0x0003e20000000800 */
[----:B--2---:R-:W-:Y:S01]  /*8010*/  FMNMX.FTZ R76, R28, R75, !PT ;  /* 0x0000004b1c4c7209 */ /* 0x004fe20007810000 */
[--C-:B------:R-:W-:Y:S01]  /*8020*/  FFMA.FTZ R12, R12, UR10, -R66.reuse ;  /* 0x0000000a0c0c7c23 */ /* 0x100fe20008010842 */
[----:B------:R-:W-:Y:S01]  /*8030*/  ISETP.GT.AND P5, PT, R78, 0x50, P2 ;  /* 0x000000504e00780c */ /* 0x000fe200017a4270 */
[--C-:B------:R-:W-:Y:S01]  /*8040*/  FFMA.FTZ R15, R15, UR10, -R66.reuse ;  /* 0x0000000a0f0f7c23 */ /* 0x100fe20008010842 */
[----:B------:R-:W-:Y:S01]  /*8050*/  FMNMX.FTZ R75, R29, R76, !PT ;  /* 0x0000004c1d4b7209 */ /* 0x000fe20007810000 */
[--C-:B------:R-:W-:Y:S01]  /*8060*/  FFMA.FTZ R20, R20, UR10, -R66.reuse ;  /* 0x0000000a14147c23 */ /* 0x100fe20008010842 */
[----:B------:R-:W-:Y:S01]  /*8070*/  FSEL R35, R35, -INF , !P3 ;  /* 0xff80000023237808 */ /* 0x000fe20005800000 */
[--C-:B------:R-:W-:Y:S01]  /*8080*/  FFMA.FTZ R54, R54, UR10, -R66.reuse ;  /* 0x0000000a36367c23 */ /* 0x100fe20008010842 */
[----:B------:R-:W-:Y:S01]  /*8090*/  FMNMX.FTZ R76, R30, R75, !PT ;  /* 0x0000004b1e4c7209 */ /* 0x000fe20007810000 */
[--C-:B------:R-:W-:Y:S01]  /*80a0*/  FFMA.FTZ R56, R56, UR10, -R66.reuse ;  /* 0x0000000a38387c23 */ /* 0x100fe20008010842 */
[----:B------:R-:W-:Y:S01]  /*80b0*/  ISETP.LT.OR P5, PT, R61, 0x51, P5 ;  /* 0x000000513d00780c */ /* 0x000fe20002fa1670 */
[--C-:B------:R-:W-:Y:S01]  /*80c0*/  FFMA.FTZ R58, R58, UR10, -R66.reuse ;  /* 0x0000000a3a3a7c23 */ /* 0x100fe20008010842 */
[----:B------:R-:W-:Y:S01]  /*80d0*/  FMNMX.FTZ R76, R31, R76, !PT ;  /* 0x0000004c1f4c7209 */ /* 0x000fe20007810000 */
[--C-:B------:R-:W-:Y:S01]  /*80e0*/  FFMA.FTZ R59, R59, UR10, -R66.reuse ;  /* 0x0000000a3b3b7c23 */ /* 0x100fe20008010842 */
[----:B------:R-:W-:Y:S01]  /*80f0*/  ISETP.GT.AND P3, PT, R78, 0x49, P2 ;  /* 0x000000494e00780c */ /* 0x000fe20001764270 */
[----:B------:R-:W-:Y:S01]  /*8100*/  FFMA.FTZ R60, R60, UR10, -R66 ;  /* 0x0000000a3c3c7c23 */ /* 0x000fe20008010842 */
[----:B------:R-:W-:Y:S01]  /*8110*/  FMNMX.FTZ R77, R71, R76, !PT ;  /* 0x0000004c474d7209 */ /* 0x000fe20007810000 */
[----:B------:R-:W-:Y:S01]  /*8120*/  MUFU.EX2 R67, R67 ;  /* 0x0000004300437308 */ /* 0x000fe20000000800 */
[----:B------:R-:W-:-:S02]  /*8130*/  FSEL R39, R39, -INF , !P5 ;  /* 0xff80000027277808 */ /* 0x000fc40006800000 */
[----:B------:R-:W-:Y:S02]  /*8140*/  FMNMX.FTZ R77, R72, R77, !PT ;  /* 0x0000004d484d7209 */ /* 0x000fe40007810000 */
[----:B------:R-:W-:Y:S02]  /*8150*/  ISETP.GT.AND P5, PT, R78, 0x59, P2 ;  /* 0x000000594e00780c */ /* 0x000fe400017a4270 */
[----:B------:R-:W-:Y:S01]  /*8160*/  FMNMX.FTZ R82, R34, R77, !PT ;  /* 0x0000004d22527209 */ /* 0x000fe20007810000 */
[----:B------:R-:W-:Y:S01]  /*8170*/  MUFU.EX2 R69, R69 ;  /* 0x0000004500457308 */ /* 0x000fe20000000800 */
[----:B------:R-:W-:Y:S02]  /*8180*/  ISETP.LT.OR P3, PT, R61, 0x4a, P3 ;  /* 0x0000004a3d00780c */ /* 0x000fe40001f61670 */
[----:B0-----:R-:W-:Y:S02]  /*8190*/  FMNMX.FTZ R79, R35, R82, !PT ;  /* 0x00000052234f7209 */ /* 0x001fe40007810000 */
[----:B------:R-:W-:-:S02]  /*81a0*/  FSEL R75, R37, -INF , !P4 ;  /* 0xff800000254b7808 */ /* 0x000fc40006000000 */
[----:B------:R-:W-:Y:S01]  /*81b0*/  FMNMX.FTZ R82, R74, R79, !PT ;  /* 0x0000004f4a527209 */ /* 0x000fe20007810000 */
[----:B------:R-:W-:Y:S01]  /*81c0*/  MUFU.EX2 R70, R70 ;  /* 0x0000004600467308 */ /* 0x000fe20000000800 */
[----:B------:R-:W-:Y:S02]  /*81d0*/  ISETP.LT.OR P5, PT, R61, 0x5a, P5 ;  /* 0x0000005a3d00780c */ /* 0x000fe40002fa1670 */
[----:B------:R-:W-:Y:S02]  /*81e0*/  ISETP.GT.AND P4, PT, R78, 0x51, P2 ;  /* 0x000000514e00780c */ /* 0x000fe40001784270 */
[----:B------:R-:W-:Y:S02]  /*81f0*/  FSEL R38, R38, -INF , !P3 ;  /* 0xff80000026267808 */ /* 0x000fe40005800000 */
[----:B-1----:R-:W-:Y:S01]  /*8200*/  FMNMX.FTZ R83, R75, R82, !PT ;  /* 0x000000524b537209 */ /* 0x002fe20007810000 */
[----:B------:R-:W-:Y:S01]  /*8210*/  MUFU.EX2 R73, R73 ;  /* 0x0000004900497308 */ /* 0x000fe20000000800 */
[----:B------:R-:W-:Y:S01]  /*8220*/  FSEL R81, R42, -INF , !P5 ;  /* 0xff8000002a517808 */ /* 0x000fe20006800000 */
[----:B------:R-:W-:Y:S01]  /*8230*/  FFMA.FTZ R42, R52, UR10, -R66 ;  /* 0x0000000a342a7c23 */ /* 0x000fe20008010842 */
[----:B------:R-:W-:-:S02]  /*8240*/  ISETP.GT.AND P3, PT, R78, 0x58, P2 ;  /* 0x000000584e00780c */ /* 0x000fc40001764270 */
[C---:B------:R-:W-:Y:S02]  /*8250*/  ISETP.LT.OR P4, PT, R61.reuse, 0x52, P4 ;  /* 0x000000523d00780c */ /* 0x040fe40002781670 */
[----:B------:R-:W-:Y:S01]  /*8260*/  FMNMX.FTZ R52, R38, R83, !PT ;  /* 0x0000005326347209 */ /* 0x000fe20007810000 */
[----:B------:R-:W-:Y:S01]  /*8270*/  MUFU.EX2 R36, R161 ;  /* 0x000000a100247308 */ /* 0x000fe20000000800 */
[----:B------:R-:W-:Y:S02]  /*8280*/  FSEL R77, R40, -INF , !P4 ;  /* 0xff800000284d7808 */ /* 0x000fe40006000000 */
[----:B------:R-:W-:Y:S02]  /*8290*/  ISETP.LT.OR P3, PT, R61, 0x59, P3 ;  /* 0x000000593d00780c */ /* 0x000fe40001f61670 */
[----:B------:R-:W-:Y:S02]  /*82a0*/  FMNMX.FTZ R82, R39, R52, !PT ;  /* 0x0000003427527209 */ /* 0x000fe40007810000 */
[----:B------:R-:W-:Y:S01]  /*82b0*/  ISETP.GT.AND P4, PT, R78, 0x60, P2 ;  /* 0x000000604e00780c */ /* 0x000fe20001784270 */
[----:B------:R-:W-:Y:S01]  /*82c0*/  MUFU.EX2 R37, R167 ;  /* 0x000000a700257308 */ /* 0x000fe20000000800 */
[----:B------:R-:W-:-:S02]  /*82d0*/  FSEL R79, R41, -INF , !P3 ;  /* 0xff800000294f7808 */ /* 0x000fc40005800000 */
[----:B------:R-:W-:Y:S02]  /*82e0*/  FMNMX.FTZ R82, R77, R82, !PT ;  /* 0x000000524d527209 */ /* 0x000fe40007810000 */
[----:B------:R-:W-:Y:S02]  /*82f0*/  ISETP.LT.OR P4, PT, R61, 0x61, P4 ;  /* 0x000000613d00780c */ /* 0x000fe40002781670 */
[----:B------:R-:W-:Y:S01]  /*8300*/  ISETP.GT.AND P3, PT, R78, 0x61, P2 ;  /* 0x000000614e00780c */ /* 0x000fe20001764270 */
[----:B------:R-:W-:Y:S01]  /*8310*/  MUFU.EX2 R76, R163 ;  /* 0x000000a3004c7308 */ /* 0x000fe20000000800 */
[----:B------:R-:W-:Y:S02]  /*8320*/  FMNMX.FTZ R82, R79, R82, !PT ;  /* 0x000000524f527209 */ /* 0x000fe40007810000 */
[----:B------:R-:W-:Y:S01]  /*8330*/  FSEL R52, R43, -INF , !P4 ;  /* 0xff8000002b347808 */ /* 0x000fe20006000000 */
[----:B------:R-:W-:-:S01]  /*8340*/  FFMA.FTZ R43, R51, UR10, -R66 ;  /* 0x0000000a332b7c23 */ /* 0x000fc20008010842 */
[----:B------:R-:W-:-:S02]  /*8350*/  ISETP.GT.AND P5, PT, R78, 0x68, P2 ;  /* 0x000000684e00780c */ /* 0x000fc400017a4270 */
[----:B------:R-:W-:Y:S01]  /*8360*/  ISETP.LT.OR P3, PT, R61, 0x62, P3 ;  /* 0x000000623d00780c */ /* 0x000fe20001f61670 */
[----:B------:R-:W-:Y:S01]  /*8370*/  MUFU.EX2 R40, R207 ;  /* 0x000000cf00287308 */ /* 0x000fe20000000800 */
[----:B------:R-:W-:Y:S02]  /*8380*/  FMNMX.FTZ R51, R81, R82, !PT ;  /* 0x0000005251337209 */ /* 0x000fe40007810000 */
[----:B------:R-:W-:Y:S02]  /*8390*/  ISETP.GT.AND P4, PT, R78, 0x69, P2 ;  /* 0x000000694e00780c */ /* 0x000fe40001784270 */
[----:B------:R-:W-:Y:S02]  /*83a0*/  FSEL R44, R44, -INF , !P3 ;  /* 0xff8000002c2c7808 */ /* 0x000fe40005800000 */
[----:B------:R-:W-:Y:S01]  /*83b0*/  ISETP.LT.OR P5, PT, R61, 0x69, P5 ;  /* 0x000000693d00780c */ /* 0x000fe20002fa1670 */
[----:B------:R-:W-:Y:S01]  /*83c0*/  MUFU.EX2 R41, R206 ;  /* 0x000000ce00297308 */ /* 0x000fe20000000800 */
[----:B------:R-:W-:-:S02]  /*83d0*/  FMNMX.FTZ R51, R52, R51, !PT ;  /* 0x0000003334337209 */ /* 0x000fc40007810000 */
[----:B------:R-:W-:Y:S02]  /*83e0*/  ISETP.GT.AND P3, PT, R78, 0x70, P2 ;  /* 0x000000704e00780c */ /* 0x000fe40001764270 */
[----:B------:R-:W-:Y:S02]  /*83f0*/  ISETP.LT.OR P4, PT, R61, 0x6a, P4 ;  /* 0x0000006a3d00780c */ /* 0x000fe40002781670 */
[----:B------:R-:W-:Y:S01]  /*8400*/  FSEL R45, R45, -INF , !P5 ;  /* 0xff8000002d2d7808 */ /* 0x000fe20006800000 */
[----:B------:R-:W-:Y:S01]  /*8410*/  MUFU.EX2 R42, R42 ;  /* 0x0000002a002a7308 */ /* 0x000fe20000000800 */
[----:B------:R-:W-:Y:S02]  /*8420*/  FMNMX.FTZ R82, R44, R51, !PT ;  /* 0x000000332c527209 */ /* 0x000fe40007810000 */
[----:B------:R-:W-:Y:S02]  /*8430*/  ISETP.GT.AND P5, PT, R78, 0x71, P2 ;  /* 0x000000714e00780c */ /* 0x000fe400017a4270 */
[----:B------:R-:W-:-:S02]  /*8440*/  FSEL R46, R46, -INF , !P4 ;  /* 0xff8000002e2e7808 */ /* 0x000fc40006000000 */
[----:B------:R-:W-:Y:S01]  /*8450*/  ISETP.LT.OR P3, PT, R61, 0x71, P3 ;  /* 0x000000713d00780c */ /* 0x000fe20001f61670 */
[----:B------:R-:W-:Y:S01]  /*8460*/  MUFU.EX2 R43, R43 ;  /* 0x0000002b002b7308 */ /* 0x000fe20000000800 */
[----:B------:R-:W-:Y:S01]  /*8470*/  FMNMX.FTZ R51, R45, R82, !PT ;  /* 0x000000522d337209 */ /* 0x000fe20007810000 */
[--C-:B------:R-:W-:Y:S01]  /*8480*/  FFMA.FTZ R82, R53, UR10, -R66.reuse ;  /* 0x0000000a35527c23 */ /* 0x100fe20008010842 */
[C---:B------:R-:W-:Y:S01]  /*8490*/  ISETP.GT.AND P4, PT, R78.reuse, 0x78, P2 ;  /* 0x000000784e00780c */ /* 0x040fe20001784270 */
[--C-:B------:R-:W-:Y:S01]  /*84a0*/  FFMA.FTZ R53, R55, UR10, -R66.reuse ;  /* 0x0000000a37357c23 */ /* 0x100fe20008010842 */
[----:B------:R-:W-:Y:S01]  /*84b0*/  ISETP.GT.AND P2, PT, R78, 0x79, P2 ;  /* 0x000000794e00780c */ /* 0x000fe20001744270 */
[----:B------:R-:W-:Y:S01]  /*84c0*/  FFMA.FTZ R55, R57, UR10, -R66 ;  /* 0x0000000a39377c23 */ /* 0x000fe20008010842 */
[----:B------:R-:W-:Y:S01]  /*84d0*/  ISETP.LT.OR P5, PT, R61, 0x72, P5 ;  /* 0x000000723d00780c */ /* 0x000fe20002fa1670 */
[----:B------:R-:W-:Y:S01]  /*84e0*/  MUFU.EX2 R11, R11 ;  /* 0x0000000b000b7308 */ /* 0x000fe20000000800 */
[----:B------:R-:W-:-:S02]  /*84f0*/  FSEL R47, R47, -INF , !P3 ;  /* 0xff8000002f2f7808 */ /* 0x000fc40005800000 */
[----:B------:R-:W-:Y:S02]  /*8500*/  FMNMX.FTZ R78, R46, R51, !PT ;  /* 0x000000332e4e7209 */ /* 0x000fe40007810000 */
[----:B------:R-:W-:Y:S02]  /*8510*/  ISETP.LT.OR P4, PT, R61, 0x79, P4 ;  /* 0x000000793d00780c */ /* 0x000fe40002781670 */
[----:B------:R-:W-:Y:S01]  /*8520*/  FSEL R48, R48, -INF , !P5 ;  /* 0xff80000030307808 */ /* 0x000fe20006800000 */
[----:B------:R-:W-:Y:S01]  /*8530*/  MUFU.EX2 R12, R12 ;  /* 0x0000000c000c7308 */ /* 0x000fe20000000800 */
[----:B------:R-:W-:Y:S02]  /*8540*/  FMNMX.FTZ R51, R47, R78, !PT ;  /* 0x0000004e2f337209 */ /* 0x000fe40007810000 */
[----:B------:R-:W-:Y:S02]  /*8550*/  ISETP.LT.OR P2, PT, R61, 0x7a, P2 ;  /* 0x0000007a3d00780c */ /* 0x000fe40001741670 */
[----:B------:R-:W-:-:S02]  /*8560*/  FSEL R49, R49, -INF , !P4 ;  /* 0xff80000031317808 */ /* 0x000fc40006000000 */
[----:B------:R-:W-:Y:S01]  /*8570*/  FMNMX.FTZ R78, R48, R51, !PT ;  /* 0x00000033304e7209 */ /* 0x000fe20007810000 */
[----:B------:R-:W-:Y:S01]  /*8580*/  MUFU.EX2 R15, R15 ;  /* 0x0000000f000f7308 */ /* 0x000fe20000000800 */
[----:B------:R-:W-:Y:S02]  /*8590*/  FSEL R50, R50, -INF , !P2 ;  /* 0xff80000032327808 */ /* 0x000fe40005000000 */
[----:B------:R-:W-:-:S04]  /*85a0*/  FMNMX.FTZ R51, R49, R78, !PT ;  /* 0x0000004e31337209 */ /* 0x000fc80007810000 */
[----:B------:R-:W-:Y:S01]  /*85b0*/  FMNMX.FTZ R61, R50, R51, !PT ;  /* 0x00000033323d7209 */ /* 0x000fe20007810000 */
[----:B------:R-:W-:Y:S04]  /*85c0*/  MUFU.EX2 R20, R20 ;  /* 0x0000001400147308 */ /* 0x000fe80000000800 */
[----:B------:R-:W0:Y:S04]  /*85d0*/  SHFL.BFLY PT, R78, R61, 0x2, 0x1f ;  /* 0x0c401f003d4e7f89 */ /* 0x000e2800000e0000 */
[----:B------:R-:W-:Y:S08]  /*85e0*/  MUFU.EX2 R51, R82 ;  /* 0x0000005200337308 */ /* 0x000ff00000000800 */
[----:B------:R-:W-:Y:S08]  /*85f0*/  MUFU.EX2 R54, R54 ;  /* 0x0000003600367308 */ /* 0x000ff00000000800 */
[----:B------:R-:W-:Y:S01]  /*8600*/  MUFU.EX2 R53, R53 ;  /* 0x0000003500357308 */ /* 0x000fe20000000800 */
[----:B0-----:R-:W-:Y:S01]  /*8610*/  FMNMX.FTZ R78, R61, R78, !PT ;  /* 0x0000004e3d4e7209 */ /* 0x001fe20007810000 */
[--C-:B------:R-:W-:Y:S01]  /*8620*/  FFMA.FTZ R61, R62, UR10, -R66.reuse ;  /* 0x0000000a3e3d7c23 */ /* 0x100fe20008010842 */
[----:B------:R-:W-:-:S01]  /*8630*/  FFMA.FTZ R62, R64, UR10, -R66 ;  /* 0x0000000a403e7c23 */ /* 0x000fc20008010842 */
[--C-:B------:R-:W-:Y:S01]  /*8640*/  FFMA.FTZ R64, R65, UR10, -R66.reuse ;  /* 0x0000000a41407c23 */ /* 0x100fe20008010842 */
[----:B------:R-:W-:-:S01]  /*8650*/  FFMA.FTZ R66, R63, UR10, -R66 ;  /* 0x0000000a3f427c23 */ /* 0x000fc20008010842 */
[----:B------:R-:W0:Y:S01]  /*8660*/  SHFL.BFLY PT, R57, R78, 0x1, 0x1f ;  /* 0x0c201f004e397f89 */ /* 0x000e2200000e0000 */
[----:B------:R-:W-:Y:S01]  /*8670*/  FSEL R63, R8, RZ, P6 ;  /* 0x000000ff083f7208 */ /* 0x000fe20003000000 */
[----:B------:R-:W-:Y:S04]  /*8680*/  MUFU.EX2 R56, R56 ;  /* 0x0000003800387308 */ /* 0x000fe80000000800 */
[----:B------:R-:W-:-:S04]  /*8690*/  FADD.FTZ R6, -R63, R6 ;  /* 0x000000063f067221 */ /* 0x000fc80000010100 */
[----:B------:R-:W-:Y:S01]  /*86a0*/  FMUL.FTZ R65, R6, UR10 ;  /* 0x0000000a06417c20 */ /* 0x000fe20008410000 */
[----:B------:R1:W-:Y:S08]  /*86b0*/  MUFU.EX2 R63, R66 ;  /* 0x00000042003f7308 */ /* 0x0003f00000000800 */
[----:B------:R-:W2:Y:S01]  /*86c0*/  MUFU.EX2 R65, R65 ;  /* 0x0000004100417308 */ /* 0x000ea20000000800 */
[----:B0-----:R-:W-:Y:S01]  /*86d0*/  FMNMX.FTZ R57, R78, R57, !PT ;  /* 0x000000394e397209 */ /* 0x001fe20007810000 */
[----:B------:R-:W-:-:S06]  /*86e0*/  IMAD.U32 R78, RZ, RZ, UR10 ;  /* 0x0000000aff4e7e24 */ /* 0x000fcc000f8e00ff */
[----:B------:R-:W-:Y:S01]  /*86f0*/  MUFU.EX2 R55, R55 ;  /* 0x0000003700377308 */ /* 0x000fe20000000800 */
[C---:B------:R-:W-:Y:S01]  /*8700*/  FSETP.NEU.FTZ.AND P2, PT, R57.reuse, -INF , PT ;  /* 0xff8000003900780b */ /* 0x040fe20003f5d000 */
[----:B------:R-:W-:-:S05]  /*8710*/  FFMA.FTZ R78, R57, R78, -8 ;  /* 0xc1000000394e7423 */ /* 0x000fca000001004e */
[----:B------:R-:W-:Y:S01]  /*8720*/  FSEL R6, R78, RZ, P2 ;  /* 0x000000ff4e067208 */ /* 0x000fe20001000000 */
[----:B------:R-:W-:Y:S04]  /*8730*/  MUFU.EX2 R58, R58 ;  /* 0x0000003a003a7308 */ /* 0x000fe80000000800 */
[----:B------:R-:W-:-:S01]  /*8740*/  FFMA.FTZ R83, R80, UR10, -R6 ;  /* 0x0000000a50537c23 */ /* 0x000fc20008010806 */
[----:B------:R-:W-:Y:S01]  /*8750*/  FSEL R80, R57, RZ, P2 ;  /* 0x000000ff39507208 */ /* 0x000fe20001000000 */
[----:B------:R-:W-:-:S01]  /*8760*/  FFMA.FTZ R78, R71, UR10, -R6 ;  /* 0x0000000a474e7c23 */ /* 0x000fc20008010806 */
[--C-:B------:R-:W-:Y:S01]  /*8770*/  FFMA.FTZ R71, R72, UR10, -R6.reuse ;  /* 0x0000000a48477c23 */ /* 0x100fe20008010806 */
[----:B------:R-:W-:-:S01]  /*8780*/  FFMA.FTZ R10, R10, UR10, -R6 ;  /* 0x0000000a0a0a7c23 */ /* 0x000fc20008010806 */
[----:B------:R-:W-:Y:S01]  /*8790*/  FFMA.FTZ R13, R13, UR10, -R6 ;  /* 0x0000000a0d0d7c23 */ /* 0x000fe20008010806 */
[----:B------:R-:W-:-:S01]  /*87a0*/  FADD.FTZ R80, -R80, R5 ;  /* 0x0000000550507221 */ /* 0x000fc20000010100 */
[----:B------:R-:W-:Y:S01]  /*87b0*/  MUFU.EX2 R83, R83 ;  /* 0x0000005300537308 */ /* 0x000fe20000000800 */
[----:B-1----:R-:W-:-:S01]  /*87c0*/  FFMA.FTZ R66, R9, UR10, -R6 ;  /* 0x0000000a09427c23 */ /* 0x002fc20008010806 */
[--C-:B------:R-:W-:Y:S01]  /*87d0*/  FFMA.FTZ R9, R21, UR10, -R6.reuse ;  /* 0x0000000a15097c23 */ /* 0x100fe20008010806 */
[----:B------:R-:W-:Y:S01]  /*87e0*/  FMUL.FTZ R72, R80, UR10 ;  /* 0x0000000a50487c20 */ /* 0x000fe20008410000 */
[----:B------:R-:W-:Y:S01]  /*87f0*/  FFMA.FTZ R24, R24, UR10, -R6 ;  /* 0x0000000a18187c23 */ /* 0x000fe20008010806 */
[----:B--2---:R-:W-:-:S01]  /*8800*/  FFMA.FTZ R80, R65, R3, R14 ;  /* 0x0000000341507223 */ /* 0x004fc2000001000e */
        /* <DEDUP_REMOVED lines=19> */
[----:B------:R-:W-:-:S01]  /*8940*/  FFMA.FTZ R48, R48, UR10, -R6 ;  /* 0x0000000a30307c23 */ /* 0x000fc20008010806 */
[----:B------:R-:W-:-:S06]  /*8950*/  FFMA.FTZ R49, R49, UR10, -R6 ;  /* 0x0000000a31317c23 */ /* 0x000fcc0008010806 */
[----:B------:R-:W2:Y:S01]  /*8960*/  MUFU.EX2 R66, R66 ;  /* 0x0000004200427308 */ /* 0x000ea20000000800 */
[----:B0-----:R-:W-:-:S04]  /*8970*/  FFMA.FTZ R3, R72, R2, R83 ;  /* 0x0000000248037223 */ /* 0x001fc80000010053 */
[----:B------:R-:W-:-:S03]  /*8980*/  FADD.FTZ R2, R10, R3 ;  /* 0x000000030a027221 */ /* 0x000fc60000010000 */
[----:B------:R-:W0:Y:S01]  /*8990*/  MUFU.EX2 R9, R9 ;  /* 0x0000000900097308 */ /* 0x000e220000000800 */
[----:B-1----:R-:W-:-:S07]  /*89a0*/  FADD.FTZ R3, R13, R2 ;  /* 0x000000020d037221 */ /* 0x002fce0000010000 */
[----:B------:R1:W-:Y:S01]  /*89b0*/  MUFU.EX2 R5, R71 ;  /* 0x0000004700057308 */ /* 0x0003e20000000800 */
[----:B--2---:R-:W-:-:S07]  /*89c0*/  FADD.FTZ R2, R66, R3 ;  /* 0x0000000342027221 */ /* 0x004fce0000010000 */
[----:B------:R-:W2:Y:S01]  /*89d0*/  MUFU.EX2 R24, R24 ;  /* 0x0000001800187308 */ /* 0x000ea20000000800 */
[----:B-1----:R-:W-:-:S04]  /*89e0*/  FADD.FTZ R71, R67, R80 ;  /* 0x0000005043477221 */ /* 0x002fc80000010000 */
[----:B------:R-:W-:Y:S01]  /*89f0*/  FADD.FTZ R80, R26, R71 ;  /* 0x000000471a507221 */ /* 0x000fe20000010000 */
[----:B0-----:R-:W-:-:S02]  /*8a00*/  FADD.FTZ R71, R9, R2 ;  /* 0x0000000209477221 */ /* 0x001fc40000010000 */
[----:B------:R-:W0:Y:S01]  /*8a10*/  MUFU.EX2 R21, R21 ;  /* 0x0000001500157308 */ /* 0x000e220000000800 */
[----:B------:R-:W-:-:S04]  /*8a20*/  FADD.FTZ R80, R69, R80 ;  /* 0x0000005045507221 */ /* 0x000fc80000010000 */
[----:B------:R-:W-:Y:S01]  /*8a30*/  FADD.FTZ R3, R7, R80 ;  /* 0x0000005007037221 */ /* 0x000fe20000010000 */
[----:B------:R-:W-:-:S02]  /*8a40*/  FFMA.FTZ R80, R77, UR10, -R6 ;  /* 0x0000000a4d507c23 */ /* 0x000fc40008010806 */
[----:B------:R-:W1:Y:S01]  /*8a50*/  MUFU.EX2 R68, R68 ;  /* 0x0000004400447308 */ /* 0x000e620000000800 */
[----:B------:R-:W-:-:S01]  /*8a60*/  FADD.FTZ R3, R70, R3 ;  /* 0x0000000346037221 */ /* 0x000fc20000010000 */
[----:B--2---:R-:W-:Y:S01]  /*8a70*/  FADD.FTZ R2, R24, R71 ;  /* 0x0000004718027221 */ /* 0x004fe20000010000 */
[----:B------:R-:W-:-:S02]  /*8a80*/  FFMA.FTZ R71, R79, UR10, -R6 ;  /* 0x0000000a4f477c23 */ /* 0x000fc40008010806 */
[----:B------:R-:W-:-:S03]  /*8a90*/  FADD.FTZ R82, R32, R3 ;  /* 0x0000000320527221 */ /* 0x000fc60000010000 */
[----:B------:R-:W2:Y:S01]  /*8aa0*/  MUFU.EX2 R25, R25 ;  /* 0x0000001900197308 */ /* 0x000ea20000000800 */
[----:B0-----:R-:W-:-:S01]  /*8ab0*/  FADD.FTZ R3, R21, R2 ;  /* 0x0000000215037221 */ /* 0x001fc20000010000 */
[----:B------:R-:W-:-:S06]  /*8ac0*/  FADD.FTZ R82, R33, R82 ;  /* 0x0000005221527221 */ /* 0x000fcc0000010000 */
[----:B------:R-:W0:Y:S01]  /*8ad0*/  MUFU.EX2 R28, R28 ;  /* 0x0000001c001c7308 */ /* 0x000e220000000800 */
[----:B-1----:R-:W-:-:S01]  /*8ae0*/  FADD.FTZ R2, R68, R3 ;  /* 0x0000000344027221 */ /* 0x002fc20000010000 */
[----:B------:R-:W-:Y:S01]  /*8af0*/  FADD.FTZ R3, R73, R82 ;  /* 0x0000005249037221 */ /* 0x000fe20000010000 */
[----:B------:R-:W-:-:S05]  /*8b00*/  FFMA.FTZ R82, R81, UR10, -R6 ;  /* 0x0000000a51527c23 */ /* 0x000fca0008010806 */
        /* <DEDUP_REMOVED lines=13> */
[----:B------:R-:W-:Y:S01]  /*8be0*/  FFMA.FTZ R75, R44, UR10, -R6 ;  /* 0x0000000a2c4b7c23 */ /* 0x000fe20008010806 */
[----:B------:R-:W-:-:S04]  /*8bf0*/  FADD.FTZ R44, R42, R77 ;  /* 0x0000004d2a2c7221 */ /* 0x000fc80000010000 */
[----:B------:R-:W-:Y:S01]  /*8c00*/  FADD.FTZ R44, R43, R44 ;  /* 0x0000002c2b2c7221 */ /* 0x000fe20000010000 */
[----:B------:R-:W2:Y:S01]  /*8c10*/  MUFU.EX2 R34, R34 ;  /* 0x0000002200227308 */ /* 0x000ea20000000800 */
[----:B0-----:R-:W-:-:S07]  /*8c20*/  FADD.FTZ R3, R29, R2 ;  /* 0x000000021d037221 */ /* 0x001fce0000010000 */
[----:B------:R-:W0:Y:S01]  /*8c30*/  MUFU.EX2 R31, R31 ;  /* 0x0000001f001f7308 */ /* 0x000e220000000800 */
[----:B-1----:R-:W-:-:S04]  /*8c40*/  FADD.FTZ R2, R78, R3 ;  /* 0x000000034e027221 */ /* 0x002fc80000010000 */
[----:B------:R-:W-:-:S03]  /*8c50*/  FADD.FTZ R3, R5, R2 ;  /* 0x0000000205037221 */ /* 0x000fc60000010000 */
[----:B------:R-:W1:Y:S01]  /*8c60*/  MUFU.EX2 R74, R74 ;  /* 0x0000004a004a7308 */ /* 0x000e620000000800 */
[----:B--2---:R-:W-:-:S01]  /*8c70*/  FADD.FTZ R2, R34, R3 ;  /* 0x0000000322027221 */ /* 0x004fc20000010000 */
[----:B------:R-:W-:-:S06]  /*8c80*/  FADD.FTZ R3, R11, R44 ;  /* 0x0000002c0b037221 */ /* 0x000fcc0000010000 */
        /* <DEDUP_REMOVED lines=11> */
[----:B------:R-:W-:-:S01]  /*8d40*/  FFMA.FTZ R44, R47, UR10, -R6 ;  /* 0x0000000a2f2c7c23 */ /* 0x000fc20008010806 */
[----:B------:R-:W-:Y:S02]  /*8d50*/  FFMA.FTZ R6, R50, UR10, -R6 ;  /* 0x0000000a32067c23 */ /* 0x000fe40008010806 */
[----:B------:R-:W-:-:S02]  /*8d60*/  FADD.FTZ R3, R53, R2 ;  /* 0x0000000235037221 */ /* 0x000fc40000010000 */
[----:B------:R-:W2:Y:S01]  /*8d70*/  MUFU.EX2 R80, R80 ;  /* 0x0000005000507308 */ /* 0x000ea20000000800 */
[----:B0-----:R-:W-:-:S01]  /*8d80*/  FADD.FTZ R84, R38, R77 ;  /* 0x0000004d26547221 */ /* 0x001fc20000010000 */
[----:B------:R-:W-:-:S04]  /*8d90*/  FADD.FTZ R2, R56, R3 ;  /* 0x0000000338027221 */ /* 0x000fc80000010000 */
[----:B------:R-:W-:Y:S02]  /*8da0*/  FADD.FTZ R3, R55, R2 ;  /* 0x0000000237037221 */ /* 0x000fe40000010000 */
[----:B------:R-:W0:Y:S08]  /*8db0*/  MUFU.EX2 R71, R71 ;  /* 0x0000004700477308 */ /* 0x000e300000000800 */
[----:B------:R-:W3:Y:S08]  /*8dc0*/  MUFU.EX2 R82, R82 ;  /* 0x0000005200527308 */ /* 0x000ef00000000800 */
[----:B------:R-:W4:Y:S08]  /*8dd0*/  MUFU.EX2 R52, R52 ;  /* 0x0000003400347308 */ /* 0x000f300000000800 */
[----:B------:R1:W-:Y:S08]  /*8de0*/  MUFU.EX2 R79, R45 ;  /* 0x0000002d004f7308 */ /* 0x0003f00000000800 */
[----:B------:R-:W5:Y:S01]  /*8df0*/  MUFU.EX2 R75, R75 ;  /* 0x0000004b004b7308 */ /* 0x000f620000000800 */
[----:B-1----:R-:W-:-:S04]  /*8e00*/  FADD.FTZ R45, R39, R84 ;  /* 0x00000054272d7221 */ /* 0x002fc80000010000 */
[----:B--2---:R-:W-:-:S03]  /*8e10*/  FADD.FTZ R84, R80, R45 ;  /* 0x0000002d50547221 */ /* 0x004fc60000010000 */
[----:B------:R-:W1:Y:S01]  /*8e20*/  MUFU.EX2 R59, R59 ;  /* 0x0000003b003b7308 */ /* 0x000e620000000800 */
[----:B0-----:R-:W-:-:S04]  /*8e30*/  FADD.FTZ R45, R71, R84 ;  /* 0x00000054472d7221 */ /* 0x001fc80000010000 */
[----:B---3--:R-:W-:-:S03]  /*8e40*/  FADD.FTZ R45, R82, R45 ;  /* 0x0000002d522d7221 */ /* 0x008fc60000010000 */
[----:B------:R-:W0:Y:S01]  /*8e50*/  MUFU.EX2 R60, R60 ;  /* 0x0000003c003c7308 */ /* 0x000e220000000800 */
[----:B----4-:R-:W-:-:S04]  /*8e60*/  FADD.FTZ R2, R52, R45 ;  /* 0x0000002d34027221 */ /* 0x010fc80000010000 */
[----:B-----5:R-:W-:-:S03]  /*8e70*/  FADD.FTZ R2, R75, R2 ;  /* 0x000000024b027221 */ /* 0x020fc60000010000 */
[----:B------:R2:W3:Y:S01]  /*8e80*/  MUFU.EX2 R81, R46 ;  /* 0x0000002e00517308 */ /* 0x0004e20000000800 */
[----:B------:R-:W-:-:S07]  /*8e90*/  FADD.FTZ R2, R79, R2 ;  /* 0x000000024f027221 */ /* 0x000fce0000010000 */
[----:B------:R-:W4:Y:S01]  /*8ea0*/  MUFU.EX2 R61, R61 ;  /* 0x0000003d003d7308 */ /* 0x000f220000000800 */
[----:B--2---:R-:W-:-:S04]  /*8eb0*/  FADD.FTZ R46, R58, R3 ;  /* 0x000000033a2e7221 */ /* 0x004fc80000010000 */
[----:B-1----:R-:W-:-:S03]  /*8ec0*/  FADD.FTZ R3, R59, R46 ;  /* 0x0000002e3b037221 */ /* 0x002fc60000010000 */
[----:B------:R-:W1:Y:S01]  /*8ed0*/  MUFU.EX2 R44, R44 ;  /* 0x0000002c002c7308 */ /* 0x000e620000000800 */
[----:B0-----:R-:W-:-:S01]  /*8ee0*/  FADD.FTZ R46, R60, R3 ;  /* 0x000000033c2e7221 */ /* 0x001fc20000010000 */
[----:B---3--:R-:W-:-:S06]  /*8ef0*/  FADD.FTZ R3, R81, R2 ;  /* 0x0000000251037221 */ /* 0x008fcc0000010000 */
[----:B------:R-:W0:Y:S01]  /*8f00*/  MUFU.EX2 R62, R62 ;  /* 0x0000003e003e7308 */ /* 0x000e220000000800 */
[----:B----4-:R-:W-:-:S07]  /*8f10*/  FADD.FTZ R45, R61, R46 ;  /* 0x0000002e3d2d7221 */ /* 0x010fce0000010000 */
        /* <DEDUP_REMOVED lines=8> */
[----:B0-----:R-:W-:-:S03]  /*8fa0*/  FADD.FTZ R45, R84, R3 ;  /* 0x00000003542d7221 */ /* 0x001fc60000010000 */
[----:B------:R-:W-:Y:S01]  /*8fb0*/  FADD.FTZ R3, R63, R2 ;  /* 0x000000023f037221 */ /* 0x000fe20000010000 */
[----:B--2---:R-:W-:-:S01]  /*8fc0*/  FADD.FTZ R2, R47, R45 ;  /* 0x0000002d2f027221 */ /* 0x004fc20000010000 */
[----:B------:R-:W-:Y:S06]  /*8fd0*/  @!P0 BRA `(.L_x_1103) ;  /* 0x0000000000048947 */ /* 0x000fec0003800000 */
[----:B------:R-:W-:Y:S01]  /*8fe0*/  BPT.TRAP 0x1 ;  /* 0x000000040000795c */ /* 0x000fe20000300000 */
.L_x_1103:
[----:B------:R-:W-:Y:S01]  /*8ff0*/  ULEA UR6, UR54, UR36, 0x3 ;  /* 0x0000002436067291 */ /* 0x000fe2000f8e183f */
[----:B------:R-:W-:Y:S01]  /*9000*/  ISETP.GT.AND P2, PT, R4, UR35, PT ;  /* 0x0000002304007c0c */ /* 0x000fe2000bf44270 */
[----:B------:R-:W-:Y:S01]  /*9010*/  UMOV UR51, UR33 ;  /* 0x0000002100337c82 */ /* 0x000fe20008000000 */
        /* <DEDUP_REMOVED lines=30> */
[----:B------:R-:W-:Y:S01]  /*9200*/  F2FP.SATFINITE.E4M3.F32.PACK_AB_MERGE_C R33, R47, R84, RZ ;  /* 0x000000542f21723e */ /* 0x000fe200048070ff */
[----:B------:R-:W-:Y:S01]  /*9210*/  FMUL.FTZ R109, R109, R65 ;  /* 0x000000416d6d7220 */ /* 0x000fe20000410000 */
[----:B------:R-:W-:Y:S01]  /*9220*/  F2FP.SATFINITE.E4M3.F32.PACK_AB_MERGE_C R163, R78, R29, R5 ;  /* 0x0000001d4ea3723e */ /* 0x000fe20004807005 */
        /* <DEDUP_REMOVED lines=69> */
[----:B------:R-:W-:Y:S01]  /*9680*/  IMAD.MOV.U32 R6, RZ, RZ, R8 ;  /* 0x000000ffff067224 */ /* 0x000fe200078e0008 */
[----:B------:R-:W-:Y:S06]  /*9690*/  @P2 BRA `(.L_x_1104) ;  /* 0xffffffc800482947 */ /* 0x000fec000383ffff */
[----:B------:R-:W-:Y:S01]  /*96a0*/  IMAD.MOV.U32 R5, RZ, RZ, R57 ;  /* 0x000000ffff057224 */ /* 0x000fe200078e0039 */
[----:B------:R-:W-:Y:S01]  /*96b0*/  UMOV UR54, UR34 ;  /* 0x0000002200367c82 */ /* 0x000fe20008000000 */
[----:B------:R-:W-:Y:S01]  /*96c0*/  IMAD.MOV.U32 R6, RZ, RZ, R8 ;  /* 0x000000ffff067224 */ /* 0x000fe200078e0008 */
[----:B------:R-:W-:-:S06]  /*96d0*/  UMOV UR51, UR33 ;  /* 0x0000002100337c82 */ /* 0x000fcc0008000000 */
.L_x_1086:
[----:B------:R-:W-:Y:S01]  /*96e0*/  ULDC UR6, c[0x0][0x448] ;  /* 0x0001120000067ab9 */ /* 0x000fe20000000800 */
[----:B------:R-:W-:Y:S01]  /*96f0*/  ULDC UR19, c[0x0][0x9e4] ;  /* 0x0002790000137ab9 */ /* 0x000fe20000000800 */
[----:B------:R-:W-:Y:S02]  /*9700*/  UISETP.NE.AND UP0, UPT, UR6, 0x1, UPT ;  /* 0x000000010600788c */ /* 0x000fe4000bf05270 */
[----:B------:R-:W-:Y:S02]  /*9710*/  UISETP.GE.AND UP1, UPT, UR19, 0x1, UPT ;  /* 0x000000011300788c */ /* 0x000fe4000bf26270 */
[----:B------:R-:W-:Y:S02]  /*9720*/  UIADD3 UR11, UR42, 0x7f, URZ ;  /* 0x0000007f2a0b7890 */ /* 0x000fe4000fffe03f */
[----:B------:R-:W-:Y:S02]  /*9730*/  UIADD3 UR14, UR41, 0x1, -UR47 ;  /* 0x00000001290e7890 */ /* 0x000fe4000fffe82f */
[----:B------:R-:W-:Y:S01]  /*9740*/  PLOP3.LUT P5, PT, PT, PT, UP1, 0x80, 0x0 ;  /* 0x000000000000781c */ /* 0x000fe20003faf018 */
[----:B------:R-:W-:-:S02]  /*9750*/  ULDC UR18, c[0x0][0x9dc] ;  /* 0x0002770000127ab9 */ /* 0x000fc40000000800 */
[----:B------:R-:W-:Y:S01]  /*9760*/  @UP0 ULDC UR6, c[0x0][0x44c] ;  /* 0x0001130000060ab9 */ /* 0x000fe20000000800 */
[----:B------:R-:W-:Y:S01]  /*9770*/  @UP0 ULDC UR15, c[0x0][0x450] ;  /* 0x00011400000f0ab9 */ /* 0x000fe20000000800 */
[----:B------:R-:W-:-:S04]  /*9780*/  UIMAD.WIDE.U32 UR6, UR11, UR6, URZ ;  /* 0x000000060b0672a5 */ /* 0x000fc8000f8e003f */
[----:B------:R-:W-:-:S04]  /*9790*/  @UP0 USHF.R.U32.HI UR11, URZ, UR15, UR7 ;  /* 0x0000000f3f0b0299 */ /* 0x000fc80008011607 */
[----:B------:R-:W-:-:S04]  /*97a0*/  UIADD3 UR11, UR14, UR11, URZ ;  /* 0x0000000b0e0b7290 */ /* 0x000fc8000fffe03f */
        /* <DEDUP_REMOVED lines=12> */
.L_x_1106:
[----:B------:R-:W-:-:S11]  /*9870*/  UISETP.NE.AND UP1, UPT, UR19, 0x1, UPT ;  /* 0x000000011300788c */ /* 0x000fd6000bf25270 */
[----:B------:R-:W-:Y:S02]  /*9880*/  @UP1 ULDC.64 UR6, c[0x0][0x9e8] ;  /* 0x00027a0000061ab9 */ /* 0x000fe40000000a00 */
[----:B------:R-:W-:-:S04]  /*9890*/  UIMAD.WIDE.U32 UR14, UR11, UR6, URZ ;  /* 0x000000060b0e72a5 */ /* 0x000fc8000f8e003f */
[----:B------:R-:W-:-:S12]  /*98a0*/  @UP1 USHF.R.U32.HI UR11, URZ, UR7, UR15 ;  /* 0x000000073f0b1299 */ /* 0x000fd8000801160f */
.L_x_1107:
[----:B------:R-:W-:-:S04]  /*98b0*/  UIMAD UR11, UR11, UR19, URZ ;  /* 0x000000130b0b72a4 */ /* 0x000fc8000f8e023f */
[----:B------:R-:W-:-:S04]  /*98c0*/  UISETP.LT.AND UP1, UPT, UR18, UR11, UPT ;  /* 0x0000000b1200728c */ /* 0x000fc8000bf21270 */
[----:B------:R-:W-:-:S12]  /*98d0*/  USEL UR18, UR18, UR11, !UP1 ;  /* 0x0000000b12127287 */ /* 0x000fd8000c800000 */
.L_x_1105:
[----:B------:R-:W-:-:S04]  /*98e0*/  UIADD3 UR18, UR18, 0x7f, URZ ;  /* 0x0000007f12127890 */ /* 0x000fc8000fffe03f */
[----:B------:R-:W-:-:S04]  /*98f0*/  USHF.R.S32.HI UR6, URZ, 0x1f, UR18 ;  /* 0x0000001f3f067899 */ /* 0x000fc80008011412 */
[----:B------:R-:W-:-:S04]  /*9900*/  ULEA.HI UR6, UR6, UR18, URZ, 0x7 ;  /* 0x0000001206067291 */ /* 0x000fc8000f8f383f */
[----:B------:R-:W-:-:S04]  /*9910*/  USHF.R.S32.HI UR6, URZ, 0x7, UR6 ;  /* 0x000000073f067899 */ /* 0x000fc80008011406 */
[----:B------:R-:W-:-:S04]  /*9920*/  UISETP.LT.AND UP1, UPT, UR39, UR6, UPT ;  /* 0x000000062700728c */ /* 0x000fc8000bf21270 */
[----:B------:R-:W-:-:S06]  /*9930*/  USEL UR30, UR39, UR6, !UP1 ;  /* 0x00000006271e7287 */ /* 0x000fcc000c800000 */
[----:B------:R-:W-:-:S13]  /*9940*/  ISETP.GE.AND P2, PT, R4, UR30, PT ;  /* 0x0000001e04007c0c */ /* 0x000fda000bf46270 */
[----:B------:R-:W-:Y:S05]  /*9950*/  @!P2 BRA `(.L_x_1108) ;  /* 0x0000002400aca947 */ /* 0x000fea0003800000 */
[----:B------:R-:W-:Y:S01]  /*9960*/  IMAD.MOV.U32 R8, RZ, RZ, R5 ;  /* 0x000000ffff087224 */ /* 0x000fe200078e0005 */
[----:B------:R-:W-:Y:S01]  /*9970*/  UMOV UR33, UR51 ;  /* 0x0000003300217c82 */ /* 0x000fe20008000000 */
[----:B------:R-:W-:Y:S01]  /*9980*/  IMAD.MOV.U32 R7, RZ, RZ, R6 ;  /* 0x000000ffff077224 */ /* 0x000fe200078e0006 */
[----:B------:R-:W-:Y:S01]  /*9990*/  UMOV UR32, UR54 ;  /* 0x0000003600207c82 */ /* 0x000fe20008000000 */
[----:B------:R-:W-:-:S05]  /*99a0*/  ULDC UR31, c[0x0][0x988] ;  /* 0x00026200001f7ab9 */ /* 0x000fca0000000800 */
.L_x_1118:
[----:B------:R-:W-:Y:S01]  /*99b0*/  ISETP.NE.AND P3, PT, RZ, UR45, PT ;  /* 0x0000002dff007c0c */ /* 0x000fe2000bf65270 */
[----:B------:R-:W-:-:S04]  /*99c0*/  UISETP.NE.AND UP1, UPT, UR32, 0x1, UPT ;  /* 0x000000012000788c */ /* 0x000fc8000bf25270 */
[----:B------:R-:W-:-:S04]  /*99d0*/  USEL UR51, URZ, 0x1, UP1 ;  /* 0x000000013f337887 */ /* 0x000fc80008800000 */
[----:B------:R-:W-:-:S04]  /*99e0*/  ULOP3.LUT UR51, UR33, UR51, URZ, 0x3c, !UPT ;  /* 0x0000003321337292 */ /* 0x000fc8000f8e3c3f */
[----:B------:R-:W-:Y:S08]  /*99f0*/  @P3 BRA `(.L_x_1109) ;  /* 0x0000000000383947 */ /* 0x000ff00003800000 */
[----:B------:R-:W-:Y:S05]  /*9a00*/  @!P0 BRA `(.L_x_1110) ;  /* 0x0000000000048947 */ /* 0x000fea0003800000 */
[----:B------:R-:W-:Y:S01]  /*9a10*/  BPT.TRAP 0x1 ;  /* 0x000000040000795c */ /* 0x000fe20000300000 */
.L_x_1110:
[----:B------:R-:W-:Y:S01]  /*9a20*/  UIADD3 UR6, UR32, 0x1, URZ ;  /* 0x0000000120067890 */ /* 0x000fe2000fffe03f */
[----:B------:R-:W-:-:S03]  /*9a30*/  IMAD.U32 R5, RZ, RZ, UR51 ;  /* 0x00000033ff057e24 */ /* 0x000fc6000f8e00ff */
[----:B------:R-:W-:Y:S02]  /*9a40*/  UISETP.NE.AND UP1, UPT, UR6, 0x2, UPT ;  /* 0x000000020600788c */ /* 0x000fe4000bf25270 */
[----:B------:R-:W-:Y:S02]  /*9a50*/  SHF.L.U32 R5, R5, 0x1f, RZ ;  /* 0x0000001f05057819 */ /* 0x000fe400000006ff */
[----:B------:R-:W-:-:S04]  /*9a60*/  USEL UR6, UR6, URZ, UP1 ;  /* 0x0000003f06067287 */ /* 0x000fc80008800000 */
[----:B------:R-:W-:-:S09]  /*9a70*/  ULEA UR6, UR6, UR36, 0x3 ;  /* 0x0000002406067291 */ /* 0x000fd2000f8e183f */
[----:B------:R0:W1:Y:S01]  /*9a80*/  SYNCS.PHASECHK.TRANS64.TRYWAIT P2, [UR6+0x22830], R5 ;  /* 0x02283005ff0075a7 */ /* 0x0000620008040146 */
[----:B------:R-:W-:Y:S05]  /*9a90*/  @!P0 BRA `(.L_x_1111) ;  /* 0x0000000000048947 */ /* 0x000fea0003800000 */
[----:B------:R-:W-:Y:S01]  /*9aa0*/  BPT.TRAP 0x1 ;  /* 0x000000040000795c */ /* 0x000fe20000300000 */
.L_x_1111:
[----:B-1----:R-:W-:Y:S05]  /*9ab0*/  @P2 BRA `(.L_x_1109) ;  /* 0x0000000000082947 */ /* 0x002fea0003800000 */
[----:B------:R-:W1:Y:S02]  /*9ac0*/  SYNCS.PHASECHK.TRANS64.TRYWAIT P2, [UR6+0x22830], R5 ;  /* 0x02283005ff0075a7 */ /* 0x000e640008040146 */
[----:B-1----:R-:W-:Y:S05]  /*9ad0*/  @!P2 BRA `(.L_x_1112) ;  /* 0x000001080084a947 */ /* 0x002fea0003800000 */
.L_x_1109:
[----:B-1----:R-:W1:Y:S01]  /*9ae0*/  S2R R6, SR_TID.X ;  /* 0x0000000000067919 */ /* 0x002e620000002100 */
[----:B------:R-:W-:Y:S01]  /*9af0*/  UIADD3 UR54, UR32, 0x1, URZ ;  /* 0x0000000120367890 */ /* 0x000fe2000fffe03f */
[----:B------:R-:W-:Y:S01]  /*9b00*/  UMOV UR27, 0x80000020 ;  /* 0x80000020001b7882 */ /* 0x000fe20000000000 */
[----:B------:R-:W-:Y:S02]  /*9b10*/  UMOV UR7, 0x80000020 ;  /* 0x8000002000077882 */ /* 0x000fe40000000000 */
[----:B------:R-:W-:Y:S01]  /*9b20*/  UISETP.NE.AND UP1, UPT, UR54, 0x2, UPT ;  /* 0x000000023600788c */ /* 0x000fe2000bf25270 */
[----:B------:R-:W-:Y:S01]  /*9b30*/  UMOV UR11, 0x80000020 ;  /* 0x80000020000b7882 */ /* 0x000fe20000000000 */
[----:B------:R-:W-:Y:S02]  /*9b40*/  UMOV UR15, 0x80000020 ;  /* 0x80000020000f7882 */ /* 0x000fe40000000000 */
[----:B------:R-:W-:Y:S01]  /*9b50*/  USEL UR54, UR54, URZ, UP1 ;  /* 0x0000003f36367287 */ /* 0x000fe20008800000 */
[----:B------:R-:W-:Y:S01]  /*9b60*/  UMOV UR19, 0x80000020 ;  /* 0x8000002000137882 */ /* 0x000fe20000000000 */
[----:B------:R-:W-:-:S02]  /*9b70*/  UMOV UR23, 0x80000020 ;  /* 0x8000002000177882 */ /* 0x000fc40000000000 */
[----:B------:R-:W-:-:S04]  /*9b80*/  UIMAD UR26, UR54, 0x600, UR28 ;  /* 0x00000600361a78a4 */ /* 0x000fc8000f8e021c */
[----:B------:R-:W-:Y:S02]  /*9b90*/  UIADD3 UR6, UR26, 0x2, URZ ;  /* 0x000000021a067890 */ /* 0x000fe4000fffe03f */
[----:B------:R-:W-:Y:S02]  /*9ba0*/  UIADD3 UR10, UR26, 0x200, URZ ;  /* 0x000002001a0a7890 */ /* 0x000fe4000fffe03f */
[----:B------:R-:W-:Y:S02]  /*9bb0*/  UIADD3 UR14, UR26, 0x202, URZ ;  /* 0x000002021a0e7890 */ /* 0x000fe4000fffe03f */
[----:B------:R-:W-:Y:S02]  /*9bc0*/  UIADD3 UR18, UR26, 0x400, URZ ;  /* 0x000004001a127890 */ /* 0x000fe4000fffe03f */
[----:B------:R-:W-:Y:S01]  /*9bd0*/  UIADD3 UR22, UR26, 0x402, URZ ;  /* 0x000004021a167890 */ /* 0x000fe2000fffe03f */
        /* <DEDUP_REMOVED lines=24> */
.L_x_1114:
[----:B------:R-:W-:Y:S01]  /*9d60*/  ULEA UR6, UR32, UR36, 0x3 ;  /* 0x0000002420067291 */ /* 0x000fe2000f8e183f */
[----:B------:R-:W-:-:S05]  /*9d70*/  IMAD.U32 R5, RZ, RZ, UR33 ;  /* 0x00000021ff057e24 */ /* 0x000fca000f8e00ff */
[----:B------:R-:W-:-:S04]  /*9d80*/  SHF.L.U32 R5, R5, 0x1f, RZ ;  /* 0x0000001f05057819 */ /* 0x000fc800000006ff */
[----:B------:R0:W1:Y:S01]  /*9d90*/  SYNCS.PHASECHK.TRANS64.TRYWAIT P2, [UR6+0x22850], R5 ;  /* 0x02285005ff0075a7 */ /* 0x0000620008040146 */
[----:B------:R-:W-:Y:S05]  /*9da0*/  @!P0 BRA `(.L_x_1115) ;  /* 0x0000000000048947 */ /* 0x000fea0003800000 */
[----:B------:R-:W-:Y:S01]  /*9db0*/  BPT.TRAP 0x1 ;  /* 0x000000040000795c */ /* 0x000fe20000300000 */
.L_x_1115:
[----:B-1----:R-:W-:Y:S05]  /*9dc0*/  @P2 BRA `(.L_x_1113) ;  /* 0x0000000000082947 */ /* 0x002fea0003800000 */
[----:B------:R-:W1:Y:S02]  /*9dd0*/  SYNCS.PHASECHK.TRANS64.TRYWAIT P2, [UR6+0x22850], R5 ;  /* 0x02285005ff0075a7 */ /* 0x000e640008040146 */
[----:B-1----:R-:W-:Y:S05]  /*9de0*/  @!P2 BRA `(.L_x_1116) ;  /* 0x0000010400d8a947 */ /* 0x002fea0003800000 */
.L_x_1113:
        /* <DEDUP_REMOVED lines=14> */
[C---:B------:R-:W-:Y:S01]  /*9ed0*/  FMUL.FTZ R27, R0.reuse, R36 ;  /* 0x00000024001b7220 */ /* 0x040fe20000410000 */
[C---:B------:R-:W-:Y:S01]  /*9ee0*/  FMUL.FTZ R11, R0.reuse, R26 ;  /* 0x0000001a000b7220 */ /* 0x040fe20000410000 */
[----:B------:R-:W-:Y:S01]  /*9ef0*/  ULEA UR11, UR32, UR6, 0xa ;  /* 0x00000006200b7291 */ /* 0x000fe2000f8e503f */
[----:B------:R-:W2:Y:S01]  /*9f00*/  MUFU.TANH R9, R9 ;  /* 0x0000000900097308 */ /* 0x000ea20000002400 */
        /* <DEDUP_REMOVED lines=36> */
[----:B------:R-:W-:Y:S01]  /*a150*/  UIADD3 UR6, UR11, 0x2, URZ ;  /* 0x000000020b067890 */ /* 0x000fe2000fffe03f */
[C---:B------:R-:W-:Y:S01]  /*a160*/  FMUL.FTZ R44, R0.reuse, R53 ;  /* 0x00000035002c7220 */ /* 0x040fe20000410000 */
[----:B------:R-:W-:Y:S01]  /*a170*/  UMOV UR7, 0x40000040 ;  /* 0x4000004000077882 */ /* 0x000fe20000000000 */
        /* <DEDUP_REMOVED lines=9> */
[----:B------:R-:W0:Y:S01]  /*a210*/  MUFU.TANH R11, R11 ;  /* 0x0000000b000b7308 */ /* 0x000e220000002400 */
[----:B---3--:R-:W-:Y:S01]  /*a220*/  FMNMX.FTZ R68, R24, R67, !PT ;  /* 0x0000004318447209 */ /* 0x008fe20007810000 */
[C---:B------:R-:W-:Y:S01]  /*a230*/  FMUL.FTZ R63, R0.reuse, R72 ;  /* 0x00000048003f7220 */ /* 0x040fe20000410000 */
[C---:B------:R-:W-:Y:S01]  /*a240*/  FMUL.FTZ R48, R0.reuse, R57 ;  /* 0x0000003900307220 */ /* 0x040fe20000410000 */
[C---:B------:R-:W-:Y:S01]  /*a250*/  FMUL.FTZ R46, R0.reuse, R55 ;  /* 0x00000037002e7220 */ /* 0x040fe20000410000 */
[C---:B------:R-:W-:Y:S01]  /*a260*/  FMUL.FTZ R55, R0.reuse, R64 ;  /* 0x0000004000377220 */ /* 0x040fe20000410000 */
[C---:B------:R-:W-:Y:S01]  /*a270*/  FMUL.FTZ R56, R0.reuse, R65 ;  /* 0x0000004100387220 */ /* 0x040fe20000410000 */
[C---:B------:R-:W-:Y:S01]  /*a280*/  FMUL.FTZ R64, R0.reuse, R73 ;  /* 0x0000004900407220 */ /* 0x040fe20000410000 */
[----:B------:R-:W2:Y:S01]  /*a290*/  MUFU.TANH R28, R28 ;  /* 0x0000001c001c7308 */ /* 0x000ea20000002400 */
        /* <DEDUP_REMOVED lines=8> */
[----:B0-----:R-:W-:Y:S01]  /*a320*/  FMNMX.FTZ R5, R11, R8, !PT ;  /* 0x000000080b057209 */ /* 0x001fe20007810000 */
[----:B------:R-:W-:Y:S01]  /*a330*/  FMUL.FTZ R66, R0, R75 ;  /* 0x0000004b00427220 */ /* 0x000fe20000410000 */
[----:B------:R-:W-:Y:S01]  /*a340*/  UMOV UR10, UR31 ;  /* 0x0000001f000a7c82 */ /* 0x000fe20008000000 */
[----:B------:R-:W0:Y:S04]  /*a350*/  S2R R206, SR_TID.X ;  /* 0x0000000000ce7919 */ /* 0x000e280000002100 */
[----:B------:R-:W3:Y:S01]  /*a360*/  MUFU.TANH R31, R31 ;  /* 0x0000001f001f7308 */ /* 0x000ee20000002400 */
[----:B--2---:R-:W-:-:S07]  /*a370*/  FMNMX.FTZ R70, R28, R69, !PT ;  /* 0x000000451c467209 */ /* 0x004fce0007810000 */
[----:B------:R-:W2:Y:S01]  /*a380*/  MUFU.TANH R15, R15 ;  /* 0x0000000f000f7308 */ /* 0x000ea20000002400 */
[----:B-1----:R-:W-:-:S07]  /*a390*/  FMNMX.FTZ R6, R12, R5, !PT ;  /* 0x000000050c067209 */ /* 0x002fce0007810000 */
[----:B------:R-:W1:Y:S01]  /*a3a0*/  MUFU.TANH R32, R32 ;  /* 0x0000002000207308 */ /* 0x000e620000002400 */
[----:B---3--:R-:W-:-:S07]  /*a3b0*/  FMNMX.FTZ R69, R31, R70, !PT ;  /* 0x000000461f457209 */ /* 0x008fce0007810000 */
[----:B------:R-:W3:Y:S01]  /*a3c0*/  MUFU.TANH R20, R20 ;  /* 0x0000001400147308 */ /* 0x000ee20000002400 */
[----:B--2---:R-:W-:Y:S02]  /*a3d0*/  FMNMX.FTZ R5, R15, R6, !PT ;  /* 0x000000060f057209 */ /* 0x004fe40007810000 */
[----:B0-----:R-:W-:-:S05]  /*a3e0*/  SHF.R.U32.HI R206, RZ, 0x7, R206 ;  /* 0x00000007ffce7819 */ /* 0x001fca00000116ce */
[----:B------:R-:W0:Y:S01]  /*a3f0*/  MUFU.TANH R35, R35 ;  /* 0x0000002300237308 */ /* 0x000e220000002400 */
[----:B-1----:R-:W-:Y:S01]  /*a400*/  FMNMX.FTZ R70, R32, R69, !PT ;  /* 0x0000004520467209 */ /* 0x002fe20007810000 */
[C---:B------:R-:W-:Y:S01]  /*a410*/  FMUL.FTZ R69, R0.reuse, R78 ;  /* 0x0000004e00457220 */ /* 0x040fe20000410000 */
[----:B------:R-:W-:-:S05]  /*a420*/  FMUL.FTZ R78, R0, R84 ;  /* 0x00000054004e7220 */ /* 0x000fca0000410000 */
[----:B------:R-:W1:Y:S01]  /*a430*/  MUFU.TANH R25, R25 ;  /* 0x0000001900197308 */ /* 0x000e620000002400 */
[----:B---3--:R-:W-:-:S07]  /*a440*/  FMNMX.FTZ R6, R20, R5, !PT ;  /* 0x0000000514067209 */ /* 0x008fce0007810000 */
[----:B------:R-:W2:Y:S01]  /*a450*/  MUFU.TANH R36, R36 ;  /* 0x0000002400247308 */ /* 0x000ea20000002400 */
[----:B0-----:R-:W-:Y:S01]  /*a460*/  FMNMX.FTZ R71, R35, R70, !PT ;  /* 0x0000004623477209 */ /* 0x001fe20007810000 */
[C---:B------:R-:W-:Y:S01]  /*a470*/  FMUL.FTZ R70, R0.reuse, R79 ;  /* 0x0000004f00467220 */ /* 0x040fe20000410000 */
[----:B------:R-:W-:-:S05]  /*a480*/  FMUL.FTZ R79, R0, R85 ;  /* 0x00000055004f7220 */ /* 0x000fca0000410000 */
        /* <DEDUP_REMOVED lines=11> */
[----:B------:R-:W-:-:S05]  /*a540*/  UIADD3 UR6, UR11, 0x4, URZ ;  /* 0x000000040b067890 */ /* 0x000fca000fffe03f */
[----:B------:R-:W1:Y:S01]  /*a550*/  MUFU.TANH R30, R30 ;  /* 0x0000001e001e7308 */ /* 0x000e620000002400 */
[----:B--2---:R-:W-:Y:S01]  /*a560*/  FMNMX.FTZ R5, R29, R6, !PT ;  /* 0x000000061d057209 */ /* 0x004fe20007810000 */
[----:B------:R-:W-:-:S06]  /*a570*/  UMOV UR7, 0x40000040 ;  /* 0x4000004000077882 */ /* 0x000fcc0000000000 */
        /* <DEDUP_REMOVED lines=41> */
[----:B------:R-:W-:Y:S01]  /*a810*/  UIADD3 UR6, UR11, 0x6, URZ ;  /* 0x000000060b067890 */ /* 0x000fe2000fffe03f */
        /* <DEDUP_REMOVED lines=15> */
[----:B------:R-:W-:-:S06]  /*a910*/  FMUL.FTZ R73, R0, R86 ;  /* 0x0000005600497220 */ /* 0x000fcc0000410000 */
        /* <DEDUP_REMOVED lines=27> */
[----:B------:R-:W-:Y:S04]  /*aad0*/  QGMMA.64x128x32.F32.E4M3.E4M3 R88, R152, gdesc[UR4], R88, gsb0 ;  /* 0x01e0000498587df3 */ /* 0x000fe80008000858 */
[----:B------:R-:W0:Y:S02]  /*aae0*/  SHFL.BFLY PT, R81, R80, 0x2, 0x1f ;  /* 0x0c401f0050517f89 */ /* 0x000e2400000e0000 */
[----:B------:R-:W3:Y:S01]  /*aaf0*/  MUFU.TANH R70, R70 ;  /* 0x0000004600467308 */ /* 0x000ee20000002400 */
[----:B-1----:R-:W-:-:S07]  /*ab00*/  FMNMX.FTZ R6, R66, R5, !PT ;  /* 0x0000000542067209 */ /* 0x002fce0007810000 */
[----:B------:R-:W1:Y:S01]  /*ab10*/  MUFU.TANH R71, R71 ;  /* 0x0000004700477308 */ /* 0x000e620000002400 */
[----:B--2---:R-:W-:-:S07]  /*ab20*/  FMNMX.FTZ R5, R69, R6, !PT ;  /* 0x0000000645057209 */ /* 0x004fce0007810000 */
[----:B------:R-:W2:Y:S01]  /*ab30*/  MUFU.TANH R72, R72 ;  /* 0x0000004800487308 */ /* 0x000ea20000002400 */
[----:B---3--:R-:W-:Y:S02]  /*ab40*/  FMNMX.FTZ R6, R70, R5, !PT ;  /* 0x0000000546067209 */ /* 0x008fe40007810000 */
[----:B0-----:R-:W-:-:S05]  /*ab50*/  FMNMX.FTZ R81, R80, R81, !PT ;  /* 0x0000005150517209 */ /* 0x001fca0007810000 */
[----:B------:R-:W0:Y:S01]  /*ab60*/  MUFU.TANH R73, R73 ;  /* 0x0000004900497308 */ /* 0x000e220000002400 */
[----:B-1----:R-:W-:-:S07]  /*ab70*/  FMNMX.FTZ R5, R71, R6, !PT ;  /* 0x0000000647057209 */ /* 0x002fce0007810000 */
[----:B------:R-:W1:Y:S01]  /*ab80*/  MUFU.TANH R74, R74 ;  /* 0x0000004a004a7308 */ /* 0x000e620000002400 */
[----:B--2---:R-:W-:-:S04]  /*ab90*/  FMNMX.FTZ R6, R72, R5, !PT ;  /* 0x0000000548067209 */ /* 0x004fc80007810000 */
[----:B0-----:R-:W-:Y:S02]  /*aba0*/  FMNMX.FTZ R5, R73, R6, !PT ;  /* 0x0000000649057209 */ /* 0x001fe40007810000 */
[----:B------:R-:W0:Y:S02]  /*abb0*/  SHFL.BFLY PT, R6, R81, 0x1, 0x1f ;  /* 0x0c201f0051067f89 */ /* 0x000e2400000e0000 */
[----:B-1----:R-:W-:-:S05]  /*abc0*/  FMNMX.FTZ R75, R74, R5, !PT ;  /* 0x000000054a4b7209 */ /* 0x002fca0007810000 */
[----:B------:R-:W1:Y:S01]  /*abd0*/  SHFL.BFLY PT, R82, R75, 0x2, 0x1f ;  /* 0x0c401f004b527f89 */ /* 0x000e6200000e0000 */
[----:B0-----:R-:W-:-:S05]  /*abe0*/  FMNMX.FTZ R6, R81, R6, !PT ;  /* 0x0000000651067209 */ /* 0x001fca0007810000 */
[----:B------:R-:W-:-:S04]  /*abf0*/  FADD.FTZ R7, -R6, R7 ;  /* 0x0000000706077221 */ /* 0x000fc80000010100 */
[----:B------:R-:W-:Y:S01]  /*ac00*/  FMUL.FTZ R83, R7, UR10 ;  /* 0x0000000a07537c20 */ /* 0x000fe20008410000 */
[----:B-1----:R-:W-:Y:S01]  /*ac10*/  FMNMX.FTZ R82, R75, R82, !PT ;  /* 0x000000524b527209 */ /* 0x002fe20007810000 */
[----:B------:R-:W-:-:S04]  /*ac20*/  IMAD.U32 R75, RZ, RZ, UR10 ;  /* 0x0000000aff4b7e24 */ /* 0x000fc8000f8e00ff */
[----:B------:R-:W0:Y:S01]  /*ac30*/  SHFL.BFLY PT, R5, R82, 0x1, 0x1f ;  /* 0x0c201f0052057f89 */ /* 0x000e2200000e0000 */
[----:B------:R-:W-:-:S04]  /*ac40*/  FFMA.FTZ R80, R6, R75, -8 ;  /* 0xc100000006507423 */ /* 0x000fc8000001004b */
        /* <DEDUP_REMOVED lines=18> */
[----:B------:R-:W-:Y:S01]  /*ad70*/  IMAD.U32 R78, RZ, RZ, UR10 ;  /* 0x0000000aff4e7e24 */ /* 0x000fe2000f8e00ff */
[----:B0-----:R-:W-:Y:S01]  /*ad80*/  FMNMX.FTZ R5, R82, R5, !PT ;  /* 0x0000000552057209 */ /* 0x001fe20007810000 */
[----:B------:R-:W-:Y:S01]  /*ad90*/  MUFU.EX2 R75, R75 ;  /* 0x0000004b004b7308 */ /* 0x000fe20000000800 */
[----:B------:R-:W-:-:S01]  /*ada0*/  FFMA.FTZ R14, R14, UR10, -R80 ;  /* 0x0000000a0e0e7c23 */ /* 0x000fc20008010850 */
[--C-:B------:R-:W-:Y:S01]  /*adb0*/  FFMA.FTZ R24, R24, UR10, -R80.reuse ;  /* 0x0000000a18187c23 */ /* 0x100fe20008010850 */
[----:B------:R-:W-:-:S01]  /*adc0*/  FFMA.FTZ R28, R28, UR10, -R80 ;  /* 0x0000000a1c1c7c23 */ /* 0x000fc20008010850 */
[C---:B------:R-:W-:Y:S01]  /*add0*/  FADD.FTZ R7, -R5.reuse, R8 ;  /* 0x0000000805077221 */ /* 0x040fe20000010100 */
[----:B------:R-:W-:-:S01]  /*ade0*/  FFMA.FTZ R78, R5, R78, -8 ;  /* 0xc1000000054e7423 */ /* 0x000fc2000001004e */
[--C-:B------:R-:W-:Y:S01]  /*adf0*/  FFMA.FTZ R32, R32, UR10, -R80.reuse ;  /* 0x0000000a20207c23 */ /* 0x100fe20008010850 */
[----:B------:R-:W-:-:S01]  /*ae00*/  FFMA.FTZ R36, R36, UR10, -R80 ;  /* 0x0000000a24247c23 */ /* 0x000fc20008010850 */
[----:B------:R-:W-:Y:S01]  /*ae10*/  FMUL.FTZ R7, R7, UR10 ;  /* 0x0000000a07077c20 */ /* 0x000fe20008410000 */
[----:B------:R-:W-:-:S01]  /*ae20*/  FFMA.FTZ R82, R11, UR10, -R78 ;  /* 0x0000000a0b527c23 */ /* 0x000fc2000801084e */
[--C-:B------:R-:W-:Y:S01]  /*ae30*/  FFMA.FTZ R11, R12, UR10, -R78.reuse ;  /* 0x0000000a0c0b7c23 */ /* 0x100fe2000801084e */
        /* <DEDUP_REMOVED lines=10> */
[----:B------:R-:W-:Y:S01]  /*aee0*/  FFMA.FTZ R34, R37, UR10, -R78 ;  /* 0x0000000a25227c23 */ /* 0x000fe2000801084e */
        /* <DEDUP_REMOVED lines=9> */
[----:B------:R-:W-:Y:S01]  /*af80*/  FFMA.FTZ R68, R68, UR10, -R80 ;  /* 0x0000000a44447c23 */ /* 0x000fe20008010850 */
[----:B------:R-:W-:-:S01]  /*af90*/  FFMA.FTZ R37, R38, UR10, -R78 ;  /* 0x0000000a26257c23 */ /* 0x000fc2000801084e */
[----:B------:R-:W-:Y:S01]  /*afa0*/  FFMA.FTZ R80, R79, UR10, -R80 ;  /* 0x0000000a4f507c23 */ /* 0x000fe20008010850 */
        /* <DEDUP_REMOVED lines=14> */
[----:B------:R-:W-:Y:S01]  /*b090*/  IADD3 R83, -R206, 0xb, RZ ;  /* 0x0000000bce537810 */ /* 0x000fe20007ffe1ff */
[----:B------:R-:W-:Y:S01]  /*b0a0*/  FFMA.FTZ R74, R74, UR10, -R78 ;  /* 0x0000000a4a4a7c23 */ /* 0x000fe2000801084e */
[----:B------:R-:W-:-:S02]  /*b0b0*/  WARPGROUP.DEPBAR.LE gsb0, 0x0 ;  /* 0x00008000000079c5 */ /* 0x000fc40000010000 */
        /* <DEDUP_REMOVED lines=18> */
[--C-:B------:R-:W-:Y:S01]  /*b1e0*/  FFMA.FTZ R57, R58, UR10, -R78.reuse ;  /* 0x0000000a3a397c23 */ /* 0x100fe2000801084e */
[----:B------:R-:W-:-:S05]  /*b1f0*/  FFMA.FTZ R58, R61, UR10, -R78 ;  /* 0x0000000a3d3a7c23 */ /* 0x000fca000801084e */
        /* <DEDUP_REMOVED lines=16> */
[--C-:B------:R-:W-:Y:S01]  /*b300*/  FFMA.FTZ R61, R62, UR10, -R78.reuse ;  /* 0x0000000a3e3d7c23 */ /* 0x100fe2000801084e */
[----:B------:R-:W-:-:S05]  /*b310*/  FFMA.FTZ R62, R65, UR10, -R78 ;  /* 0x0000000a413e7c23 */ /* 0x000fca000801084e */
        /* <DEDUP_REMOVED lines=16> */
[----:B------:R-:W-:-:S06]  /*b420*/  FFMA.FTZ R65, R66, UR10, -R78 ;  /* 0x0000000a42417c23 */ /* 0x000fcc000801084e */
        /* <DEDUP_REMOVED lines=34> */
[----:B------:R-:W-:Y:S01]  /*b650*/  FFMA.FTZ R69, R72, UR10, -R78 ;  /* 0x0000000a48457c23 */ /* 0x000fe2000801084e */
[----:B------:R-:W-:-:S05]  /*b660*/  IMAD.U32 R72, RZ, RZ, UR54 ;  /* 0x00000036ff487e24 */ /* 0x000fca000f8e00ff */
[----:B------:R-:W2:Y:S01]  /*b670*/  MUFU.EX2 R58, R58 ;  /* 0x0000003a003a7308 */ /* 0x000ea20000000800 */
[----:B-1----:R-:W-:-:S07]  /*b680*/  FADD.FTZ R3, R57, R2 ;  /* 0x0000000239037221 */ /* 0x002fce0000010000 */
[----:B------:R-:W-:Y:S01]  /*b690*/  MUFU.EX2 R60, R60 ;  /* 0x0000003c003c7308 */ /* 0x000fe20000000800 */
[----:B0-----:R-:W-:-:S07]  /*b6a0*/  FADD.FTZ R71, R55, R84 ;  /* 0x0000005437477221 */ /* 0x001fce0000010000 */
[----:B------:R-:W0:Y:S01]  /*b6b0*/  MUFU.EX2 R61, R61 ;  /* 0x0000003d003d7308 */ /* 0x000e220000000800 */
[----:B--2---:R-:W-:-:S07]  /*b6c0*/  FADD.FTZ R2, R58, R3 ;  /* 0x000000033a027221 */ /* 0x004fce0000010000 */
[----:B------:R-:W1:Y:S08]  /*b6d0*/  MUFU.EX2 R59, R59 ;  /* 0x0000003b003b7308 */ /* 0x000e700000000800 */
[----:B------:R-:W2:Y:S01]  /*b6e0*/  MUFU.EX2 R62, R62 ;  /* 0x0000003e003e7308 */ /* 0x000ea20000000800 */
[----:B0-----:R-:W-:-:S01]  /*b6f0*/  FADD.FTZ R3, R61, R2 ;  /* 0x000000023d037221 */ /* 0x001fc20000010000 */
[----:B------:R-:W-:-:S05]  /*b700*/  @!P1 LEA R2, R72, UR36, 0x3 ;  /* 0x0000002448029c11 */ /* 0x000fca000f8e18ff */
[----:B------:R-:W-:Y:S01]  /*b710*/  @!P1 VIADD R2, R2, 0x22840 ;  /* 0x0002284002029836 */ /* 0x000fe20000000000 */
[----:B------:R-:W0:Y:S04]  /*b720*/  MUFU.EX2 R64, R64 ;  /* 0x0000004000407308 */ /* 0x000e280000000800 */
[----:B------:R-:W-:Y:S01]  /*b730*/  @!P1 PRMT R2, RZ, 0x654, R2 ;  /* 0x00000654ff029816 */ /* 0x000fe20000000002 */
[----:B------:R3:W-:Y:S06]  /*b740*/  BAR.ARV R83, 0x100 ;  /* 0x000400530000751d */ /* 0x0007ec0000002000 */
[----:B------:R-:W4:Y:S01]  /*b750*/  MUFU.EX2 R65, R65 ;  /* 0x0000004100417308 */ /* 0x000f220000000800 */
[----:B------:R5:W-:Y:S07]  /*b760*/  @!P1 SYNCS.ARRIVE.TRANS64.RED.A1T0 RZ, [R2+URZ], RZ ;  /* 0x000000ff02ff99a7 */ /* 0x000bee000810043f */
[----:B------:R-:W3:Y:S08]  /*b770*/  MUFU.EX2 R63, R63 ;  /* 0x0000003f003f7308 */ /* 0x000ef00000000800 */
[----:B------:R-:W5:Y:S08]  /*b780*/  MUFU.EX2 R79, R79 ;  /* 0x0000004f004f7308 */ /* 0x000f700000000800 */
[----:B------:R-:W5:Y:S08]  /*b790*/  MUFU.EX2 R68, R68 ;  /* 0x0000004400447308 */ /* 0x000f700000000800 */
[----:B------:R1:W5:Y:S08]  /*b7a0*/  MUFU.EX2 R81, R70 ;  /* 0x0000004600517308 */ /* 0x0003700000000800 */
[----:B------:R-:W5:Y:S01]  /*b7b0*/  MUFU.EX2 R67, R67 ;  /* 0x0000004300437308 */ /* 0x000f620000000800 */
[----:B-1----:R-:W-:-:S04]  /*b7c0*/  FADD.FTZ R70, R60, R71 ;  /* 0x000000473c467221 */ /* 0x002fc80000010000 */
[----:B------:R-:W-:Y:S01]  /*b7d0*/  FADD.FTZ R71, R59, R70 ;  /* 0x000000463b477221 */ /* 0x000fe20000010000 */
[----:B--2---:R-:W-:-:S02]  /*b7e0*/  FADD.FTZ R70, R62, R3 ;  /* 0x000000033e467221 */ /* 0x004fc40000010000 */
[----:B------:R-:W1:Y:S01]  /*b7f0*/  MUFU.EX2 R66, R66 ;  /* 0x0000004200427308 */ /* 0x000e620000000800 */
[----:B0-----:R-:W-:-:S01]  /*b800*/  FADD.FTZ R72, R64, R71 ;  /* 0x0000004740487221 */ /* 0x001fc20000010000 */
[----:B----4-:R-:W-:-:S03]  /*b810*/  FADD.FTZ R70, R65, R70 ;  /* 0x0000004641467221 */ /* 0x010fc60000010000 */
[----:B---3--:R-:W-:Y:S01]  /*b820*/  FADD.FTZ R3, R63, R72 ;  /* 0x000000483f037221 */ /* 0x008fe20000010000 */
[----:B-----5:R-:W-:-:S02]  /*b830*/  FADD.FTZ R70, R79, R70 ;  /* 0x000000464f467221 */ /* 0x020fc40000010000 */
[----:B------:R-:W0:Y:S01]  /*b840*/  MUFU.EX2 R76, R76 ;  /* 0x0000004c004c7308 */ /* 0x000e220000000800 */
[----:B------:R-:W-:-:S01]  /*b850*/  FADD.FTZ R2, R68, R3 ;  /* 0x0000000344027221 */ /* 0x000fc20000010000 */
[----:B------:R-:W-:-:S03]  /*b860*/  FADD.FTZ R3, R81, R70 ;  /* 0x0000004651037221 */ /* 0x000fc60000010000 */
[----:B------:R-:W-:-:S03]  /*b870*/  FADD.FTZ R71, R67, R2 ;  /* 0x0000000243477221 */ /* 0x000fc60000010000 */
        /* <DEDUP_REMOVED lines=10> */
[----:B--2---:R-:W-:-:S03]  /*b920*/  FADD.FTZ R3, R80, R3 ;  /* 0x0000000350037221 */ /* 0x004fc60000010000 */
[----:B-1----:R-:W-:Y:S01]  /*b930*/  FADD.FTZ R2, R74, R2 ;  /* 0x000000024a027221 */ /* 0x002fe20000010000 */
[----:B------:R-:W-:Y:S06]  /*b940*/  @!P0 BRA `(.L_x_1117) ;  /* 0x0000000000048947 */ /* 0x000fec0003800000 */
[----:B------:R-:W-:Y:S01]  /*b950*/  BPT.TRAP 0x1 ;  /* 0x000000040000795c */ /* 0x000fe20000300000 */
.L_x_1117:
        /* <DEDUP_REMOVED lines=106> */
[----:B------:R-:W-:Y:S06]  /*c000*/  @P2 BRA `(.L_x_1118) ;  /* 0xffffffd800682947 */ /* 0x000fec000383ffff */
.L_x_1108:
[----:B------:R-:W-:-:S13]  /*c010*/  ISETP.GE.AND P2, PT, R4, UR39, PT ;  /* 0x0000002704007c0c */ /* 0x000fda000bf46270 */
[----:B------:R-:W-:Y:S05]  /*c020*/  @!P2 BRA `(.L_x_1119) ;  /* 0x0000003400d8a947 */ /* 0x000fea0003800000 */
[----:B------:R-:W-:Y:S01]  /*c030*/  IMAD.MOV.U32 R8, RZ, RZ, R5 ;  /* 0x000000ffff087224 */ /* 0x000fe200078e0005 */
[----:B------:R-:W-:Y:S01]  /*c040*/  UMOV UR34, UR51 ;  /* 0x0000003300227c82 */ /* 0x000fe20008000000 */
[----:B------:R-:W-:Y:S01]  /*c050*/  IMAD.MOV.U32 R7, RZ, RZ, R6 ;  /* 0x000000ffff077224 */ /* 0x000fe200078e0006 */
[----:B------:R-:W-:Y:S01]  /*c060*/  UMOV UR33, UR54 ;  /* 0x0000003600217c82 */ /* 0x000fe20008000000 */
[----:B------:R-:W-:Y:S01]  /*c070*/  ULDC UR31, c[0x0][0x9e4] ;  /* 0x00027900001f7ab9 */ /* 0x000fe20000000800 */
[----:B------:R-:W-:Y:S01]  /*c080*/  ULDC UR30, c[0x0][0x988] ;  /* 0x00026200001e7ab9 */ /* 0x000fe20000000800 */
[----:B------:R-:W-:-:S05]  /*c090*/  ULDC UR32, c[0x0][0x9e0] ;  /* 0x0002780000207ab9 */ /* 0x000fca0000000800 */
.L_x_1137:
[----:B------:R-:W-:Y:S01]  /*c0a0*/  ISETP.NE.AND P3, PT, RZ, UR45, PT ;  /* 0x0000002dff007c0c */ /* 0x000fe2000bf65270 */
[----:B------:R-:W-:-:S04]  /*c0b0*/  UISETP.NE.AND UP1, UPT, UR33, 0x1, UPT ;  /* 0x000000012100788c */ /* 0x000fc8000bf25270 */
[----:B------:R-:W-:-:S04]  /*c0c0*/  USEL UR51, URZ, 0x1, UP1 ;  /* 0x000000013f337887 */ /* 0x000fc80008800000 */
[----:B------:R-:W-:-:S04]  /*c0d0*/  ULOP3.LUT UR51, UR34, UR51, URZ, 0x3c, !UPT ;  /* 0x0000003322337292 */ /* 0x000fc8000f8e3c3f */
[----:B------:R-:W-:Y:S08]  /*c0e0*/  @P3 BRA `(.L_x_1120) ;  /* 0x0000000000383947 */ /* 0x000ff00003800000 */
[----:B------:R-:W-:Y:S05]  /*c0f0*/  @!P0 BRA `(.L_x_1121) ;  /* 0x0000000000048947 */ /* 0x000fea0003800000 */
[----:B------:R-:W-:Y:S01]  /*c100*/  BPT.TRAP 0x1 ;  /* 0x000000040000795c */ /* 0x000fe20000300000 */
.L_x_1121:
        /* <DEDUP_REMOVED lines=9> */
.L_x_1122:
[----:B-1----:R-:W-:Y:S05]  /*c1a0*/  @P2 BRA `(.L_x_1120) ;  /* 0x0000000000082947 */ /* 0x002fea0003800000 */
[----:B------:R-:W1:Y:S02]  /*c1b0*/  SYNCS.PHASECHK.TRANS64.TRYWAIT P2, [UR6+0x22830], R5 ;  /* 0x02283005ff0075a7 */ /* 0x000e640008040146 */
[----:B-1----:R-:W-:Y:S05]  /*c1c0*/  @!P2 BRA `(.L_x_1123) ;  /* 0x000000e000f8a947 */ /* 0x002fea0003800000 */
.L_x_1120:
        /* <DEDUP_REMOVED lines=40> */
.L_x_1125:
[----:B------:R-:W-:Y:S01]  /*c450*/  ULEA UR6, UR33, UR36, 0x3 ;  /* 0x0000002421067291 */ /* 0x000fe2000f8e183f */
[----:B------:R-:W-:-:S05]  /*c460*/  IMAD.U32 R5, RZ, RZ, UR34 ;  /* 0x00000022ff057e24 */ /* 0x000fca000f8e00ff */
[----:B------:R-:W-:-:S04]  /*c470*/  SHF.L.U32 R5, R5, 0x1f, RZ ;  /* 0x0000001f05057819 */ /* 0x000fc800000006ff */
[----:B------:R0:W1:Y:S01]  /*c480*/  SYNCS.PHASECHK.TRANS64.TRYWAIT P2, [UR6+0x22850], R5 ;  /* 0x02285005ff0075a7 */ /* 0x0000620008040146 */
[----:B------:R-:W-:Y:S05]  /*c490*/  @!P0 BRA `(.L_x_1126) ;  /* 0x0000000000048947 */ /* 0x000fea0003800000 */
[----:B------:R-:W-:Y:S01]  /*c4a0*/  BPT.TRAP 0x1 ;  /* 0x000000040000795c */ /* 0x000fe20000300000 */
.L_x_1126:
[----:B-1----:R-:W-:Y:S05]  /*c4b0*/  @P2 BRA `(.L_x_1124) ;  /* 0x0000000000082947 */ /* 0x002fea0003800000 */
[----:B------:R-:W1:Y:S02]  /*c4c0*/  SYNCS.PHASECHK.TRANS64.TRYWAIT P2, [UR6+0x22850], R5 ;  /* 0x02285005ff0075a7 */ /* 0x000e640008040146 */
[----:B-1----:R-:W-:Y:S05]  /*c4d0*/  @!P2 BRA `(.L_x_1127) ;  /* 0x000000e0004ca947 */ /* 0x002fea0003800000 */
.L_x_1124:
[----:B------:R-:W-:Y:S01]  /*c4e0*/  UIADD3 UR6, UR36, 0x400, URZ ;  /* 0x0000040024067890 */ /* 0x000fe2000fffe03f */
[----:B------:R-:W-:Y:S01]  /*c4f0*/  WARPGROUP.ARRIVE ;  /* 0x00000000000079c5 */ /* 0x000fe20000000000 */
[----:B------:R-:W-:-:S05]  /*c500*/  UMOV UR7, 0x40000040 ;  /* 0x4000004000077882 */ /* 0x000fca0000000000 */
[----:B------:R-:W2:Y:S01]  /*c510*/  S2R R208, SR_TID.X ;  /* 0x0000000000d07919 */ /* 0x000ea20000002100 */
[----:B------:R-:W-:Y:S01]  /*c520*/  USHF.R.U32.HI UR6, URZ, 0x4, UR6 ;  /* 0x000000043f067899 */ /* 0x000fe20008011606 */
[----:B------:R-:W-:Y:S01]  /*c530*/  PLOP3.LUT P2, PT, PT, PT, UP0, 0x80, 0x0 ;  /* 0x000000000000781c */ /* 0x000fe20003f4f008 */
[----:B------:R-:W-:Y:S02]  /*c540*/  IMAD.U32 R10, RZ, RZ, UR54 ;  /* 0x00000036ff0a7e24 */ /* 0x000fe4000f8e00ff */
[C---:B------:R-:W-:Y:S01]  /*c550*/  FMUL.FTZ R20, R0.reuse, R34 ;  /* 0x0000002200147220 */ /* 0x040fe20000410000 */
[----:B------:R-:W-:Y:S01]  /*c560*/  ULOP3.LUT UR6, UR6, 0x3fff, URZ, 0xc0, !UPT ;  /* 0x00003fff06067892 */ /* 0x000fe2000f8ec03f */
[C---:B------:R-:W-:Y:S01]  /*c570*/  FMUL.FTZ R34, R0.reuse, R55 ;  /* 0x0000003700227220 */ /* 0x040fe20000410000 */
[----:B------:R-:W-:Y:S01]  /*c580*/  FMUL.FTZ R55, R0, R60 ;  /* 0x0000003c00377220 */ /* 0x000fe20000410000 */
[----:B------:R-:W-:Y:S01]  /*c590*/  @!P1 LEA R10, R10, UR36, 0x3 ;  /* 0x000000240a0a9c11 */ /* 0x000fe2000f8e18ff */
[----:B------:R-:W-:Y:S01]  /*c5a0*/  ULOP3.LUT UR6, UR6, 0x10000, URZ, 0xfc, !UPT ;  /* 0x0001000006067892 */ /* 0x000fe2000f8efc3f */
[C---:B------:R-:W-:Y:S01]  /*c5b0*/  FMUL.FTZ R60, R0.reuse, R69 ;  /* 0x00000045003c7220 */ /* 0x040fe20000410000 */
[C---:B-1----:R-:W-:Y:S01]  /*c5c0*/  FMUL.FTZ R6, R0.reuse, R24 ;  /* 0x0000001800067220 */ /* 0x042fe20000410000 */
[----:B------:R-:W-:Y:S01]  /*c5d0*/  FMUL.FTZ R13, R0, R25 ;  /* 0x00000019000d7220 */ /* 0x000fe20000410000 */
[----:B------:R-:W-:Y:S01]  /*c5e0*/  ULEA UR10, UR33, UR6, 0xa ;  /* 0x00000006210a7291 */ /* 0x000fe2000f8e503f */
[----:B------:R-:W-:-:S02]  /*c5f0*/  @!P1 VIADD R10, R10, 0x22840 ;  /* 0x000228400a0a9836 */ /* 0x000fc40000000000 */
[C---:B0-----:R-:W-:Y:S01]  /*c600*/  FMUL.FTZ R5, R0.reuse, R26 ;  /* 0x0000001a00057220 */ /* 0x041fe20000410000 */
[C---:B------:R-:W-:Y:S01]  /*c610*/  FMUL.FTZ R24, R0.reuse, R35 ;  /* 0x0000002300187220 */ /* 0x040fe20000410000 */
[C---:B------:R-:W-:Y:S01]  /*c620*/  FMUL.FTZ R9, R0.reuse, R27 ;  /* 0x0000001b00097220 */ /* 0x040fe20000410000 */
        /* <DEDUP_REMOVED lines=34> */
[----:B------:R-:W-:Y:S01]  /*c850*/  IMAD.U32 R71, RZ, RZ, UR47 ;  /* 0x0000002fff477e24 */ /* 0x000fe2000f8e00ff */
        /* <DEDUP_REMOVED lines=23> */
[----:B------:R-:W-:Y:S01]  /*c9d0*/  FMUL.FTZ R61, R0, R72 ;  /* 0x00000048003d7220 */ /* 0x000fe20000410000 */
[----:B------:R-:W-:Y:S01]  /*c9e0*/  UMOV UR7, 0x40000040 ;  /* 0x4000004000077882 */ /* 0x000fe20000000000 */
[----:B------:R-:W-:-:S02]  /*c9f0*/  VIADD R72, R17, UR42 ;  /* 0x0000002a11487c36 */ /* 0x000fc40008000000 */
        /* <DEDUP_REMOVED lines=66> */
[----:B------:R-:W-:-:S04]  /*ce20*/  @P2 IMAD.HI.U32 R11, R72, UR6, RZ ;  /* 0x00000006480b2c27 */ /* 0x000fc8000f8e00ff */
[----:B------:R-:W0:Y:S01]  /*ce30*/  MUFU.TANH R61, R61 ;  /* 0x0000003d003d7308 */ /* 0x000e220000002400 */
[----:B------:R-:W-:Y:S02]  /*ce40*/  @P2 SHF.R.U32.HI R72, RZ, UR7, R11 ;  /* 0x00000007ff482c19 */ /* 0x000fe4000801160b */
[----:B------:R-:W-:-:S05]  /*ce50*/  IADD3 R11, -R208, 0xb, RZ ;  /* 0x0000000bd00b7810 */ /* 0x000fca0007ffe1ff */
[----:B------:R-:W0:Y:S01]  /*ce60*/  MUFU.TANH R62, R62 ;  /* 0x0000003e003e7308 */ /* 0x000e220000002400 */
[----:B------:R-:W5:Y:S07]  /*ce70*/  SHFL.IDX PT, R69, R72, RZ, 0x1c1f ;  /* 0x001c1fff48457589 */ /* 0x000f6e00000e0000 */
        /* <DEDUP_REMOVED lines=23> */
[----:B0-234-:R-:W-:Y:S06]  /*cff0*/  @!P5 BRA `(.L_x_1128) ;  /* 0x00000000005cd947 */ /* 0x01dfec0003800000 */
        /* <DEDUP_REMOVED lines=13> */
.L_x_1130:
[----:B------:R-:W-:-:S05]  /*d0d0*/  IMAD.U32 R82, RZ, RZ, UR31 ;  /* 0x0000001fff527e24 */ /* 0x000fca000f8e00ff */
[----:B------:R-:W-:-:S13]  /*d0e0*/  ISETP.NE.AND P2, PT, R82, 0x1, PT ;  /* 0x000000015200780c */ /* 0x000fda0003f45270 */
[----:B------:R-:W0:Y:S02]  /*d0f0*/  @P2 LDC.64 R10, c[0x0][0x9e8] ;  /* 0x00027a00ff0a2b82 */ /* 0x000e240000000a00 */
[----:B0-----:R-:W-:-:S05]  /*d100*/  @P2 IMAD.HI.U32 R10, R69, R10, RZ ;  /* 0x0000000a450a2227 */ /* 0x001fca00078e00ff */
[----:B------:R-:W-:-:S07]  /*d110*/  @P2 SHF.R.U32.HI R69, RZ, R11, R10 ;  /* 0x0000000bff452219 */ /* 0x000fce000001160a */
.L_x_1131:
[----:B------:R-:W-:Y:S05]  /*d120*/  BSYNC B0 ;  /* 0x0000000000007941 */ /* 0x000fea0003800000 */
.L_x_1129:
[----:B------:R-:W-:-:S04]  /*d130*/  IMAD R69, R69, R82, -R67 ;  /* 0x0000005245457224 */ /* 0x000fc800078e0a43 */
[----:B------:R-:W-:-:S05]  /*d140*/  IMAD.IADD R69, R69, 0x1, -R16 ;  /* 0x0000000145457824 */ /* 0x000fca00078e0a10 */
[----:B------:R-:W-:Y:S02]  /*d150*/  VIADDMNMX R74, R69, R82, R74, PT ;  /* 0x00000052454a7246 */ /* 0x000fe4000380014a */
[----:B------:R-:W-:-:S07]  /*d160*/  VIMNMX R76, R76, R69, !PT ;  /* 0x000000454c4c7248 */ /* 0x000fce0007fe0100 */
.L_x_1128:
[----:B------:R-:W-:Y:S01]  /*d170*/  ISETP.GT.AND P2, PT, R4, -0x1, PT ;  /* 0xffffffff0400780c */ /* 0x000fe20003f44270 */
[----:B------:R-:W0:Y:S03]  /*d180*/  SHFL.IDX PT, R11, R72, 0x1, 0x1c1f ;  /* 0x003c1f00480b7f89 */ /* 0x000e2600000e0000 */
[C---:B------:R-:W-:Y:S02]  /*d190*/  ISETP.GT.AND P4, PT, R76.reuse, RZ, P2 ;  /* 0x000000ff4c00720c */ /* 0x040fe40001784270 */
[----:B------:R-:W-:Y:S02]  /*d1a0*/  ISETP.GT.AND P6, PT, R76, 0x1, P2 ;  /* 0x000000014c00780c */ /* 0x000fe400017c4270 */
[C---:B------:R-:W-:Y:S02]  /*d1b0*/  ISETP.LT.OR P4, PT, R74.reuse, 0x1, P4 ;  /* 0x000000014a00780c */ /* 0x040fe40002781670 */
[----:B------:R-:W-:-:S02]  /*d1c0*/  ISETP.LT.OR P6, PT, R74, 0x2, P6 ;  /* 0x000000024a00780c */ /* 0x000fc400037c1670 */
[----:B------:R-:W-:Y:S02]  /*d1d0*/  ISETP.GT.AND P3, PT, R76, 0x8, P2 ;  /* 0x000000084c00780c */ /* 0x000fe40001764270 */
[----:B------:R-:W-:Y:S02]  /*d1e0*/  FSEL R83, R6, -INF , !P4 ;  /* 0xff80000006537808 */ /* 0x000fe40006000000 */
[----:B------:R-:W-:Y:S02]  /*d1f0*/  FSEL R81, R13, -INF , !P6 ;  /* 0xff8000000d517808 */ /* 0x000fe40007000000 */
[C---:B------:R-:W-:Y:S02]  /*d200*/  ISETP.GT.AND P4, PT, R76.reuse, 0x9, P2 ;  /* 0x000000094c00780c */ /* 0x040fe40001784270 */
[----:B------:R-:W-:Y:S02]  /*d210*/  ISETP.GT.AND P6, PT, R76, 0x10, P2 ;  /* 0x000000104c00780c */ /* 0x000fe400017c4270 */
[----:B------:R-:W-:-:S02]  /*d220*/  ISETP.LT.OR P3, PT, R74, 0x9, P3 ;  /* 0x000000094a00780c */ /* 0x000fc40001f61670 */
[----:B------:R-:W-:Y:S01]  /*d230*/  ISETP.LT.OR P4, PT, R74, 0xa, P4 ;  /* 0x0000000a4a00780c */ /* 0x000fe20002781670 */
[----:B0-----:R-:W-:Y:S01]  /*d240*/  IMAD.IADD R80, R80, 0x1, R11 ;  /* 0x0000000150507824 */ /* 0x001fe200078e020b */
[----:B------:R-:W-:Y:S02]  /*d250*/  ISETP.LT.OR P6, PT, R74, 0x11, P6 ;  /* 0x000000114a00780c */ /* 0x000fe400037c1670 */
[----:B------:R-:W-:Y:S02]  /*d260*/  FSEL R79, R15, -INF , !P3 ;  /* 0xff8000000f4f7808 */ /* 0x000fe40005800000 */
[----:B------:R-:W-:Y:S02]  /*d270*/  ISETP.GT.AND P3, PT, R76, 0x11, P2 ;  /* 0x000000114c00780c */ /* 0x000fe40001764270 */
[----:B------:R-:W-:Y:S02]  /*d280*/  FSEL R77, R21, -INF , !P4 ;  /* 0xff800000154d7808 */ /* 0x000fe40006000000 */
[----:B------:R-:W-:-:S02]  /*d290*/  FSEL R69, R164, -INF , !P6 ;  /* 0xff800000a4457808 */ /* 0x000fc40007000000 */
[C---:B------:R-:W-:Y:S02]  /*d2a0*/  ISETP.GT.AND P4, PT, R76.reuse, 0x18, P2 ;  /* 0x000000184c00780c */ /* 0x040fe40001784270 */
[----:B------:R-:W-:Y:S02]  /*d2b0*/  ISETP.GT.AND P6, PT, R76, 0x19, P2 ;  /* 0x000000194c00780c */ /* 0x000fe400017c4270 */
[C---:B------:R-:W-:Y:S02]  /*d2c0*/  ISETP.LT.OR P3, PT, R74.reuse, 0x12, P3 ;  /* 0x000000124a00780c */ /* 0x040fe40001f61670 */
[C---:B------:R-:W-:Y:S02]  /*d2d0*/  ISETP.LT.OR P4, PT, R74.reuse, 0x19, P4 ;  /* 0x000000194a00780c */ /* 0x040fe40002781670 */
[----:B------:R-:W-:Y:S02]  /*d2e0*/  ISETP.LT.OR P6, PT, R74, 0x1a, P6 ;  /* 0x0000001a4a00780c */ /* 0x000fe400037c1670 */
[----:B------:R-:W-:-:S02]  /*d2f0*/  FSEL R165, R165, -INF , !P3 ;  /* 0xff800000a5a57808 */ /* 0x000fc40005800000 */
[----:B------:R-:W-:Y:S02]  /*d300*/  ISETP.GT.AND P3, PT, R76, 0x20, P2 ;  /* 0x000000204c00780c */ /* 0x000fe40001764270 */
[----:B------:R-:W-:Y:S02]  /*d310*/  FSEL R71, R166, -INF , !P4 ;  /* 0xff800000a6477808 */ /* 0x000fe40006000000 */
[----:B------:R-:W-:Y:S02]  /*d320*/  FSEL R73, R160, -INF , !P6 ;  /* 0xff800000a0497808 */ /* 0x000fe40007000000 */
[C---:B------:R-:W-:Y:S02]  /*d330*/  ISETP.GT.AND P4, PT, R76.reuse, 0x21, P2 ;  /* 0x000000214c00780c */ /* 0x040fe40001784270 */
[----:B------:R-:W-:Y:S02]  /*d340*/  ISETP.GT.AND P6, PT, R76, 0x28, P2 ;  /* 0x000000284c00780c */ /* 0x000fe400017c4270 */
[----:B------:R-:W-:-:S02]  /*d350*/  ISETP.LT.OR P3, PT, R74, 0x21, P3 ;  /* 0x000000214a00780c */ /* 0x000fc40001f61670 */
[C---:B------:R-:W-:Y:S02]  /*d360*/  ISETP.LT.OR P4, PT, R74.reuse, 0x22, P4 ;  /* 0x000000224a00780c */ /* 0x040fe40002781670 */
        /* <DEDUP_REMOVED lines=49> */
[----:B------:R-:W-:Y:S01]  /*d680*/  FSEL R59, R62, -INF , !P6 ;  /* 0xff8000003e3b7808 */ /* 0x000fe20007000000 */
[----:B------:R-:W-:Y:S01]  /*d690*/  IMAD.IADD R62, R78, 0x1, R11 ;  /* 0x000000014e3e7824 */ /* 0x000fe200078e020b */
[C---:B------:R-:W-:Y:S02]  /*d6a0*/  ISETP.GT.AND P4, PT, R76.reuse, 0x69, P2 ;  /* 0x000000694c00780c */ /* 0x040fe40001784270 */
[----:B------:R-:W-:Y:S02]  /*d6b0*/  ISETP.GT.AND P6, PT, R76, 0x70, P2 ;  /* 0x000000704c00780c */ /* 0x000fe400017c4270 */
[----:B------:R-:W-:-:S02]  /*d6c0*/  ISETP.LT.OR P3, PT, R74, 0x69, P3 ;  /* 0x000000694a00780c */ /* 0x000fc40001f61670 */
[C---:B------:R-:W-:Y:S02]  /*d6d0*/  ISETP.LT.OR P4, PT, R74.reuse, 0x6a, P4 ;  /* 0x0000006a4a00780c */ /* 0x040fe40002781670 */
[----:B------:R-:W-:Y:S02]  /*d6e0*/  ISETP.LT.OR P6, PT, R74, 0x71, P6 ;  /* 0x000000714a00780c */ /* 0x000fe400037c1670 */
[----:B------:R-:W-:Y:S02]  /*d6f0*/  FSEL R60, R63, -INF , !P3 ;  /* 0xff8000003f3c7808 */ /* 0x000fe40005800000 */
[----:B------:R-:W-:Y:S02]  /*d700*/  FSEL R61, R64, -INF , !P4 ;  /* 0xff800000403d7808 */ /* 0x000fe40006000000 */
[----:B------:R-:W-:Y:S02]  /*d710*/  FSEL R63, R66, -INF , !P6 ;  /* 0xff800000423f7808 */ /* 0x000fe40007000000 */
[----:B------:R-:W-:-:S02]  /*d720*/  ISETP.GT.AND P3, PT, R76, 0x71, P2 ;  /* 0x000000714c00780c */ /* 0x000fc40001764270 */
[C---:B------:R-:W-:Y:S02]  /*d730*/  ISETP.GT.AND P4, PT, R76.reuse, 0x78, P2 ;  /* 0x000000784c00780c */ /* 0x040fe40001784270 */
[----:B------:R-:W-:Y:S02]  /*d740*/  ISETP.GT.AND P6, PT, R76, 0x79, P2 ;  /* 0x000000794c00780c */ /* 0x000fe400017c4270 */
[C---:B------:R-:W-:Y:S02]  /*d750*/  ISETP.LT.OR P3, PT, R74.reuse, 0x72, P3 ;  /* 0x000000724a00780c */ /* 0x040fe40001f61670 */
[C---:B------:R-:W-:Y:S02]  /*d760*/  ISETP.LT.OR P4, PT, R74.reuse, 0x79, P4 ;  /* 0x000000794a00780c */ /* 0x040fe40002781670 */
[----:B------:R-:W-:Y:S02]  /*d770*/  ISETP.LT.OR P6, PT, R74, 0x7a, P6 ;  /* 0x0000007a4a00780c */ /* 0x000fe400037c1670 */
[----:B------:R-:W-:-:S02]  /*d780*/  FSEL R65, R65, -INF , !P3 ;  /* 0xff80000041417808 */ /* 0x000fc40005800000 */
[----:B------:R-:W-:Y:S02]  /*d790*/  FSEL R66, R68, -INF , !P4 ;  /* 0xff80000044427808 */ /* 0x000fe40006000000 */
[----:B------:R-:W-:Y:S01]  /*d7a0*/  FSEL R64, R70, -INF , !P6 ;  /* 0xff80000046407808 */ /* 0x000fe20007000000 */
[----:B------:R-:W-:Y:S06]  /*d7b0*/  @!P5 BRA `(.L_x_1132) ;  /* 0x00000000005cd947 */ /* 0x000fec0003800000 */
        /* <DEDUP_REMOVED lines=13> */
.L_x_1134:
[----:B------:R-:W-:-:S05]  /*d890*/  IMAD.U32 R68, RZ, RZ, UR31 ;  /* 0x0000001fff447e24 */ /* 0x000fca000f8e00ff */
[----:B------:R-:W-:-:S13]  /*d8a0*/  ISETP.NE.AND P3, PT, R68, 0x1, PT ;  /* 0x000000014400780c */ /* 0x000fda0003f65270 */
[----:B------:R-:W0:Y:S02]  /*d8b0*/  @P3 LDC.64 R10, c[0x0][0x9e8] ;  /* 0x00027a00ff0a3b82 */ /* 0x000e240000000a00 */
[----:B0-----:R-:W-:-:S05]  /*d8c0*/  @P3 IMAD.HI.U32 R10, R6, R10, RZ ;  /* 0x0000000a060a3227 */ /* 0x001fca00078e00ff */
[----:B------:R-:W-:-:S07]  /*d8d0*/  @P3 SHF.R.U32.HI R6, RZ, R11, R10 ;  /* 0x0000000bff063219 */ /* 0x000fce000001160a */
.L_x_1135:
[----:B------:R-:W-:Y:S05]  /*d8e0*/  BSYNC B0 ;  /* 0x0000000000007941 */ /* 0x000fea0003800000 */
.L_x_1133:
[----:B------:R-:W-:-:S04]  /*d8f0*/  IMAD R67, R6, R68, -R67 ;  /* 0x0000004406437224 */ /* 0x000fc800078e0a43 */
[----:B------:R-:W-:-:S05]  /*d900*/  IMAD.IADD R67, R67, 0x1, -R16 ;  /* 0x0000000143437824 */ /* 0x000fca00078e0a10 */
[----:B------:R-:W-:Y:S02]  /*d910*/  VIADDMNMX R62, R67, R68, R62, PT ;  /* 0x00000044433e7246 */ /* 0x000fe4000380013e */
[----:B------:R-:W-:-:S07]  /*d920*/  VIMNMX R80, R80, R67, !PT ;  /* 0x0000004350507248 */ /* 0x000fce0007fe0100 */
.L_x_1132:
[----:B------:R-:W-:Y:S01]  /*d930*/  FMNMX.FTZ R6, R83, R7, !PT ;  /* 0x0000000753067209 */ /* 0x000fe20007810000 */
[----:B------:R-:W-:Y:S01]  /*d940*/  UMOV UR10, UR30 ;  /* 0x0000001e000a7c82 */ /* 0x000fe20008000000 */
        /* <DEDUP_REMOVED lines=18> */
[----:B------:R-:W-:Y:S02]  /*da70*/  ISETP.GT.AND P6, PT, R80, 0x8, P2 ;  /* 0x000000085000780c */ /* 0x000fe400017c4270 */
[----:B------:R-:W-:Y:S02]  /*da80*/  FMNMX.FTZ R6, R167, R6, !PT ;  /* 0x00000006a7067209 */ /* 0x000fe40007810000 */
[C---:B------:R-:W-:Y:S02]  /*da90*/  ISETP.LT.OR P4, PT, R62.reuse, 0x11, P4 ;  /* 0x000000113e00780c */ /* 0x040fe40002781670 */
[----:B------:R-:W-:Y:S02]  /*daa0*/  FMNMX.FTZ R6, R163, R6, !PT ;  /* 0x00000006a3067209 */ /* 0x000fe40007810000 */
[----:B------:R-:W-:-:S02]  /*dab0*/  ISETP.LT.OR P6, PT, R62, 0x9, P6 ;  /* 0x000000093e00780c */ /* 0x000fc400037c1670 */
[----:B------:R-:W-:Y:S02]  /*dac0*/  FMNMX.FTZ R11, R207, R6, !PT ;  /* 0x00000006cf0b7209 */ /* 0x000fe40007810000 */
[----:B------:R-:W-:Y:S02]  /*dad0*/  FSEL R20, R20, -INF , !P4 ;  /* 0xff80000014147808 */ /* 0x000fe40006000000 */
        /* <DEDUP_REMOVED lines=30> */
[----:B------:R-:W-:-:S04]  /*dcc0*/  FMNMX.FTZ R6, R63, R6, !PT ;  /* 0x000000063f067209 */ /* 0x000fc80007810000 */
[----:B------:R-:W-:-:S04]  /*dcd0*/  FMNMX.FTZ R11, R65, R6, !PT ;  /* 0x00000006410b7209 */ /* 0x000fc80007810000 */
[----:B------:R-:W-:-:S04]  /*dce0*/  FMNMX.FTZ R11, R66, R11, !PT ;  /* 0x0000000b420b7209 */ /* 0x000fc80007810000 */
[----:B------:R-:W-:-:S05]  /*dcf0*/  FMNMX.FTZ R11, R64, R11, !PT ;  /* 0x0000000b400b7209 */ /* 0x000fca0007810000 */
[----:B------:R-:W0:Y:S02]  /*dd00*/  SHFL.BFLY PT, R6, R11, 0x2, 0x1f ;  /* 0x0c401f000b067f89 */ /* 0x000e2400000e0000 */
        /* <DEDUP_REMOVED lines=9> */
[----:B------:R-:W-:-:S04]  /*dda0*/  ISETP.GT.AND P3, PT, R80, RZ, P2 ;  /* 0x000000ff5000720c */ /* 0x000fc80001764270 */
[----:B------:R-:W-:Y:S02]  /*ddb0*/  ISETP.LT.OR P3, PT, R62, 0x1, P3 ;  /* 0x000000013e00780c */ /* 0x000fe40001f61670 */
[----:B0-----:R-:W-:Y:S01]  /*ddc0*/  FMNMX.FTZ R6, R10, R67, !PT ;  /* 0x000000430a067209 */ /* 0x001fe20007810000 */
[----:B------:R-:W-:-:S03]  /*ddd0*/  IMAD.U32 R67, RZ, RZ, UR10 ;  /* 0x0000000aff437e24 */ /* 0x000fc6000f8e00ff */
[C---:B------:R-:W-:Y:S01]  /*dde0*/  FSETP.NEU.FTZ.AND P6, PT, R6.reuse, -INF , PT ;  /* 0xff8000000600780b */ /* 0x040fe20003fdd000 */
[----:B------:R-:W-:-:S05]  /*ddf0*/  FFMA.FTZ R10, R6, R67, -8 ;  /* 0xc1000000060a7423 */ /* 0x000fca0000010043 */
[----:B------:R-:W-:-:S05]  /*de00*/  FSEL R10, R10, RZ, P6 ;  /* 0x000000ff0a0a7208 */ /* 0x000fca0003000000 */
[--C-:B------:R-:W-:Y:S01]  /*de10*/  FFMA.FTZ R67, R81, UR10, -R10.reuse ;  /* 0x0000000a51437c23 */ /* 0x100fe2000801080a */
[----:B------:R-:W-:Y:S01]  /*de20*/  FSEL R81, R5, -INF , !P3 ;  /* 0xff80000005517808 */ /* 0x000fe20005800000 */
[--C-:B------:R-:W-:Y:S01]  /*de30*/  FFMA.FTZ R76, R71, UR10, -R10.reuse ;  /* 0x0000000a474c7c23 */ /* 0x100fe2000801080a */
[----:B------:R-:W-:Y:S01]  /*de40*/  ISETP.GT.AND P3, PT, R80, 0x30, P2 ;  /* 0x000000305000780c */ /* 0x000fe20001764270 */
[--C-:B------:R-:W-:Y:S01]  /*de50*/  FFMA.FTZ R70, R77, UR10, -R10.reuse ;  /* 0x0000000a4d467c23 */ /* 0x100fe2000801080a */
[----:B------:R-:W-:Y:S01]  /*de60*/  FMNMX.FTZ R72, R81, R8, !PT ;  /* 0x0000000851487209 */ /* 0x000fe20007810000 */
[--C-:B------:R-:W-:Y:S01]  /*de70*/  FFMA.FTZ R77, R75, UR10, -R10.reuse ;  /* 0x0000000a4b4d7c23 */ /* 0x100fe2000801080a */
[----:B------:R-:W-:Y:S01]  /*de80*/  ISETP.LT.OR P3, PT, R62, 0x31, P3 ;  /* 0x000000313e00780c */ /* 0x000fe20001f61670 */
[--C-:B------:R-:W-:Y:S01]  /*de90*/  FFMA.FTZ R83, R83, UR10, -R10.reuse ;  /* 0x0000000a53537c23 */ /* 0x100fe2000801080a */
[----:B------:R-:W-:Y:S01]  /*dea0*/  FMNMX.FTZ R5, R9, R72, !PT ;  /* 0x0000004809057209 */ /* 0x000fe20007810000 */
[--C-:B------:R-:W-:Y:S01]  /*deb0*/  FFMA.FTZ R79, R79, UR10, -R10.reuse ;  /* 0x0000000a4f4f7c23 */ /* 0x100fe2000801080a */
[----:B------:R-:W-:Y:S01]  /*dec0*/  FSEL R71, R32, -INF , !P4 ;  /* 0xff80000020477808 */ /* 0x000fe20006000000 */
[----:B------:R-:W-:Y:S01]  /*ded0*/  MUFU.EX2 R24, R83 ;  /* 0x0000005300187308 */ /* 0x000fe20000000800 */
[----:B------:R-:W-:Y:S01]  /*dee0*/  FMNMX.FTZ R5, R12, R5, !PT ;  /* 0x000000050c057209 */ /* 0x000fe20007810000 */
[--C-:B------:R-:W-:Y:S01]  /*def0*/  FFMA.FTZ R69, R69, UR10, -R10.reuse ;  /* 0x0000000a45457c23 */ /* 0x100fe2000801080a */
[----:B------:R-:W-:Y:S01]  /*df00*/  ISETP.GT.AND P4, PT, R80, 0x39, P2 ;  /* 0x000000395000780c */ /* 0x000fe20001784270 */
        /* <DEDUP_REMOVED lines=11> */
[C---:B------:R-:W-:Y:S01]  /*dfc0*/  ISETP.LT.OR P4, PT, R62.reuse, 0x3a, P4 ;  /* 0x0000003a3e00780c */ /* 0x040fe20002781670 */
[----:B------:R0:W-:Y:S01]  /*dfd0*/  MUFU.EX2 R27, R79 ;  /* 0x0000004f001b7308 */ /* 0x0001e20000000800 */
[----:B------:R-:W-:Y:S01]  /*dfe0*/  FMNMX.FTZ R5, R25, R74, !PT ;  /* 0x0000004a19057209 */ /* 0x000fe20007810000 */
[--C-:B------:R-:W-:Y:S01]  /*dff0*/  FFMA.FTZ R51, R51, UR10, -R10.reuse ;  /* 0x0000000a33337c23 */ /* 0x100fe2000801080a */
[----:B------:R-:W-:Y:S01]  /*e000*/  ISETP.LT.OR P3, PT, R62, 0x39, P3 ;  /* 0x000000393e00780c */ /* 0x000fe20001f61670 */
[----:B------:R-:W-:Y:S01]  /*e010*/  FFMA.FTZ R13, R13, UR10, -R10 ;  /* 0x0000000a0d0d7c23 */ /* 0x000fe2000801080a */
[----:B------:R-:W-:-:S02]  /*e020*/  FMNMX.FTZ R5, R26, R5, !PT ;  /* 0x000000051a057209 */ /* 0x000fc40007810000 */
[----:B------:R-:W-:Y:S01]  /*e030*/  FSEL R34, R34, -INF , !P4 ;  /* 0xff80000022227808 */ /* 0x000fe20006000000 */
[----:B------:R-:W-:Y:S01]  /*e040*/  MUFU.EX2 R67, R67 ;  /* 0x0000004300437308 */ /* 0x000fe20000000800 */
[----:B------:R-:W-:Y:S01]  /*e050*/  FMNMX.FTZ R5, R68, R5, !PT ;  /* 0x0000000544057209 */ /* 0x000fe20007810000 */
[--C-:B0-----:R-:W-:Y:S01]  /*e060*/  FFMA.FTZ R79, R206, UR10, -R10.reuse ;  /* 0x0000000ace4f7c23 */ /* 0x101fe2000801080a */
[----:B------:R-:W-:Y:S02]  /*e070*/  ISETP.GT.AND P4, PT, R80, 0x41, P2 ;  /* 0x000000415000780c */ /* 0x000fe40001784270 */
[----:B------:R-:W-:Y:S02]  /*e080*/  FMNMX.FTZ R76, R28, R5, !PT ;  /* 0x000000051c4c7209 */ /* 0x000fe40007810000 */
[----:B------:R-:W-:Y:S01]  /*e090*/  FSEL R33, R33, -INF , !P3 ;  /* 0xff80000021217808 */ /* 0x000fe20005800000 */
[----:B------:R-:W-:Y:S01]  /*e0a0*/  MUFU.EX2 R70, R70 ;  /* 0x0000004600467308 */ /* 0x000fe20000000800 */
[----:B------:R-:W-:Y:S01]  /*e0b0*/  FMNMX.FTZ R5, R29, R76, !PT ;  /* 0x0000004c1d057209 */ /* 0x000fe20007810000 */
[----:B------:R-:W-:Y:S01]  /*e0c0*/  FFMA.FTZ R76, R167, UR10, -R10 ;  /* 0x0000000aa74c7c23 */ /* 0x000fe2000801080a */
[----:B------:R-:W-:-:S02]  /*e0d0*/  ISETP.GT.AND P3, PT, R80, 0x40, P2 ;  /* 0x000000405000780c */ /* 0x000fc40001764270 */
[----:B------:R-:W-:Y:S02]  /*e0e0*/  ISETP.LT.OR P4, PT, R62, 0x42, P4 ;  /* 0x000000423e00780c */ /* 0x000fe40002781670 */
[----:B------:R-:W-:Y:S01]  /*e0f0*/  FMNMX.FTZ R78, R30, R5, !PT ;  /* 0x000000051e4e7209 */ /* 0x000fe20007810000 */
[----:B------:R-:W-:Y:S01]  /*e100*/  MUFU.EX2 R69, R69 ;  /* 0x0000004500457308 */ /* 0x000fe20000000800 */
[----:B------:R-:W-:Y:S02]  /*e110*/  ISETP.LT.OR P3, PT, R62, 0x41, P3 ;  /* 0x000000413e00780c */ /* 0x000fe40001f61670 */
[----:B------:R-:W-:Y:S02]  /*e120*/  FSEL R75, R36, -INF , !P4 ;  /* 0xff800000244b7808 */ /* 0x000fe40006000000 */
[----:B------:R-:W-:Y:S02]  /*e130*/  ISETP.GT.AND P4, PT, R80, 0x49, P2 ;  /* 0x000000495000780c */ /* 0x000fe40001784270 */
[----:B------:R-:W-:Y:S01]  /*e140*/  FMNMX.FTZ R78, R31, R78, !PT ;  /* 0x0000004e1f4e7209 */ /* 0x000fe20007810000 */
[----:B------:R-:W-:Y:S01]  /*e150*/  MUFU.EX2 R72, R165 ;  /* 0x000000a500487308 */ /* 0x000fe20000000800 */
[----:B------:R-:W-:-:S02]  /*e160*/  FSEL R74, R35, -INF , !P3 ;  /* 0xff800000234a7808 */ /* 0x000fc40005800000 */
[----:B------:R-:W-:Y:S02]  /*e170*/  ISETP.GT.AND P3, PT, R80, 0x48, P2 ;  /* 0x000000485000780c */ /* 0x000fe40001764270 */
[C---:B------:R-:W-:Y:S02]  /*e180*/  ISETP.LT.OR P4, PT, R62.reuse, 0x4a, P4 ;  /* 0x0000004a3e00780c */ /* 0x040fe40002781670 */
[----:B------:R-:W-:Y:S01]  /*e190*/  FMNMX.FTZ R78, R71, R78, !PT ;  /* 0x0000004e474e7209 */ /* 0x000fe20007810000 */
[----:B------:R0:W-:Y:S01]  /*e1a0*/  MUFU.EX2 R35, R77 ;  /* 0x0000004d00237308 */ /* 0x0001e20000000800 */
[----:B------:R-:W-:Y:S02]  /*e1b0*/  ISETP.LT.OR P3, PT, R62, 0x49, P3 ;  /* 0x000000493e00780c */ /* 0x000fe40001f61670 */
[----:B------:R-:W-:Y:S02]  /*e1c0*/  FSEL R38, R38, -INF , !P4 ;  /* 0xff80000026267808 */ /* 0x000fe40006000000 */
[----:B------:R-:W-:-:S02]  /*e1d0*/  FMNMX.FTZ R5, R33, R78, !PT ;  /* 0x0000004e21057209 */ /* 0x000fc40007810000 */
[----:B------:R-:W-:Y:S01]  /*e1e0*/  ISETP.GT.AND P4, PT, R80, 0x51, P2 ;  /* 0x000000515000780c */ /* 0x000fe20001784270 */
[----:B------:R-:W-:Y:S01]  /*e1f0*/  MUFU.EX2 R73, R73 ;  /* 0x0000004900497308 */ /* 0x000fe20000000800 */
[----:B------:R-:W-:Y:S02]  /*e200*/  FSEL R37, R37, -INF , !P3 ;  /* 0xff80000025257808 */ /* 0x000fe40005800000 */
[----:B------:R-:W-:Y:S02]  /*e210*/  FMNMX.FTZ R5, R34, R5, !PT ;  /* 0x0000000522057209 */ /* 0x000fe40007810000 */
[----:B------:R-:W-:Y:S02]  /*e220*/  ISETP.GT.AND P3, PT, R80, 0x50, P2 ;  /* 0x000000505000780c */ /* 0x000fe40001764270 */
[----:B------:R-:W-:Y:S01]  /*e230*/  ISETP.LT.OR P4, PT, R62, 0x52, P4 ;  /* 0x000000523e00780c */ /* 0x000fe20002781670 */
[----:B------:R-:W-:Y:S01]  /*e240*/  MUFU.EX2 R36, R161 ;  /* 0x000000a100247308 */ /* 0x000fe20000000800 */
[----:B------:R-:W-:-:S02]  /*e250*/  FMNMX.FTZ R82, R74, R5, !PT ;  /* 0x000000054a527209 */ /* 0x000fc40007810000 */
[----:B------:R-:W-:Y:S02]  /*e260*/  ISETP.LT.OR P3, PT, R62, 0x51, P3 ;  /* 0x000000513e00780c */ /* 0x000fe40001f61670 */
[----:B------:R-:W-:Y:S02]  /*e270*/  FSEL R78, R40, -INF , !P4 ;  /* 0xff800000284e7808 */ /* 0x000fe40006000000 */
[C---:B------:R-:W-:Y:S01]  /*e280*/  ISETP.GT.AND P4, PT, R80.reuse, 0x59, P2 ;  /* 0x000000595000780c */ /* 0x040fe20001784270 */
[----:B------:R-:W-:Y:S01]  /*e290*/  MUFU.EX2 R76, R76 ;  /* 0x0000004c004c7308 */ /* 0x000fe20000000800 */
[----:B------:R-:W-:Y:S02]  /*e2a0*/  FMNMX.FTZ R82, R75, R82, !PT ;  /* 0x000000524b527209 */ /* 0x000fe40007810000 */
[----:B0-----:R-:W-:Y:S02]  /*e2b0*/  FSEL R77, R39, -INF , !P3 ;  /* 0xff800000274d7808 */ /* 0x001fe40005800000 */
[----:B------:R-:W-:-:S02]  /*e2c0*/  ISETP.GT.AND P3, PT, R80, 0x58, P2 ;  /* 0x000000585000780c */ /* 0x000fc40001764270 */
[C---:B------:R-:W-:Y:S01]  /*e2d0*/  ISETP.LT.OR P4, PT, R62.reuse, 0x5a, P4 ;  /* 0x0000005a3e00780c */ /* 0x040fe20002781670 */
[----:B------:R-:W-:Y:S01]  /*e2e0*/  MUFU.EX2 R39, R163 ;  /* 0x000000a300277308 */ /* 0x000fe20000000800 */
[----:B------:R-:W-:Y:S02]  /*e2f0*/  FMNMX.FTZ R5, R37, R82, !PT ;  /* 0x0000005225057209 */ /* 0x000fe40007810000 */
[----:B------:R-:W-:Y:S02]  /*e300*/  ISETP.LT.OR P3, PT, R62, 0x59, P3 ;  /* 0x000000593e00780c */ /* 0x000fe40001f61670 */
[----:B------:R-:W-:Y:S01]  /*e310*/  FSEL R82, R42, -INF , !P4 ;  /* 0xff8000002a527808 */ /* 0x000fe20006000000 */
[----:B------:R-:W-:Y:S01]  /*e320*/  FFMA.FTZ R42, R52, UR10, -R10 ;  /* 0x0000000a342a7c23 */ /* 0x000fe2000801080a */
[----:B------:R-:W-:Y:S01]  /*e330*/  FMNMX.FTZ R52, R38, R5, !PT ;  /* 0x0000000526347209 */ /* 0x000fe20007810000 */
[----:B------:R-:W-:Y:S01]  /*e340*/  MUFU.EX2 R40, R207 ;  /* 0x000000cf00287308 */ /* 0x000fe20000000800 */
[----:B------:R-:W-:-:S02]  /*e350*/  FSEL R41, R41, -INF , !P3 ;  /* 0xff80000029297808 */ /* 0x000fc40005800000 */
[----:B------:R-:W-:Y:S02]  /*e360*/  ISETP.GT.AND P3, PT, R80, 0x60, P2 ;  /* 0x000000605000780c */ /* 0x000fe40001764270 */
[----:B------:R-:W-:Y:S02]  /*e370*/  FMNMX.FTZ R5, R77, R52, !PT ;  /* 0x000000344d057209 */ /* 0x000fe40007810000 */
[----:B------:R-:W-:Y:S01]  /*e380*/  ISETP.LT.OR P3, PT, R62, 0x61, P3 ;  /* 0x000000613e00780c */ /* 0x000fe20001f61670 */
[----:B------:R-:W-:Y:S01]  /*e390*/  MUFU.EX2 R79, R79 ;  /* 0x0000004f004f7308 */ /* 0x000fe20000000800 */
[----:B------:R-:W-:Y:S02]  /*e3a0*/  FMNMX.FTZ R52, R78, R5, !PT ;  /* 0x000000054e347209 */ /* 0x000fe40007810000 */
[----:B------:R-:W-:Y:S02]  /*e3b0*/  ISETP.GT.AND P4, PT, R80, 0x61, P2 ;  /* 0x000000615000780c */ /* 0x000fe40001784270 */
[----:B------:R-:W-:-:S02]  /*e3c0*/  FSEL R43, R43, -INF , !P3 ;  /* 0xff8000002b2b7808 */ /* 0x000fc40005800000 */
[----:B------:R-:W-:Y:S01]  /*e3d0*/  ISETP.GT.AND P3, PT, R80, 0x68, P2 ;  /* 0x000000685000780c */ /* 0x000fe20001764270 */
[----:B------:R-:W-:Y:S01]  /*e3e0*/  MUFU.EX2 R42, R42 ;  /* 0x0000002a002a7308 */ /* 0x000fe20000000800 */
[----:B------:R-:W-:Y:S02]  /*e3f0*/  FMNMX.FTZ R5, R41, R52, !PT ;  /* 0x0000003429057209 */ /* 0x000fe40007810000 */
[C---:B------:R-:W-:Y:S02]  /*e400*/  ISETP.LT.OR P4, PT, R62.reuse, 0x62, P4 ;  /* 0x000000623e00780c */ /* 0x040fe40002781670 */
[----:B------:R-:W-:Y:S02]  /*e410*/  ISETP.LT.OR P3, PT, R62, 0x69, P3 ;  /* 0x000000693e00780c */ /* 0x000fe40001f61670 */
[----:B------:R-:W-:Y:S01]  /*e420*/  FMNMX.FTZ R52, R82, R5, !PT ;  /* 0x0000000552347209 */ /* 0x000fe20007810000 */
[----:B------:R-:W-:Y:S01]  /*e430*/  MUFU.EX2 R51, R51 ;  /* 0x0000003300337308 */ /* 0x000fe20000000800 */
[----:B------:R-:W-:-:S02]  /*e440*/  FSEL R44, R44, -INF , !P4 ;  /* 0xff8000002c2c7808 */ /* 0x000fc40006000000 */
[----:B------:R-:W-:Y:S02]  /*e450*/  ISETP.GT.AND P4, PT, R80, 0x69, P2 ;  /* 0x000000695000780c */ /* 0x000fe40001784270 */
[----:B------:R-:W-:Y:S02]  /*e460*/  FSEL R45, R45, -INF , !P3 ;  /* 0xff8000002d2d7808 */ /* 0x000fe40005800000 */
[----:B------:R-:W-:Y:S01]  /*e470*/  FMNMX.FTZ R5, R43, R52, !PT ;  /* 0x000000342b057209 */ /* 0x000fe20007810000 */
[----:B------:R-:W-:-:S01]  /*e480*/  FFMA.FTZ R52, R15, UR10, -R10 ;  /* 0x0000000a0f347c23 */ /* 0x000fc2000801080a */
[----:B------:R-:W-:Y:S01]  /*e490*/  ISETP.GT.AND P3, PT, R80, 0x70, P2 ;  /* 0x000000705000780c */ /* 0x000fe20001764270 */
[----:B------:R-:W-:-:S01]  /*e4a0*/  FFMA.FTZ R15, R21, UR10, -R10 ;  /* 0x0000000a150f7c23 */ /* 0x000fc2000801080a */
[----:B------:R-:W-:Y:S01]  /*e4b0*/  ISETP.LT.OR P4, PT, R62, 0x6a, P4 ;  /* 0x0000006a3e00780c */ /* 0x000fe20002781670 */
[----:B------:R-:W-:-:S01]  /*e4c0*/  FFMA.FTZ R21, R54, UR10, -R10 ;  /* 0x0000000a36157c23 */ /* 0x000fc2000801080a */
[----:B------:R-:W-:Y:S01]  /*e4d0*/  FMNMX.FTZ R84, R44, R5, !PT ;  /* 0x000000052c547209 */ /* 0x000fe20007810000 */
[----:B------:R-:W-:-:S01]  /*e4e0*/  FFMA.FTZ R54, R55, UR10, -R10 ;  /* 0x0000000a37367c23 */ /* 0x000fc2000801080a */
[----:B------:R-:W-:Y:S01]  /*e4f0*/  ISETP.LT.OR P3, PT, R62, 0x71, P3 ;  /* 0x000000713e00780c */ /* 0x000fe20001f61670 */
[----:B------:R-:W-:-:S01]  /*e500*/  FFMA.FTZ R55, R58, UR10, -R10 ;  /* 0x0000000a3a377c23 */ /* 0x000fc2000801080a */
[----:B------:R-:W-:Y:S01]  /*e510*/  FSEL R46, R46, -INF , !P4 ;  /* 0xff8000002e2e7808 */ /* 0x000fe20006000000 */
[----:B------:R-:W-:-:S01]  /*e520*/  FFMA.FTZ R58, R59, UR10, -R10 ;  /* 0x0000000a3b3a7c23 */ /* 0x000fc2000801080a */
[----:B------:R-:W-:Y:S01]  /*e530*/  ISETP.GT.AND P4, PT, R80, 0x71, P2 ;  /* 0x000000715000780c */ /* 0x000fe20001784270 */
[----:B------:R-:W-:-:S01]  /*e540*/  FFMA.FTZ R59, R63, UR10, -R10 ;  /* 0x0000000a3f3b7c23 */ /* 0x000fc2000801080a */
[----:B------:R-:W-:Y:S01]  /*e550*/  FMNMX.FTZ R5, R45, R84, !PT ;  /* 0x000000542d057209 */ /* 0x000fe20007810000 */
[----:B------:R-:W-:Y:S01]  /*e560*/  MUFU.EX2 R13, R13 ;  /* 0x0000000d000d7308 */ /* 0x000fe20000000800 */
[----:B------:R-:W-:-:S02]  /*e570*/  FSEL R47, R47, -INF , !P3 ;  /* 0xff8000002f2f7808 */ /* 0x000fc40005800000 */
[C---:B------:R-:W-:Y:S02]  /*e580*/  ISETP.GT.AND P3, PT, R80.reuse, 0x78, P2 ;  /* 0x000000785000780c */ /* 0x040fe40001764270 */
[----:B------:R-:W-:Y:S02]  /*e590*/  ISETP.GT.AND P2, PT, R80, 0x79, P2 ;  /* 0x000000795000780c */ /* 0x000fe40001744270 */
[----:B------:R-:W-:Y:S01]  /*e5a0*/  ISETP.LT.OR P4, PT, R62, 0x72, P4 ;  /* 0x000000723e00780c */ /* 0x000fe20002781670 */
[----:B------:R-:W-:Y:S01]  /*e5b0*/  MUFU.EX2 R52, R52 ;  /* 0x0000003400347308 */ /* 0x000fe20000000800 */
[----:B------:R-:W-:Y:S02]  /*e5c0*/  FMNMX.FTZ R80, R46, R5, !PT ;  /* 0x000000052e507209 */ /* 0x000fe40007810000 */
[----:B------:R-:W-:Y:S02]  /*e5d0*/  ISETP.LT.OR P3, PT, R62, 0x79, P3 ;  /* 0x000000793e00780c */ /* 0x000fe40001f61670 */
[----:B------:R-:W-:-:S02]  /*e5e0*/  FSEL R48, R48, -INF , !P4 ;  /* 0xff80000030307808 */ /* 0x000fc40006000000 */
[----:B------:R-:W-:Y:S01]  /*e5f0*/  FMNMX.FTZ R5, R47, R80, !PT ;  /* 0x000000502f057209 */ /* 0x000fe20007810000 */
[----:B------:R-:W-:Y:S01]  /*e600*/  MUFU.EX2 R15, R15 ;  /* 0x0000000f000f7308 */ /* 0x000fe20000000800 */
[----:B------:R-:W-:Y:S01]  /*e610*/  ISETP.LT.OR P2, PT, R62, 0x7a, P2 ;  /* 0x0000007a3e00780c */ /* 0x000fe20001741670 */
[--C-:B------:R-:W-:Y:S01]  /*e620*/  FFMA.FTZ R62, R53, UR10, -R10.reuse ;  /* 0x0000000a353e7c23 */ /* 0x100fe2000801080a */
[----:B------:R-:W-:Y:S01]  /*e630*/  FSEL R49, R49, -INF , !P3 ;  /* 0xff80000031317808 */ /* 0x000fe20005800000 */
[--C-:B------:R-:W-:Y:S01]  /*e640*/  FFMA.FTZ R53, R56, UR10, -R10.reuse ;  /* 0x0000000a38357c23 */ /* 0x100fe2000801080a */
[----:B------:R-:W-:Y:S01]  /*e650*/  FMNMX.FTZ R80, R48, R5, !PT ;  /* 0x0000000530507209 */ /* 0x000fe20007810000 */
[--C-:B------:R-:W-:Y:S01]  /*e660*/  FFMA.FTZ R56, R57, UR10, -R10.reuse ;  /* 0x0000000a39387c23 */ /* 0x100fe2000801080a */
[----:B------:R-:W-:Y:S01]  /*e670*/  FSEL R50, R50, -INF , !P2 ;  /* 0xff80000032327808 */ /* 0x000fe20005000000 */
[--C-:B------:R-:W-:Y:S01]  /*e680*/  FFMA.FTZ R57, R60, UR10, -R10.reuse ;  /* 0x0000000a3c397c23 */ /* 0x100fe2000801080a */
[----:B------:R-:W-:Y:S01]  /*e690*/  FMNMX.FTZ R5, R49, R80, !PT ;  /* 0x0000005031057209 */ /* 0x000fe20007810000 */
[--C-:B------:R-:W-:Y:S01]  /*e6a0*/  FFMA.FTZ R60, R61, UR10, -R10.reuse ;  /* 0x0000000a3d3c7c23 */ /* 0x100fe2000801080a */
[----:B------:R-:W-:-:S01]  /*e6b0*/  FFMA.FTZ R61, R66, UR10, -R10 ;  /* 0x0000000a423d7c23 */ /* 0x000fc2000801080a */
[--C-:B------:R-:W-:Y:S01]  /*e6c0*/  FFMA.FTZ R66, R64, UR10, -R10.reuse ;  /* 0x0000000a40427c23 */ /* 0x100fe2000801080a */
[----:B------:R-:W-:Y:S01]  /*e6d0*/  FMNMX.FTZ R5, R50, R5, !PT ;  /* 0x0000000532057209 */ /* 0x000fe20007810000 */
[----:B------:R-:W-:Y:S01]  /*e6e0*/  IMAD.U32 R64, RZ, RZ, UR10 ;  /* 0x0000000aff407e24 */ /* 0x000fe2000f8e00ff */
[----:B------:R-:W-:Y:S03]  /*e6f0*/  MUFU.EX2 R62, R62 ;  /* 0x0000003e003e7308 */ /* 0x000fe60000000800 */
[----:B------:R-:W0:Y:S05]  /*e700*/  SHFL.BFLY PT, R80, R5, 0x2, 0x1f ;  /* 0x0c401f0005507f89 */ /* 0x000e2a00000e0000 */
[----:B------:R-:W-:Y:S08]  /*e710*/  MUFU.EX2 R21, R21 ;  /* 0x0000001500157308 */ /* 0x000ff00000000800 */
[----:B------:R-:W-:Y:S08]  /*e720*/  MUFU.EX2 R54, R54 ;  /* 0x0000003600367308 */ /* 0x000ff00000000800 */
[----:B------:R-:W-:Y:S01]  /*e730*/  MUFU.EX2 R53, R53 ;  /* 0x0000003500357308 */ /* 0x000fe20000000800 */
[----:B0-----:R-:W-:Y:S01]  /*e740*/  FMNMX.FTZ R83, R5, R80, !PT ;  /* 0x0000005005537209 */ /* 0x001fe20007810000 */
[----:B------:R-:W-:Y:S01]  /*e750*/  FFMA.FTZ R80, R65, UR10, -R10 ;  /* 0x0000000a41507c23 */ /* 0x000fe2000801080a */
[----:B------:R-:W-:-:S03]  /*e760*/  FSEL R10, R6, RZ, P6 ;  /* 0x000000ff060a7208 */ /* 0x000fc60003000000 */
[----:B------:R-:W0:Y:S02]  /*e770*/  SHFL.BFLY PT, R84, R83, 0x1, 0x1f ;  /* 0x0c201f0053547f89 */ /* 0x000e2400000e0000 */
[----:B------:R-:W-:Y:S01]  /*e780*/  MUFU.EX2 R56, R56 ;  /* 0x0000003800387308 */ /* 0x000fe20000000800 */
[----:B------:R-:W-:-:S04]  /*e790*/  FADD.FTZ R7, -R10, R7 ;  /* 0x000000070a077221 */ /* 0x000fc80000010100 */
[----:B------:R-:W-:-:S03]  /*e7a0*/  FMUL.FTZ R63, R7, UR10 ;  /* 0x0000000a073f7c20 */ /* 0x000fc60008410000 */
[----:B------:R1:W-:Y:S08]  /*e7b0*/  MUFU.EX2 R10, R66 ;  /* 0x00000042000a7308 */ /* 0x0003f00000000800 */
[----:B------:R-:W2:Y:S01]  /*e7c0*/  MUFU.EX2 R63, R63 ;  /* 0x0000003f003f7308 */ /* 0x000ea20000000800 */
[----:B0-----:R-:W-:-:S07]  /*e7d0*/  FMNMX.FTZ R5, R83, R84, !PT ;  /* 0x0000005453057209 */ /* 0x001fce0007810000 */
[----:B------:R-:W-:Y:S01]  /*e7e0*/  MUFU.EX2 R55, R55 ;  /* 0x0000003700377308 */ /* 0x000fe20000000800 */
[C---:B------:R-:W-:Y:S01]  /*e7f0*/  FSETP.NEU.FTZ.AND P2, PT, R5.reuse, -INF , PT ;  /* 0xff8000000500780b */ /* 0x040fe20003f5d000 */
[----:B------:R-:W-:-:S06]  /*e800*/  FFMA.FTZ R64, R5, R64, -8 ;  /* 0xc100000005407423 */ /* 0x000fcc0000010040 */
[----:B------:R-:W-:Y:S01]  /*e810*/  MUFU.EX2 R58, R58 ;  /* 0x0000003a003a7308 */ /* 0x000fe20000000800 */
[----:B------:R-:W-:-:S05]  /*e820*/  FSEL R7, R64, RZ, P2 ;  /* 0x000000ff40077208 */ /* 0x000fca0001000000 */
[--C-:B------:R-:W-:Y:S01]  /*e830*/  FFMA.FTZ R65, R81, UR10, -R7.reuse ;  /* 0x0000000a51417c23 */ /* 0x100fe20008010807 */
[----:B------:R-:W-:-:S01]  /*e840*/  FFMA.FTZ R81, R28, UR10, -R7 ;  /* 0x0000000a1c517c23 */ /* 0x000fc20008010807 */
[--C-:B------:R-:W-:Y:S01]  /*e850*/  FFMA.FTZ R28, R29, UR10, -R7.reuse ;  /* 0x0000000a1d1c7c23 */ /* 0x100fe20008010807 */
[----:B------:R-:W-:-:S01]  /*e860*/  FFMA.FTZ R29, R30, UR10, -R7 ;  /* 0x0000000a1e1d7c23 */ /* 0x000fc20008010807 */
[--C-:B------:R-:W-:Y:S01]  /*e870*/  FFMA.FTZ R30, R31, UR10, -R7.reuse ;  /* 0x0000000a1f1e7c23 */ /* 0x100fe20008010807 */
[----:B------:R-:W-:-:S01]  /*e880*/  FFMA.FTZ R31, R71, UR10, -R7 ;  /* 0x0000000a471f7c23 */ /* 0x000fc20008010807 */
[----:B------:R-:W-:Y:S01]  /*e890*/  FSEL R71, R5, RZ, P2 ;  /* 0x000000ff05477208 */ /* 0x000fe20001000000 */
[----:B------:R-:W-:-:S01]  /*e8a0*/  FFMA.FTZ R64, R9, UR10, -R7 ;  /* 0x0000000a09407c23 */ /* 0x000fc20008010807 */
[----:B------:R-:W-:Y:S01]  /*e8b0*/  MUFU.EX2 R65, R65 ;  /* 0x0000004100417308 */ /* 0x000fe20000000800 */
[----:B------:R-:W-:-:S01]  /*e8c0*/  FFMA.FTZ R9, R12, UR10, -R7 ;  /* 0x0000000a0c097c23 */ /* 0x000fc20008010807 */
[----:B------:R-:W-:Y:S01]  /*e8d0*/  FFMA.FTZ R12, R14, UR10, -R7 ;  /* 0x0000000a0e0c7c23 */ /* 0x000fe20008010807 */
[----:B------:R-:W-:-:S01]  /*e8e0*/  FADD.FTZ R71, -R71, R8 ;  /* 0x0000000847477221 */ /* 0x000fc20000010100 */
[--C-:B------:R-:W-:Y:S01]  /*e8f0*/  FFMA.FTZ R14, R20, UR10, -R7.reuse ;  /* 0x0000000a140e7c23 */ /* 0x100fe20008010807 */
[----:B------:R-:W-:-:S01]  /*e900*/  FFMA.FTZ R20, R25, UR10, -R7 ;  /* 0x0000000a19147c23 */ /* 0x000fc20008010807 */
[--C-:B------:R-:W-:Y:S01]  /*e910*/  FFMA.FTZ R25, R26, UR10, -R7.reuse ;  /* 0x0000000a1a197c23 */ /* 0x100fe20008010807 */
[----:B-1----:R-:W-:Y:S01]  /*e920*/  FMUL.FTZ R66, R71, UR10 ;  /* 0x0000000a47427c20 */ /* 0x002fe20008410000 */
[----:B------:R-:W-:Y:S01]  /*e930*/  MUFU.EX2 R64, R64 ;  /* 0x0000004000407308 */ /* 0x000fe20000000800 */
[----:B------:R-:W-:-:S01]  /*e940*/  FFMA.FTZ R26, R68, UR10, -R7 ;  /* 0x0000000a441a7c23 */ /* 0x000fc20008010807 */
[--C-:B------:R-:W-:Y:S01]  /*e950*/  FFMA.FTZ R68, R33, UR10, -R7.reuse ;  /* 0x0000000a21447c23 */ /* 0x100fe20008010807 */
[----:B------:R-:W-:-:S01]  /*e960*/  FFMA.FTZ R11, R11, UR10, -R7 ;  /* 0x0000000a0b0b7c23 */ /* 0x000fc20008010807 */
[--C-:B------:R-:W-:Y:S01]  /*e970*/  FFMA.FTZ R33, R34, UR10, -R7.reuse ;  /* 0x0000000a22217c23 */ /* 0x100fe20008010807 */
[----:B------:R-:W-:-:S01]  /*e980*/  FFMA.FTZ R34, R74, UR10, -R7 ;  /* 0x0000000a4a227c23 */ /* 0x000fc20008010807 */
[----:B--2---:R-:W-:Y:S01]  /*e990*/  FFMA.FTZ R74, R63, R3, R24 ;  /* 0x000000033f4a7223 */ /* 0x004fe20000010018 */
[----:B------:R-:W-:-:S01]  /*e9a0*/  FFMA.FTZ R71, R75, UR10, -R7 ;  /* 0x0000000a4b477c23 */ /* 0x000fc20008010807 */
[----:B------:R-:W0:Y:S01]  /*e9b0*/  MUFU.EX2 R66, R66 ;  /* 0x0000004200427308 */ /* 0x000e220000000800 */
[----:B------:R-:W-:-:S01]  /*e9c0*/  FFMA.FTZ R37, R37, UR10, -R7 ;  /* 0x0000000a25257c23 */ /* 0x000fc20008010807 */
[----:B------:R-:W-:Y:S01]  /*e9d0*/  FADD.FTZ R74, R67, R74 ;  /* 0x0000004a434a7221 */ /* 0x000fe20000010000 */
[----:B------:R-:W-:-:S01]  /*e9e0*/  FFMA.FTZ R38, R38, UR10, -R7 ;  /* 0x0000000a26267c23 */ /* 0x000fc20008010807 */
[--C-:B------:R-:W-:Y:S01]  /*e9f0*/  FFMA.FTZ R41, R41, UR10, -R7.reuse ;  /* 0x0000000a29297c23 */ /* 0x100fe20008010807 */
[----:B------:R-:W-:-:S01]  /*ea00*/  FFMA.FTZ R43, R43, UR10, -R7 ;  /* 0x0000000a2b2b7c23 */ /* 0x000fc20008010807 */
[--C-:B------:R-:W-:Y:S01]  /*ea10*/  FFMA.FTZ R44, R44, UR10, -R7.reuse ;  /* 0x0000000a2c2c7c23 */ /* 0x100fe20008010807 */
[----:B------:R-:W-:-:S01]  /*ea20*/  FFMA.FTZ R45, R45, UR10, -R7 ;  /* 0x0000000a2d2d7c23 */ /* 0x000fc20008010807 */
[----:B------:R-:W1:Y:S01]  /*ea30*/  MUFU.EX2 R9, R9 ;  /* 0x0000000900097308 */ /* 0x000e620000000800 */
[----:B------:R-:W-:-:S01]  /*ea40*/  FFMA.FTZ R46, R46, UR10, -R7 ;  /* 0x0000000a2e2e7c23 */ /* 0x000fc20008010807 */
[--C-:B------:R-:W-:Y:S01]  /*ea50*/  FFMA.FTZ R47, R47, UR10, -R7.reuse ;  /* 0x0000000a2f2f7c23 */ /* 0x100fe20008010807 */
[----:B------:R-:W-:-:S01]  /*ea60*/  FFMA.FTZ R48, R48, UR10, -R7 ;  /* 0x0000000a30307c23 */ /* 0x000fc20008010807 */
[----:B------:R-:W-:-:S04]  /*ea70*/  FFMA.FTZ R49, R49, UR10, -R7 ;  /* 0x0000000a31317c23 */ /* 0x000fc80008010807 */
[----:B------:R-:W2:Y:S01]  /*ea80*/  MUFU.EX2 R12, R12 ;  /* 0x0000000c000c7308 */ /* 0x000ea20000000800 */
[----:B0-----:R-:W-:-:S04]  /*ea90*/  FFMA.FTZ R3, R66, R2, R65 ;  /* 0x0000000242037223 */ /* 0x001fc80000010041 */
[----:B------:R-:W-:Y:S01]  /*eaa0*/  FADD.FTZ R2, R64, R3 ;  /* 0x0000000340027221 */ /* 0x000fe20000010000 */
[----:B------:R-:W-:-:S02]  /*eab0*/  FADD.FTZ R3, R27, R74 ;  /* 0x0000004a1b037221 */ /* 0x000fc40000010000 */
[----:B------:R-:W0:Y:S01]  /*eac0*/  MUFU.EX2 R14, R14 ;  /* 0x0000000e000e7308 */ /* 0x000e220000000800 */
[----:B-1----:R-:W-:-:S01]  /*ead0*/  FADD.FTZ R75, R9, R2 ;  /* 0x00000002094b7221 */ /* 0x002fc20000010000 */
[----:B------:R-:W-:-:S04]  /*eae0*/  FADD.FTZ R2, R70, R3 ;  /* 0x0000000346027221 */ /* 0x000fc80000010000 */
[----:B------:R-:W-:Y:S02]  /*eaf0*/  FADD.FTZ R3, R69, R2 ;  /* 0x0000000245037221 */ /* 0x000fe40000010000 */
[----:B------:R-:W1:Y:S01]  /*eb00*/  MUFU.EX2 R11, R11 ;  /* 0x0000000b000b7308 */ /* 0x000e620000000800 */
[----:B--2---:R-:W-:-:S01]  /*eb10*/  FADD.FTZ R75, R12, R75 ;  /* 0x0000004b0c4b7221 */ /* 0x004fc20000010000 */
[----:B------:R-:W-:-:S06]  /*eb20*/  FADD.FTZ R3, R72, R3 ;  /* 0x0000000348037221 */ /* 0x000fcc0000010000 */
[----:B------:R-:W2:Y:S01]  /*eb30*/  MUFU.EX2 R20, R20 ;  /* 0x0000001400147308 */ /* 0x000ea20000000800 */
[----:B0-----:R-:W-:-:S01]  /*eb40*/  FADD.FTZ R2, R14, R75 ;  /* 0x0000004b0e027221 */ /* 0x001fc20000010000 */
[----:B------:R-:W-:-:S06]  /*eb50*/  FFMA.FTZ R75, R78, UR10, -R7 ;  /* 0x0000000a4e4b7c23 */ /* 0x000fcc0008010807 */
[----:B------:R-:W0:Y:S08]  /*eb60*/  MUFU.EX2 R25, R25 ;  /* 0x0000001900197308 */ /* 0x000e300000000800 */
[----:B------:R-:W3:Y:S08]  /*eb70*/  MUFU.EX2 R26, R26 ;  /* 0x0000001a001a7308 */ /* 0x000ef00000000800 */
[----:B------:R4:W-:Y:S08]  /*eb80*/  MUFU.EX2 R8, R68 ;  /* 0x0000004400087308 */ /* 0x0009f00000000800 */
[----:B------:R-:W5:Y:S01]  /*eb90*/  MUFU.EX2 R81, R81 ;  /* 0x0000005100517308 */ /* 0x000f620000000800 */
[----:B----4-:R-:W-:-:S01]  /*eba0*/  FFMA.FTZ R68, R77, UR10, -R7 ;  /* 0x0000000a4d447c23 */ /* 0x010fc20008010807 */
[----:B-1----:R-:W-:Y:S01]  /*ebb0*/  FADD.FTZ R77, R11, R2 ;  /* 0x000000020b4d7221 */ /* 0x002fe20000010000 */
[----:B------:R-:W-:-:S03]  /*ebc0*/  FADD.FTZ R2, R32, R3 ;  /* 0x0000000320027221 */ /* 0x000fc60000010000 */
[----:B--2---:R-:W-:Y:S01]  /*ebd0*/  FADD.FTZ R74, R20, R77 ;  /* 0x0000004d144a7221 */ /* 0x004fe20000010000 */
[----:B------:R-:W-:-:S01]  /*ebe0*/  FADD.FTZ R2, R73, R2 ;  /* 0x0000000249027221 */ /* 0x000fc20000010000 */
[----:B------:R-:W1:Y:S02]  /*ebf0*/  MUFU.EX2 R28, R28 ;  /* 0x0000001c001c7308 */ /* 0x000e640000000800 */
[----:B0-----:R-:W-:-:S01]  /*ec00*/  FADD.FTZ R3, R25, R74 ;  /* 0x0000004a19037221 */ /* 0x001fc20000010000 */
[----:B------:R-:W-:Y:S01]  /*ec10*/  FADD.FTZ R77, R35, R2 ;  /* 0x00000002234d7221 */ /* 0x000fe20000010000 */
[----:B------:R-:W-:-:S01]  /*ec20*/  FFMA.FTZ R74, R82, UR10, -R7 ;  /* 0x0000000a524a7c23 */ /* 0x000fc20008010807 */
[----:B------:R-:W-:Y:S01]  /*ec30*/  FFMA.FTZ R7, R50, UR10, -R7 ;  /* 0x0000000a32077c23 */ /* 0x000fe20008010807 */
[----:B---3--:R-:W-:-:S01]  /*ec40*/  FADD.FTZ R2, R26, R3 ;  /* 0x000000031a027221 */ /* 0x008fc20000010000 */
[----:B------:R-:W-:Y:S01]  /*ec50*/  FADD.FTZ R77, R36, R77 ;  /* 0x0000004d244d7221 */ /* 0x000fe20000010000 */
[----:B------:R-:W0:Y:S02]  /*ec60*/  MUFU.EX2 R29, R29 ;  /* 0x0000001d001d7308 */ /* 0x000e240000000800 */
[----:B-----5:R-:W-:-:S01]  /*ec70*/  FADD.FTZ R3, R81, R2 ;  /* 0x0000000251037221 */ /* 0x020fc20000010000 */
[----:B------:R-:W-:-:S05]  /*ec80*/  FADD.FTZ R2, R76, R77 ;  /* 0x0000004d4c027221 */ /* 0x000fca0000010000 */
[----:B------:R-:W2:Y:S01]  /*ec90*/  MUFU.EX2 R30, R30 ;  /* 0x0000001e001e7308 */ /* 0x000ea20000000800 */
[----:B-1----:R-:W-:-:S01]  /*eca0*/  FADD.FTZ R78, R28, R3 ;  /* 0x000000031c4e7221 */ /* 0x002fc20000010000 */
[----:B------:R-:W-:-:S04]  /*ecb0*/  FADD.FTZ R3, R39, R2 ;  /* 0x0000000227037221 */ /* 0x000fc80000010000 */
[----:B------:R-:W-:Y:S02]  /*ecc0*/  FADD.FTZ R2, R40, R3 ;  /* 0x0000000328027221 */ /* 0x000fe40000010000 */
[----:B------:R-:W1:Y:S01]  /*ecd0*/  MUFU.EX2 R31, R31 ;  /* 0x0000001f001f7308 */ /* 0x000e620000000800 */
[----:B0-----:R-:W-:-:S01]  /*ece0*/  FADD.FTZ R77, R29, R78 ;  /* 0x0000004e1d4d7221 */ /* 0x001fc20000010000 */
[----:B------:R-:W-:-:S04]  /*ecf0*/  FADD.FTZ R3, R79, R2 ;  /* 0x000000024f037221 */ /* 0x000fc80000010000 */
[----:B------:R-:W-:Y:S02]  /*ed00*/  FADD.FTZ R2, R42, R3 ;  /* 0x000000032a027221 */ /* 0x000fe40000010000 */
[----:B------:R-:W0:Y:S01]  /*ed10*/  MUFU.EX2 R33, R33 ;  /* 0x0000002100217308 */ /* 0x000e220000000800 */
[----:B--2---:R-:W-:-:S01]  /*ed20*/  FADD.FTZ R78, R30, R77 ;  /* 0x0000004d1e4e7221 */ /* 0x004fc20000010000 */
[----:B------:R-:W-:-:S06]  /*ed30*/  FADD.FTZ R2, R51, R2 ;  /* 0x0000000233027221 */ /* 0x000fcc0000010000 */
[----:B------:R-:W2:Y:S01]  /*ed40*/  MUFU.EX2 R34, R34 ;  /* 0x0000002200227308 */ /* 0x000ea20000000800 */
[----:B-1----:R-:W-:-:S04]  /*ed50*/  FADD.FTZ R77, R31, R78 ;  /* 0x0000004e1f4d7221 */ /* 0x002fc80000010000 */
[----:B------:R-:W-:Y:S01]  /*ed60*/  FADD.FTZ R78, R8, R77 ;  /* 0x0000004d084e7221 */ /* 0x000fe20000010000 */
[----:B------:R-:W-:-:S02]  /*ed70*/  FADD.FTZ R77, R13, R2 ;  /* 0x000000020d4d7221 */ /* 0x000fc40000010000 */
[----:B------:R-:W1:Y:S01]  /*ed80*/  MUFU.EX2 R71, R71 ;  /* 0x0000004700477308 */ /* 0x000e620000000800 */
[----:B0-----:R-:W-:-:S01]  /*ed90*/  FADD.FTZ R3, R33, R78 ;  /* 0x0000004e21037221 */ /* 0x001fc20000010000 */
[----:B------:R-:W-:-:S06]  /*eda0*/  FADD.FTZ R78, R52, R77 ;  /* 0x0000004d344e7221 */ /* 0x000fcc0000010000 */
[----:B------:R-:W0:Y:S01]  /*edb0*/  MUFU.EX2 R37, R37 ;  /* 0x0000002500257308 */ /* 0x000e220000000800 */
[----:B--2---:R-:W-:-:S01]  /*edc0*/  FADD.FTZ R2, R34, R3 ;  /* 0x0000000322027221 */ /* 0x004fc20000010000 */
[----:B------:R-:W-:-:S06]  /*edd0*/  FADD.FTZ R3, R15, R78 ;  /* 0x0000004e0f037221 */ /* 0x000fcc0000010000 */
[----:B------:R-:W2:Y:S01]  /*ede0*/  MUFU.EX2 R38, R38 ;  /* 0x0000002600267308 */ /* 0x000ea20000000800 */
[----:B-1----:R-:W-:-:S07]  /*edf0*/  FADD.FTZ R2, R71, R2 ;  /* 0x0000000247027221 */ /* 0x002fce0000010000 */
[----:B------:R-:W1:Y:S01]  /*ee00*/  MUFU.EX2 R68, R68 ;  /* 0x0000004400447308 */ /* 0x000e620000000800 */
[----:B0-----:R-:W-:-:S01]  /*ee10*/  FADD.FTZ R77, R37, R2 ;  /* 0x00000002254d7221 */ /* 0x001fc20000010000 */
[----:B------:R-:W-:-:S04]  /*ee20*/  FADD.FTZ R2, R62, R3 ;  /* 0x000000033e027221 */ /* 0x000fc80000010000 */
[----:B------:R-:W-:Y:S02]  /*ee30*/  FADD.FTZ R3, R21, R2 ;  /* 0x0000000215037221 */ /* 0x000fe40000010000 */
[----:B------:R-:W0:Y:S01]  /*ee40*/  MUFU.EX2 R75, R75 ;  /* 0x0000004b004b7308 */ /* 0x000e220000000800 */
[----:B--2---:R-:W-:-:S01]  /*ee50*/  FADD.FTZ R77, R38, R77 ;  /* 0x0000004d264d7221 */ /* 0x004fc20000010000 */
[----:B------:R-:W-:-:S04]  /*ee60*/  FADD.FTZ R78, R54, R3 ;  /* 0x00000003364e7221 */ /* 0x000fc80000010000 */
[----:B------:R-:W-:Y:S02]  /*ee70*/  FADD.FTZ R3, R53, R78 ;  /* 0x0000004e35037221 */ /* 0x000fe40000010000 */
[----:B------:R-:W2:Y:S01]  /*ee80*/  MUFU.EX2 R41, R41 ;  /* 0x0000002900297308 */ /* 0x000ea20000000800 */
[----:B-1----:R-:W-:-:S07]  /*ee90*/  FADD.FTZ R2, R68, R77 ;  /* 0x0000004d44027221 */ /* 0x002fce0000010000 */
[----:B------:R-:W-:Y:S01]  /*eea0*/  MUFU.EX2 R74, R74 ;  /* 0x0000004a004a7308 */ /* 0x000fe20000000800 */
[----:B0-----:R-:W-:-:S07]  /*eeb0*/  FADD.FTZ R2, R75, R2 ;  /* 0x000000024b027221 */ /* 0x001fce0000010000 */
[----:B------:R-:W-:Y:S01]  /*eec0*/  MUFU.EX2 R43, R43 ;  /* 0x0000002b002b7308 */ /* 0x000fe20000000800 */
[----:B--2---:R-:W-:-:S01]  /*eed0*/  FADD.FTZ R77, R41, R2 ;  /* 0x00000002294d7221 */ /* 0x004fc20000010000 */
[----:B------:R-:W-:-:S04]  /*eee0*/  FADD.FTZ R2, R56, R3 ;  /* 0x0000000338027221 */ /* 0x000fc80000010000 */
[----:B------:R-:W-:Y:S02]  /*eef0*/  FADD.FTZ R3, R55, R2 ;  /* 0x0000000237037221 */ /* 0x000fe40000010000 */
[----:B------:R-:W-:Y:S02]  /*ef00*/  MUFU.EX2 R44, R44 ;  /* 0x0000002c002c7308 */ /* 0x000fe40000000800 */
[----:B------:R-:W-:-:S06]  /*ef10*/  FADD.FTZ R2, R58, R3 ;  /* 0x000000033a027221 */ /* 0x000fcc0000010000 */
[----:B------:R-:W0:Y:S08]  /*ef20*/  MUFU.EX2 R57, R57 ;  /* 0x0000003900397308 */ /* 0x000e300000000800 */
[----:B------:R-:W-:Y:S08]  /*ef30*/  MUFU.EX2 R82, R45 ;  /* 0x0000002d00527308 */ /* 0x000ff00000000800 */
[----:B------:R-:W1:Y:S01]  /*ef40*/  MUFU.EX2 R60, R60 ;  /* 0x0000003c003c7308 */ /* 0x000e620000000800 */
[----:B0-----:R-:W-:-:S07]  /*ef50*/  FADD.FTZ R3, R57, R2 ;  /* 0x0000000239037221 */ /* 0x001fce0000010000 */
[----:B------:R0:W-:Y:S08]  /*ef60*/  MUFU.EX2 R83, R46 ;  /* 0x0000002e00537308 */ /* 0x0001f00000000800 */
[----:B------:R-:W2:Y:S01]  /*ef70*/  MUFU.EX2 R59, R59 ;  /* 0x0000003b003b7308 */ /* 0x000ea20000000800 */
[----:B0-----:R-:W-:-:S01]  /*ef80*/  FADD.FTZ R46, R74, R77 ;  /* 0x0000004d4a2e7221 */ /* 0x001fc20000010000 */
[----:B-1----:R-:W-:-:S06]  /*ef90*/  FADD.FTZ R2, R60, R3 ;  /* 0x000000033c027221 */ /* 0x002fcc0000010000 */
[----:B------:R0:W1:Y:S08]  /*efa0*/  MUFU.EX2 R45, R47 ;  /* 0x0000002f002d7308 */ /* 0x0000700000000800 */
[----:B------:R-:W3:Y:S01]  /*efb0*/  MUFU.EX2 R80, R80 ;  /* 0x0000005000507308 */ /* 0x000ee20000000800 */
[----:B0-----:R-:W-:-:S01]  /*efc0*/  FADD.FTZ R47, R43, R46 ;  /* 0x0000002e2b2f7221 */ /* 0x001fc20000010000 */
[----:B--2---:R-:W-:-:S03]  /*efd0*/  FADD.FTZ R3, R59, R2 ;  /* 0x000000023b037221 */ /* 0x004fc60000010000 */
[----:B------:R-:W-:-:S03]  /*efe0*/  FADD.FTZ R47, R44, R47 ;  /* 0x0000002f2c2f7221 */ /* 0x000fc60000010000 */
[----:B------:R-:W0:Y:S01]  /*eff0*/  MUFU.EX2 R155, R48 ;  /* 0x00000030009b7308 */ /* 0x000e220000000800 */
[----:B------:R-:W-:-:S04]  /*f000*/  FADD.FTZ R47, R82, R47 ;  /* 0x0000002f522f7221 */ /* 0x000fc80000010000 */
[----:B------:R-:W-:-:S03]  /*f010*/  FADD.FTZ R46, R83, R47 ;  /* 0x0000002f532e7221 */ /* 0x000fc60000010000 */
[----:B------:R-:W2:Y:S01]  /*f020*/  MUFU.EX2 R61, R61 ;  /* 0x0000003d003d7308 */ /* 0x000ea20000000800 */
[----:B-1----:R-:W-:-:S01]  /*f030*/  FADD.FTZ R46, R45, R46 ;  /* 0x0000002e2d2e7221 */ /* 0x002fc20000010000 */
[----:B---3--:R-:W-:-:S06]  /*f040*/  FADD.FTZ R2, R80, R3 ;  /* 0x0000000350027221 */ /* 0x008fcc0000010000 */
[----:B------:R-:W1:Y:S01]  /*f050*/  MUFU.EX2 R49, R49 ;  /* 0x0000003100317308 */ /* 0x000e620000000800 */
[----:B0-----:R-:W-:-:S07]  /*f060*/  FADD.FTZ R46, R155, R46 ;  /* 0x0000002e9b2e7221 */ /* 0x001fce0000010000 */
[----:B------:R-:W0:Y:S01]  /*f070*/  MUFU.EX2 R48, R7 ;  /* 0x0000000700307308 */ /* 0x000e220000000800 */
[----:B--2---:R-:W-:-:S04]  /*f080*/  FADD.FTZ R3, R61, R2 ;  /* 0x000000023d037221 */ /* 0x004fc80000010000 */
[----:B------:R-:W-:Y:S01]  /*f090*/  FADD.FTZ R3, R10, R3 ;  /* 0x000000030a037221 */ /* 0x000fe20000010000 */
[----:B-1----:R-:W-:-:S04]  /*f0a0*/  FADD.FTZ R46, R49, R46 ;  /* 0x0000002e312e7221 */ /* 0x002fc80000010000 */
[----:B0-----:R-:W-:Y:S01]  /*f0b0*/  FADD.FTZ R2, R48, R46 ;  /* 0x0000002e30027221 */ /* 0x001fe20000010000 */
[----:B------:R-:W-:Y:S06]  /*f0c0*/  @!P0 BRA `(.L_x_1136) ;  /* 0x0000000000048947 */ /* 0x000fec0003800000 */
[----:B------:R-:W-:Y:S01]  /*f0d0*/  BPT.TRAP 0x1 ;  /* 0x000000040000795c */ /* 0x000fe20000300000 */
.L_x_1136:
        /* <DEDUP_REMOVED lines=107> */
.L_x_1119:
[----:B------:R-:W-:Y:S06]  /*f790*/  BAR.ARV 0x8, 0x180 ;  /* 0x0206000000007b1d */ /* 0x000fec0000002000 */
[----:B------:R-:W-:Y:S05]  /*f7a0*/  @!P0 BRA `(.L_x_1138) ;  /* 0x0000000000048947 */ /* 0x000fea0003800000 */
[----:B------:R-:W-:Y:S01]  /*f7b0*/  BPT.TRAP 0x1 ;  /* 0x000000040000795c */ /* 0x000fe20000300000 */
.L_x_1138:
[----:B------:R-:W-:Y:S01]  /*f7c0*/  ULEA UR9, UR54, UR36, 0x3 ;  /* 0x0000002436097291 */ /* 0x000fe2000f8e183f */
[----:B------:R-:W-:-:S05]  /*f7d0*/  IMAD.U32 R0, RZ, RZ, UR51 ;  /* 0x00000033ff007e24 */ /* 0x000fca000f8e00ff */
[----:B------:R-:W-:-:S04]  /*f7e0*/  SHF.L.U32 R0, R0, 0x1f, RZ ;  /* 0x0000001f00007819 */ /* 0x000fc800000006ff */
[----:B------:R0:W1:Y:S01]  /*f7f0*/  SYNCS.PHASECHK.TRANS64.TRYWAIT P1, [UR9+0x22850], R0 ;  /* 0x02285000ff0075a7 */ /* 0x0000620008020149 */
[----:B------:R-:W-:Y:S05]  /*f800*/  @!P0 BRA `(.L_x_1139) ;  /* 0x0000000000048947 */ /* 0x000fea0003800000 */
[----:B------:R-:W-:Y:S01]  /*f810*/  BPT.TRAP 0x1 ;  /* 0x000000040000795c */ /* 0x000fe20000300000 */
.L_x_1139:
[----:B-1----:R-:W-:Y:S05]  /*f820*/  @P1 BRA `(.L_x_1140) ;  /* 0x0000000000081947 */ /* 0x002fea0003800000 */
[----:B------:R-:W1:Y:S02]  /*f830*/  SYNCS.PHASECHK.TRANS64.TRYWAIT P1, [UR9+0x22850], R0 ;  /* 0x02285000ff0075a7 */ /* 0x000e640008020149 */
[----:B-1----:R-:W-:Y:S05]  /*f840*/  @!P1 BRA `(.L_x_1141) ;  /* 0x000000ac00889947 */ /* 0x002fea0003800000 */
.L_x_1140:
[----:B------:R-:W-:Y:S01]  /*f850*/  UIADD3 UR36, UR36, 0x400, URZ ;  /* 0x0000040024247890 */ /* 0x000fe2000fffe03f */
[----:B------:R-:W-:Y:S01]  /*f860*/  WARPGROUP.ARRIVE ;  /* 0x00000000000079c5 */ /* 0x000fe20000000000 */
[----:B------:R-:W-:Y:S01]  /*f870*/  UMOV UR7, 0x40000040 ;  /* 0x4000004000077882 */ /* 0x000fe20000000000 */
[----:B------:R-:W-:Y:S01]  /*f880*/  ULDC.64 UR12, c[0x0][0x9a0] ;  /* 0x00026800000c7ab9 */ /* 0x000fe20000000a00 */
[----:B------:R-:W-:Y:S01]  /*f890*/  USHF.R.U32.HI UR36, URZ, 0x4, UR36 ;  /* 0x000000043f247899 */ /* 0x000fe20008011624 */
[----:B------:R-:W-:Y:S01]  /*f8a0*/  IMAD.MOV.U32 R4, RZ, RZ, 0x3f800000 ;  /* 0x3f800000ff047424 */ /* 0x000fe200078e00ff */
[----:B------:R-:W-:Y:S02]  /*f8b0*/  UISETP.NE.U32.AND UP0, UPT, UR12, URZ, UPT ;  /* 0x0000003f0c00728c */ /* 0x000fe4000bf05070 */
[----:B------:R-:W-:Y:S02]  /*f8c0*/  ULOP3.LUT UR36, UR36, 0x3fff, URZ, 0xc0, !UPT ;  /* 0x00003fff24247892 */ /* 0x000fe4000f8ec03f */
[----:B------:R-:W-:-:S02]  /*f8d0*/  UISETP.NE.AND.EX UP0, UPT, UR13, URZ, UPT, UP0 ;  /* 0x0000003f0d00728c */ /* 0x000fc4000bf05300 */
[----:B------:R-:W-:-:S04]  /*f8e0*/  ULOP3.LUT UR8, UR36, 0x10000, URZ, 0xfc, !UPT ;  /* 0x0001000024087892 */ /* 0x000fc8000f8efc3f */
[----:B------:R-:W-:Y:S01]  /*f8f0*/  ULEA UR8, UR54, UR8, 0xa ;  /* 0x0000000836087291 */ /* 0x000fe2000f8e503f */
[----:B------:R-:W-:-:S04]  /*f900*/  PLOP3.LUT P1, PT, PT, PT, UP0, 0x80, 0x0 ;  /* 0x000000000000781c */ /* 0x000fc80003f2f008 */
[----:B------:R-:W-:Y:S02]  /*f910*/  @UP0 ULDC.64 UR14, c[0x0][0x9c8] ;  /* 0x00027200000e0ab9 */ /* 0x000fe40000000a00 */
[----:B------:R-:W-:Y:S01]  /*f920*/  UMOV UR6, UR8 ;  /* 0x0000000800067c82 */ /* 0x000fe20008000000 */
[----:B------:R-:W-:-:S09]  /*f930*/  @UP0 UIMAD.WIDE.U32 UR4, UR50, UR14, URZ ;  /* 0x0000000e320402a5 */ /* 0x000fd2000f8e003f */
[----:B------:R-:W-:Y:S01]  /*f940*/  QGMMA.64x128x32.F32.E4M3.E4M3 R88, R164, gdesc[UR4], R88, gsb0 ;  /* 0x01e00004a4587df3 */ /* 0x000fe20008000858 */
[----:B------:R-:W-:-:S04]  /*f950*/  @UP0 USHF.R.S32.HI UR6, URZ, 0x1f, UR50 ;  /* 0x0000001f3f060899 */ /* 0x000fc80008011432 */
[----:B------:R-:W-:-:S04]  /*f960*/  @UP0 UIMAD UR6, UR6, UR14, URZ ;  /* 0x0000000e060602a4 */ /* 0x000fc8000f8e023f */
[----:B------:R-:W-:-:S04]  /*f970*/  @UP0 UIMAD UR6, UR50, UR15, UR6 ;  /* 0x0000000f320602a4 */ /* 0x000fc8000f8e0206 */
[----:B------:R-:W-:-:S03]  /*f980*/  @UP0 UIADD3 UR5, UR5, UR6, URZ ;  /* 0x0000000605050290 */ /* 0x000fc6000fffe03f */
[----:B------:R-:W-:Y:S02]  /*f990*/  @UP0 ULDC.64 UR6, c[0x0][0x9d0] ;  /* 0x0002740000060ab9 */ /* 0x000fe40000000a00 */
[----:B------:R-:W-:-:S04]  /*f9a0*/  @UP0 UIMAD.WIDE.U32 UR4, UR43, UR6, UR4 ;  /* 0x000000062b0402a5 */ /* 0x000fc8000f8e0004 */
[----:B------:R-:W-:Y:S02]  /*f9b0*/  @UP0 ULEA UR6, UP1, UR4, UR12, 0x2 ;  /* 0x0000000c04060291 */ /* 0x000fe4000f82103f */
[----:B------:R-:W-:-:S04]  /*f9c0*/  @UP0 UIMAD UR5, UR43, UR7, UR5 ;  /* 0x000000072b0502a4 */ /* 0x000fc8000f8e0205 */
[----:B------:R-:W-:Y:S01]  /*f9d0*/  IMAD.U32 R8, RZ, RZ, UR6 ;  /* 0x00000006ff087e24 */ /* 0x000fe2000f8e00ff */
[----:B------:R-:W-:Y:S02]  /*f9e0*/  @UP0 ULEA.HI.X UR7, UR4, UR13, UR5, 0x2, UP1 ;  /* 0x0000000d04070291 */ /* 0x000fe400088f1405 */
[----:B------:R-:W-:-:S04]  /*f9f0*/  UIADD3 UR6, UR8, 0x2, URZ ;  /* 0x0000000208067890 */ /* 0x000fc8000fffe03f */
[----:B------:R-:W-:Y:S01]  /*fa00*/  IMAD.U32 R9, RZ, RZ, UR7 ;  /* 0x00000007ff097e24 */ /* 0x000fe2000f8e00ff */
[----:B------:R-:W-:-:S04]  /*fa10*/  UMOV UR7, 0x40000040 ;  /* 0x4000004000077882 */ /* 0x000fc80000000000 */
[----:B------:R2:W3:Y:S01]  /*fa20*/  @P1 LDG.E R4, desc[UR52][R8.64] ;  /* 0x0000003408041981 */ /* 0x0004e2000c1e1900 */
[----:B------:R-:W-:Y:S02]  /*fa30*/  WARPGROUP.DEPBAR.LE gsb0, 0x0 ;  /* 0x00008000000079c5 */ /* 0x000fe40000010000 */
[----:B------:R-:W-:-:S06]  /*fa40*/  WARPGROUP.ARRIVE ;  /* 0x00000000000079c5 */ /* 0x000fcc0000000000 */
[----:B------:R-:W-:Y:S01]  /*fa50*/  QGMMA.64x128x32.F32.E4M3.E4M3 R88, R160, gdesc[UR4], R88, gsb0 ;  /* 0x01e00004a0587df3 */ /* 0x000fe20008000858 */
[----:B------:R-:W-:Y:S01]  /*fa60*/  UIADD3 UR6, UR8, 0x4, URZ ;  /* 0x0000000408067890 */ /* 0x000fe2000fffe03f */
[----:B------:R-:W-:Y:S01]  /*fa70*/  UMOV UR7, 0x40000040 ;  /* 0x4000004000077882 */ /* 0x000fe20000000000 */
[----:B------:R-:W-:Y:S01]  /*fa80*/  UIADD3 UR8, UR8, 0x6, URZ ;  /* 0x0000000608087890 */ /* 0x000fe2000fffe03f */
[----:B01----:R-:W0:Y:S04]  /*fa90*/  SHFL.BFLY PT, R0, R3, 0x2, 0x1f ;  /* 0x0c401f0003007f89 */ /* 0x003e2800000e0000 */
[----:B------:R-:W1:Y:S01]  /*faa0*/  SHFL.BFLY PT, R11, R2, 0x2, 0x1f ;  /* 0x0c401f00020b7f89 */ /* 0x000e6200000e0000 */
[----:B------:R-:W-:Y:S02]  /*fab0*/  WARPGROUP.DEPBAR.LE gsb0, 0x0 ;  /* 0x00008000000079c5 */ /* 0x000fe40000010000 */
[----:B------:R-:W-:-:S06]  /*fac0*/  WARPGROUP.ARRIVE ;  /* 0x00000000000079c5 */ /* 0x000fcc0000000000 */
[----:B------:R-:W-:Y:S01]  /*fad0*/  QGMMA.64x128x32.F32.E4M3.E4M3 R88, R156, gdesc[UR4], R88, gsb0 ;  /* 0x01e000049c587df3 */ /* 0x000fe20008000858 */
[----:B------:R-:W-:Y:S01]  /*fae0*/  UMOV UR6, UR8 ;  /* 0x0000000800067c82 */ /* 0x000fe20008000000 */
[----:B------:R-:W-:Y:S01]  /*faf0*/  UMOV UR7, 0x40000040 ;  /* 0x4000004000077882 */ /* 0x000fe20000000000 */
[----:B0-----:R-:W-:-:S01]  /*fb00*/  FADD.FTZ R0, R0, R3 ;  /* 0x0000000300007221 */ /* 0x001fc20000010000 */
[----:B-1----:R-:W-:-:S04]  /*fb10*/  FADD.FTZ R11, R11, R2 ;  /* 0x000000020b0b7221 */ /* 0x002fc80000010000 */
[----:B------:R-:W0:Y:S04]  /*fb20*/  SHFL.BFLY PT, R7, R0, 0x1, 0x1f ;  /* 0x0c201f0000077f89 */ /* 0x000e2800000e0000 */
[----:B--2---:R-:W1:Y:S01]  /*fb30*/  SHFL.BFLY PT, R8, R11, 0x1, 0x1f ;  /* 0x0c201f000b087f89 */ /* 0x004e6200000e0000 */
        /* <DEDUP_REMOVED lines=16> */
[----:B------:R-:W2:Y:S01]  /*fc40*/  @P1 MUFU.RCP R9, R12 ;  /* 0x0000000c00091308 */ /* 0x000ea20000001000 */
[----:B------:R-:W-:-:S02]  /*fc50*/  IMAD.U32 R11, RZ, RZ, UR10 ;  /* 0x0000000aff0b7e24 */ /* 0x000fc4000f8e00ff */
[----:B------:R-:W-:Y:S02]  /*fc60*/  IMAD.U32 R15, RZ, RZ, UR10 ;  /* 0x0000000aff0f7e24 */ /* 0x000fe4000f8e00ff */
[----:B0-----:R-:W-:Y:S01]  /*fc70*/  @P2 FMUL.FTZ R8, R8, 0.69314718246459960938 ;  /* 0x3f31721808082820 */ /* 0x001fe20000410000 */
[----:B------:R-:W-:Y:S01]  /*fc80*/  @P2 FMUL.FTZ R7, R11, 0.69314718246459960938 ;  /* 0x3f3172180b072820 */ /* 0x000fe20000410000 */
[----:B------:R-:W-:Y:S01]  /*fc90*/  @P3 FMUL.FTZ R11, R15, 0.69314718246459960938 ;  /* 0x3f3172180f0b3820 */ /* 0x000fe20000410000 */
[----:B-1----:R-:W-:Y:S01]  /*fca0*/  @P3 FMUL.FTZ R10, R10, 0.69314718246459960938 ;  /* 0x3f3172180a0a3820 */ /* 0x002fe20000410000 */
[----:B------:R-:W-:Y:S02]  /*fcb0*/  IMAD.MOV.U32 R2, RZ, RZ, -0x800000 ;  /* 0xff800000ff027424 */ /* 0x000fe400078e00ff */
[----:B------:R-:W-:Y:S01]  /*fcc0*/  @P2 FFMA.FTZ R2, R7, R6, R8 ;  /* 0x0000000607022223 */ /* 0x000fe20000010008 */
[----:B------:R-:W-:Y:S02]  /*fcd0*/  IMAD.MOV.U32 R0, RZ, RZ, -0x800000 ;  /* 0xff800000ff007424 */ /* 0x000fe400078e00ff */
[----:B------:R-:W-:Y:S01]  /*fce0*/  @P3 FFMA.FTZ R0, R11, R5, R10 ;  /* 0x000000050b003223 */ /* 0x000fe2000001000a */
[-C--:B---3--:R-:W-:Y:S01]  /*fcf0*/  FMUL.FTZ R3, R3, R4.reuse ;  /* 0x0000000403037220 */ /* 0x088fe20000410000 */
[----:B--2---:R-:W-:Y:S01]  /*fd00*/  FMUL.FTZ R9, R9, R4 ;  /* 0x0000000409097220 */ /* 0x004fe20000410000 */
[----:B------:R-:W-:-:S02]  /*fd10*/  WARPGROUP.DEPBAR.LE gsb0, 0x0 ;  /* 0x00008000000079c5 */ /* 0x000fc40000010000 */
[----:B------:R-:W-:Y:S05]  /*fd20*/  @!P0 BRA `(.L_x_1142) ;  /* 0x0000000000048947 */ /* 0x000fea0003800000 */
[----:B------:R-:W-:Y:S01]  /*fd30*/  BPT.TRAP 0x1 ;  /* 0x000000040000795c */ /* 0x000fe20000300000 */
.L_x_1142:
[----:B------:R-:W-:Y:S01]  /*fd40*/  UIADD3 UR4, UR9, 0x22860, URZ ;  /* 0x0002286009047890 */ /* 0x000fe2000fffe03f */
[-C--:B------:R-:W-:Y:S01]  /*fd50*/  FMUL.FTZ R25, R88, R3.reuse ;  /* 0x0000000358197220 */ /* 0x080fe20000410000 */
[----:B------:R-:W-:Y:S01]  /*fd60*/  UIADD3 UR54, UR54, 0x1, URZ ;  /* 0x0000000136367890 */ /* 0x000fe2000fffe03f */
[-C--:B------:R-:W-:Y:S01]  /*fd70*/  FMUL.FTZ R6, R93, R3.reuse ;  /* 0x000000035d067220 */ /* 0x080fe20000410000 */
[----:B------:R-:W-:Y:S01]  /*fd80*/  UPRMT UR4, UR37, 0x654, UR4 ;  /* 0x0000065425047896 */ /* 0x000fe20008000004 */
[-C--:B------:R-:W-:Y:S01]  /*fd90*/  FMUL.FTZ R26, R96, R3.reuse ;  /* 0x00000003601a7220 */ /* 0x080fe20000410000 */
[----:B------:R-:W-:Y:S01]  /*fda0*/  UISETP.NE.AND UP0, UPT, UR54, 0x2, UPT ;  /* 0x000000023600788c */ /* 0x000fe2000bf05270 */
[-C--:B------:R-:W-:Y:S01]  /*fdb0*/  FMUL.FTZ R20, R101, R3.reuse ;  /* 0x0000000365147220 */ /* 0x080fe20000410000 */
[-C--:B------:R-:W-:Y:S01]  /*fdc0*/  FMUL.FTZ R28, R104, R3.reuse ;  /* 0x00000003681c7220 */ /* 0x080fe20000410000 */
[-C--:B------:R-:W-:Y:S01]  /*fdd0*/  FMUL.FTZ R109, R109, R3.reuse ;  /* 0x000000036d6d7220 */ /* 0x080fe20000410000 */
[-C--:B------:R-:W-:Y:S01]  /*fde0*/  FMUL.FTZ R30, R112, R3.reuse ;  /* 0x00000003701e7220 */ /* 0x080fe20000410000 */
[-C--:B------:R-:W-:Y:S01]  /*fdf0*/  FMUL.FTZ R117, R117, R3.reuse ;  /* 0x0000000375757220 */ /* 0x080fe20000410000 */
[-C--:B------:R-:W-:Y:S01]  /*fe00*/  FMUL.FTZ R31, R120, R3.reuse ;  /* 0x00000003781f7220 */ /* 0x080fe20000410000 */
[----:B------:R-:W-:Y:S01]  /*fe10*/  SYNCS.ARRIVE.TRANS64.RED.A1T0 RZ, [UR4], RZ ;  /* 0x000000ffffff79a7 */ /* 0x000fe20008100404 */
        /* <DEDUP_REMOVED lines=59> */
[----:B------:R-:W-:-:S12]  /*101d0*/  ULOP3.LUT UR51, UR51, UR4, URZ, 0x3c, !UPT ;  /* 0x0000000433337292 */ /* 0x000fd8000f8e3c3f */
.L_x_1068:
        /* <DEDUP_REMOVED lines=9> */
[----:B------:R-:W-:Y:S02]  /*10270*/  R2UR UR6, R14 ;  /* 0x000000000e0672ca */ /* 0x000fe400000e0000 */
[----:B------:R-:W-:Y:S01]  /*10280*/  R2UR UR50, R15 ;  /* 0x000000000f3272ca */ /* 0x000fe200000e0000 */
[----:B------:R-:W-:Y:S06]  /*10290*/  BAR.ARV 0x4, 0x180 ;  /* 0x0106000000007b1d */ /* 0x000fec0000002000 */
[----:B------:R-:W-:Y:S08]  /*102a0*/  @P0 BRA `(.L_x_1144) ;  /* 0x0000002c007c0947 */ /* 0x000ff00003800000 */
[----:B------:R-:W0:Y:S01]  /*102b0*/  S2R R7, SR_TID.X ;  /* 0x0000000000077919 */ /* 0x000e220000002100 */
[----:B------:R-:W-:Y:S01]  /*102c0*/  ULDC.64 UR8, c[0x4][0x40] ;  /* 0x0100100000087ab9 */ /* 0x000fe20000000a00 */
[----:B------:R-:W-:Y:S01]  /*102d0*/  ULDC.64 UR10, c[0x0][0xc00] ;  /* 0x00030000000a7ab9 */ /* 0x000fe20000000a00 */
[----:B0-----:R-:W-:-:S05]  /*102e0*/  IMAD.SHL.U32 R4, R7, 0x4, RZ ;  /* 0x0000000407047824 */ /* 0x001fca00078e00ff */
[----:B------:R-:W-:Y:S01]  /*102f0*/  LOP3.LUT R4, R4, 0xc, RZ, 0xc0, !PT ;  /* 0x0000000c04047812 */ /* 0x000fe200078ec0ff */
[----:B------:R-:W-:Y:S03]  /*10300*/  BAR.SYNC.DEFER_BLOCKING 0x1, 0x100 ;  /* 0x0044000000007b1d */ /* 0x000fe60000010000 */
[----:B------:R-:W-:-:S05]  /*10310*/  IADD3 R4, P0, R4, UR8, RZ ;  /* 0x0000000804047c10 */ /* 0x000fca000ff1e0ff */
[----:B------:R-:W-:Y:S01]  /*10320*/  IMAD.X R5, RZ, RZ, UR9, P0 ;  /* 0x00000009ff057e24 */ /* 0x000fe200080e06ff */
[----:B------:R-:W-:-:S04]  /*10330*/  ULDC.64 UR8, c[0x0][0xc00] ;  /* 0x0003000000087ab9 */ /* 0x000fc80000000a00 */
[----:B------:R0:W2:Y:S01]  /*10340*/  LDG.E.CONSTANT R24, desc[UR52][R4.64] ;  /* 0x0000003404187981 */ /* 0x0000a2000c1e9900 */
[----:B------:R-:W-:Y:S01]  /*10350*/  LOP3.LUT P0, R7, R7, 0x3, RZ, 0xc0, !PT ;  /* 0x0000000307077812 */ /* 0x000fe2000780c0ff */
[----:B------:R-:W-:-:S03]  /*10360*/  UIMAD.WIDE UR8, UR44, 0x4, UR8 ;  /* 0x000000042c0878a5 */ /* 0x000fc6000f8e0208 */
[----:B------:R-:W-:-:S04]  /*10370*/  ISETP.EQ.OR P0, PT, R7, 0x3, !P0 ;  /* 0x000000030700780c */ /* 0x000fc80004702670 */
        /* <DEDUP_REMOVED lines=25> */
[----:B------:R-:W-:-:S02]  /*10510*/  IADD3 R93, P1, R10, 0x40, RZ ;  /* 0x000000400a5d7810 */ /* 0x000fc40007f3e0ff */
[----:B------:R-:W-:Y:S02]  /*10520*/  IADD3 R91, P6, R10, 0x20, RZ ;  /* 0x000000200a5b7810 */ /* 0x000fe40007fde0ff */
[----:B------:R-:W-:Y:S02]  /*10530*/  LOP3.LUT R6, R93, 0x380, RZ, 0xc0, !PT ;  /* 0x000003805d067812 */ /* 0x000fe400078ec0ff */
[----:B------:R-:W-:Y:S01]  /*10540*/  LOP3.LUT R4, R91, 0x380, RZ, 0xc0, !PT ;  /* 0x000003805b047812 */ /* 0x000fe200078ec0ff */
[----:B------:R-:W-:Y:S01]  /*10550*/  IMAD.X R15, RZ, RZ, R11, P6 ;  /* 0x000000ffff0f7224 */ /* 0x000fe200030e060b */
[----:B------:R-:W-:Y:S02]  /*10560*/  SHF.R.U64 R6, R6, 0x3, RZ ;  /* 0x0000000306067819 */ /* 0x000fe400000012ff */
[C---:B------:R-:W-:Y:S02]  /*10570*/  IADD3 R123, P4, R10.reuse, 0x4020, RZ ;  /* 0x000040200a7b7810 */ /* 0x040fe40007f9e0ff */
[----:B------:R-:W-:-:S02]  /*10580*/  IADD3 R99, P2, R10, 0x60, RZ ;  /* 0x000000600a637810 */ /* 0x000fc40007f5e0ff */
[----:B------:R-:W-:Y:S01]  /*10590*/  SHF.R.U64 R4, R4, 0x3, RZ ;  /* 0x0000000304047819 */ /* 0x000fe200000012ff */
[--C-:B------:R-:W-:Y:S01]  /*105a0*/  IMAD.X R7, RZ, RZ, R11.reuse, P4 ;  /* 0x000000ffff077224 */ /* 0x100fe200020e060b */
[----:B------:R-:W-:Y:S01]  /*105b0*/  LOP3.LUT R96, R6, R93, RZ, 0x3c, !PT ;  /* 0x0000005d06607212 */ /* 0x000fe200078e3cff */
[----:B------:R-:W-:Y:S01]  /*105c0*/  IMAD.X R13, RZ, RZ, R11, P2 ;  /* 0x000000ffff0d7224 */ /* 0x000fe200010e060b */
[----:B------:R-:W-:Y:S02]  /*105d0*/  SEL R38, R133, R132, P0 ;  /* 0x0000008485267207 */ /* 0x000fe40000000000 */
[----:B------:R-:W-:Y:S02]  /*105e0*/  SEL R67, R134, R135, P0 ;  /* 0x0000008786437207 */ /* 0x000fe40000000000 */
[----:B------:R-:W-:Y:S02]  /*105f0*/  SEL R103, R135, R134, P0 ;  /* 0x0000008687677207 */ /* 0x000fe40000000000 */
[----:B------:R-:W-:-:S02]  /*10600*/  IADD3 R115, P3, R10, 0x4000, RZ ;  /* 0x000040000a737810 */ /* 0x000fc40007f7e0ff */
[----:B------:R-:W-:Y:S02]  /*10610*/  LOP3.LUT R6, R123, 0x380, RZ, 0xc0, !PT ;  /* 0x000003807b067812 */ /* 0x000fe400078ec0ff */
[----:B------:R-:W-:Y:S01]  /*10620*/  SEL R153, R25, R8, P0 ;  /* 0x0000000819997207 */ /* 0x000fe20000000000 */
[--C-:B------:R-:W-:Y:S01]  /*10630*/  IMAD.X R9, RZ, RZ, R11.reuse, P3 ;  /* 0x000000ffff097224 */ /* 0x100fe200018e060b */
[C---:B------:R-:W-:Y:S02]  /*10640*/  IADD3 R133, P5, R10.reuse, 0x4040, RZ ;  /* 0x000040400a857810 */ /* 0x040fe40007fbe0ff */
[----:B------:R-:W-:Y:S02]  /*10650*/  IADD3 R135, P6, R10, 0x4060, RZ ;  /* 0x000040600a877810 */ /* 0x000fe40007fde0ff */
[----:B------:R-:W-:Y:S01]  /*10660*/  SEL R25, R8, R25, P0 ;  /* 0x0000001908197207 */ /* 0x000fe20000000000 */
[----:B------:R-:W-:Y:S01]  /*10670*/  IMAD.X R95, RZ, RZ, R11, P5 ;  /* 0x000000ffff5f7224 */ /* 0x000fe200028e060b */
[----:B------:R-:W-:-:S02]  /*10680*/  SEL R87, R39, R52, P0 ;  /* 0x0000003427577207 */ /* 0x000fc40000000000 */
[----:B------:R-:W-:Y:S02]  /*10690*/  SEL R57, R49, R50, P0 ;  /* 0x0000003231397207 */ /* 0x000fe40000000000 */
[----:B------:R-:W-:Y:S02]  /*106a0*/  LOP3.LUT R8, R99, 0x380, RZ, 0xc0, !PT ;  /* 0x0000038063087812 */ /* 0x000fe400078ec0ff */
[----:B------:R-:W-:Y:S02]  /*106b0*/  LOP3.LUT R14, R4, R91, RZ, 0x3c, !PT ;  /* 0x0000005b040e7212 */ /* 0x000fe400078e3cff */
[----:B------:R-:W-:Y:S02]  /*106c0*/  SEL R39, R52, R39, P0 ;  /* 0x0000002734277207 */ /* 0x000fe40000000000 */
[----:B------:R-:W-:Y:S02]  /*106d0*/  SEL R49, R50, R49, P0 ;  /* 0x0000003132317207 */ /* 0x000fe40000000000 */
[----:B------:R-:W-:-:S02]  /*106e0*/  LOP3.LUT R5, R10, 0x380, RZ, 0xc0, !PT ;  /* 0x000003800a057812 */ /* 0x000fc400078ec0ff */
[----:B------:R-:W-:Y:S02]  /*106f0*/  LOP3.LUT R4, R115, 0x380, RZ, 0xc0, !PT ;  /* 0x0000038073047812 */ /* 0x000fe400078ec0ff */
[----:B------:R-:W-:Y:S02]  /*10700*/  SHF.R.U64 R6, R6, 0x3, RZ ;  /* 0x0000000306067819 */ /* 0x000fe400000012ff */
[----:B------:R-:W-:Y:S02]  /*10710*/  LOP3.LUT R50, R133, 0x380, RZ, 0xc0, !PT ;  /* 0x0000038085327812 */ /* 0x000fe400078ec0ff */
[----:B------:R-:W-:Y:S02]  /*10720*/  LOP3.LUT R52, R135, 0x380, RZ, 0xc0, !PT ;  /* 0x0000038087347812 */ /* 0x000fe400078ec0ff */
[----:B------:R-:W-:Y:S02]  /*10730*/  SHF.R.U64 R8, R8, 0x3, RZ ;  /* 0x0000000308087819 */ /* 0x000fe400000012ff */
[----:B------:R-:W-:-:S02]  /*10740*/  SHF.R.U64 R5, R5, 0x3, RZ ;  /* 0x0000000305057819 */ /* 0x000fc400000012ff */
[----:B------:R-:W-:Y:S02]  /*10750*/  SHF.R.U64 R4, R4, 0x3, RZ ;  /* 0x0000000304047819 */ /* 0x000fe400000012ff */
[----:B------:R-:W-:Y:S02]  /*10760*/  LOP3.LUT R6, R6, R123, RZ, 0x3c, !PT ;  /* 0x0000007b06067212 */ /* 0x000fe400078e3cff */
[----:B------:R-:W-:Y:S02]  /*10770*/  SHF.R.U64 R50, R50, 0x3, RZ ;  /* 0x0000000332327819 */ /* 0x000fe400000012ff */
[----:B------:R-:W-:Y:S02]  /*10780*/  SHF.R.U64 R52, R52, 0x3, RZ ;  /* 0x0000000334347819 */ /* 0x000fe400000012ff */
[----:B------:R-:W-:Y:S02]  /*10790*/  LOP3.LUT R12, R8, R99, RZ, 0x3c, !PT ;  /* 0x00000063080c7212 */ /* 0x000fe400078e3cff */
[----:B------:R-:W-:-:S02]  /*107a0*/  SEL R141, R26, R97, P0 ;  /* 0x000000611a8d7207 */ /* 0x000fc40000000000 */
[----:B------:R-:W-:Y:S02]  /*107b0*/  SEL R85, R136, R137, P0 ;  /* 0x0000008988557207 */ /* 0x000fe40000000000 */
[----:B------:R-:W-:Y:S01]  /*107c0*/  LOP3.LUT R10, R5, R10, RZ, 0x3c, !PT ;  /* 0x0000000a050a7212 */ /* 0x000fe200078e3cff */
[--C-:B------:R-:W-:Y:S01]  /*107d0*/  IMAD.X R5, RZ, RZ, R11.reuse, P6 ;  /* 0x000000ffff057224 */ /* 0x100fe200030e060b */
[----:B------:R-:W-:Y:S02]  /*107e0*/  LOP3.LUT R8, R4, R115, RZ, 0x3c, !PT ;  /* 0x0000007304087212 */ /* 0x000fe400078e3cff */
[----:B------:R-:W-:Y:S02]  /*107f0*/  MOV R92, R6 ;  /* 0x00000006005c7202 */ /* 0x000fe40000000f00 */
[----:B------:R-:W-:Y:S01]  /*10800*/  SEL R26, R97, R26, P0 ;  /* 0x0000001a611a7207 */ /* 0x000fe20000000000 */
[----:B------:R-:W-:Y:S01]  /*10810*/  IMAD.X R97, RZ, RZ, R11, P1 ;  /* 0x000000ffff617224 */ /* 0x000fe200008e060b */
[----:B------:R-:W-:-:S02]  /*10820*/  SEL R125, R28, R105, P0 ;  /* 0x000000691c7d7207 */ /* 0x000fc40000000000 */
[----:B------:R-:W-:Y:S02]  /*10830*/  SEL R121, R34, R117, P0 ;  /* 0x0000007522797207 */ /* 0x000fe40000000000 */
[----:B------:R-:W-:Y:S02]  /*10840*/  SEL R79, R45, R44, P0 ;  /* 0x0000002c2d4f7207 */ /* 0x000fe40000000000 */
[----:B------:R-:W-:Y:S02]  /*10850*/  LOP3.LUT R94, R50, R133, RZ, 0x3c, !PT ;  /* 0x00000085325e7212 */ /* 0x000fe400078e3cff */
[----:B------:R-:W-:Y:S02]  /*10860*/  LOP3.LUT R4, R52, R135, RZ, 0x3c, !PT ;  /* 0x0000008734047212 */ /* 0x000fe400078e3cff */
        /* <DEDUP_REMOVED lines=23> */
[----:B------:R-:W-:Y:S02]  /*109e0*/  MOV R94, R94 ;  /* 0x0000005e005e7202 */ /* 0x000fe40000000f00 */
[----:B------:R-:W-:Y:S02]  /*109f0*/  MOV R95, R4 ;  /* 0x00000004005f7202 */ /* 0x000fe40000000f00 */
[----:B------:R-:W-:-:S02]  /*10a00*/  SEL R40, R149, R148, P0 ;  /* 0x0000009495287207 */ /* 0x000fc40000000000 */
[----:B------:R-:W-:Y:S02]  /*10a10*/  MOV R93, R8 ;  /* 0x00000008005d7202 */ /* 0x000fe40000000f00 */
[----:B------:R-:W-:Y:S02]  /*10a20*/  MOV R98, R10 ;  /* 0x0000000a00627202 */ /* 0x000fe40000000f00 */
[----:B------:R-:W-:Y:S02]  /*10a30*/  MOV R96, R96 ;  /* 0x0000006000607202 */ /* 0x000fe40000000f00 */
[----:B------:R-:W-:Y:S02]  /*10a40*/  SEL R131, R131, R130, P0 ;  /* 0x0000008283837207 */ /* 0x000fe40000000000 */
[----:B------:R-:W-:Y:S02]  /*10a50*/  SEL R107, R143, R142, P0 ;  /* 0x0000008e8f6b7207 */ /* 0x000fe40000000000 */
[----:B------:R-:W-:-:S02]  /*10a60*/  MOV R97, R12 ;  /* 0x0000000c00617202 */ /* 0x000fc40000000f00 */
[----:B------:R-:W-:Y:S02]  /*10a70*/  SEL R139, R139, R138, P0 ;  /* 0x0000008a8b8b7207 */ /* 0x000fe40000000000 */
[----:B------:R-:W-:Y:S02]  /*10a80*/  SEL R109, R147, R146, P0 ;  /* 0x00000092936d7207 */ /* 0x000fe40000000000 */
        /* <DEDUP_REMOVED lines=12> */
[----:B------:R-:W2:Y:S01]  /*10b50*/  SHFL.IDX PT, R27, R27, R6, 0x1c1f ;  /* 0x001c1f061b1b7589 */ /* 0x000ea200000e0000 */
[----:B0-----:R-:W-:-:S02]  /*10b60*/  SEL R90, R86, R25, P0 ;  /* 0x00000019565a7207 */ /* 0x001fc40000000000 */
[----:B------:R-:W-:Y:S01]  /*10b70*/  SEL R86, R25, R86, P0 ;  /* 0x0000005619567207 */ /* 0x000fe20000000000 */
[----:B------:R-:W0:Y:S01]  /*10b80*/  SHFL.IDX PT, R81, R28, R6, 0x1c1f ;  /* 0x001c1f061c517589 */ /* 0x000e2200000e0000 */
[----:B-1----:R-:W-:Y:S02]  /*10b90*/  SEL R88, R84, R85, P0 ;  /* 0x0000005554587207 */ /* 0x002fe40000000000 */
[----:B------:R-:W-:Y:S01]  /*10ba0*/  SEL R84, R85, R84, P0 ;  /* 0x0000005455547207 */ /* 0x000fe20000000000 */
[----:B------:R-:W-:Y:S04]  /*10bb0*/  SHFL.IDX PT, R42, R42, R6, 0x1c1f ;  /* 0x001c1f062a2a7589 */ /* 0x000fe800000e0000 */
[----:B------:R-:W-:Y:S04]  /*10bc0*/  SHFL.IDX PT, R43, R43, R6, 0x1c1f ;  /* 0x001c1f062b2b7589 */ /* 0x000fe800000e0000 */
[----:B------:R-:W-:Y:S04]  /*10bd0*/  SHFL.IDX PT, R5, R145, R24, 0x1c1f ;  /* 0x001c1f1891057589 */ /* 0x000fe800000e0000 */
[----:B------:R-:W-:Y:S04]  /*10be0*/  SHFL.IDX PT, R76, R119, R24, 0x1c1f ;  /* 0x001c1f18774c7589 */ /* 0x000fe800000e0000 */
[----:B------:R-:W-:Y:S01]  /*10bf0*/  SHFL.IDX PT, R53, R53, R24, 0x1c1f ;  /* 0x001c1f1835357589 */ /* 0x000fe200000e0000 */
[----:B--2---:R-:W-:-:S03]  /*10c00*/  SEL R91, R4, R27, P0 ;  /* 0x0000001b045b7207 */ /* 0x004fc60000000000 */
[----:B------:R-:W-:Y:S01]  /*10c10*/  SHFL.IDX PT, R52, R79, R24, 0x1c1f ;  /* 0x001c1f184f347589 */ /* 0x000fe200000e0000 */
[----:B0-----:R-:W-:Y:S02]  /*10c20*/  SEL R82, R80, R81, P0 ;  /* 0x0000005150527207 */ /* 0x001fe40000000000 */
[----:B------:R-:W-:Y:S01]  /*10c30*/  SEL R80, R81, R80, P0 ;  /* 0x0000005051507207 */ /* 0x000fe20000000000 */
        /* <DEDUP_REMOVED lines=16> */
[----:B------:R-:W-:Y:S04]  /*10d40*/  SHFL.IDX PT, R108, R59, R24, 0x1c1f ;  /* 0x001c1f183b6c7589 */ /* 0x000fe800000e0000 */
[----:B------:R0:W1:Y:S04]  /*10d50*/  SHFL.IDX PT, R10, R32, R6, 0x1c1f ;  /* 0x001c1f06200a7589 */ /* 0x00006800000e0000 */
[----:B------:R-:W2:Y:S04]  /*10d60*/  SHFL.IDX PT, R75, R75, R6, 0x1c1f ;  /* 0x001c1f064b4b7589 */ /* 0x000ea800000e0000 */
[----:B------:R3:W4:Y:S01]  /*10d70*/  SHFL.IDX PT, R73, R31, R6, 0x1c1f ;  /* 0x001c1f061f497589 */ /* 0x00072200000e0000 */
[----:B0-----:R-:W-:-:S03]  /*10d80*/  SEL R32, R51, R42, P0 ;  /* 0x0000002a33207207 */ /* 0x001fc60000000000 */
[----:B------:R-:W0:Y:S04]  /*10d90*/  SHFL.IDX PT, R47, R47, R6, 0x1c1f ;  /* 0x001c1f062f2f7589 */ /* 0x000e2800000e0000 */
[----:B------:R-:W-:Y:S04]  /*10da0*/  SHFL.IDX PT, R44, R44, R6, 0x1c1f ;  /* 0x001c1f062c2c7589 */ /* 0x000fe800000e0000 */
[----:B------:R-:W-:Y:S04]  /*10db0*/  SHFL.IDX PT, R67, R127, R6, 0x1c1f ;  /* 0x001c1f067f437589 */ /* 0x000fe800000e0000 */
[----:B------:R-:W0:Y:S01]  /*10dc0*/  SHFL.IDX PT, R71, R48, R6, 0x1c1f ;  /* 0x001c1f0630477589 */ /* 0x000e2200000e0000 */
[----:B-1----:R-:W-:-:S03]  /*10dd0*/  SEL R81, R10, R7, P0 ;  /* 0x000000070a517207 */ /* 0x002fc60000000000 */
[----:B------:R-:W-:Y:S01]  /*10de0*/  SHFL.IDX PT, R9, R121, R24, 0x1c1f ;  /* 0x001c1f1879097589 */ /* 0x000fe200000e0000 */
[----:B--2---:R-:W-:Y:S02]  /*10df0*/  SEL R29, R70, R75, P0 ;  /* 0x0000004b461d7207 */ /* 0x004fe40000000000 */
[----:B---3--:R-:W-:Y:S01]  /*10e00*/  SEL R31, R75, R70, P0 ;  /* 0x000000464b1f7207 */ /* 0x008fe20000000000 */
[----:B------:R1:W-:Y:S01]  /*10e10*/  SHFL.IDX PT, R68, R89, R24, 0x1c1f ;  /* 0x001c1f1859447589 */ /* 0x0003e200000e0000 */
[----:B----4-:R-:W-:Y:S02]  /*10e20*/  SEL R74, R72, R73, P0 ;  /* 0x00000049484a7207 */ /* 0x010fe40000000000 */
[----:B------:R-:W-:Y:S01]  /*10e30*/  SEL R72, R73, R72, P0 ;  /* 0x0000004849487207 */ /* 0x000fe20000000000 */
[----:B------:R2:W-:Y:S01]  /*10e40*/  SHFL.IDX PT, R60, R83, R24, 0x1c1f ;  /* 0x001c1f18533c7589 */ /* 0x0005e200000e0000 */
[----:B0-----:R-:W-:-:S03]  /*10e50*/  SEL R41, R54, R47, P0 ;  /* 0x0000002f36297207 */ /* 0x001fc60000000000 */
[----:B------:R-:W-:Y:S01]  /*10e60*/  SHFL.IDX PT, R57, R57, R24, 0x1c1f ;  /* 0x001c1f1839397589 */ /* 0x000fe200000e0000 */
[----:B-1----:R-:W-:-:S03]  /*10e70*/  SEL R89, R5, R8, P0 ;  /* 0x0000000805597207 */ /* 0x002fc60000000000 */
[----:B------:R0:W1:Y:S01]  /*10e80*/  SHFL.IDX PT, R12, R34, R6, 0x1c1f ;  /* 0x001c1f06220c7589 */ /* 0x00006200000e0000 */
[----:B--2---:R-:W-:-:S03]  /*10e90*/  SEL R83, R7, R10, P0 ;  /* 0x0000000a07537207 */ /* 0x004fc60000000000 */
[----:B------:R2:W3:Y:S01]  /*10ea0*/  SHFL.IDX PT, R69, R33, R6, 0x1c1f ;  /* 0x001c1f0621457589 */ /* 0x0004e200000e0000 */
[----:B------:R-:W-:Y:S02]  /*10eb0*/  SEL R48, R66, R71, P0 ;  /* 0x0000004742307207 */ /* 0x000fe40000000000 */
[----:B------:R-:W-:Y:S01]  /*10ec0*/  F2FP.BF16.F32.PACK_AB R8, R89, R88 ;  /* 0x000000585908723e */ /* 0x000fe200000010ff */
[----:B------:R4:W-:Y:S01]  /*10ed0*/  SHFL.IDX PT, R65, R36, R6, 0x1c1f ;  /* 0x001c1f0624417589 */ /* 0x0009e200000e0000 */
[----:B------:R-:W-:Y:S02]  /*10ee0*/  F2FP.BF16.F32.PACK_AB R10, R85, R84 ;  /* 0x00000054550a723e */ /* 0x000fe400000010ff */
[----:B0-----:R-:W-:Y:S01]  /*10ef0*/  SEL R34, R42, R51, P0 ;  /* 0x000000332a227207 */ /* 0x001fe20000000000 */
[----:B------:R0:W3:Y:S01]  /*10f00*/  SHFL.IDX PT, R63, R37, R6, 0x1c1f ;  /* 0x001c1f06253f7589 */ /* 0x0000e200000e0000 */
[----:B------:R-:W-:Y:S02]  /*10f10*/  SEL R42, R44, R55, P0 ;  /* 0x000000372c2a7207 */ /* 0x000fe40000000000 */
[----:B--2---:R-:W-:Y:S01]  /*10f20*/  SEL R33, R50, R43, P0 ;  /* 0x0000002b32217207 */ /* 0x004fe20000000000 */
[----:B------:R2:W-:Y:S01]  /*10f30*/  SHFL.IDX PT, R30, R49, R6, 0x1c1f ;  /* 0x001c1f06311e7589 */ /* 0x0005e200000e0000 */
[----:B------:R-:W-:-:S02]  /*10f40*/  SEL R51, R67, R62, P0 ;  /* 0x0000003e43337207 */ /* 0x000fc40000000000 */
[----:B----4-:R-:W-:Y:S01]  /*10f50*/  SEL R36, R53, R28, P0 ;  /* 0x0000001c35247207 */ /* 0x010fe20000000000 */
[----:B------:R-:W4:Y:S01]  /*10f60*/  SHFL.IDX PT, R59, R46, R6, 0x1c1f ;  /* 0x001c1f062e3b7589 */ /* 0x000f2200000e0000 */
[----:B------:R-:W-:Y:S02]  /*10f70*/  F2FP.BF16.F32.PACK_AB R5, R33, R32 ;  /* 0x000000202105723e */ /* 0x000fe400000010ff */
[----:B0-----:R-:W-:Y:S01]  /*10f80*/  SEL R37, R52, R45, P0 ;  /* 0x0000002d34257207 */ /* 0x001fe20000000000 */
[----:B------:R-:W-:Y:S01]  /*10f90*/  SHFL.IDX PT, R11, R117, R24, 0x1c1f ;  /* 0x001c1f18750b7589 */ /* 0x000fe200000e0000 */
[----:B-1----:R-:W-:Y:S02]  /*10fa0*/  SEL R79, R9, R12, P0 ;  /* 0x0000000c094f7207 */ /* 0x002fe40000000000 */
[----:B--2---:R-:W-:Y:S01]  /*10fb0*/  SEL R49, R62, R67, P0 ;  /* 0x000000433e317207 */ /* 0x004fe20000000000 */
[----:B------:R-:W-:Y:S01]  /*10fc0*/  SHFL.IDX PT, R13, R111, R24, 0x1c1f ;  /* 0x001c1f186f0d7589 */ /* 0x000fe200000e0000 */
[----:B------:R-:W-:-:S02]  /*10fd0*/  SEL R77, R12, R9, P0 ;  /* 0x000000090c4d7207 */ /* 0x000fc40000000000 */
[----:B---3--:R-:W-:Y:S01]  /*10fe0*/  SEL R70, R68, R69, P0 ;  /* 0x0000004544467207 */ /* 0x008fe20000000000 */
[----:B------:R0:W-:Y:S01]  /*10ff0*/  SHFL.IDX PT, R15, R87, R24, 0x1c1f ;  /* 0x001c1f18570f7589 */ /* 0x0001e200000e0000 */
[----:B------:R-:W-:Y:S02]  /*11000*/  SEL R68, R69, R68, P0 ;  /* 0x0000004445447207 */ /* 0x000fe40000000000 */
[----:B------:R-:W-:Y:S01]  /*11010*/  F2FP.BF16.F32.PACK_AB R9, R37, R36 ;  /* 0x000000242509723e */ /* 0x000fe200000010ff */
[----:B------:R-:W-:Y:S01]  /*11020*/  SHFL.IDX PT, R61, R61, R24, 0x1c1f ;  /* 0x001c1f183d3d7589 */ /* 0x000fe200000e0000 */
[----:B------:R-:W-:Y:S02]  /*11030*/  SEL R62, R60, R63, P0 ;  /* 0x0000003f3c3e7207 */ /* 0x000fe40000000000 */
[----:B------:R-:W-:Y:S01]  /*11040*/  SEL R60, R63, R60, P0 ;  /* 0x0000003c3f3c7207 */ /* 0x000fe20000000000 */
[----:B------:R-:W-:Y:S01]  /*11050*/  SHFL.IDX PT, R101, R101, R24, 0x1c1f ;  /* 0x001c1f1865657589 */ /* 0x000fe200000e0000 */
[----:B------:R-:W-:-:S02]  /*11060*/  F2FP.BF16.F32.PACK_AB R12, R83, R82 ;  /* 0x00000052530c723e */ /* 0x000fc400000010ff */
[----:B0-----:R-:W-:Y:S01]  /*11070*/  SEL R87, R27, R4, P0 ;  /* 0x000000041b577207 */ /* 0x001fe20000000000 */
[----:B------:R-:W-:Y:S01]  /*11080*/  SHFL.IDX PT, R105, R105, R24, 0x1c1f ;  /* 0x001c1f1869697589 */ /* 0x000fe200000e0000 */
[----:B----4-:R-:W-:Y:S02]  /*11090*/  SEL R46, R59, R58, P0 ;  /* 0x0000003a3b2e7207 */ /* 0x010fe40000000000 */
[----:B------:R-:W-:Y:S01]  /*110a0*/  F2FP.BF16.F32.PACK_AB R4, R91, R90 ;  /* 0x0000005a5b04723e */ /* 0x000fe200000010ff */
[----:B------:R0:W1:Y:S04]  /*110b0*/  SHFL.IDX PT, R14, R35, R6, 0x1c1f ;  /* 0x001c1f06230e7589 */ /* 0x00006800000e0000 */
[----:B------:R2:W3:Y:S04]  /*110c0*/  SHFL.IDX PT, R24, R38, R6, 0x1c1f ;  /* 0x001c1f0626187589 */ /* 0x0004e800000e0000 */
[----:B------:R4:W3:Y:S01]  /*110d0*/  SHFL.IDX PT, R56, R39, R6, 0x1c1f ;  /* 0x001c1f0627387589 */ /* 0x0008e200000e0000 */
[----:B0-----:R-:W-:-:S03]  /*110e0*/  SEL R35, R43, R50, P0 ;  /* 0x000000322b237207 */ /* 0x001fc60000000000 */
[----:B------:R0:W3:Y:S01]  /*110f0*/  SHFL.IDX PT, R26, R40, R6, 0x1c1f ;  /* 0x001c1f06281a7589 */ /* 0x0000e200000e0000 */
[----:B------:R-:W-:Y:S02]  /*11100*/  SEL R43, R47, R54, P0 ;  /* 0x000000362f2b7207 */ /* 0x000fe40000000000 */
[----:B--2---:R-:W-:Y:S01]  /*11110*/  SEL R38, R28, R53, P0 ;  /* 0x000000351c267207 */ /* 0x004fe20000000000 */
[----:B------:R-:W-:Y:S01]  /*11120*/  SHFL.IDX PT, R103, R103, R6, 0x1c1f ;  /* 0x001c1f0667677589 */ /* 0x000fe200000e0000 */
[----:B------:R-:W-:Y:S02]  /*11130*/  SEL R50, R71, R66, P0 ;  /* 0x0000004247327207 */ /* 0x000fe40000000000 */
[----:B----4-:R-:W-:Y:S01]  /*11140*/  SEL R39, R45, R52, P0 ;  /* 0x000000342d277207 */ /* 0x010fe20000000000 */
[----:B------:R-:W2:Y:S01]  /*11150*/  SHFL.IDX PT, R102, R131, R6, 0x1c1f ;  /* 0x001c1f0683667589 */ /* 0x000ea200000e0000 */
[----:B------:R-:W-:Y:S02]  /*11160*/  SEL R45, R57, R30, P0 ;  /* 0x0000001e392d7207 */ /* 0x000fe40000000000 */
[----:B0-----:R-:W-:Y:S01]  /*11170*/  SEL R40, R55, R44, P0 ;  /* 0x0000002c37287207 */ /* 0x001fe20000000000 */
[----:B------:R-:W-:Y:S01]  /*11180*/  SHFL.IDX PT, R107, R107, R6, 0x1c1f ;  /* 0x001c1f066b6b7589 */ /* 0x000fe200000e0000 */
[----:B------:R-:W-:-:S02]  /*11190*/  SEL R44, R58, R59, P0 ;  /* 0x0000003b3a2c7207 */ /* 0x000fc40000000000 */
[----:B------:R-:W-:Y:S01]  /*111a0*/  SEL R47, R30, R57, P0 ;  /* 0x000000391e2f7207 */ /* 0x000fe20000000000 */
[----:B------:R-:W0:Y:S01]  /*111b0*/  SHFL.IDX PT, R106, R139, R6, 0x1c1f ;  /* 0x001c1f068b6a7589 */ /* 0x000e2200000e0000 */
[----:B------:R-:W-:Y:S02]  /*111c0*/  SEL R66, R64, R65, P0 ;  /* 0x0000004140427207 */ /* 0x000fe40000000000 */
[----:B-1----:R-:W-:Y:S01]  /*111d0*/  SEL R75, R11, R14, P0 ;  /* 0x0000000e0b4b7207 */ /* 0x002fe20000000000 */
[----:B------:R1:W4:Y:S01]  /*111e0*/  SHFL.IDX PT, R109, R109, R6, 0x1c1f ;  /* 0x001c1f066d6d7589 */ /* 0x00032200000e0000 */
[----:B------:R-:W-:Y:S02]  /*111f0*/  SEL R73, R14, R11, P0 ;  /* 0x0000000b0e497207 */ /* 0x000fe40000000000 */
[----:B------:R-:W-:Y:S02]  /*11200*/  SEL R64, R65, R64, P0 ;  /* 0x0000004041407207 */ /* 0x000fe40000000000 */
[----:B------:R-:W-:-:S02]  /*11210*/  F2FP.BF16.F32.PACK_AB R7, R35, R34 ;  /* 0x000000222307723e */ /* 0x000fc400000010ff */
[----:B---3--:R-:W-:Y:S02]  /*11220*/  SEL R71, R13, R24, P0 ;  /* 0x000000180d477207 */ /* 0x008fe40000000000 */
[----:B------:R-:W-:Y:S02]  /*11230*/  SEL R69, R24, R13, P0 ;  /* 0x0000000d18457207 */ /* 0x000fe40000000000 */
[----:B-1----:R-:W-:Y:S02]  /*11240*/  F2FP.BF16.F32.PACK_AB R6, R87, R86 ;  /* 0x000000565706723e */ /* 0x002fe400000010ff */
[----:B------:R-:W-:Y:S02]  /*11250*/  SEL R67, R15, R56, P0 ;  /* 0x000000380f437207 */ /* 0x000fe40000000000 */
[----:B------:R-:W-:Y:S01]  /*11260*/  SEL R65, R56, R15, P0 ;  /* 0x0000000f38417207 */ /* 0x000fe20000000000 */
[----:B------:R-:W-:Y:S01]  /*11270*/  STSM.16.M88.4 [R98], R4 ;  /* 0x0000000462007844 */ /* 0x000fe20000000200 */
[----:B------:R-:W-:-:S02]  /*11280*/  SEL R63, R61, R26, P0 ;  /* 0x0000001a3d3f7207 */ /* 0x000fc40000000000 */
[----:B------:R-:W-:Y:S02]  /*11290*/  F2FP.BF16.F32.PACK_AB R11, R39, R38 ;  /* 0x00000026270b723e */ /* 0x000fe400000010ff */
[----:B------:R-:W-:Y:S02]  /*112a0*/  SEL R61, R26, R61, P0 ;  /* 0x0000003d1a3d7207 */ /* 0x000fe40000000000 */
[----:B------:R-:W-:Y:S01]  /*112b0*/  F2FP.BF16.F32.PACK_AB R13, R41, R40 ;  /* 0x00000028290d723e */ /* 0x000fe200000010ff */
[----:B------:R-:W-:Y:S01]  /*112c0*/  STSM.16.M88.4 [R99], R8 ;  /* 0x0000000863007844 */ /* 0x000fe20000000200 */
[----:B------:R-:W-:Y:S02]  /*112d0*/  F2FP.BF16.F32.PACK_AB R14, R81, R80 ;  /* 0x00000050510e723e */ /* 0x000fe400000010ff */
[----:B------:R-:W-:Y:S02]  /*112e0*/  F2FP.BF16.F32.PACK_AB R15, R43, R42 ;  /* 0x0000002a2b0f723e */ /* 0x000fe400000010ff */
[----:B--2---:R-:W-:-:S02]  /*112f0*/  SEL R52, R101, R102, P0 ;  /* 0x0000006665347207 */ /* 0x004fc40000000000 */
[----:B------:R-:W-:Y:S01]  /*11300*/  SEL R54, R102, R101, P0 ;  /* 0x0000006566367207 */ /* 0x000fe20000000000 */
[----:B------:R1:W-:Y:S01]  /*11310*/  STSM.16.M88.4 [R96], R12 ;  /* 0x0000000c60007844 */ /* 0x0003e20000000200 */
[----:B------:R-:W-:Y:S02]  /*11320*/  SEL R53, R100, R103, P0 ;  /* 0x0000006764357207 */ /* 0x000fe40000000000 */
[----:B------:R-:W-:Y:S02]  /*11330*/  SEL R55, R103, R100, P0 ;  /* 0x0000006467377207 */ /* 0x000fe40000000000 */
[----:B------:R-:W-:Y:S02]  /*11340*/  F2FP.BF16.F32.PACK_AB R24, R79, R78 ;  /* 0x0000004e4f18723e */ /* 0x000fe400000010ff */
[----:B------:R-:W-:Y:S02]  /*11350*/  F2FP.BF16.F32.PACK_AB R25, R45, R44 ;  /* 0x0000002c2d19723e */ /* 0x000fe400000010ff */
[----:B------:R-:W-:-:S02]  /*11360*/  F2FP.BF16.F32.PACK_AB R26, R77, R76 ;  /* 0x0000004c4d1a723e */ /* 0x000fc400000010ff */
[----:B------:R-:W-:Y:S02]  /*11370*/  F2FP.BF16.F32.PACK_AB R27, R47, R46 ;  /* 0x0000002e2f1b723e */ /* 0x000fe400000010ff */
[----:B0-----:R-:W-:Y:S02]  /*11380*/  SEL R56, R105, R106, P0 ;  /* 0x0000006a69387207 */ /* 0x001fe40000000000 */
[----:B------:R-:W-:Y:S01]  /*11390*/  SEL R58, R106, R105, P0 ;  /* 0x000000696a3a7207 */ /* 0x000fe20000000000 */
[----:B------:R0:W-:Y:S01]  /*113a0*/  STSM.16.M88.4 [R97], R24 ;  /* 0x0000001861007844 */ /* 0x0001e20000000200 */
[----:B------:R-:W-:Y:S01]  /*113b0*/  SEL R57, R104, R107, P0 ;  /* 0x0000006b68397207 */ /* 0x000fe20000000000 */
[----:B-1----:R-:W-:Y:S01]  /*113c0*/  IMAD.U32 R96, RZ, RZ, UR8 ;  /* 0x00000008ff607e24 */ /* 0x002fe2000f8e00ff */
[----:B------:R-:W-:Y:S02]  /*113d0*/  SEL R59, R107, R104, P0 ;  /* 0x000000686b3b7207 */ /* 0x000fe40000000000 */
[----:B----4-:R-:W-:-:S02]  /*113e0*/  SEL R28, R108, R109, P0 ;  /* 0x0000006d6c1c7207 */ /* 0x010fc40000000000 */
[----:B------:R-:W-:Y:S02]  /*113f0*/  SEL R30, R109, R108, P0 ;  /* 0x0000006c6d1e7207 */ /* 0x000fe40000000000 */
[----:B------:R-:W-:Y:S02]  /*11400*/  F2FP.BF16.F32.PACK_AB R4, R75, R74 ;  /* 0x0000004a4b04723e */ /* 0x000fe400000010ff */
[----:B------:R-:W-:Y:S02]  /*11410*/  F2FP.BF16.F32.PACK_AB R5, R49, R48 ;  /* 0x000000303105723e */ /* 0x000fe400000010ff */
[----:B------:R-:W-:Y:S02]  /*11420*/  F2FP.BF16.F32.PACK_AB R6, R73, R72 ;  /* 0x000000484906723e */ /* 0x000fe400000010ff */
[----:B------:R-:W-:Y:S01]  /*11430*/  F2FP.BF16.F32.PACK_AB R7, R51, R50 ;  /* 0x000000323307723e */ /* 0x000fe200000010ff */
[----:B0-----:R-:W-:Y:S01]  /*11440*/  IMAD.U32 R97, RZ, RZ, UR9 ;  /* 0x00000009ff617e24 */ /* 0x001fe2000f8e00ff */
[----:B------:R-:W-:Y:S01]  /*11450*/  F2FP.BF16.F32.PACK_AB R8, R71, R70 ;  /* 0x000000464708723e */ /* 0x000fe200000010ff */
[----:B------:R-:W-:Y:S01]  /*11460*/  ULDC.64 UR8, c[0x0][0xc08] ;  /* 0x0003020000087ab9 */ /* 0x000fe20000000a00 */
[----:B------:R-:W-:Y:S01]  /*11470*/  F2FP.BF16.F32.PACK_AB R9, R53, R52 ;  /* 0x000000343509723e */ /* 0x000fe200000010ff */
[----:B------:R0:W-:Y:S01]  /*11480*/  STSM.16.M88.4 [R93], R4 ;  /* 0x000000045d007844 */ /* 0x0001e20000000200 */
[----:B------:R-:W-:-:S02]  /*11490*/  F2FP.BF16.F32.PACK_AB R10, R69, R68 ;  /* 0x00000044450a723e */ /* 0x000fc400000010ff */
[----:B------:R-:W-:Y:S02]  /*114a0*/  F2FP.BF16.F32.PACK_AB R11, R55, R54 ;  /* 0x00000036370b723e */ /* 0x000fe400000010ff */
[----:B------:R-:W-:Y:S02]  /*114b0*/  F2FP.BF16.F32.PACK_AB R12, R67, R66 ;  /* 0x00000042430c723e */ /* 0x000fe400000010ff */
[----:B------:R-:W-:Y:S01]  /*114c0*/  F2FP.BF16.F32.PACK_AB R13, R57, R56 ;  /* 0x00000038390d723e */ /* 0x000fe200000010ff */
[----:B------:R1:W-:Y:S01]  /*114d0*/  STSM.16.M88.4 [R92], R8 ;  /* 0x000000085c007844 */ /* 0x0003e20000000200 */
[----:B------:R-:W-:Y:S02]  /*114e0*/  F2FP.BF16.F32.PACK_AB R14, R65, R64 ;  /* 0x00000040410e723e */ /* 0x000fe400000010ff */
[----:B------:R-:W-:Y:S02]  /*114f0*/  F2FP.BF16.F32.PACK_AB R15, R59, R58 ;  /* 0x0000003a3b0f723e */ /* 0x000fe400000010ff */
[----:B------:R-:W-:-:S02]  /*11500*/  F2FP.BF16.F32.PACK_AB R24, R63, R62 ;  /* 0x0000003e3f18723e */ /* 0x000fc400000010ff */
[----:B------:R-:W-:Y:S01]  /*11510*/  F2FP.BF16.F32.PACK_AB R25, R29, R28 ;  /* 0x0000001c1d19723e */ /* 0x000fe200000010ff */
[----:B------:R2:W-:Y:S01]  /*11520*/  STSM.16.M88.4 [R94], R12 ;  /* 0x0000000c5e007844 */ /* 0x0005e20000000200 */
[----:B------:R-:W-:Y:S01]  /*11530*/  F2FP.BF16.F32.PACK_AB R26, R61, R60 ;  /* 0x0000003c3d1a723e */ /* 0x000fe200000010ff */
[----:B0-----:R-:W0:Y:S01]  /*11540*/  LDC R93, c[0x0][0xbe8] ;  /* 0x0002fa00ff5d7b82 */ /* 0x001e220000000800 */
[----:B------:R-:W-:Y:S02]  /*11550*/  F2FP.BF16.F32.PACK_AB R27, R31, R30 ;  /* 0x0000001e1f1b723e */ /* 0x000fe400000010ff */
[----:B------:R-:W-:-:S03]  /*11560*/  ISETP.NE.U32.AND P0, PT, RZ, UR10, PT ;  /* 0x0000000aff007c0c */ /* 0x000fc6000bf05070 */
[----:B------:R3:W-:Y:S01]  /*11570*/  STSM.16.M88.4 [R95], R24 ;  /* 0x000000185f007844 */ /* 0x0007e20000000200 */
[----:B------:R-:W-:Y:S01]  /*11580*/  ISETP.NE.AND.EX P0, PT, RZ, UR11, PT, P0 ;  /* 0x0000000bff007c0c */ /* 0x000fe2000bf05300 */
[----:B------:R-:W-:-:S12]  /*11590*/  BAR.SYNC.DEFER_BLOCKING 0x1, 0x100 ;  /* 0x0044000000007b1d */ /* 0x000fd80000010000 */
[----:B------:R-:W4:Y:S01]  /*115a0*/  @P0 LDG.E R98, desc[UR52][R96.64] ;  /* 0x0000003460620981 */ /* 0x000f22000c1e1900 */
[----:B0-----:R-:W-:Y:S01]  /*115b0*/  ISETP.NE.AND P1, PT, R93, 0x1, PT ;  /* 0x000000015d00780c */ /* 0x001fe20003f25270 */
[----:B------:R-:W-:Y:S02]  /*115c0*/  UISETP.NE.U32.AND UP0, UPT, UR8, URZ, UPT ;  /* 0x0000003f0800728c */ /* 0x000fe4000bf05070 */
[----:B------:R-:W-:Y:S02]  /*115d0*/  UISETP.GT.AND UP1, UPT, UR46, 0x1, UPT ;  /* 0x000000012e00788c */ /* 0x000fe4000bf24270 */
[----:B------:R-:W-:Y:S01]  /*115e0*/  UISETP.NE.AND.EX UP0, UPT, UR9, URZ, UPT, UP0 ;  /* 0x0000003f0900728c */ /* 0x000fe2000bf05300 */
[----:B------:R-:W-:Y:S01]  /*115f0*/  UMOV UR18, 0x9b8 ;  /* 0x000009b800127882 */ /* 0x000fe20000000000 */
[----:B------:R-:W-:-:S06]  /*11600*/  ULDC UR4, c[0x0][0xa88] ;  /* 0x0002a20000047ab9 */ /* 0x000fcc0000000800 */
[----:B------:R-:W0:Y:S01]  /*11610*/  @P1 LDC R6, c[0x0][0xbec] ;  /* 0x0002fb00ff061b82 */ /* 0x000e220000000800 */
[----:B------:R-:W-:Y:S01]  /*11620*/  USEL UR18, UR18, 0x978, UP1 ;  /* 0x0000097812127887 */ /* 0x000fe20008800000 */
[----:B------:R-:W-:Y:S01]  /*11630*/  PLOP3.LUT P4, PT, PT, PT, UP0, 0x80, 0x0 ;  /* 0x000000000000781c */ /* 0x000fe20003f8f008 */
[----:B------:R-:W-:Y:S01]  /*11640*/  @UP0 ULDC.64 UR8, c[0x0][0xc08] ;  /* 0x0003020000080ab9 */ /* 0x000fe20000000a00 */
[----:B-1----:R-:W-:Y:S01]  /*11650*/  IMAD.U32 R92, RZ, RZ, UR4 ;  /* 0x00000004ff5c7e24 */ /* 0x002fe2000f8e00ff */
[----:B------:R-:W-:-:S03]  /*11660*/  @UP0 UIMAD.WIDE UR8, UR44, 0x4, UR8 ;  /* 0x000000042c0808a5 */ /* 0x000fc6000f8e0208 */
[----:B------:R-:W1:Y:S01]  /*11670*/  @P1 LDC R9, c[0x0][0xbf0] ;  /* 0x0002fc00ff091b82 */ /* 0x000e620000000800 */
[----:B------:R-:W-:Y:S02]  /*11680*/  UISETP.NE.U32.AND UP0, UPT, UR10, URZ, UPT ;  /* 0x0000003f0a00728c */ /* 0x000fe4000bf05070 */
[----:B------:R-:W-:Y:S01]  /*11690*/  IMAD.U32 R4, RZ, RZ, UR8 ;  /* 0x00000008ff047e24 */ /* 0x000fe2000f8e00ff */
[----:B------:R-:W-:Y:S01]  /*116a0*/  USEL UR16, UR40, URZ, UP1 ;  /* 0x0000003f28107287 */ /* 0x000fe20008800000 */
[----:B------:R-:W-:Y:S01]  /*116b0*/  IMAD.U32 R5, RZ, RZ, UR9 ;  /* 0x00000009ff057e24 */ /* 0x000fe2000f8e00ff */
[----:B------:R-:W-:Y:S01]  /*116c0*/  UISETP.NE.AND.EX UP0, UPT, UR11, URZ, UPT, UP0 ;  /* 0x0000003f0b00728c */ /* 0x000fe2000bf05300 */
[----:B------:R-:W-:Y:S01]  /*116d0*/  ULDC.64 UR12, c[0x0][UR18+0x218] ;  /* 0x00008600120c7abb */ /* 0x000fe20008000a00 */
[----:B------:R-:W-:Y:S01]  /*116e0*/  UMOV UR4, URZ ;  /* 0x0000003f00047c82 */ /* 0x000fe20008000000 */
[----:B------:R-:W-:Y:S01]  /*116f0*/  UIMAD.WIDE.U32 UR8, UR12, UR43, URZ ;  /* 0x0000002b0c0872a5 */ /* 0x000fe2000f8e003f */
[----:B--2---:R-:W-:Y:S01]  /*11700*/  VIADD R13, R17, UR42 ;  /* 0x0000002a110d7c36 */ /* 0x004fe20008000000 */
[----:B------:R-:W-:Y:S01]  /*11710*/  ULDC.64 UR14, c[0x0][UR18+0x228] ;  /* 0x00008a00120e7abb */ /* 0x000fe20008000a00 */
[----:B------:R-:W-:Y:S01]  /*11720*/  UIMAD UR12, UR13, UR43, URZ ;  /* 0x0000002b0d0c72a4 */ /* 0x000fe2000f8e023f */
[----:B------:R0:W5:Y:S01]  /*11730*/  @P4 LDG.E R92, desc[UR52][R4.64] ;  /* 0x00000034045c4981 */ /* 0x000162000c1e1900 */
[----:B------:R-:W-:Y:S01]  /*11740*/  USHF.R.S32.HI UR17, URZ, 0x1f, UR44 ;  /* 0x0000001f3f117899 */ /* 0x000fe2000801142c */
[----:B------:R-:W-:Y:S01]  /*11750*/  IMAD.MOV.U32 R7, RZ, RZ, R13 ;  /* 0x000000ffff077224 */ /* 0x000fe200078e000d */
[----:B------:R-:W-:-:S02]  /*11760*/  USEL UR7, UR44, URZ, !UP0 ;  /* 0x0000003f2c077287 */ /* 0x000fc4000c000000 */
[----:B------:R-:W-:Y:S01]  /*11770*/  UIMAD.WIDE.U32 UR20, UR14, UR16, URZ ;  /* 0x000000100e1472a5 */ /* 0x000fe2000f8e003f */
[----:B------:R-:W-:Y:S01]  /*11780*/  ULDC.64 UR10, c[0x0][UR18+0x220] ;  /* 0x00008800120a7abb */ /* 0x000fe20008000a00 */
[----:B------:R-:W-:Y:S02]  /*11790*/  UIMAD UR14, UR15, UR16, URZ ;  /* 0x000000100f0e72a4 */ /* 0x000fe4000f8e023f */
[----:B------:R-:W-:Y:S01]  /*117a0*/  UIADD3 UR15, UR9, UR12, URZ ;  /* 0x0000000c090f7290 */ /* 0x000fe2000fffe03f */
[----:B0-----:R-:W-:Y:S01]  /*117b0*/  @P1 IMAD.HI.U32 R4, R13, R6, RZ ;  /* 0x000000060d041227 */ /* 0x001fe200078e00ff */
[----:B------:R-:W-:Y:S02]  /*117c0*/  USEL UR17, UR17, URZ, !UP0 ;  /* 0x0000003f11117287 */ /* 0x000fe4000c000000 */
[----:B------:R-:W-:Y:S01]  /*117d0*/  UIMAD UR9, UR11, UR7, URZ ;  /* 0x000000070b0972a4 */ /* 0x000fe2000f8e023f */
[----:B------:R-:W-:Y:S01]  /*117e0*/  IMAD.U32 R5, RZ, RZ, UR21 ;  /* 0x00000015ff057e24 */ /* 0x000fe2000f8e00ff */
[----:B------:R-:W-:Y:S01]  /*117f0*/  UIMAD.WIDE.U32 UR12, UR10, UR7, URZ ;  /* 0x000000070a0c72a5 */ /* 0x000fe2000f8e003f */
[----:B-1----:R-:W-:Y:S01]  /*11800*/  @P1 SHF.R.U32.HI R7, RZ, R9, R4 ;  /* 0x00000009ff071219 */ /* 0x002fe20000011604 */
[----:B------:R-:W-:Y:S01]  /*11810*/  UIMAD UR9, UR10, UR17, UR9 ;  /* 0x000000110a0972a4 */ /* 0x000fe2000f8e0209 */
[----:B------:R-:W-:Y:S01]  /*11820*/  IMAD.U32 R4, RZ, RZ, UR20 ;  /* 0x00000014ff047e24 */ /* 0x000fe2000f8e00ff */
[----:B------:R-:W-:Y:S01]  /*11830*/  UIADD3 UR14, UR21, UR14, URZ ;  /* 0x0000000e150e7290 */ /* 0x000fe2000fffe03f */
[--C-:B------:R-:W-:Y:S01]  /*11840*/  SHF.R.S32.HI R5, RZ, 0x1f, R7.reuse ;  /* 0x0000001fff057819 */ /* 0x100fe20000011407 */
[----:B------:R-:W-:Y:S01]  /*11850*/  UIADD3 UR9, UR13, UR9, URZ ;  /* 0x000000090d097290 */ /* 0x000fe2000fffe03f */
[----:B------:R-:W-:-:S03]  /*11860*/  IMAD.MOV R6, RZ, RZ, -R7 ;  /* 0x000000ffff067224 */ /* 0x000fc600078e0a07 */
[----:B------:R-:W-:Y:S02]  /*11870*/  IMAD.U32 R8, RZ, RZ, UR14 ;  /* 0x0000000eff087e24 */ /* 0x000fe4000f8e00ff */
[----:B------:R-:W-:-:S05]  /*11880*/  IMAD R9, R93, R6, R13 ;  /* 0x000000065d097224 */ /* 0x000fca00078e020d */
[----:B------:R-:W-:Y:S02]  /*11890*/  SHF.R.S32.HI R6, RZ, 0x1f, R9 ;  /* 0x0000001fff067819 */ /* 0x000fe40000011409 */
[----:B----4-:R-:W-:-:S13]  /*118a0*/  @P0 R2UR UR4, R98 ;  /* 0x00000000620402ca */ /* 0x010fda00000e0000 */
        /* <DEDUP_REMOVED lines=15> */
[----:B---3--:R-:W-:Y:S08]  /*119a0*/  @P4 BRA `(.L_x_1145) ;  /* 0x0000000000104947 */ /* 0x008ff00003800000 */
[----:B------:R-:W-:Y:S05]  /*119b0*/  @!P0 BRA `(.L_x_1145) ;  /* 0x00000000000c8947 */ /* 0x000fea0003800000 */
[----:B------:R-:W2:Y:S04]  /*119c0*/  LDG.E R5, desc[UR52][R96.64] ;  /* 0x0000003460057981 */ /* 0x000ea8000c1e1900 */
[----:B-----5:R-:W2:Y:S02]  /*119d0*/  LDG.E R92, desc[UR52][R96.64+0x4] ;  /* 0x00000434605c7981 */ /* 0x020ea4000c1e1900 */
[----:B--2---:R-:W-:-:S07]  /*119e0*/  IMAD.IADD R92, R92, 0x1, -R5 ;  /* 0x000000015c5c7824 */ /* 0x004fce00078e0a05 */
.L_x_1145:
[----:B------:R-:W-:Y:S01]  /*119f0*/  SHFL.IDX PT, R4, R8, RZ, 0x1c1f ;  /* 0x001c1fff08047589 */ /* 0x000fe200000e0000 */
[----:B------:R-:W-:Y:S01]  /*11a00*/  VIADD R11, R201, UR42 ;  /* 0x0000002ac90b7c36 */ /* 0x000fe20008000000 */
[----:B------:R-:W-:Y:S01]  /*11a10*/  LOP3.LUT P0, RZ, R183, 0x3, RZ, 0xc0, !PT ;  /* 0x00000003b7ff7812 */ /* 0x000fe2000780c0ff */
[----:B-----5:R-:W-:Y:S01]  /*11a20*/  IMAD R92, R92, R93, RZ ;  /* 0x0000005d5c5c7224 */ /* 0x020fe200078e02ff */
[----:B------:R-:W0:Y:S01]  /*11a30*/  SHFL.IDX PT, R5, R9, RZ, 0x1c1f ;  /* 0x001c1fff09057589 */ /* 0x000e2200000e0000 */
[----:B------:R-:W-:-:S03]  /*11a40*/  VIADD R15, R11, 0x8 ;  /* 0x000000080b0f7836 */ /* 0x000fc60000000000 */
[----:B------:R-:W-:Y:S01]  /*11a50*/  SHFL.IDX PT, R6, R8, 0x1, 0x1c1f ;  /* 0x003c1f0008067f89 */ /* 0x000fe200000e0000 */
[-C--:B------:R-:W-:Y:S02]  /*11a60*/  ISETP.GE.OR P2, PT, R11, R92.reuse, P0 ;  /* 0x0000005c0b00720c */ /* 0x080fe40000746670 */
[----:B------:R-:W-:Y:S01]  /*11a70*/  ISETP.GE.OR P0, PT, R15, R92, P0 ;  /* 0x0000005c0f00720c */ /* 0x000fe20000706670 */
[----:B------:R-:W1:Y:S10]  /*11a80*/  SHFL.IDX PT, R7, R9, 0x1, 0x1c1f ;  /* 0x003c1f0009077f89 */ /* 0x000e7400000e0000 */
[----:B0-----:R0:W-:Y:S04]  /*11a90*/  @!P2 ST.E desc[UR52][R4.64], R2 ;  /* 0x000000020400a985 */ /* 0x0011e8000c101934 */
[----:B-1----:R0:W-:Y:S01]  /*11aa0*/  @!P0 ST.E desc[UR52][R6.64], R0 ;  /* 0x0000000006008985 */ /* 0x0021e2000c101934 */
[----:B------:R-:W-:-:S13]  /*11ab0*/  PLOP3.LUT P0, PT, PT, PT, UP1, 0x80, 0x0 ;  /* 0x000000000000781c */ /* 0x000fda0003f0f018 */
[----:B0-----:R-:W-:Y:S05]  /*11ac0*/  @P0 BRA `(.L_x_1146) ;  /* 0x0000000800880947 */ /* 0x001fea0003800000 */
[----:B------:R-:W-:Y:S01]  /*11ad0*/  IMAD R5, R182, 0x40, R18 ;  /* 0x00000040b6057824 */ /* 0x000fe200078e0212 */
[----:B------:R-:W-:Y:S01]  /*11ae0*/  ULDC.64 UR12, c[0x0][0xaa0] ;  /* 0x0002a800000c7ab9 */ /* 0x000fe20000000a00 */
[----:B------:R-:W0:Y:S02]  /*11af0*/  @P1 LDC R47, c[0x0][0xbf0] ;  /* 0x0002fc00ff2f1b82 */ /* 0x000e240000000800 */
[----:B------:R-:W-:-:S03]  /*11b00*/  IMAD.WIDE R20, R5, 0x2, R20 ;  /* 0x0000000205147825 */ /* 0x000fc600078e0214 */
[C---:B------:R-:W-:Y:S02]  /*11b10*/  IADD3 R9, P6, R20.reuse, 0x1000, RZ ;  /* 0x0000100014097810 */ /* 0x040fe40007fde0ff */
[C---:B------:R-:W-:Y:S02]  /*11b20*/  IADD3 R13, P5, R20.reuse, 0x2000, RZ ;  /* 0x00002000140d7810 */ /* 0x040fe40007fbe0ff */
[----:B------:R-:W-:Y:S02]  /*11b30*/  LOP3.LUT R8, R9, 0x380, RZ, 0xc0, !PT ;  /* 0x0000038009087812 */ /* 0x000fe400078ec0ff */
[----:B------:R-:W-:Y:S02]  /*11b40*/  IADD3 R25, P4, R20, 0x3000, RZ ;  /* 0x0000300014197810 */ /* 0x000fe40007f9e0ff */
[----:B------:R-:W-:Y:S02]  /*11b50*/  SHF.R.U64 R8, R8, 0x3, RZ ;  /* 0x0000000308087819 */ /* 0x000fe400000012ff */
[----:B------:R-:W-:-:S02]  /*11b60*/  IADD3 R29, P3, R20, 0x4000, RZ ;  /* 0x00004000141d7810 */ /* 0x000fc40007f7e0ff */
[----:B------:R-:W-:Y:S01]  /*11b70*/  LOP3.LUT R8, R8, R9, RZ, 0x3c, !PT ;  /* 0x0000000908087212 */ /* 0x000fe200078e3cff */
[--C-:B------:R-:W-:Y:S01]  /*11b80*/  IMAD.X R9, RZ, RZ, R21.reuse, P6 ;  /* 0x000000ffff097224 */ /* 0x100fe200030e0615 */
[C---:B------:R-:W-:Y:S02]  /*11b90*/  IADD3 R33, P2, R20.reuse, 0x5000, RZ ;  /* 0x0000500014217810 */ /* 0x040fe40007f5e0ff */
[C---:B------:R-:W-:Y:S02]  /*11ba0*/  IADD3 R37, P0, R20.reuse, 0x6000, RZ ;  /* 0x0000600014257810 */ /* 0x040fe40007f1e0ff */
[C---:B------:R-:W-:Y:S01]  /*11bb0*/  LOP3.LUT R7, R20.reuse, 0x380, RZ, 0xc0, !PT ;  /* 0x0000038014077812 */ /* 0x040fe200078ec0ff */
[----:B------:R-:W-:Y:S01]  /*11bc0*/  UIMAD UR10, UR11, UR12, URZ ;  /* 0x0000000c0b0a72a4 */ /* 0x000fe2000f8e023f */
[----:B------:R-:W-:Y:S01]  /*11bd0*/  IADD3 R5, P6, R20, 0x7000, RZ ;  /* 0x0000700014057810 */ /* 0x000fe20007fde0ff */
[----:B------:R-:W-:Y:S01]  /*11be0*/  UIMAD.WIDE.U32 UR8, UR4, UR12, URZ ;  /* 0x0000000c040872a5 */ /* 0x000fe2000f8e003f */
[----:B------:R-:W-:Y:S01]  /*11bf0*/  LOP3.LUT R12, R13, 0x380, RZ, 0xc0, !PT ;  /* 0x000003800d0c7812 */ /* 0x000fe200078ec0ff */
[----:B------:R-:W5:Y:S01]  /*11c00*/  LD.E.128 R8, desc[UR52][R8.64] ;  /* 0x0000003408087980 */ /* 0x000f62000c101d00 */
[----:B------:R-:W-:Y:S01]  /*11c10*/  LOP3.LUT R24, R25, 0x380, RZ, 0xc0, !PT ;  /* 0x0000038019187812 */ /* 0x000fe200078ec0ff */
[----:B------:R-:W-:Y:S01]  /*11c20*/  IMAD.X R41, RZ, RZ, R21, P6 ;  /* 0x000000ffff297224 */ /* 0x000fe200030e0615 */
[----:B------:R-:W-:-:S02]  /*11c30*/  LOP3.LUT R28, R29, 0x380, RZ, 0xc0, !PT ;  /* 0x000003801d1c7812 */ /* 0x000fc400078ec0ff */
[----:B------:R-:W-:Y:S02]  /*11c40*/  LOP3.LUT R32, R33, 0x380, RZ, 0xc0, !PT ;  /* 0x0000038021207812 */ /* 0x000fe400078ec0ff */
[----:B------:R-:W-:Y:S02]  /*11c50*/  LOP3.LUT R36, R37, 0x380, RZ, 0xc0, !PT ;  /* 0x0000038025247812 */ /* 0x000fe400078ec0ff */
[----:B------:R-:W-:Y:S02]  /*11c60*/  SHF.R.U64 R7, R7, 0x3, RZ ;  /* 0x0000000307077819 */ /* 0x000fe400000012ff */
[----:B------:R-:W-:Y:S02]  /*11c70*/  LOP3.LUT R0, R5, 0x380, RZ, 0xc0, !PT ;  /* 0x0000038005007812 */ /* 0x000fe400078ec0ff */
[----:B------:R-:W-:Y:S02]  /*11c80*/  SHF.R.U64 R12, R12, 0x3, RZ ;  /* 0x000000030c0c7819 */ /* 0x000fe400000012ff */
[----:B------:R-:W-:-:S02]  /*11c90*/  SHF.R.U64 R24, R24, 0x3, RZ ;  /* 0x0000000318187819 */ /* 0x000fc400000012ff */
[----:B------:R-:W-:Y:S02]  /*11ca0*/  SHF.R.U64 R28, R28, 0x3, RZ ;  /* 0x000000031c1c7819 */ /* 0x000fe400000012ff */
[----:B------:R-:W-:Y:S02]  /*11cb0*/  SHF.R.U64 R32, R32, 0x3, RZ ;  /* 0x0000000320207819 */ /* 0x000fe400000012ff */
[----:B------:R-:W-:Y:S02]  /*11cc0*/  SHF.R.U64 R36, R36, 0x3, RZ ;  /* 0x0000000324247819 */ /* 0x000fe400000012ff */
[----:B------:R-:W-:Y:S02]  /*11cd0*/  LOP3.LUT R20, R7, R20, RZ, 0x3c, !PT ;  /* 0x0000001407147212 */ /* 0x000fe400078e3cff */
        /* <DEDUP_REMOVED lines=11> */
[----:B------:R-:W-:Y:S01]  /*11d90*/  LOP3.LUT R40, R0, R5, RZ, 0x3c, !PT ;  /* 0x0000000500287212 */ /* 0x000fe200078e3cff */
[----:B------:R-:W-:Y:S01]  /*11da0*/  UIMAD UR10, UR4, UR13, UR10 ;  /* 0x0000000d040a72a4 */ /* 0x000fe2000f8e020a */
[----:B------:R1:W5:Y:S01]  /*11db0*/  LD.E.128 R4, desc[UR52][R20.64] ;  /* 0x0000003414047980 */ /* 0x000362000c101d00 */
[----:B------:R-:W-:-:S03]  /*11dc0*/  IMAD R0, R22, 0x20, R182 ;  /* 0x0000002016007824 */ /* 0x000fc600078e02b6 */
[----:B------:R-:W5:Y:S04]  /*11dd0*/  LD.E.128 R12, desc[UR52][R12.64] ;  /* 0x000000340c0c7980 */ /* 0x000f68000c101d00 */
[----:B------:R-:W5:Y:S01]  /*11de0*/  LD.E.128 R24, desc[UR52][R24.64] ;  /* 0x0000003418187980 */ /* 0x000f62000c101d00 */
[----:B-1----:R-:W1:Y:S01]  /*11df0*/  @P1 LDC R21, c[0x0][0xbec] ;  /* 0x0002fb00ff151b82 */ /* 0x002e620000000800 */
[----:B------:R-:W-:Y:S02]  /*11e00*/  UIADD3 UR9, UR9, UR10, URZ ;  /* 0x0000000a09097290 */ /* 0x000fe4000fffe03f */
[----:B------:R-:W5:Y:S01]  /*11e10*/  LD.E.128 R28, desc[UR52][R28.64] ;  /* 0x000000341c1c7980 */ /* 0x000f62000c101d00 */
[----:B------:R-:W-:Y:S01]  /*11e20*/  ULDC.64 UR10, c[0x0][0xae8] ;  /* 0x0002ba00000a7ab9 */ /* 0x000fe20000000a00 */
[----:B------:R-:W-:Y:S01]  /*11e30*/  VIADD R44, R0, UR42 ;  /* 0x0000002a002c7c36 */ /* 0x000fe20008000000 */
[----:B------:R-:W-:Y:S01]  /*11e40*/  UIMAD.WIDE.U32 UR8, UR43, UR10, UR8 ;  /* 0x0000000a2b0872a5 */ /* 0x000fe2000f8e0008 */
[----:B------:R-:W5:Y:S01]  /*11e50*/  LD.E.128 R32, desc[UR52][R32.64] ;  /* 0x0000003420207980 */ /* 0x000f62000c101d00 */
[----:B------:R-:W-:-:S02]  /*11e60*/  USHF.R.S32.HI UR4, URZ, 0x1f, UR7 ;  /* 0x0000001f3f047899 */ /* 0x000fc40008011407 */
[----:B------:R-:W-:Y:S01]  /*11e70*/  UIMAD UR9, UR43, UR11, UR9 ;  /* 0x0000000b2b0972a4 */ /* 0x000fe2000f8e0209 */
[----:B------:R-:W5:Y:S02]  /*11e80*/  LD.E.128 R36, desc[UR52][R36.64] ;  /* 0x0000003424247980 */ /* 0x000f64000c101d00 */
[----:B------:R-:W-:Y:S02]  /*11e90*/  ULDC.64 UR10, c[0x0][0xaf0] ;  /* 0x0002bc00000a7ab9 */ /* 0x000fe40000000a00 */
[----:B------:R-:W-:Y:S01]  /*11ea0*/  UIMAD UR4, UR4, UR10, URZ ;  /* 0x0000000a040472a4 */ /* 0x000fe2000f8e023f */
[----:B------:R-:W-:Y:S01]  /*11eb0*/  IMAD.MOV.U32 R45, RZ, RZ, R44 ;  /* 0x000000ffff2d7224 */ /* 0x000fe200078e002c */
[----:B------:R-:W-:Y:S01]  /*11ec0*/  UIMAD.WIDE.U32 UR8, UR7, UR10, UR8 ;  /* 0x0000000a070872a5 */ /* 0x000fe2000f8e0008 */
[----:B------:R-:W5:Y:S01]  /*11ed0*/  LD.E.128 R40, desc[UR52][R40.64] ;  /* 0x0000003428287980 */ /* 0x000f62000c101d00 */
[----:B-1----:R-:W-:Y:S01]  /*11ee0*/  @P1 IMAD.HI.U32 R0, R44, R21, RZ ;  /* 0x000000152c001227 */ /* 0x002fe200078e00ff */
[----:B------:R-:W-:Y:S01]  /*11ef0*/  UIMAD UR4, UR7, UR11, UR4 ;  /* 0x0000000b070472a4 */ /* 0x000fe2000f8e0204 */
[----:B------:R-:W-:Y:S01]  /*11f00*/  @!PT LDS RZ, [RZ] ;  /* 0x00000000fffff984 */ /* 0x000fe20000000800 */
[----:B------:R-:W-:Y:S01]  /*11f10*/  @!PT LDS RZ, [RZ] ;  /* 0x00000000fffff984 */ /* 0x000fe20000000800 */
[----:B------:R-:W-:Y:S01]  /*11f20*/  @!PT LDS RZ, [RZ] ;  /* 0x00000000fffff984 */ /* 0x000fe20000000800 */
[----:B------:R-:W-:Y:S01]  /*11f30*/  @!PT LDS RZ, [RZ] ;  /* 0x00000000fffff984 */ /* 0x000fe20000000800 */
[----:B------:R1:W-:Y:S06]  /*11f40*/  MEMBAR.ALL.CTA ;  /* 0x0000000000007992 */ /* 0x0003ec0000008000 */
[----:B-1----:R-:W1:Y:S01]  /*11f50*/  FENCE.VIEW.ASYNC.S ;  /* 0x00000000000073c6 */ /* 0x002e620000000000 */
[----:B------:R-:W-:Y:S01]  /*11f60*/  ULDC.64 UR10, c[0x0][0xae0] ;  /* 0x0002b800000a7ab9 */ /* 0x000fe20000000a00 */
[----:B0-----:R-:W-:Y:S01]  /*11f70*/  @P1 SHF.R.U32.HI R45, RZ, R47, R0 ;  /* 0x0000002fff2d1219 */ /* 0x001fe20000011600 */
[----:B------:R-:W-:-:S03]  /*11f80*/  UIADD3 UR4, UR9, UR4, URZ ;  /* 0x0000000409047290 */ /* 0x000fc6000fffe03f */
[--C-:B------:R-:W-:Y:S01]  /*11f90*/  SHF.R.S32.HI R0, RZ, 0x1f, R45.reuse ;  /* 0x0000001fff007819 */ /* 0x100fe2000001142d */
[----:B------:R-:W-:Y:S02]  /*11fa0*/  IMAD.MOV R2, RZ, RZ, -R45 ;  /* 0x000000ffff027224 */ /* 0x000fe400078e0a2d */
[----:B------:R-:W-:Y:S02]  /*11fb0*/  IMAD.U32 R21, RZ, RZ, UR9 ;  /* 0x00000009ff157e24 */ /* 0x000fe4000f8e00ff */
[----:B------:R-:W-:Y:S02]  /*11fc0*/  IMAD R0, R0, UR10, RZ ;  /* 0x0000000a00007c24 */ /* 0x000fe4000f8e02ff */
[----:B------:R-:W-:Y:S02]  /*11fd0*/  IMAD R93, R93, R2, R44 ;  /* 0x000000025d5d7224 */ /* 0x000fe400078e022c */
[----:B------:R-:W-:Y:S01]  /*11fe0*/  IMAD.U32 R20, RZ, RZ, UR8 ;  /* 0x00000008ff147e24 */ /* 0x000fe2000f8e00ff */
[----:B------:R-:W-:Y:S01]  /*11ff0*/  ULDC.64 UR8, c[0x0][0xad8] ;  /* 0x0002b60000087ab9 */ /* 0x000fe20000000a00 */
[----:B------:R-:W-:-:S02]  /*12000*/  IMAD.U32 R21, RZ, RZ, UR4 ;  /* 0x00000004ff157e24 */ /* 0x000fc4000f8e00ff */
[C---:B------:R-:W-:Y:S01]  /*12010*/  IMAD R47, R45.reuse, UR11, R0 ;  /* 0x0000000b2d2f7c24 */ /* 0x040fe2000f8e0200 */
[----:B------:R-:W-:Y:S01]  /*12020*/  SHF.R.S32.HI R0, RZ, 0x1f, R93 ;  /* 0x0000001fff007819 */ /* 0x000fe2000001145d */
[----:B------:R-:W-:-:S04]  /*12030*/  IMAD.WIDE.U32 R20, R45, UR10, R20 ;  /* 0x0000000a2d147c25 */ /* 0x000fc8000f8e0014 */
[----:B------:R-:W-:Y:S02]  /*12040*/  IMAD.IADD R21, R21, 0x1, R47 ;  /* 0x0000000115157824 */ /* 0x000fe400078e022f */
[----:B------:R-:W-:Y:S02]  /*12050*/  IMAD R0, R0, UR8, RZ ;  /* 0x0000000800007c24 */ /* 0x000fe4000f8e02ff */
[----:B------:R-:W-:Y:S02]  /*12060*/  VIADD R49, R182, UR42 ;  /* 0x0000002ab6317c36 */ /* 0x000fe40008000000 */
[C---:B------:R-:W-:Y:S02]  /*12070*/  IMAD R47, R93.reuse, UR9, R0 ;  /* 0x000000095d2f7c24 */ /* 0x040fe4000f8e0200 */
[----:B------:R-:W-:Y:S01]  /*12080*/  IMAD.WIDE.U32 R20, R93, UR8, R20 ;  /* 0x000000085d147c25 */ /* 0x000fe2000f8e0014 */
[----:B------:R-:W-:Y:S01]  /*12090*/  ISETP.GE.AND P2, PT, R49, R92, PT ;  /* 0x0000005c3100720c */ /* 0x000fe20003f46270 */
[----:B------:R-:W-:-:S02]  /*120a0*/  ULDC.64 UR8, c[0x0][0xa80] ;  /* 0x0002a00000087ab9 */ /* 0x000fc40000000a00 */
[----:B------:R-:W-:Y:S01]  /*120b0*/  IMAD.IADD R21, R21, 0x1, R47 ;  /* 0x0000000115157824 */ /* 0x000fe200078e022f */
[C---:B------:R-:W-:Y:S01]  /*120c0*/  LEA R0, P3, R20.reuse, UR8, 0x1 ;  /* 0x0000000814007c11 */ /* 0x040fe2000f8608ff */
[----:B------:R-:W-:Y:S02]  /*120d0*/  VIADD R3, R3, 0x22820 ;  /* 0x0002282003037836 */ /* 0x000fe40000000000 */
[----:B------:R-:W-:Y:S01]  /*120e0*/  VIADD R45, R49, 0x20 ;  /* 0x00000020312d7836 */ /* 0x000fe20000000000 */
[----:B------:R-:W-:Y:S02]  /*120f0*/  LEA.HI.X R44, R20, UR9, R21, 0x1, P3 ;  /* 0x00000009142c7c11 */ /* 0x000fe400098f0c15 */
[----:B------:R-:W-:Y:S02]  /*12100*/  PRMT R3, RZ, 0x654, R3 ;  /* 0x00000654ff037816 */ /* 0x000fe40000000003 */
[-C--:B------:R-:W-:Y:S01]  /*12110*/  ISETP.GE.AND P0, PT, R45, R92.reuse, PT ;  /* 0x0000005c2d00720c */ /* 0x080fe20003f06270 */
[----:B------:R-:W-:Y:S01]  /*12120*/  VIADD R45, R49, 0x40 ;  /* 0x00000040312d7836 */ /* 0x000fe20000000000 */
[----:B-1----:R0:W-:Y:S01]  /*12130*/  SYNCS.ARRIVE.TRANS64.RED.A1T0 RZ, [R3+URZ], RZ ;  /* 0x000000ff03ff79a7 */ /* 0x0021e2000810043f */
        /* <DEDUP_REMOVED lines=8> */
[CC--:B-1----:R-:W-:Y:S02]  /*121c0*/  @!P2 LEA R2, P4, R18.reuse, R20.reuse, 0x1 ;  /* 0x000000141202a211 */ /* 0x0c2fe400078808ff */
[C---:B------:R-:W-:Y:S02]  /*121d0*/  @!P3 LEA R20, P5, R19.reuse, R20, 0x1 ;  /* 0x000000141314b211 */ /* 0x040fe400078a08ff */
[-C--:B0-2---:R-:W-:Y:S02]  /*121e0*/  @!P2 LEA.HI.X R3, R18, R21.reuse, R204, 0x1, P4 ;  /* 0x000000151203a211 */ /* 0x085fe400020f0ccc */
[----:B------:R-:W-:-:S03]  /*121f0*/  @!P3 LEA.HI.X R21, R19, R21, R203, 0x1, P5 ;  /* 0x000000151315b211 */ /* 0x000fc600028f0ccb */
[----:B-----5:R3:W-:Y:S04]  /*12200*/  @!P2 ST.E.128 desc[UR52][R2.64], R4 ;  /* 0x000000040200a985 */ /* 0x0207e8000c101d34 */
[----:B------:R3:W-:Y:S02]  /*12210*/  @!P3 ST.E.128 desc[UR52][R20.64], R28 ;  /* 0x0000001c1400b985 */ /* 0x0007e4000c101d34 */
.L_x_1148:
[----:B------:R-:W-:Y:S05]  /*12220*/  BSYNC B1 ;  /* 0x0000000000017941 */ /* 0x000fea0003800000 */
.L_x_1147:
[----:B---3-5:R3:W4:Y:S01]  /*12230*/  SHFL.IDX PT, R5, R44, 0x1, 0x181f ;  /* 0x00381f002c057f89 */ /* 0x02872200000e0000 */
[----:B------:R-:W-:Y:S03]  /*12240*/  BSSY B1, `(.L_x_1149) ;  /* 0x000000c000017945 */ /* 0x000fe60003800000 */
[----:B------:R3:W0:Y:S01]  /*12250*/  SHFL.IDX PT, R4, R0, 0x1, 0x181f ;  /* 0x00381f0000047f89 */ /* 0x00062200000e0000 */
[----:B------:R-:W-:Y:S05]  /*12260*/  @P0 BRA `(.L_x_1150) ;  /* 0x0000000000240947 */ /* 0x000fea0003800000 */
[----:B------:R-:W-:Y:S02]  /*12270*/  ULDC UR4, c[0x0][0xac8] ;  /* 0x0002b20000047ab9 */ /* 0x000fe40000000800 */
[----:B------:R-:W-:Y:S02]  /*12280*/  ISETP.GE.AND P3, PT, R18, UR4, PT ;  /* 0x0000000412007c0c */ /* 0x000fe4000bf66270 */
[----:B------:R-:W-:-:S11]  /*12290*/  ISETP.GE.AND P4, PT, R19, UR4, PT ;  /* 0x0000000413007c0c */ /* 0x000fd6000bf86270 */
[CC--:B0-----:R-:W-:Y:S02]  /*122a0*/  @!P3 LEA R2, P0, R18.reuse, R4.reuse, 0x1 ;  /* 0x000000041202b211 */ /* 0x0c1fe400078008ff */
[C---:B------:R-:W-:Y:S02]  /*122b0*/  @!P4 LEA R4, P2, R19.reuse, R4, 0x1 ;  /* 0x000000041304c211 */ /* 0x040fe400078408ff */
[-C--:B----4-:R-:W-:Y:S02]  /*122c0*/  @!P3 LEA.HI.X R3, R18, R5.reuse, R204, 0x1, P0 ;  /* 0x000000051203b211 */ /* 0x090fe400000f0ccc */
[----:B------:R-:W-:-:S03]  /*122d0*/  @!P4 LEA.HI.X R5, R19, R5, R203, 0x1, P2 ;  /* 0x000000051305c211 */ /* 0x000fc600010f0ccb */
[----:B------:R0:W-:Y:S04]  /*122e0*/  @!P3 ST.E.128 desc[UR52][R2.64], R8 ;  /* 0x000000080200b985 */ /* 0x0001e8000c101d34 */
[----:B------:R0:W-:Y:S02]  /*122f0*/  @!P4 ST.E.128 desc[UR52][R4.64], R32 ;  /* 0x000000200400c985 */ /* 0x0001e4000c101d34 */
.L_x_1150:
[----:B------:R-:W-:Y:S05]  /*12300*/  BSYNC B1 ;  /* 0x0000000000017941 */ /* 0x000fea0003800000 */
.L_x_1149:
[----:B0---4-:R0:W4:Y:S01]  /*12310*/  SHFL.IDX PT, R5, R44, 0x2, 0x181f ;  /* 0x00581f002c057f89 */ /* 0x01112200000e0000 */
        /* <DEDUP_REMOVED lines=12> */
.L_x_1152:
[----:B------:R-:W-:Y:S05]  /*123e0*/  BSYNC B1 ;  /* 0x0000000000017941 */ /* 0x000fea0003800000 */
.L_x_1151:
[----:B0-----:R-:W-:Y:S01]  /*123f0*/  VIADD R3, R49, 0x60 ;  /* 0x0000006031037836 */ /* 0x001fe20000000000 */
[----:B---3--:R-:W0:Y:S04]  /*12400*/  SHFL.IDX PT, R44, R44, 0x3, 0x181f ;  /* 0x00781f002c2c7f89 */ /* 0x008e2800000e0000 */
[----:B------:R-:W-:Y:S01]  /*12410*/  ISETP.GE.AND P0, PT, R3, R92, PT ;  /* 0x0000005c0300720c */ /* 0x000fe20003f06270 */
[----:B------:R-:W3:-:S12]  /*12420*/  SHFL.IDX PT, R0, R0, 0x3, 0x181f ;  /* 0x00781f0000007f89 */ /* 0x000ed800000e0000 */
[----:B------:R-:W-:Y:S05]  /*12430*/  @P0 BRA `(.L_x_1153) ;  /* 0x0000001800280947 */ /* 0x000fea0003800000 */
[----:B------:R-:W-:Y:S02]  /*12440*/  ULDC UR4, c[0x0][0xac8] ;  /* 0x0002b20000047ab9 */ /* 0x000fe40000000800 */
[----:B------:R-:W-:-:S13]  /*12450*/  ISETP.GE.AND P1, PT, R18, UR4, PT ;  /* 0x0000000412007c0c */ /* 0x000fda000bf26270 */
[----:B---3--:R-:W-:-:S04]  /*12460*/  @!P1 LEA R2, P0, R18, R0, 0x1 ;  /* 0x0000000012029211 */ /* 0x008fc800078008ff */
        /* <DEDUP_REMOVED lines=8> */
.L_x_1146:
[----:B------:R-:W-:Y:S01]  /*124f0*/  ULDC.64 UR12, c[0x0][0xb08] ;  /* 0x0002c200000c7ab9 */ /* 0x000fe20000000a00 */
[----:B------:R-:W0:Y:S01]  /*12500*/  @P1 LDC R0, c[0x0][0xbec] ;  /* 0x0002fb00ff001b82 */ /* 0x000e220000000800 */
[----:B------:R-:W-:Y:S01]  /*12510*/  UIMAD UR10, UR11, UR12, URZ ;  /* 0x0000000c0b0a72a4 */ /* 0x000fe2000f8e023f */
[----:B------:R-:W-:Y:S01]  /*12520*/  IMAD.MOV.U32 R7, RZ, RZ, R13 ;  /* 0x000000ffff077224 */ /* 0x000fe200078e000d */
[----:B------:R-:W-:Y:S01]  /*12530*/  UIMAD.WIDE.U32 UR8, UR4, UR12, URZ ;  /* 0x0000000c040872a5 */ /* 0x000fe2000f8e003f */
[----:B------:R-:W-:Y:S01]  /*12540*/  ISETP.GE.AND P0, PT, R11, R92, PT ;  /* 0x0000005c0b00720c */ /* 0x000fe20003f06270 */
[----:B------:R-:W-:Y:S01]  /*12550*/  UIMAD UR10, UR4, UR13, UR10 ;  /* 0x0000000d040a72a4 */ /* 0x000fe2000f8e020a */
[----:B------:R-:W-:Y:S01]  /*12560*/  BSSY B1, `(.L_x_1154) ;  /* 0x000006c000017945 */ /* 0x000fe20003800000 */
[----:B------:R-:W-:Y:S01]  /*12570*/  USHF.R.S32.HI UR4, URZ, 0x1f, UR7 ;  /* 0x0000001f3f047899 */ /* 0x000fe20008011407 */
[----:B------:R-:W1:Y:S01]  /*12580*/  @P1 LDC R5, c[0x0][0xbf0] ;  /* 0x0002fc00ff051b82 */ /* 0x000e620000000800 */
[----:B------:R-:W-:-:S03]  /*12590*/  UIADD3 UR9, UR9, UR10, URZ ;  /* 0x0000000a09097290 */ /* 0x000fc6000fffe03f */
[----:B------:R-:W-:Y:S02]  /*125a0*/  ULDC.64 UR10, c[0x0][0xb38] ;  /* 0x0002ce00000a7ab9 */ /* 0x000fe40000000a00 */
[----:B------:R-:W-:-:S04]  /*125b0*/  UIMAD.WIDE.U32 UR8, UR43, UR10, UR8 ;  /* 0x0000000a2b0872a5 */ /* 0x000fc8000f8e0008 */
[----:B------:R-:W-:-:S03]  /*125c0*/  UIMAD UR9, UR43, UR11, UR9 ;  /* 0x0000000b2b0972a4 */ /* 0x000fc6000f8e0209 */
[----:B------:R-:W-:Y:S02]  /*125d0*/  ULDC.64 UR10, c[0x0][0xb40] ;  /* 0x0002d000000a7ab9 */ /* 0x000fe40000000a00 */
[----:B------:R-:W-:Y:S01]  /*125e0*/  UIMAD UR4, UR4, UR10, URZ ;  /* 0x0000000a040472a4 */ /* 0x000fe2000f8e023f */
[----:B0-----:R-:W-:Y:S01]  /*125f0*/  @P1 IMAD.HI.U32 R0, R13, R0, RZ ;  /* 0x000000000d001227 */ /* 0x001fe200078e00ff */
[----:B------:R-:W-:Y:S02]  /*12600*/  UIMAD.WIDE.U32 UR8, UR7, UR10, UR8 ;  /* 0x0000000a070872a5 */ /* 0x000fe4000f8e0008 */
[----:B------:R-:W-:-:S03]  /*12610*/  UIMAD UR4, UR7, UR11, UR4 ;  /* 0x0000000b070472a4 */ /* 0x000fc6000f8e0204 */
[----:B------:R-:W-:Y:S01]  /*12620*/  ULDC.64 UR10, c[0x0][0xb48] ;  /* 0x0002d200000a7ab9 */ /* 0x000fe20000000a00 */
[----:B------:R-:W-:Y:S01]  /*12630*/  UIADD3 UR9, UR9, UR4, URZ ;  /* 0x0000000409097290 */ /* 0x000fe2000fffe03f */
[----:B-1----:R-:W-:-:S03]  /*12640*/  @P1 SHF.R.U32.HI R7, RZ, R5, R0 ;  /* 0x00000005ff071219 */ /* 0x002fc60000011600 */
[----:B------:R-:W-:Y:S01]  /*12650*/  UIMAD.WIDE.U32 UR8, UR40, UR10, UR8 ;  /* 0x0000000a280872a5 */ /* 0x000fe2000f8e0008 */
[--C-:B------:R-:W-:Y:S01]  /*12660*/  SHF.R.S32.HI R0, RZ, 0x1f, R7.reuse ;  /* 0x0000001fff007819 */ /* 0x100fe20000011407 */
[----:B------:R-:W-:Y:S02]  /*12670*/  IMAD.MOV R2, RZ, RZ, -R7 ;  /* 0x000000ffff027224 */ /* 0x000fe400078e0a07 */
[----:B------:R-:W-:Y:S02]  /*12680*/  UIMAD UR40, UR40, UR11, UR9 ;  /* 0x0000000b282872a4 */ /* 0x000fe4000f8e0209 */
[----:B------:R-:W-:Y:S01]  /*12690*/  IMAD R93, R93, R2, R13 ;  /* 0x000000025d5d7224 */ /* 0x000fe200078e020d */
[----:B------:R-:W-:Y:S01]  /*126a0*/  ULDC.64 UR10, c[0x0][0xb30] ;  /* 0x0002cc00000a7ab9 */ /* 0x000fe20000000a00 */
[----:B------:R-:W-:Y:S02]  /*126b0*/  IMAD.U32 R5, RZ, RZ, UR9 ;  /* 0x00000009ff057e24 */ /* 0x000fe4000f8e00ff */
[----:B------:R-:W-:-:S02]  /*126c0*/  IMAD R0, R0, UR10, RZ ;  /* 0x0000000a00007c24 */ /* 0x000fc4000f8e02ff */
        /* <DEDUP_REMOVED lines=11> */
[----:B------:R-:W-:Y:S01]  /*12780*/  VIADD R2, R3, 0x22820 ;  /* 0x0002282003027836 */ /* 0x000fe20000000000 */
[----:B------:R-:W-:Y:S01]  /*12790*/  LEA R0, P1, R4, UR8, 0x2 ;  /* 0x0000000804007c11 */ /* 0x000fe2000f8210ff */
[----:B------:R-:W-:-:S03]  /*127a0*/  IMAD.IADD R3, R5, 0x1, R7 ;  /* 0x0000000105037824 */ /* 0x000fc600078e0207 */
[----:B------:R-:W-:Y:S01]  /*127b0*/  PRMT R2, RZ, 0x654, R2 ;  /* 0x00000654ff027816 */ /* 0x000fe20000000002 */
[----:B------:R0:W1:Y:S01]  /*127c0*/  SHFL.IDX PT, R21, R0, RZ, 0x1c1f ;  /* 0x001c1fff00157589 */ /* 0x00006200000e0000 */
[----:B------:R-:W-:Y:S02]  /*127d0*/  LEA.HI.X R14, R4, UR9, R3, 0x2, P1 ;  /* 0x00000009040e7c11 */ /* 0x000fe400088f1403 */
[----:B------:R0:W-:Y:S03]  /*127e0*/  SYNCS.ARRIVE.TRANS64.RED.A1T0 RZ, [R2+URZ], RZ ;  /* 0x000000ff02ff79a7 */ /* 0x0001e6000810043f */
[----:B------:R0:W2:Y:S01]  /*127f0*/  SHFL.IDX PT, R20, R14, RZ, 0x1c1f ;  /* 0x001c1fff0e147589 */ /* 0x0000a200000e0000 */
[----:B------:R-:W-:Y:S05]  /*12800*/  @P0 BRA `(.L_x_1155) ;  /* 0x0000000400040947 */ /* 0x000fea0003800000 */
[----:B------:R-:W-:Y:S02]  /*12810*/  ULDC UR4, c[0x0][0xac8] ;  /* 0x0002b20000047ab9 */ /* 0x000fe40000000800 */
[----:B------:R-:W-:Y:S02]  /*12820*/  ISETP.GE.AND P2, PT, R16, UR4, PT ;  /* 0x0000000410007c0c */ /* 0x000fe4000bf46270 */
[----:B------:R-:W-:Y:S02]  /*12830*/  ISETP.GE.AND P3, PT, R181, UR4, PT ;  /* 0x00000004b5007c0c */ /* 0x000fe4000bf66270 */
[----:B------:R-:W-:Y:S02]  /*12840*/  ISETP.GE.AND P1, PT, R180, UR4, PT ;  /* 0x00000004b4007c0c */ /* 0x000fe4000bf26270 */
[----:B------:R-:W-:-:S07]  /*12850*/  ISETP.GE.AND P0, PT, R179, UR4, PT ;  /* 0x00000004b3007c0c */ /* 0x000fce000bf06270 */
[CC--:B01----:R-:W-:Y:S02]  /*12860*/  @!P2 LEA R2, P4, R16.reuse, R21.reuse, 0x2 ;  /* 0x000000151002a211 */ /* 0x0c3fe400078810ff */
[CC--:B------:R-:W-:Y:S02]  /*12870*/  @!P3 LEA R4, P5, R181.reuse, R21.reuse, 0x2 ;  /* 0x00000015b504b211 */ /* 0x0c0fe400078a10ff */
[-C--:B--2---:R-:W-:Y:S02]  /*12880*/  @!P2 LEA.HI.X R3, R16, R20.reuse, R199, 0x2, P4 ;  /* 0x000000141003a211 */ /* 0x084fe400020f14c7 */
[----:B------:R-:W-:Y:S02]  /*12890*/  ISETP.GE.AND P4, PT, R178, UR4, PT ;  /* 0x00000004b2007c0c */ /* 0x000fe4000bf86270 */
[----:B------:R-:W-:Y:S01]  /*128a0*/  @!P3 LEA.HI.X R5, R181, R20, R198, 0x2, P5 ;  /* 0x00000014b505b211 */ /* 0x000fe200028f14c6 */
[----:B------:R0:W-:Y:S01]  /*128b0*/  @!P2 ST.E.64 desc[UR52][R2.64], R90 ;  /* 0x0000005a0200a985 */ /* 0x0001e2000c101b34 */
[----:B------:R-:W-:-:S02]  /*128c0*/  @!P1 LEA R6, P6, R180, R21, 0x2 ;  /* 0x00000015b4069211 */ /* 0x000fc400078c10ff */
[----:B------:R-:W-:Y:S01]  /*128d0*/  ISETP.GE.AND P2, PT, R177, UR4, PT ;  /* 0x00000004b1007c0c */ /* 0x000fe2000bf46270 */
[----:B------:R1:W-:Y:S01]  /*128e0*/  @!P3 ST.E.64 desc[UR52][R4.64], R86 ;  /* 0x000000560400b985 */ /* 0x0003e2000c101b34 */
[----:B------:R-:W-:Y:S02]  /*128f0*/  ISETP.GE.AND P3, PT, R176, UR4, PT ;  /* 0x00000004b0007c0c */ /* 0x000fe4000bf66270 */
[C---:B------:R-:W-:Y:S02]  /*12900*/  @!P0 LEA R8, P5, R179.reuse, R21, 0x2 ;  /* 0x00000015b3088211 */ /* 0x040fe400078a10ff */
[-C--:B------:R-:W-:Y:S02]  /*12910*/  @!P1 LEA.HI.X R7, R180, R20.reuse, R197, 0x2, P6 ;  /* 0x00000014b4079211 */ /* 0x080fe400030f14c5 */
[----:B------:R-:W-:-:S03]  /*12920*/  @!P0 LEA.HI.X R9, R179, R20, R196, 0x2, P5 ;  /* 0x00000014b3098211 */ /* 0x000fc600028f14c4 */
[----:B------:R2:W-:Y:S01]  /*12930*/  @!P1 ST.E.64 desc[UR52][R6.64], R88 ;  /* 0x0000005806009985 */ /* 0x0005e2000c101b34 */
[CC--:B0-----:R-:W-:Y:S02]  /*12940*/  @!P4 LEA R2, P1, R178.reuse, R21.reuse, 0x2 ;  /* 0x00000015b202c211 */ /* 0x0c1fe400078210ff */
[-C--:B------:R-:W-:Y:S01]  /*12950*/  @!P2 LEA R10, P6, R177, R21.reuse, 0x2 ;  /* 0x00000015b10aa211 */ /* 0x080fe200078c10ff */
[----:B------:R0:W-:Y:S01]  /*12960*/  @!P0 ST.E.64 desc[UR52][R8.64], R84 ;  /* 0x0000005408008985 */ /* 0x0001e2000c101b34 */
[----:B------:R-:W-:Y:S02]  /*12970*/  ISETP.GE.AND P0, PT, R175, UR4, PT ;  /* 0x00000004af007c0c */ /* 0x000fe4000bf06270 */
[-C--:B------:R-:W-:Y:S02]  /*12980*/  @!P4 LEA.HI.X R3, R178, R20.reuse, R195, 0x2, P1 ;  /* 0x00000014b203c211 */ /* 0x080fe400008f14c3 */
[----:B------:R-:W-:Y:S02]  /*12990*/  ISETP.GE.AND P1, PT, R174, UR4, PT ;  /* 0x00000004ae007c0c */ /* 0x000fe4000bf26270 */
[----:B------:R-:W-:Y:S01]  /*129a0*/  @!P3 LEA R12, P5, R176, R21, 0x2 ;  /* 0x00000015b00cb211 */ /* 0x000fe200078a10ff */
[----:B------:R3:W-:Y:S01]  /*129b0*/  @!P4 ST.E.64 desc[UR52][R2.64], R82 ;  /* 0x000000520200c985 */ /* 0x0007e2000c101b34 */
[----:B------:R-:W-:-:S02]  /*129c0*/  @!P2 LEA.HI.X R11, R177, R20, R194, 0x2, P6 ;  /* 0x00000014b10ba211 */ /* 0x000fc400030f14c2 */
[----:B------:R-:W-:Y:S02]  /*129d0*/  ISETP.GE.AND P4, PT, R173, UR4, PT ;  /* 0x00000004ad007c0c */ /* 0x000fe4000bf86270 */
[----:B------:R-:W-:Y:S01]  /*129e0*/  @!P3 LEA.HI.X R13, R176, R20, R193, 0x2, P5 ;  /* 0x00000014b00db211 */ /* 0x000fe200028f14c1 */
[----:B------:R4:W-:Y:S01]  /*129f0*/  @!P2 ST.E.64 desc[UR52][R10.64], R80 ;  /* 0x000000500a00a985 */ /* 0x0009e2000c101b34 */
[----:B-1----:R-:W-:-:S03]  /*12a00*/  @!P0 LEA R4, P2, R175, R21, 0x2 ;  /* 0x00000015af048211 */ /* 0x002fc600078410ff */
[----:B------:R-:W-:Y:S01]  /*12a10*/  @!P3 ST.E.64 desc[UR52][R12.64], R78 ;  /* 0x0000004e0c00b985 */ /* 0x000fe2000c101b34 */
[----:B------:R-:W-:Y:S02]  /*12a20*/  ISETP.GE.AND P3, PT, R172, UR4, PT ;  /* 0x00000004ac007c0c */ /* 0x000fe4000bf66270 */
[CC--:B--2---:R-:W-:Y:S02]  /*12a30*/  @!P1 LEA R6, P5, R174.reuse, R21.reuse, 0x2 ;  /* 0x00000015ae069211 */ /* 0x0c4fe400078a10ff */
        /* <DEDUP_REMOVED lines=8> */
[C---:B---3--:R-:W-:Y:S02]  /*12ac0*/  @!P3 LEA R2, P1, R172.reuse, R21, 0x2 ;  /* 0x00000015ac02b211 */ /* 0x048fe400078210ff */
[----:B------:R-:W-:Y:S01]  /*12ad0*/  ISETP.GE.AND P5, PT, R169, UR4, PT ;  /* 0x00000004a9007c0c */ /* 0x000fe2000bfa6270 */
[----:B------:R2:W-:Y:S01]  /*12ae0*/  @!P4 ST.E.64 desc[UR52][R8.64], R72 ;  /* 0x000000480800c985 */ /* 0x0005e2000c101b34 */
[----:B------:R-:W-:Y:S02]  /*12af0*/  @!P3 LEA.HI.X R3, R172, R20, R189, 0x2, P1 ;  /* 0x00000014ac03b211 */ /* 0x000fe400008f14bd */
[----:B------:R-:W-:-:S02]  /*12b00*/  ISETP.GE.AND P4, PT, R168, UR4, PT ;  /* 0x00000004a8007c0c */ /* 0x000fc4000bf86270 */
[----:B------:R-:W-:Y:S01]  /*12b10*/  ISETP.GE.AND P1, PT, R23, UR4, PT ;  /* 0x0000000417007c0c */ /* 0x000fe2000bf26270 */
[----:B------:R3:W-:Y:S01]  /*12b20*/  @!P3 ST.E.64 desc[UR52][R2.64], R70 ;  /* 0x000000460200b985 */ /* 0x0007e2000c101b34 */
[CC--:B----4-:R-:W-:Y:S02]  /*12b30*/  @!P2 LEA R10, P6, R171.reuse, R21.reuse, 0x2 ;  /* 0x00000015ab0aa211 */ /* 0x0d0fe400078c10ff */
[C---:B0-----:R-:W-:Y:S02]  /*12b40*/  @!P0 LEA R4, P3, R170.reuse, R21, 0x2 ;  /* 0x00000015aa048211 */ /* 0x041fe400078610ff */
[-C--:B------:R-:W-:Y:S02]  /*12b50*/  @!P2 LEA.HI.X R11, R171, R20.reuse, R188, 0x2, P6 ;  /* 0x00000014ab0ba211 */ /* 0x080fe400030f14bc */
[----:B------:R-:W-:-:S03]  /*12b60*/  @!P0 LEA.HI.X R5, R170, R20, R187, 0x2, P3 ;  /* 0x00000014aa058211 */ /* 0x000fc600018f14bb */
[----:B------:R3:W-:Y:S01]  /*12b70*/  @!P2 ST.E.64 desc[UR52][R10.64], R68 ;  /* 0x000000440a00a985 */ /* 0x0007e2000c101b34 */
[-C--:B-1----:R-:W-:Y:S02]  /*12b80*/  @!P5 LEA R6, P2, R169, R21.reuse, 0x2 ;  /* 0x00000015a906d211 */ /* 0x082fe400078410ff */
[CC--:B--2---:R-:W-:Y:S01]  /*12b90*/  @!P4 LEA R8, P3, R168.reuse, R21.reuse, 0x2 ;  /* 0x00000015a808c211 */ /* 0x0c4fe200078610ff */
        /* <DEDUP_REMOVED lines=8> */
.L_x_1155:
[----:B------:R-:W-:Y:S05]  /*12c20*/  BSYNC B1 ;  /* 0x0000000000017941 */ /* 0x000fea0003800000 */
.L_x_1154:
[----:B------:R-:W-:Y:S01]  /*12c30*/  ISETP.GE.AND P0, PT, R15, R92, PT ;  /* 0x0000005c0f00720c */ /* 0x000fe20003f06270 */
[----:B0-----:R-:W0:Y:S04]  /*12c40*/  SHFL.IDX PT, R14, R14, 0x1, 0x1c1f ;  /* 0x003c1f000e0e7f89 */ /* 0x001e2800000e0000 */
[----:B------:R-:W4:Y:S08]  /*12c50*/  SHFL.IDX PT, R0, R0, 0x1, 0x1c1f ;  /* 0x003c1f0000007f89 */ /* 0x000f3000000e0000 */
[----:B------:R-:W-:Y:S05]  /*12c60*/  @P0 BRA `(.L_x_1153) ;  /* 0x00000010001c0947 */ /* 0x000fea0003800000 */
[----:B------:R-:W-:Y:S02]  /*12c70*/  ULDC UR4, c[0x0][0xac8] ;  /* 0x0002b20000047ab9 */ /* 0x000fe40000000800 */
[----:B------:R-:W-:Y:S02]  /*12c80*/  ISETP.GE.AND P3, PT, R16, UR4, PT ;  /* 0x0000000410007c0c */ /* 0x000fe4000bf66270 */
[----:B------:R-:W-:Y:S02]  /*12c90*/  ISETP.GE.AND P1, PT, R181, UR4, PT ;  /* 0x00000004b5007c0c */ /* 0x000fe4000bf26270 */
[----:B------:R-:W-:Y:S02]  /*12ca0*/  ISETP.GE.AND P0, PT, R180, UR4, PT ;  /* 0x00000004b4007c0c */ /* 0x000fe4000bf06270 */
[----:B------:R-:W-:-:S07]  /*12cb0*/  ISETP.GE.AND P4, PT, R179, UR4, PT ;  /* 0x00000004b3007c0c */ /* 0x000fce000bf86270 */
[CC--:B---34-:R-:W-:Y:S02]  /*12cc0*/  @!P3 LEA R2, P2, R16.reuse, R0.reuse, 0x2 ;  /* 0x000000001002b211 */ /* 0x0d8fe400078410ff */
[----:B------:R-:W-:Y:S02]  /*12cd0*/  @!P1 LEA R4, P6, R181, R0, 0x2 ;  /* 0x00000000b5049211 */ /* 0x000fe400078c10ff */
[----:B0-----:R-:W-:Y:S02]  /*12ce0*/  @!P3 LEA.HI.X R3, R16, R14, R199, 0x2, P2 ;  /* 0x0000000e1003b211 */ /* 0x001fe400010f14c7 */
[----:B------:R-:W-:Y:S02]  /*12cf0*/  ISETP.GE.AND P2, PT, R178, UR4, PT ;  /* 0x00000004b2007c0c */ /* 0x000fe4000bf46270 */
[----:B------:R-:W-:Y:S01]  /*12d00*/  @!P0 LEA R6, P5, R180, R0, 0x2 ;  /* 0x00000000b4068211 */ /* 0x000fe200078a10ff */
[----:B------:R0:W-:Y:S01]  /*12d10*/  @!P3 ST.E.64 desc[UR52][R2.64], R32 ;  /* 0x000000200200b985 */ /* 0x0001e2000c101b34 */
[----:B------:R-:W-:-:S02]  /*12d20*/  ISETP.GE.AND P3, PT, R177, UR4, PT ;  /* 0x00000004b1007c0c */ /* 0x000fc4000bf66270 */
[-C--:B------:R-:W-:Y:S02]  /*12d30*/  @!P1 LEA.HI.X R5, R181, R14.reuse, R198, 0x2, P6 ;  /* 0x0000000eb5059211 */ /* 0x080fe400030f14c6 */
[----:B------:R-:W-:-:S03]  /*12d40*/  @!P0 LEA.HI.X R7, R180, R14, R197, 0x2, P5 ;  /* 0x0000000eb4078211 */ /* 0x000fc600028f14c5 */
[----:B------:R3:W-:Y:S01]  /*12d50*/  @!P1 ST.E.64 desc[UR52][R4.64], R34 ;  /* 0x0000002204009985 */ /* 0x0007e2000c101b34 */
[CC--:B------:R-:W-:Y:S02]  /*12d60*/  @!P4 LEA R8, P1, R179.reuse, R0.reuse, 0x2 ;  /* 0x00000000b308c211 */ /* 0x0c0fe400078210ff */
[----:B------:R-:W-:Y:S01]  /*12d70*/  @!P2 LEA R10, P6, R178, R0, 0x2 ;  /* 0x00000000b20aa211 */ /* 0x000fe200078c10ff */
[----:B------:R4:W-:Y:S01]  /*12d80*/  @!P0 ST.E.64 desc[UR52][R6.64], R36 ;  /* 0x0000002406008985 */ /* 0x0009e2000c101b34 */
[----:B------:R-:W-:Y:S02]  /*12d90*/  ISETP.GE.AND P0, PT, R176, UR4, PT ;  /* 0x00000004b0007c0c */ /* 0x000fe4000bf06270 */
[----:B------:R-:W-:Y:S02]  /*12da0*/  @!P4 LEA.HI.X R9, R179, R14, R196, 0x2, P1 ;  /* 0x0000000eb309c211 */ /* 0x000fe400008f14c4 */
[----:B------:R-:W-:Y:S02]  /*12db0*/  ISETP.GE.AND P1, PT, R175, UR4, PT ;  /* 0x00000004af007c0c */ /* 0x000fe4000bf26270 */
[----:B------:R-:W-:Y:S01]  /*12dc0*/  @!P3 LEA R12, P5, R177, R0, 0x2 ;  /* 0x00000000b10cb211 */ /* 0x000fe200078a10ff */
[----:B------:R5:W-:Y:S01]  /*12dd0*/  @!P4 ST.E.64 desc[UR52][R8.64], R38 ;  /* 0x000000260800c985 */ /* 0x000be2000c101b34 */
[----:B------:R-:W-:-:S02]  /*12de0*/  @!P2 LEA.HI.X R11, R178, R14, R195, 0x2, P6 ;  /* 0x0000000eb20ba211 */ /* 0x000fc400030f14c3 */
[----:B------:R-:W-:Y:S02]  /*12df0*/  ISETP.GE.AND P4, PT, R174, UR4, PT ;  /* 0x00000004ae007c0c */ /* 0x000fe4000bf86270 */
[----:B------:R-:W-:Y:S01]  /*12e00*/  @!P3 LEA.HI.X R13, R177, R14, R194, 0x2, P5 ;  /* 0x0000000eb10db211 */ /* 0x000fe200028f14c2 */
[----:B------:R1:W-:Y:S01]  /*12e10*/  @!P2 ST.E.64 desc[UR52][R10.64], R40 ;  /* 0x000000280a00a985 */ /* 0x0003e2000c101b34 */
[----:B0-----:R-:W-:-:S03]  /*12e20*/  @!P0 LEA R2, P2, R176, R0, 0x2 ;  /* 0x00000000b0028211 */ /* 0x001fc600078410ff */
[----:B------:R-:W-:Y:S01]  /*12e30*/  @!P3 ST.E.64 desc[UR52][R12.64], R42 ;  /* 0x0000002a0c00b985 */ /* 0x000fe2000c101b34 */
[----:B------:R-:W-:Y:S02]  /*12e40*/  ISETP.GE.AND P3, PT, R173, UR4, PT ;  /* 0x00000004ad007c0c */ /* 0x000fe4000bf66270 */
[C---:B---3--:R-:W-:Y:S02]  /*12e50*/  @!P1 LEA R4, P5, R175.reuse, R0, 0x2 ;  /* 0x00000000af049211 */ /* 0x048fe400078a10ff */
[----:B------:R-:W-:Y:S02]  /*12e60*/  @!P0 LEA.HI.X R3, R176, R14, R193, 0x2, P2 ;  /* 0x0000000eb0038211 */ /* 0x000fe400010f14c1 */
[----:B------:R-:W-:Y:S02]  /*12e70*/  ISETP.GE.AND P2, PT, R172, UR4, PT ;  /* 0x00000004ac007c0c */ /* 0x000fe4000bf46270 */
[----:B----4-:R-:W-:Y:S01]  /*12e80*/  @!P4 LEA R6, P6, R174, R0, 0x2 ;  /* 0x00000000ae06c211 */ /* 0x010fe200078c10ff */
[----:B------:R0:W-:Y:S01]  /*12e90*/  @!P0 ST.E.64 desc[UR52][R2.64], R44 ;  /* 0x0000002c02008985 */ /* 0x0001e2000c101b34 */
[----:B------:R-:W-:-:S02]  /*12ea0*/  @!P1 LEA.HI.X R5, R175, R14, R192, 0x2, P5 ;  /* 0x0000000eaf059211 */ /* 0x000fc400028f14c0 */
[----:B------:R-:W-:Y:S02]  /*12eb0*/  @!P4 LEA.HI.X R7, R174, R14, R191, 0x2, P6 ;  /* 0x0000000eae07c211 */ /* 0x000fe400030f14bf */
[----:B------:R-:W-:Y:S01]  /*12ec0*/  ISETP.GE.AND P0, PT, R171, UR4, PT ;  /* 0x00000004ab007c0c */ /* 0x000fe2000bf06270 */
[----:B------:R3:W-:Y:S01]  /*12ed0*/  @!P1 ST.E.64 desc[UR52][R4.64], R46 ;  /* 0x0000002e04009985 */ /* 0x0007e2000c101b34 */
[C---:B-----5:R-:W-:Y:S02]  /*12ee0*/  @!P3 LEA R8, P1, R173.reuse, R0, 0x2 ;  /* 0x00000000ad08b211 */ /* 0x060fe400078210ff */
[----:B------:R-:W-:Y:S01]  /*12ef0*/  ISETP.GE.AND P5, PT, R170, UR4, PT ;  /* 0x00000004aa007c0c */ /* 0x000fe2000bfa6270 */
[----:B------:R4:W-:Y:S01]  /*12f00*/  @!P4 ST.E.64 desc[UR52][R6.64], R48 ;  /* 0x000000300600c985 */ /* 0x0009e2000c101b34 */
[----:B------:R-:W-:Y:S02]  /*12f10*/  @!P3 LEA.HI.X R9, R173, R14, R190, 0x2, P1 ;  /* 0x0000000ead09b211 */ /* 0x000fe400008f14be */
[----:B------:R-:W-:-:S02]  /*12f20*/  ISETP.GE.AND P4, PT, R169, UR4, PT ;  /* 0x00000004a9007c0c */ /* 0x000fc4000bf86270 */
[----:B------:R-:W-:Y:S01]  /*12f30*/  ISETP.GE.AND P1, PT, R168, UR4, PT ;  /* 0x00000004a8007c0c */ /* 0x000fe2000bf26270 */
[----:B------:R2:W-:Y:S01]  /*12f40*/  @!P3 ST.E.64 desc[UR52][R8.64], R50 ;  /* 0x000000320800b985 */ /* 0x0005e2000c101b34 */
[CC--:B-1----:R-:W-:Y:S02]  /*12f50*/  @!P2 LEA R10, P6, R172.reuse, R0.reuse, 0x2 ;  /* 0x00000000ac0aa211 */ /* 0x0c2fe400078c10ff */
[C---:B0-----:R-:W-:Y:S02]  /*12f60*/  @!P0 LEA R2, P3, R171.reuse, R0, 0x2 ;  /* 0x00000000ab028211 */ /* 0x041fe400078610ff */
[-C--:B------:R-:W-:Y:S02]  /*12f70*/  @!P2 LEA.HI.X R11, R172, R14.reuse, R189, 0x2, P6 ;  /* 0x0000000eac0ba211 */ /* 0x080fe400030f14bd */
[----:B------:R-:W-:-:S03]  /*12f80*/  @!P0 LEA.HI.X R3, R171, R14, R188, 0x2, P3 ;  /* 0x0000000eab038211 */ /* 0x000fc600018f14bc */
[----:B------:R0:W-:Y:S01]  /*12f90*/  @!P2 ST.E.64 desc[UR52][R10.64], R52 ;  /* 0x000000340a00a985 */ /* 0x0001e2000c101b34 */
[-C--:B---3--:R-:W-:Y:S02]  /*12fa0*/  @!P5 LEA R4, P2, R170, R0.reuse, 0x2 ;  /* 0x00000000aa04d211 */ /* 0x088fe400078410ff */
[CC--:B----4-:R-:W-:Y:S01]  /*12fb0*/  @!P4 LEA R6, P3, R169.reuse, R0.reuse, 0x2 ;  /* 0x00000000a906c211 */ /* 0x0d0fe200078610ff */
        /* <DEDUP_REMOVED lines=9> */
[----:B--2---:R-:W-:Y:S05]  /*13050*/  @P0 BRA `(.L_x_1153) ;  /* 0x0000000c00200947 */ /* 0x004fea0003800000 */
[----:B0-----:R-:W-:-:S04]  /*13060*/  LEA R2, P0, R23, R0, 0x2 ;  /* 0x0000000017027211 */ /* 0x001fc800078010ff */
[----:B------:R-:W-:-:S05]  /*13070*/  LEA.HI.X R3, R23, R14, R184, 0x2, P0 ;  /* 0x0000000e17037211 */ /* 0x000fca00000f14b8 */
[----:B------:R0:W-:Y:S01]  /*13080*/  ST.E.64 desc[UR52][R2.64], R30 ;  /* 0x0000001e02007985 */ /* 0x0001e2000c101b34 */
[----:B------:R-:W-:Y:S05]  /*13090*/  BRA `(.L_x_1153) ;  /* 0x0000000c00107947 */ /* 0x000fea0003800000 */
.L_x_1144:
        /* <DEDUP_REMOVED lines=9> */
[----:B------:R-:W-:Y:S01]  /*13130*/  UISETP.NE.U32.AND UP1, UPT, UR8, URZ, UPT ;  /* 0x0000003f0800728c */ /* 0x000fe2000bf25070 */
[----:B------:R-:W-:Y:S02]  /*13140*/  ULDC UR4, c[0x0][0xa88] ;  /* 0x0002a20000047ab9 */ /* 0x000fe40000000800 */
[----:B------:R-:W2:Y:S01]  /*13150*/  @P1 LDG.E R6, desc[UR52][R2.64] ;  /* 0x0000003402061981 */ /* 0x000ea2000c1e1900 */
[----:B------:R-:W-:Y:S01]  /*13160*/  UISETP.NE.AND.EX UP1, UPT, UR9, URZ, UPT, UP1 ;  /* 0x0000003f0900728c */ /* 0x000fe2000bf25310 */
[----:B------:R-:W-:-:S05]  /*13170*/  IMAD.U32 R0, RZ, RZ, UR4 ;  /* 0x00000004ff007e24 */ /* 0x000fca000f8e00ff */
        /* <DEDUP_REMOVED lines=8> */
[----:B--2---:R-:W-:Y:S01]  /*13200*/  @P1 R2UR UR4, R6 ;  /* 0x00000000060412ca */ /* 0x004fe200000e0000 */
[----:B0-----:R-:W-:-:S14]  /*13210*/  @P2 BRA `(.L_x_1156) ;  /* 0x0000000000102947 */ /* 0x001fdc0003800000 */
[----:B------:R-:W-:Y:S05]  /*13220*/  @!P1 BRA `(.L_x_1156) ;  /* 0x00000000000c9947 */ /* 0x000fea0003800000 */
[----:B------:R-:W2:Y:S04]  /*13230*/  LDG.E R5, desc[UR52][R2.64] ;  /* 0x0000003402057981 */ /* 0x000ea8000c1e1900 */
[----:B-----5:R-:W2:Y:S02]  /*13240*/  LDG.E R0, desc[UR52][R2.64+0x4] ;  /* 0x0000043402007981 */ /* 0x020ea4000c1e1900 */
[----:B--2---:R-:W-:-:S07]  /*13250*/  IMAD.IADD R0, R0, 0x1, -R5 ;  /* 0x0000000100007824 */ /* 0x004fce00078e0a05 */
.L_x_1156:
[----:B------:R-:W-:Y:S01]  /*13260*/  USHF.R.S32.HI UR12, URZ, 0x1f, UR44 ;  /* 0x0000001f3f0c7899 */ /* 0x000fe2000801142c */
[----:B------:R-:W-:Y:S01]  /*13270*/  BSSY B1, `(.L_x_1157) ;  /* 0x000003a000017945 */ /* 0x000fe20003800000 */
[----:B------:R-:W-:Y:S02]  /*13280*/  USHF.R.S32.HI UR18, URZ, 0x1f, UR4 ;  /* 0x0000001f3f127899 */ /* 0x000fe40008011404 */
[----:B------:R-:W-:Y:S02]  /*13290*/  USEL UR7, UR44, URZ, !UP0 ;  /* 0x0000003f2c077287 */ /* 0x000fe4000c000000 */
[----:B------:R-:W-:Y:S01]  /*132a0*/  USEL UR12, UR12, URZ, !UP0 ;  /* 0x0000003f0c0c7287 */ /* 0x000fe2000c000000 */
[----:B------:R-:W-:Y:S11]  /*132b0*/  @P0 BRA `(.L_x_1158) ;  /* 0x0000000000d40947 */ /* 0x000ff60003800000 */
[----:B------:R-:W0:Y:S01]  /*132c0*/  S2R R3, SR_TID.X ;  /* 0x0000000000037919 */ /* 0x000e220000002100 */
[----:B------:R-:W1:Y:S01]  /*132d0*/  LDC R9, c[0x0][0xbe8] ;  /* 0x0002fa00ff097b82 */ /* 0x000e620000000800 */
[----:B------:R-:W-:Y:S02]  /*132e0*/  IMAD.U32 R4, RZ, RZ, UR42 ;  /* 0x0000002aff047e24 */ /* 0x000fe4000f8e00ff */
[----:B-1---5:R-:W-:-:S03]  /*132f0*/  IMAD R2, R0, R9, RZ ;  /* 0x0000000900027224 */ /* 0x022fc600078e02ff */
[----:B0-----:R-:W-:-:S04]  /*13300*/  IADD3 R4, R4, -0x80, R3 ;  /* 0xffffff8004047810 */ /* 0x001fc80007ffe003 */
[----:B------:R-:W-:-:S13]  /*13310*/  ISETP.GE.AND P0, PT, R4, R2, PT ;  /* 0x000000020400720c */ /* 0x000fda0003f06270 */
[----:B------:R-:W-:Y:S05]  /*13320*/  @P0 BRA `(.L_x_1158) ;  /* 0x0000000000b80947 */ /* 0x000fea0003800000 */
[----:B------:R-:W-:Y:S01]  /*13330*/  ISETP.NE.AND P0, PT, R9, 0x1, PT ;  /* 0x000000010900780c */ /* 0x000fe20003f05270 */
[----:B------:R-:W-:Y:S01]  /*13340*/  UISETP.GT.AND UP2, UPT, UR46, 0x1, UPT ;  /* 0x000000012e00788c */ /* 0x000fe2000bf44270 */
[----:B------:R-:W-:Y:S01]  /*13350*/  IMAD.MOV.U32 R5, RZ, RZ, R4 ;  /* 0x000000ffff057224 */ /* 0x000fe200078e0004 */
[----:B------:R-:W-:Y:S02]  /*13360*/  UMOV UR8, 0x9b8 ;  /* 0x000009b800087882 */ /* 0x000fe40000000000 */
[----:B------:R-:W-:Y:S02]  /*13370*/  USEL UR19, UR8, 0x978, UP2 ;  /* 0x0000097808137887 */ /* 0x000fe40009000000 */
[----:B------:R-:W-:-:S06]  /*13380*/  USEL UR21, UR40, URZ, UP2 ;  /* 0x0000003f28157287 */ /* 0x000fcc0009000000 */
[----:B------:R-:W0:Y:S04]  /*13390*/  @P0 LDC R3, c[0x0][0xbec] ;  /* 0x0002fb00ff030b82 */ /* 0x000e280000000800 */
[----:B------:R-:W-:Y:S01]  /*133a0*/  ULDC.64 UR8, c[0x0][UR19+0x218] ;  /* 0x0000860013087abb */ /* 0x000fe20008000a00 */
[----:B------:R-:W-:Y:S01]  /*133b0*/  ULDC.64 UR14, c[0x0][UR19+0x220] ;  /* 0x00008800130e7abb */ /* 0x000fe20008000a00 */
[----:B------:R-:W-:Y:S01]  /*133c0*/  ULDC.64 UR16, c[0x0][UR19+0x228] ;  /* 0x00008a0013107abb */ /* 0x000fe20008000a00 */
[----:B------:R-:W-:Y:S01]  /*133d0*/  UIMAD.WIDE.U32 UR10, UR8, UR43, URZ ;  /* 0x0000002b080a72a5 */ /* 0x000fe2000f8e003f */
[----:B------:R-:W1:Y:S01]  /*133e0*/  @P0 LDC R7, c[0x0][0xbf0] ;  /* 0x0002fc00ff070b82 */ /* 0x000e620000000800 */
[----:B------:R-:W-:Y:S02]  /*133f0*/  UIMAD UR20, UR9, UR43, URZ ;  /* 0x0000002b091472a4 */ /* 0x000fe4000f8e023f */
        /* <DEDUP_REMOVED lines=10> */
[----:B------:R-:W-:Y:S02]  /*134a0*/  IMAD.U32 R3, RZ, RZ, UR23 ;  /* 0x00000017ff037e24 */ /* 0x000fe4000f8e00ff */
[----:B------:R-:W-:Y:S01]  /*134b0*/  IMAD.U32 R6, RZ, RZ, UR8 ;  /* 0x00000008ff067e24 */ /* 0x000fe2000f8e00ff */
[----:B------:R-:W-:Y:S01]  /*134c0*/  ULDC.64 UR8, c[0x0][UR19+0x210] ;  /* 0x0000840013087abb */ /* 0x000fe20008000a00 */
[----:B-1----:R-:W-:Y:S01]  /*134d0*/  @P0 SHF.R.U32.HI R5, RZ, R7, R2 ;  /* 0x00000007ff050219 */ /* 0x002fe20000011602 */
[----:B------:R-:W-:-:S04]  /*134e0*/  IMAD.U32 R2, RZ, RZ, UR22 ;  /* 0x00000016ff027e24 */ /* 0x000fc8000f8e00ff */
[--C-:B------:R-:W-:Y:S01]  /*134f0*/  IMAD.MOV R7, RZ, RZ, -R5.reuse ;  /* 0x000000ffff077224 */ /* 0x100fe200078e0a05 */
[----:B------:R-:W-:Y:S01]  /*13500*/  IADD3 R2, P0, P1, R5, UR10, R2 ;  /* 0x0000000a05027c10 */ /* 0x000fe2000f91e002 */
[----:B------:R-:W-:Y:S01]  /*13510*/  UIADD3.X UR10, UR13, UR11, UR18, UP0, UP1 ;  /* 0x0000000b0d0a7290 */ /* 0x000fe200087e2412 */
[----:B------:R-:W-:Y:S01]  /*13520*/  SHF.R.S32.HI R5, RZ, 0x1f, R5 ;  /* 0x0000001fff057819 */ /* 0x000fe20000011405 */
[----:B------:R-:W-:-:S04]  /*13530*/  IMAD R7, R9, R7, R4 ;  /* 0x0000000709077224 */ /* 0x000fc800078e0204 */
[----:B------:R-:W-:Y:S01]  /*13540*/  IADD3.X R3, R5, UR10, R6, P0, P1 ;  /* 0x0000000a05037c10 */ /* 0x000fe200087e2406 */
[C---:B------:R-:W-:Y:S01]  /*13550*/  IMAD R9, R7.reuse, UR9, RZ ;  /* 0x0000000907097c24 */ /* 0x040fe2000f8e02ff */
[----:B------:R-:W-:Y:S01]  /*13560*/  SHF.R.S32.HI R4, RZ, 0x1f, R7 ;  /* 0x0000001fff047819 */ /* 0x000fe20000011407 */
[----:B------:R-:W-:Y:S01]  /*13570*/  ULDC.64 UR10, c[0x0][0xba8] ;  /* 0x0002ea00000a7ab9 */ /* 0x000fe20000000a00 */
[----:B------:R-:W-:Y:S01]  /*13580*/  @!UP2 ULDC UR10, c[0x0][0xb50] ;  /* 0x0002d400000aaab9 */ /* 0x000fe20000000800 */
[----:B------:R-:W-:Y:S01]  /*13590*/  IMAD.WIDE.U32 R2, R7, UR8, R2 ;  /* 0x0000000807027c25 */ /* 0x000fe2000f8e0002 */
[----:B------:R-:W-:-:S03]  /*135a0*/  @!UP2 ULDC UR11, c[0x0][0xb54] ;  /* 0x0002d500000baab9 */ /* 0x000fc60000000800 */
[----:B------:R-:W-:Y:S01]  /*135b0*/  IMAD R9, R4, UR8, R9 ;  /* 0x0000000804097c24 */ /* 0x000fe2000f8e0209 */
[----:B------:R-:W-:-:S03]  /*135c0*/  LEA R4, P0, R2, UR10, 0x2 ;  /* 0x0000000a02047c11 */ /* 0x000fc6000f8010ff */
[----:B------:R-:W-:-:S05]  /*135d0*/  IMAD.IADD R3, R3, 0x1, R9 ;  /* 0x0000000103037824 */ /* 0x000fca00078e0209 */
[----:B------:R-:W-:Y:S01]  /*135e0*/  LEA.HI.X R5, R2, UR11, R3, 0x2, P0 ;  /* 0x0000000b02057c11 */ /* 0x000fe200080f1403 */
[----:B------:R-:W-:-:S05]  /*135f0*/  IMAD.MOV.U32 R3, RZ, RZ, -0x800000 ;  /* 0xff800000ff037424 */ /* 0x000fca00078e00ff */
[----:B------:R0:W-:Y:S02]  /*13600*/  STG.E desc[UR52][R4.64], R3 ;  /* 0x0000000304007986 */ /* 0x0001e4000c101934 */
.L_x_1158:
[----:B------:R-:W-:Y:S05]  /*13610*/  BSYNC B1 ;  /* 0x0000000000017941 */ /* 0x000fea0003800000 */
.L_x_1157:
[----:B------:R-:W-:-:S06]  /*13620*/  UISETP.GT.AND UP0, UPT, UR46, 0x1, UPT ;  /* 0x000000012e00788c */ /* 0x000fcc000bf04270 */
[----:B------:R-:W-:-:S13]  /*13630*/  PLOP3.LUT P0, PT, PT, PT, UP0, 0x80, 0x0 ;  /* 0x000000000000781c */ /* 0x000fda0003f0f008 */
[----:B------:R-:W-:Y:S05]  /*13640*/  @P0 BRA `(.L_x_1153) ;  /* 0x0000000400a40947 */ /* 0x000fea0003800000 */
[----:B------:R-:W1:Y:S01]  /*13650*/  LDC R11, c[0x0][0xbe8] ;  /* 0x0002fa00ff0b7b82 */ /* 0x000e620000000800 */
[----:B------:R-:W-:Y:S01]  /*13660*/  ULDC.64 UR14, c[0x0][0xaa0] ;  /* 0x0002a800000e7ab9 */ /* 0x000fe20000000a00 */
[----:B------:R-:W-:Y:S01]  /*13670*/  IMAD R2, R22, 0x20, R182 ;  /* 0x0000002016027824 */ /* 0x000fe200078e02b6 */
[----:B------:R-:W-:Y:S01]  /*13680*/  UIMAD UR10, UR18, UR14, URZ ;  /* 0x0000000e120a72a4 */ /* 0x000fe2000f8e023f */
[----:B------:R-:W-:Y:S01]  /*13690*/  BSSY B1, `(.L_x_1159) ;  /* 0x000003a000017945 */ /* 0x000fe20003800000 */
[----:B------:R-:W-:Y:S01]  /*136a0*/  UIMAD.WIDE.U32 UR8, UR4, UR14, URZ ;  /* 0x0000000e040872a5 */ /* 0x000fe2000f8e003f */
[----:B------:R-:W-:Y:S01]  /*136b0*/  VIADD R6, R2, UR42 ;  /* 0x0000002a02067c36 */ /* 0x000fe20008000000 */
[----:B------:R-:W-:-:S03]  /*136c0*/  UIMAD UR10, UR4, UR15, UR10 ;  /* 0x0000000f040a72a4 */ /* 0x000fc6000f8e020a */
[----:B0-----:R-:W-:Y:S01]  /*136d0*/  IMAD.MOV.U32 R5, RZ, RZ, R6 ;  /* 0x000000ffff057224 */ /* 0x001fe200078e0006 */
[----:B------:R-:W-:-:S03]  /*136e0*/  UIADD3 UR9, UR9, UR10, URZ ;  /* 0x0000000a09097290 */ /* 0x000fc6000fffe03f */
[----:B------:R-:W-:Y:S02]  /*136f0*/  ULDC.64 UR10, c[0x0][0xae8] ;  /* 0x0002ba00000a7ab9 */ /* 0x000fe40000000a00 */
[----:B------:R-:W-:-:S04]  /*13700*/  UIMAD.WIDE.U32 UR8, UR43, UR10, UR8 ;  /* 0x0000000a2b0872a5 */ /* 0x000fc8000f8e0008 */
[----:B------:R-:W-:-:S03]  /*13710*/  UIMAD UR9, UR43, UR11, UR9 ;  /* 0x0000000b2b0972a4 */ /* 0x000fc6000f8e0209 */
[----:B------:R-:W-:Y:S01]  /*13720*/  ULDC.64 UR10, c[0x0][0xaf0] ;  /* 0x0002bc00000a7ab9 */ /* 0x000fe20000000a00 */
[----:B-1----:R-:W-:Y:S01]  /*13730*/  ISETP.NE.AND P0, PT, R11, 0x1, PT ;  /* 0x000000010b00780c */ /* 0x002fe20003f05270 */
[----:B------:R-:W-:Y:S02]  /*13740*/  UIMAD UR12, UR12, UR10, URZ ;  /* 0x0000000a0c0c72a4 */ /* 0x000fe4000f8e023f */
[----:B------:R-:W-:Y:S02]  /*13750*/  UIMAD.WIDE.U32 UR8, UR7, UR10, UR8 ;  /* 0x0000000a070872a5 */ /* 0x000fe4000f8e0008 */
[----:B------:R-:W-:-:S03]  /*13760*/  UIMAD UR4, UR7, UR11, UR12 ;  /* 0x0000000b070472a4 */ /* 0x000fc6000f8e020c */
[----:B------:R-:W-:Y:S01]  /*13770*/  ULDC.64 UR10, c[0x0][0xae0] ;  /* 0x0002b800000a7ab9 */ /* 0x000fe20000000a00 */
[----:B------:R-:W-:-:S04]  /*13780*/  UIADD3 UR4, UR9, UR4, URZ ;  /* 0x0000000409047290 */ /* 0x000fc8000fffe03f */
        /* <DEDUP_REMOVED lines=9> */
[----:B------:R-:W-:Y:S02]  /*13820*/  IMAD R7, R11, R7, R6 ;  /* 0x000000070b077224 */ /* 0x000fe400078e0206 */
[----:B------:R-:W-:Y:S01]  /*13830*/  IMAD.U32 R2, RZ, RZ, UR8 ;  /* 0x00000008ff027e24 */ /* 0x000fe2000f8e00ff */
[----:B------:R-:W-:Y:S01]  /*13840*/  ULDC.64 UR8, c[0x0][0xad8] ;  /* 0x0002b60000087ab9 */ /* 0x000fe20000000a00 */
[C---:B------:R-:W-:Y:S01]  /*13850*/  IMAD R9, R5.reuse, UR11, R4 ;  /* 0x0000000b05097c24 */ /* 0x040fe2000f8e0204 */
[----:B------:R-:W-:Y:S01]  /*13860*/  SHF.R.S32.HI R4, RZ, 0x1f, R7 ;  /* 0x0000001fff047819 */ /* 0x000fe20000011407 */
[----:B------:R-:W-:-:S04]  /*13870*/  IMAD.WIDE.U32 R2, R5, UR10, R2 ;  /* 0x0000000a05027c25 */ /* 0x000fc8000f8e0002 */
[----:B------:R-:W-:Y:S02]  /*13880*/  IMAD.IADD R3, R3, 0x1, R9 ;  /* 0x0000000103037824 */ /* 0x000fe400078e0209 */
[----:B------:R-:W-:Y:S02]  /*13890*/  IMAD R4, R4, UR8, RZ ;  /* 0x0000000804047c24 */ /* 0x000fe4000f8e02ff */
[----:B------:R-:W-:Y:S02]  /*138a0*/  VIADD R6, R182, UR42 ;  /* 0x0000002ab6067c36 */ /* 0x000fe40008000000 */
[----:B-----5:R-:W-:Y:S02]  /*138b0*/  IMAD R11, R0, R11, RZ ;  /* 0x0000000b000b7224 */ /* 0x020fe400078e02ff */
[C---:B------:R-:W-:Y:S02]  /*138c0*/  IMAD R5, R7.reuse, UR9, R4 ;  /* 0x0000000907057c24 */ /* 0x040fe4000f8e0204 */
[----:B------:R-:W-:Y:S01]  /*138d0*/  IMAD.WIDE.U32 R2, R7, UR8, R2 ;  /* 0x0000000807027c25 */ /* 0x000fe2000f8e0002 */
[----:B------:R-:W-:Y:S01]  /*138e0*/  ISETP.GE.AND P2, PT, R6, R11, PT ;  /* 0x0000000b0600720c */ /* 0x000fe20003f46270 */
[----:B------:R-:W-:-:S02]  /*138f0*/  ULDC.64 UR8, c[0x0][0xa80] ;  /* 0x0002a00000087ab9 */ /* 0x000fc40000000a00 */
[----:B------:R-:W-:Y:S01]  /*13900*/  VIADD R0, R6, 0x20 ;  /* 0x0000002006007836 */ /* 0x000fe20000000000 */
[----:B------:R-:W-:Y:S01]  /*13910*/  LEA R4, P3, R2, UR8, 0x1 ;  /* 0x0000000802047c11 */ /* 0x000fe2000f8608ff */
[----:B------:R-:W-:-:S03]  /*13920*/  IMAD.IADD R3, R3, 0x1, R5 ;  /* 0x0000000103037824 */ /* 0x000fc600078e0205 */
[-C--:B------:R-:W-:Y:S01]  /*13930*/  ISETP.GE.AND P1, PT, R0, R11.reuse, PT ;  /* 0x0000000b0000720c */ /* 0x080fe20003f26270 */
[----:B------:R-:W-:Y:S01]  /*13940*/  VIADD R0, R6, 0x40 ;  /* 0x0000004006007836 */ /* 0x000fe20000000000 */
[----:B------:R-:W-:Y:S02]  /*13950*/  LEA.HI.X R5, R2, UR9, R3, 0x1, P3 ;  /* 0x0000000902057c11 */ /* 0x000fe400098f0c03 */
[----:B------:R0:W1:Y:S02]  /*13960*/  SHFL.IDX PT, R2, R4, RZ, 0x181f ;  /* 0x00181fff04027589 */ /* 0x00006400000e0000 */
[----:B------:R-:W-:Y:S02]  /*13970*/  ISETP.GE.AND P0, PT, R0, R11, PT ;  /* 0x0000000b0000720c */ /* 0x000fe40003f06270 */
[----:B------:R0:W2:Y:S01]  /*13980*/  SHFL.IDX PT, R0, R5, RZ, 0x181f ;  /* 0x00181fff05007589 */ /* 0x0000a200000e0000 */
[----:B------:R-:W-:Y:S10]  /*13990*/  @P2 BRA `(.L_x_1160) ;  /* 0x0000000000242947 */ /* 0x000ff40003800000 */
[----:B------:R-:W-:Y:S02]  /*139a0*/  ULDC UR4, c[0x0][0xac8] ;  /* 0x0002b20000047ab9 */ /* 0x000fe40000000800 */
[----:B------:R-:W-:Y:S02]  /*139b0*/  ISETP.GE.AND P4, PT, R18, UR4, PT ;  /* 0x0000000412007c0c */ /* 0x000fe4000bf86270 */
[----:B------:R-:W-:-:S11]  /*139c0*/  ISETP.GE.AND P5, PT, R19, UR4, PT ;  /* 0x0000000413007c0c */ /* 0x000fd6000bfa6270 */
[CC--:B-1----:R-:W-:Y:S02]  /*139d0*/  @!P4 LEA R8, P2, R18.reuse, R2.reuse, 0x1 ;  /* 0x000000021208c211 */ /* 0x0c2fe400078408ff */
[C---:B------:R-:W-:Y:S02]  /*139e0*/  @!P5 LEA R2, P3, R19.reuse, R2, 0x1 ;  /* 0x000000021302d211 */ /* 0x040fe400078608ff */
[-C--:B--2---:R-:W-:Y:S02]  /*139f0*/  @!P4 LEA.HI.X R9, R18, R0.reuse, R204, 0x1, P2 ;  /* 0x000000001209c211 */ /* 0x084fe400010f0ccc */
[----:B------:R-:W-:-:S03]  /*13a00*/  @!P5 LEA.HI.X R3, R19, R0, R203, 0x1, P3 ;  /* 0x000000001303d211 */ /* 0x000fc600018f0ccb */
[----:B------:R3:W-:Y:S04]  /*13a10*/  @!P4 ST.E.128 desc[UR52][R8.64], RZ ;  /* 0x000000ff0800c985 */ /* 0x0007e8000c101d34 */
[----:B------:R3:W-:Y:S02]  /*13a20*/  @!P5 ST.E.128 desc[UR52][R2.64], RZ ;  /* 0x000000ff0200d985 */ /* 0x0007e4000c101d34 */
.L_x_1160:
[----:B------:R-:W-:Y:S05]  /*13a30*/  BSYNC B1 ;  /* 0x0000000000017941 */ /* 0x000fea0003800000 */
.L_x_1159:
[----:B--2---:R2:W4:Y:S01]  /*13a40*/  SHFL.IDX PT, R0, R5, 0x1, 0x181f ;  /* 0x00381f0005007f89 */ /* 0x00452200000e0000 */
[----:B------:R-:W-:Y:S03]  /*13a50*/  BSSY B1, `(.L_x_1161) ;  /* 0x000000c000017945 */ /* 0x000fe60003800000 */
[----:B-1-3--:R2:W1:Y:S01]  /*13a60*/  SHFL.IDX PT, R2, R4, 0x1, 0x181f ;  /* 0x00381f0004027f89 */ /* 0x00a46200000e0000 */
[----:B------:R-:W-:Y:S05]  /*13a70*/  @P1 BRA `(.L_x_1162) ;  /* 0x0000000000241947 */ /* 0x000fea0003800000 */
[----:B------:R-:W-:Y:S02]  /*13a80*/  ULDC UR4, c[0x0][0xac8] ;  /* 0x0002b20000047ab9 */ /* 0x000fe40000000800 */
[----:B------:R-:W-:Y:S02]  /*13a90*/  ISETP.GE.AND P3, PT, R18, UR4, PT ;  /* 0x0000000412007c0c */ /* 0x000fe4000bf66270 */
[----:B------:R-:W-:-:S11]  /*13aa0*/  ISETP.GE.AND P4, PT, R19, UR4, PT ;  /* 0x0000000413007c0c */ /* 0x000fd6000bf86270 */
[CC--:B-1----:R-:W-:Y:S02]  /*13ab0*/  @!P3 LEA R8, P1, R18.reuse, R2.reuse, 0x1 ;  /* 0x000000021208b211 */ /* 0x0c2fe400078208ff */
[C---:B------:R-:W-:Y:S02]  /*13ac0*/  @!P4 LEA R2, P2, R19.reuse, R2, 0x1 ;  /* 0x000000021302c211 */ /* 0x040fe400078408ff */
[-C--:B----4-:R-:W-:Y:S02]  /*13ad0*/  @!P3 LEA.HI.X R9, R18, R0.reuse, R204, 0x1, P1 ;  /* 0x000000001209b211 */ /* 0x090fe400008f0ccc */
[----:B------:R-:W-:-:S03]  /*13ae0*/  @!P4 LEA.HI.X R3, R19, R0, R203, 0x1, P2 ;  /* 0x000000001303c211 */ /* 0x000fc600010f0ccb */
[----:B------:R3:W-:Y:S04]  /*13af0*/  @!P3 ST.E.128 desc[UR52][R8.64], RZ ;  /* 0x000000ff0800b985 */ /* 0x0007e8000c101d34 */
[----:B------:R3:W-:Y:S02]  /*13b00*/  @!P4 ST.E.128 desc[UR52][R2.64], RZ ;  /* 0x000000ff0200c985 */ /* 0x0007e4000c101d34 */
.L_x_1162:
[----:B------:R-:W-:Y:S05]  /*13b10*/  BSYNC B1 ;  /* 0x0000000000017941 */ /* 0x000fea0003800000 */
.L_x_1161:
[----:B----4-:R4:W0:Y:S01]  /*13b20*/  SHFL.IDX PT, R0, R5, 0x2, 0x181f ;  /* 0x00581f0005007f89 */ /* 0x01082200000e0000 */
        /* <DEDUP_REMOVED lines=8> */
[-C--:B0-----:R-:W-:Y:S02]  /*13bb0*/  @!P2 LEA.HI.X R9, R18, R0.reuse, R204, 0x1, P0 ;  /* 0x000000001209a211 */ /* 0x081fe400000f0ccc */
[----:B------:R-:W-:-:S03]  /*13bc0*/  @!P3 LEA.HI.X R3, R19, R0, R203, 0x1, P1 ;  /* 0x000000001303b211 */ /* 0x000fc600008f0ccb */
[----:B------:R3:W-:Y:S04]  /*13bd0*/  @!P2 ST.E.128 desc[UR52][R8.64], RZ ;  /* 0x000000ff0800a985 */ /* 0x0007e8000c101d34 */
[----:B------:R3:W-:Y:S02]  /*13be0*/  @!P3 ST.E.128 desc[UR52][R2.64], RZ ;  /* 0x000000ff0200b985 */ /* 0x0007e4000c101d34 */
.L_x_1164:
[----:B------:R-:W-:Y:S05]  /*13bf0*/  BSYNC B1 ;  /* 0x0000000000017941 */ /* 0x000fea0003800000 */
.L_x_1163:
[----:B0-----:R-:W-:Y:S01]  /*13c00*/  VIADD R0, R6, 0x60 ;  /* 0x0000006006007836 */ /* 0x001fe20000000000 */
[----:B--2-4-:R-:W0:Y:S04]  /*13c10*/  SHFL.IDX PT, R5, R5, 0x3, 0x181f ;  /* 0x00781f0005057f89 */ /* 0x014e2800000e0000 */
[----:B------:R-:W-:Y:S01]  /*13c20*/  ISETP.GE.AND P0, PT, R0, R11, PT ;  /* 0x0000000b0000720c */ /* 0x000fe20003f06270 */
[----:B-1-3--:R1:W2:-:S12]  /*13c30*/  SHFL.IDX PT, R2, R4, 0x3, 0x181f ;  /* 0x00781f0004027f89 */ /* 0x00a29800000e0000 */
[----:B-1----:R-:W-:Y:S05]  /*13c40*/  @P0 BRA `(.L_x_1153) ;  /* 0x0000000000240947 */ /* 0x002fea0003800000 */
[----:B------:R-:W-:Y:S02]  /*13c50*/  ULDC UR4, c[0x0][0xac8] ;  /* 0x0002b20000047ab9 */ /* 0x000fe40000000800 */
[----:B------:R-:W-:Y:S02]  /*13c60*/  ISETP.GE.AND P2, PT, R18, UR4, PT ;  /* 0x0000000412007c0c */ /* 0x000fe4000bf46270 */
[----:B------:R-:W-:-:S11]  /*13c70*/  ISETP.GE.AND P3, PT, R19, UR4, PT ;  /* 0x0000000413007c0c */ /* 0x000fd6000bf66270 */
[CC--:B--2---:R-:W-:Y:S02]  /*13c80*/  @!P2 LEA R6, P0, R18.reuse, R2.reuse, 0x1 ;  /* 0x000000021206a211 */ /* 0x0c4fe400078008ff */
[C---:B------:R-:W-:Y:S02]  /*13c90*/  @!P3 LEA R2, P1, R19.reuse, R2, 0x1 ;  /* 0x000000021302b211 */ /* 0x040fe400078208ff */
[-C--:B0-----:R-:W-:Y:S02]  /*13ca0*/  @!P2 LEA.HI.X R7, R18, R5.reuse, R204, 0x1, P0 ;  /* 0x000000051207a211 */ /* 0x081fe400000f0ccc */
[----:B------:R-:W-:-:S03]  /*13cb0*/  @!P3 LEA.HI.X R3, R19, R5, R203, 0x1, P1 ;  /* 0x000000051303b211 */ /* 0x000fc600008f0ccb */
[----:B------:R0:W-:Y:S04]  /*13cc0*/  @!P2 ST.E.128 desc[UR52][R6.64], RZ ;  /* 0x000000ff0600a985 */ /* 0x0001e8000c101d34 */
[----:B------:R0:W-:Y:S02]  /*13cd0*/  @!P3 ST.E.128 desc[UR52][R2.64], RZ ;  /* 0x000000ff0200b985 */ /* 0x0001e4000c101d34 */
.L_x_1153:
[----:B------:R-:W-:Y:S05]  /*13ce0*/  BSYNC B0 ;  /* 0x0000000000007941 */ /* 0x000fea0003800000 */
.L_x_1143:
[----:B------:R-:W-:Y:S02]  /*13cf0*/  ULDC UR4, c[0x0][0xc3c] ;  /* 0x00030f0000047ab9 */ /* 0x000fe40000000800 */
[----:B------:R-:W-:-:S06]  /*13d00*/  UISETP.GE.AND UP0, UPT, UR50, UR4, UPT ;  /* 0x000000043200728c */ /* 0x000fcc000bf06270 */
[----:B------:R-:W-:-:S13]  /*13d10*/  PLOP3.LUT P0, PT, PT, PT, UP0, 0x80, 0x0 ;  /* 0x000000000000781c */ /* 0x000fda0003f0f008 */
[----:B------:R-:W-:Y:S05]  /*13d20*/  @!P0 BRA `(.L_x_1165) ;  /* 0xfffffed000b88947 */ /* 0x000fea000383ffff */
[----:B------:R-:W-:Y:S05]  /*13d30*/  EXIT ;  /* 0x000000000000794d */ /* 0x000fea0003800000 */
.L_x_1056:
        /* <DEDUP_REMOVED lines=22> */
.L_x_1166:
        /* <DEDUP_REMOVED lines=21> */
[----:B------:R-:W-:Y:S02]  /*13ff0*/  IMAD.IADD R7, R4, 0x1, R7 ;  /* 0x0000000104077824 */ /* 0x000fe400078e0207 */
[----:B------:R-:W0:Y:S03]  /*14000*/  LDC R4, c[0x0][0xc38] ;  /* 0x00030e00ff047b82 */ /* 0x000e260000000800 */
[----:B------:R-:W1:Y:S02]  /*14010*/  SHFL.UP PT, R8, R7, 0x2, RZ ;  /* 0x0440000007087989 */ /* 0x000e6400000e00ff */
[----:B-1----:R-:W-:-:S05]  /*14020*/  SEL R8, R8, RZ, P2 ;  /* 0x000000ff08087207 */ /* 0x002fca0001000000 */
[----:B------:R-:W-:Y:S02]  /*14030*/  IMAD.IADD R8, R7, 0x1, R8 ;  /* 0x0000000107087824 */ /* 0x000fe400078e0208 */
[----:B------:R-:W1:Y:S03]  /*14040*/  S2R R7, SR_CTAID.X ;  /* 0x0000000000077919 */ /* 0x000e660000002500 */
[----:B------:R-:W2:Y:S02]  /*14050*/  SHFL.UP PT, R9, R8, 0x4, RZ ;  /* 0x0480000008097989 */ /* 0x000ea400000e00ff */
[----:B--2---:R-:W-:-:S05]  /*14060*/  SEL R9, R9, RZ, P3 ;  /* 0x000000ff09097207 */ /* 0x004fca0001800000 */
[----:B------:R-:W-:-:S05]  /*14070*/  IMAD.IADD R9, R8, 0x1, R9 ;  /* 0x0000000108097824 */ /* 0x000fca00078e0209 */
[----:B------:R-:W2:Y:S02]  /*14080*/  SHFL.UP PT, R2, R9, 0x8, RZ ;  /* 0x0500000009027989 */ /* 0x000ea400000e00ff */
[----:B--2---:R-:W-:-:S05]  /*14090*/  SEL R2, R2, RZ, P4 ;  /* 0x000000ff02027207 */ /* 0x004fca0002000000 */
[----:B------:R-:W-:-:S05]  /*140a0*/  IMAD.IADD R2, R9, 0x1, R2 ;  /* 0x0000000109027824 */ /* 0x000fca00078e0202 */
[----:B------:R-:W2:Y:S02]  /*140b0*/  SHFL.UP PT, R3, R2, 0x10, RZ ;  /* 0x0600000002037989 */ /* 0x000ea400000e00ff */
[----:B--2---:R-:W-:-:S05]  /*140c0*/  SEL R3, R3, RZ, P5 ;  /* 0x000000ff03037207 */ /* 0x004fca0002800000 */
[----:B------:R-:W-:-:S05]  /*140d0*/  IMAD.IADD R3, R2, 0x1, R3 ;  /* 0x0000000102037824 */ /* 0x000fca00078e0203 */
[----:B------:R-:W0:Y:S02]  /*140e0*/  SHFL.IDX PT, R11, R3, 0x1f, 0x1f ;  /* 0x03e01f00030b7f89 */ /* 0x000e2400000e0000 */
[----:B0-----:R-:W-:-:S04]  /*140f0*/  IMAD R8, R11, R4, RZ ;  /* 0x000000040b087224 */ /* 0x001fc800078e02ff */
[----:B------:R-:W-:Y:S01]  /*14100*/  IMAD.MOV.U32 R9, RZ, RZ, R8 ;  /* 0x000000ffff097224 */ /* 0x000fe200078e0008 */
[----:B-1----:R-:W-:-:S13]  /*14110*/  ISETP.GT.AND P6, PT, R8, R7, PT ;  /* 0x000000070800720c */ /* 0x002fda0003fc4270 */
[----:B------:R-:W-:Y:S05]  /*14120*/  @P6 BRA `(.L_x_1168) ;  /* 0x0000000000a86947 */ /* 0x000fea0003800000 */
[----:B------:R-:W-:Y:S01]  /*14130*/  IMAD.MOV.U32 R8, RZ, RZ, R9 ;  /* 0x000000ffff087224 */ /* 0x000fe200078e0009 */
[----:B------:R-:W-:Y:S01]  /*14140*/  UMOV UR42, URZ ;  /* 0x0000003f002a7c82 */ /* 0x000fe20008000000 */
[----:B------:R-:W-:-:S05]  /*14150*/  ULDC UR5, c[0x0][0xc3c] ;  /* 0x00030f0000057ab9 */ /* 0x000fca0000000800 */
.L_x_1170:
        /* <DEDUP_REMOVED lines=22> */
[----:B------:R-:W-:Y:S02]  /*142c0*/  IMAD.IADD R9, R4, 0x1, R9 ;  /* 0x0000000104097824 */ /* 0x000fe400078e0209 */
[----:B------:R-:W0:Y:S03]  /*142d0*/  LDC R4, c[0x0][0xc38] ;  /* 0x00030e00ff047b82 */ /* 0x000e260000000800 */
[----:B------:R-:W1:Y:S02]  /*142e0*/  SHFL.UP PT, R10, R9, 0x4, RZ ;  /* 0x04800000090a7989 */ /* 0x000e6400000e00ff */
[----:B-1----:R-:W-:-:S05]  /*142f0*/  SEL R10, R10, RZ, P3 ;  /* 0x000000ff0a0a7207 */ /* 0x002fca0001800000 */
[----:B------:R-:W-:-:S05]  /*14300*/  IMAD.IADD R10, R9, 0x1, R10 ;  /* 0x00000001090a7824 */ /* 0x000fca00078e020a */
[----:B------:R-:W1:Y:S02]  /*14310*/  SHFL.UP PT, R2, R10, 0x8, RZ ;  /* 0x050000000a027989 */ /* 0x000e6400000e00ff */
[----:B-1----:R-:W-:-:S05]  /*14320*/  SEL R3, R2, RZ, P4 ;  /* 0x000000ff02037207 */ /* 0x002fca0002000000 */
[----:B------:R-:W-:-:S05]  /*14330*/  IMAD.IADD R3, R10, 0x1, R3 ;  /* 0x000000010a037824 */ /* 0x000fca00078e0203 */
[----:B------:R-:W1:Y:S02]  /*14340*/  SHFL.UP PT, R2, R3, 0x10, RZ ;  /* 0x0600000003027989 */ /* 0x000e6400000e00ff */
[----:B-1----:R-:W-:-:S05]  /*14350*/  SEL R2, R2, RZ, P5 ;  /* 0x000000ff02027207 */ /* 0x002fca0002800000 */
[----:B------:R-:W-:-:S05]  /*14360*/  IMAD.IADD R2, R3, 0x1, R2 ;  /* 0x0000000103027824 */ /* 0x000fca00078e0202 */
[----:B------:R-:W0:Y:S02]  /*14370*/  SHFL.IDX PT, R11, R2, 0x1f, 0x1f ;  /* 0x03e01f00020b7f89 */ /* 0x000e2400000e0000 */
[----:B0-----:R-:W-:-:S04]  /*14380*/  IMAD R9, R11, R4, RZ ;  /* 0x000000040b097224 */ /* 0x001fc800078e02ff */
[----:B------:R-:W-:-:S05]  /*14390*/  IMAD.IADD R8, R9, 0x1, R8 ;  /* 0x0000000109087824 */ /* 0x000fca00078e0208 */
[----:B------:R-:W-:-:S13]  /*143a0*/  ISETP.GT.AND P6, PT, R8, R7, PT ;  /* 0x000000070800720c */ /* 0x000fda0003fc4270 */
[----:B------:R-:W-:Y:S05]  /*143b0*/  @!P6 BRA `(.L_x_1170) ;  /* 0xfffffffc0068e947 */ /* 0x000fea000383ffff */
[----:B------:R-:W-:-:S07]  /*143c0*/  IMAD.MOV.U32 R3, RZ, RZ, R2 ;  /* 0x000000ffff037224 */ /* 0x000fce00078e0002 */
.L_x_1168:
        /* <DEDUP_REMOVED lines=8> */
[----:B------:R-:W-:-:S04]  /*14450*/  IMAD.U32 R11, RZ, RZ, UR4 ;  /* 0x00000004ff0b7e24 */ /* 0x000fc8000f8e00ff */
[----:B------:R0:W1:Y:S04]  /*14460*/  SHFL.IDX PT, R8, R5, R8, 0x1f ;  /* 0x00001f0805087589 */ /* 0x00006800000e0000 */
[----:B------:R0:W2:Y:S01]  /*14470*/  SHFL.IDX PT, R6, R6, R11, 0x1f ;  /* 0x00001f0b06067589 */ /* 0x0000a200000e0000 */
[----:B------:R-:W-:Y:S05]  /*14480*/  @!P0 BRA `(.L_x_1171) ;  /* 0x00000000000c8947 */ /* 0x000fea0003800000 */
[----:B------:R-:W-:-:S06]  /*14490*/  UIADD3 UR5, UR4, -0x1, URZ ;  /* 0xffffffff04057890 */ /* 0x000fcc000fffe03f */
[----:B------:R-:W-:-:S05]  /*144a0*/  IMAD.U32 R2, RZ, RZ, UR5 ;  /* 0x00000005ff027e24 */ /* 0x000fca000f8e00ff */
[----:B------:R3:W4:Y:S02]  /*144b0*/  SHFL.IDX PT, R9, R3, R2, 0x1f ;  /* 0x00001f0203097589 */ /* 0x00072400000e0000 */
.L_x_1171:
[----:B---34-:R-:W-:Y:S01]  /*144c0*/  IMAD R2, R9, R4, R10 ;  /* 0x0000000409027224 */ /* 0x018fe200078e020a */
[----:B-1----:R-:W-:Y:S01]  /*144d0*/  ISETP.NE.AND P0, PT, R8, 0x1, PT ;  /* 0x000000010800780c */ /* 0x002fe20003f05270 */
[----:B------:R-:W-:Y:S02]  /*144e0*/  UIADD3 UR42, UR4, UR42, URZ ;  /* 0x0000002a042a7290 */ /* 0x000fe4000fffe03f */
[----:B0-----:R-:W-:Y:S01]  /*144f0*/  IMAD.IADD R5, R7, 0x1, -R2 ;  /* 0x0000000107057824 */ /* 0x001fe200078e0a02 */
[----:B------:R0:W-:Y:S09]  /*14500*/  STL [R1+0x10], R2 ;  /* 0x0000100201007387 */ /* 0x0001f20000100800 */
[----:B------:R-:W-:Y:S05]  /*14510*/  @!P0 BRA `(.L_x_1172) ;  /* 0x0000000000e08947 */ /* 0x000fea0003800000 */
[----:B--2---:R-:W-:Y:S02]  /*14520*/  IABS R4, R6 ;  /* 0x0000000600047213 */ /* 0x004fe40000000000 */
[----:B------:R-:W-:Y:S02]  /*14530*/  IABS R7, R8 ;  /* 0x0000000800077213 */ /* 0x000fe40000000000 */
[----:B------:R-:W1:Y:S08]  /*14540*/  I2F.RP R9, R4 ;  /* 0x0000000400097306 */ /* 0x000e700000209400 */
[----:B------:R-:W2:Y:S08]  /*14550*/  I2F.RP R10, R7 ;  /* 0x00000007000a7306 */ /* 0x000eb00000209400 */
[----:B-1----:R-:W0:Y:S08]  /*14560*/  MUFU.RCP R9, R9 ;  /* 0x0000000900097308 */ /* 0x002e300000001000 */
[----:B--2---:R-:W-:Y:S01]  /*14570*/  MUFU.RCP R10, R10 ;  /* 0x0000000a000a7308 */ /* 0x004fe20000001000 */
[----:B0-----:R-:W-:Y:S01]  /*14580*/  VIADD R2, R9, 0xffffffe ;  /* 0x0ffffffe09027836 */ /* 0x001fe20000000000 */
[----:B------:R-:W-:-:S06]  /*14590*/  IABS R9, R6 ;  /* 0x0000000600097213 */ /* 0x000fcc0000000000 */
[----:B------:R0:W1:Y:S02]  /*145a0*/  F2I.FTZ.U32.TRUNC.NTZ R3, R2 ;  /* 0x0000000200037305 */ /* 0x000064000021f000 */
[----:B0-----:R-:W-:Y:S02]  /*145b0*/  IMAD.MOV.U32 R2, RZ, RZ, RZ ;  /* 0x000000ffff027224 */ /* 0x001fe400078e00ff */
[----:B-1----:R-:W-:-:S04]  /*145c0*/  IMAD.MOV R11, RZ, RZ, -R3 ;  /* 0x000000ffff0b7224 */ /* 0x002fc800078e0a03 */
[----:B------:R-:W-:-:S04]  /*145d0*/  IMAD R11, R11, R4, RZ ;  /* 0x000000040b0b7224 */ /* 0x000fc800078e02ff */
[----:B------:R-:W-:Y:S01]  /*145e0*/  IMAD.HI.U32 R3, R3, R11, R2 ;  /* 0x0000000b03037227 */ /* 0x000fe200078e0002 */
[----:B------:R-:W-:-:S03]  /*145f0*/  IABS R2, R5 ;  /* 0x0000000500027213 */ /* 0x000fc60000000000 */
[----:B------:R-:W-:Y:S02]  /*14600*/  IMAD.MOV R11, RZ, RZ, -R9 ;  /* 0x000000ffff0b7224 */ /* 0x000fe400078e0a09 */
[----:B------:R-:W-:-:S04]  /*14610*/  IMAD.HI.U32 R9, R3, R2, RZ ;  /* 0x0000000203097227 */ /* 0x000fc800078e00ff */
[----:B------:R-:W-:Y:S02]  /*14620*/  VIADD R3, R10, 0xffffffe ;  /* 0x0ffffffe0a037836 */ /* 0x000fe40000000000 */
[----:B------:R-:W-:-:S04]  /*14630*/  IMAD R11, R9, R11, R2 ;  /* 0x0000000b090b7224 */ /* 0x000fc800078e0202 */
[----:B------:R-:W0:Y:S01]  /*14640*/  F2I.FTZ.U32.TRUNC.NTZ R3, R3 ;  /* 0x0000000300037305 */ /* 0x000e22000021f000 */
[----:B------:R-:W-:-:S13]  /*14650*/  ISETP.GT.U32.AND P1, PT, R4, R11, PT ;  /* 0x0000000b0400720c */ /* 0x000fda0003f24070 */
[----:B------:R-:W-:Y:S02]  /*14660*/  @!P1 IMAD.IADD R11, R11, 0x1, -R4 ;  /* 0x000000010b0b9824 */ /* 0x000fe400078e0a04 */
[----:B0-----:R-:W-:Y:S02]  /*14670*/  IMAD.MOV R2, RZ, RZ, -R3 ;  /* 0x000000ffff027224 */ /* 0x001fe400078e0a03 */
[----:B------:R-:W-:Y:S01]  /*14680*/  @!P1 VIADD R9, R9, 0x1 ;  /* 0x0000000109099836 */ /* 0x000fe20000000000 */
[----:B------:R-:W-:Y:S01]  /*14690*/  ISETP.GE.U32.AND P0, PT, R11, R4, PT ;  /* 0x000000040b00720c */ /* 0x000fe20003f06070 */
[----:B------:R-:W-:Y:S01]  /*146a0*/  IMAD R11, R2, R7, RZ ;  /* 0x00000007020b7224 */ /* 0x000fe200078e02ff */
[----:B------:R-:W-:Y:S01]  /*146b0*/  ISETP.NE.AND P1, PT, R6, RZ, PT ;  /* 0x000000ff0600720c */ /* 0x000fe20003f25270 */
[----:B------:R-:W-:-:S04]  /*146c0*/  IMAD.MOV.U32 R2, RZ, RZ, RZ ;  /* 0x000000ffff027224 */ /* 0x000fc800078e00ff */
[----:B------:R-:W-:Y:S01]  /*146d0*/  IMAD.HI.U32 R4, R3, R11, R2 ;  /* 0x0000000b03047227 */ /* 0x000fe200078e0002 */
[----:B------:R-:W-:-:S04]  /*146e0*/  LOP3.LUT R2, R5, R6, RZ, 0x3c, !PT ;  /* 0x0000000605027212 */ /* 0x000fc800078e3cff */
[----:B------:R-:W-:Y:S01]  /*146f0*/  ISETP.GE.AND P2, PT, R2, RZ, PT ;  /* 0x000000ff0200720c */ /* 0x000fe20003f46270 */
[----:B------:R-:W-:Y:S01]  /*14700*/  @P0 VIADD R9, R9, 0x1 ;  /* 0x0000000109090836 */ /* 0x000fe20000000000 */
[----:B------:R-:W-:-:S05]  /*14710*/  IABS R2, R8 ;  /* 0x0000000800027213 */ /* 0x000fca0000000000 */
[----:B------:R-:W-:-:S06]  /*14720*/  IMAD.MOV R2, RZ, RZ, -R2 ;  /* 0x000000ffff027224 */ /* 0x000fcc00078e0a02 */
[----:B------:R-:W-:Y:S01]  /*14730*/  @!P2 IMAD.MOV R9, RZ, RZ, -R9 ;  /* 0x000000ffff09a224 */ /* 0x000fe200078e0a09 */
[----:B------:R-:W-:-:S04]  /*14740*/  @!P1 LOP3.LUT R9, RZ, R6, RZ, 0x33, !PT ;  /* 0x00000006ff099212 */ /* 0x000fc800078e33ff */
        /* <DEDUP_REMOVED lines=15> */
[--C-:B------:R-:W-:Y:S02]  /*14840*/  IMAD R8, R8, R2, R9.reuse ;  /* 0x0000000208087224 */ /* 0x100fe400078e0209 */
[----:B------:R-:W-:Y:S02]  /*14850*/  IMAD.MOV R2, RZ, RZ, -R9 ;  /* 0x000000ffff027224 */ /* 0x000fe400078e0a09 */
[----:B------:R-:W-:Y:S02]  /*14860*/  IMAD R3, R8, 0x10000, R3 ;  /* 0x0001000008037824 */ /* 0x000fe400078e0203 */
[----:B------:R-:W-:-:S03]  /*14870*/  IMAD R2, R6, R2, R5 ;  /* 0x0000000206027224 */ /* 0x000fc600078e0205 */
[----:B------:R0:W-:Y:S01]  /*14880*/  STL [R1+0x18], R3 ;  /* 0x0000180301007387 */ /* 0x0001e20000100800 */
[----:B------:R-:W-:Y:S05]  /*14890*/  BRA `(.L_x_1173) ;  /* 0x0000000000fc7947 */ /* 0x000fea0003800000 */
.L_x_1172:
[----:B------:R-:W-:Y:S02]  /*148a0*/  ULDC.64 UR4, c[0x0][0xc90] ;  /* 0x0003240000047ab9 */ /* 0x000fe40000000a00 */
[----:B------:R-:W-:-:S06]  /*148b0*/  UIMAD.WIDE UR4, UR42, 0x4, UR4 ;  /* 0x000000042a0478a5 */ /* 0x000fcc000f8e0204 */
[----:B0-----:R-:W-:Y:S02]  /*148c0*/  IMAD.U32 R2, RZ, RZ, UR4 ;  /* 0x00000004ff027e24 */ /* 0x001fe4000f8e00ff */
[----:B------:R-:W-:-:S05]  /*148d0*/  IMAD.U32 R3, RZ, RZ, UR5 ;  /* 0x00000005ff037e24 */ /* 0x000fca000f8e00ff */
[----:B------:R0:W2:Y:S02]  /*148e0*/  LDG.E R7, desc[UR52][R2.64] ;  /* 0x0000003402077981 */ /* 0x0000a4000c1e1900 */
[----:B0-----:R-:W-:Y:S02]  /*148f0*/  IMAD.MOV.U32 R2, RZ, RZ, RZ ;  /* 0x000000ffff027224 */ /* 0x001fe400078e00ff */
[----:B--2---:R-:W-:-:S05]  /*14900*/  IMAD R8, R6, R7, RZ ;  /* 0x0000000706087224 */ /* 0x004fca00078e02ff */
[----:B------:R-:W-:-:S04]  /*14910*/  IABS R9, R8 ;  /* 0x0000000800097213 */ /* 0x000fc80000000000 */
[----:B------:R-:W0:Y:S08]  /*14920*/  I2F.RP R10, R9 ;  /* 0x00000009000a7306 */ /* 0x000e300000209400 */
[----:B0-----:R-:W0:Y:S02]  /*14930*/  MUFU.RCP R10, R10 ;  /* 0x0000000a000a7308 */ /* 0x001e240000001000 */
[----:B0-----:R-:W-:-:S06]  /*14940*/  VIADD R11, R10, 0xffffffe ;  /* 0x0ffffffe0a0b7836 */ /* 0x001fcc0000000000 */
[----:B------:R-:W0:Y:S02]  /*14950*/  F2I.FTZ.U32.TRUNC.NTZ R3, R11 ;  /* 0x0000000b00037305 */ /* 0x000e24000021f000 */
[----:B0-----:R-:W-:-:S04]  /*14960*/  IMAD.MOV R12, RZ, RZ, -R3 ;  /* 0x000000ffff0c7224 */ /* 0x001fc800078e0a03 */
[----:B------:R-:W-:-:S04]  /*14970*/  IMAD R13, R12, R9, RZ ;  /* 0x000000090c0d7224 */ /* 0x000fc800078e02ff */
[----:B------:R-:W-:Y:S01]  /*14980*/  IMAD.HI.U32 R2, R3, R13, R2 ;  /* 0x0000000d03027227 */ /* 0x000fe200078e0002 */
[----:B------:R-:W-:Y:S02]  /*14990*/  IABS R13, R5 ;  /* 0x00000005000d7213 */ /* 0x000fe40000000000 */
[----:B------:R-:W-:-:S03]  /*149a0*/  IABS R3, R8 ;  /* 0x0000000800037213 */ /* 0x000fc60000000000 */
[----:B------:R-:W-:-:S04]  /*149b0*/  IMAD.HI.U32 R2, R2, R13, RZ ;  /* 0x0000000d02027227 */ /* 0x000fc800078e00ff */
[----:B------:R-:W-:-:S04]  /*149c0*/  IMAD.MOV R3, RZ, RZ, -R3 ;  /* 0x000000ffff037224 */ /* 0x000fc800078e0a03 */
[----:B------:R-:W-:Y:S01]  /*149d0*/  IMAD R10, R2, R3, R13 ;  /* 0x00000003020a7224 */ /* 0x000fe200078e020d */
[----:B------:R-:W-:-:S04]  /*149e0*/  LOP3.LUT R3, R5, R8, RZ, 0x3c, !PT ;  /* 0x0000000805037212 */ /* 0x000fc800078e3cff */
[----:B------:R-:W-:Y:S02]  /*149f0*/  ISETP.GT.U32.AND P1, PT, R9, R10, PT ;  /* 0x0000000a0900720c */ /* 0x000fe40003f24070 */
[----:B------:R-:W-:-:S11]  /*14a00*/  ISETP.GE.AND P2, PT, R3, RZ, PT ;  /* 0x000000ff0300720c */ /* 0x000fd60003f46270 */
[----:B------:R-:W-:Y:S02]  /*14a10*/  @!P1 IMAD.IADD R10, R10, 0x1, -R9 ;  /* 0x000000010a0a9824 */ /* 0x000fe400078e0a09 */
[----:B------:R-:W-:Y:S01]  /*14a20*/  @!P1 VIADD R2, R2, 0x1 ;  /* 0x0000000102029836 */ /* 0x000fe20000000000 */
[----:B------:R-:W-:Y:S02]  /*14a30*/  ISETP.NE.AND P1, PT, R8, RZ, PT ;  /* 0x000000ff0800720c */ /* 0x000fe40003f25270 */
[----:B------:R-:W-:-:S13]  /*14a40*/  ISETP.GE.U32.AND P0, PT, R10, R9, PT ;  /* 0x000000090a00720c */ /* 0x000fda0003f06070 */
[----:B------:R-:W-:-:S04]  /*14a50*/  @P0 VIADD R2, R2, 0x1 ;  /* 0x0000000102020836 */ /* 0x000fc80000000000 */
[----:B------:R-:W-:Y:S01]  /*14a60*/  @!P2 IMAD.MOV R2, RZ, RZ, -R2 ;  /* 0x000000ffff02a224 */ /* 0x000fe200078e0a02 */
[----:B------:R-:W-:-:S05]  /*14a70*/  @!P1 LOP3.LUT R2, RZ, R8, RZ, 0x33, !PT ;  /* 0x00000008ff029212 */ /* 0x000fca00078e33ff */
[----:B------:R-:W-:Y:S02]  /*14a80*/  IMAD R9, R7, R2, RZ ;  /* 0x0000000207097224 */ /* 0x000fe400078e02ff */
[----:B------:R-:W-:Y:S02]  /*14a90*/  IMAD.MOV R2, RZ, RZ, -R2 ;  /* 0x000000ffff027224 */ /* 0x000fe400078e0a02 */
[----:B------:R-:W-:Y:S02]  /*14aa0*/  IMAD.MOV R3, RZ, RZ, -R9 ;  /* 0x000000ffff037224 */ /* 0x000fe400078e0a09 */
[----:B------:R-:W-:-:S03]  /*14ab0*/  IMAD R5, R8, R2, R5 ;  /* 0x0000000208057224 */ /* 0x000fc600078e0205 */
[----:B------:R-:W-:-:S04]  /*14ac0*/  VIADDMNMX R4, R3, R4, R7, PT ;  /* 0x0000000403047246 */ /* 0x000fc80003800107 */
[-C--:B------:R-:W-:Y:S02]  /*14ad0*/  IABS R7, R4.reuse ;  /* 0x0000000400077213 */ /* 0x080fe40000000000 */
[----:B------:R-:W-:Y:S02]  /*14ae0*/  IABS R8, R4 ;  /* 0x0000000400087213 */ /* 0x000fe40000000000 */
[----:B------:R-:W0:Y:S03]  /*14af0*/  I2F.RP R10, R7 ;  /* 0x00000007000a7306 */ /* 0x000e260000209400 */
[----:B------:R-:W-:-:S05]  /*14b00*/  IMAD.MOV R8, RZ, RZ, -R8 ;  /* 0x000000ffff087224 */ /* 0x000fca00078e0a08 */
[----:B0-----:R-:W0:Y:S02]  /*14b10*/  MUFU.RCP R10, R10 ;  /* 0x0000000a000a7308 */ /* 0x001e240000001000 */
[----:B0-----:R-:W-:-:S06]  /*14b20*/  VIADD R3, R10, 0xffffffe ;  /* 0x0ffffffe0a037836 */ /* 0x001fcc0000000000 */
[----:B------:R-:W0:Y:S02]  /*14b30*/  F2I.FTZ.U32.TRUNC.NTZ R3, R3 ;  /* 0x0000000300037305 */ /* 0x000e24000021f000 */
[----:B0-----:R-:W-:-:S04]  /*14b40*/  IMAD.MOV R2, RZ, RZ, -R3 ;  /* 0x000000ffff027224 */ /* 0x001fc800078e0a03 */
[----:B------:R-:W-:Y:S02]  /*14b50*/  IMAD R11, R2, R7, RZ ;  /* 0x00000007020b7224 */ /* 0x000fe400078e02ff */
[----:B------:R-:W-:-:S04]  /*14b60*/  IMAD.MOV.U32 R2, RZ, RZ, RZ ;  /* 0x000000ffff027224 */ /* 0x000fc800078e00ff */
[----:B------:R-:W-:Y:S01]  /*14b70*/  IMAD.HI.U32 R2, R3, R11, R2 ;  /* 0x0000000b03027227 */ /* 0x000fe200078e0002 */
[----:B------:R-:W-:Y:S02]  /*14b80*/  IABS R11, R5 ;  /* 0x00000005000b7213 */ /* 0x000fe40000000000 */
[----:B------:R-:W-:Y:S02]  /*14b90*/  LOP3.LUT R3, R5, R4, RZ, 0x3c, !PT ;  /* 0x0000000405037212 */ /* 0x000fe400078e3cff */
[----:B------:R-:W-:Y:S01]  /*14ba0*/  IADD3 R5, R9, 0x1000000, R5 ;  /* 0x0100000009057810 */ /* 0x000fe20007ffe005 */
        /* <DEDUP_REMOVED lines=10> */
[----:B------:R-:W-:Y:S01]  /*14c50*/  @!P1 LOP3.LUT R2, RZ, R4, RZ, 0x33, !PT ;  /* 0x00000004ff029212 */ /* 0x000fe200078e33ff */
[----:B------:R-:W-:-:S04]  /*14c60*/  IMAD.MOV R4, RZ, RZ, -R4 ;  /* 0x000000ffff047224 */ /* 0x000fc800078e0a04 */
[----:B------:R-:W-:-:S05]  /*14c70*/  IMAD R3, R2, R4, R5 ;  /* 0x0000000402037224 */ /* 0x000fca00078e0205 */
[----:B------:R1:W-:Y:S02]  /*14c80*/  STL [R1+0x18], R3 ;  /* 0x0000180301007387 */ /* 0x0003e40000100800 */
.L_x_1173:
[----:B01----:R-:W-:-:S05]  /*14c90*/  LOP3.LUT R3, RZ, R2, RZ, 0x33, !PT ;  /* 0x00000002ff037212 */ /* 0x003fca00078e33ff */
[----:B------:R-:W-:-:S05]  /*14ca0*/  IMAD.IADD R2, R6, 0x1, R3 ;  /* 0x0000000106027824 */ /* 0x000fca00078e0203 */
[----:B------:R1:W-:Y:S01]  /*14cb0*/  STL [R1+0x14], R2 ;  /* 0x0000140201007387 */ /* 0x0003e20000100800 */
[----:B------:R-:W-:Y:S05]  /*14cc0*/  BRA `(.L_x_1174) ;  /* 0x00000000000c7947 */ /* 0x000fea0003800000 */
.L_x_1169:
[----:B------:R0:W-:Y:S04]  /*14cd0*/  STL [R1+0x10], R7 ;  /* 0x0000100701007387 */ /* 0x0001e80000100800 */
[----:B------:R0:W-:Y:S04]  /*14ce0*/  STL [R1+0x14], RZ ;  /* 0x000014ff01007387 */ /* 0x0001e80000100800 */
[----:B------:R0:W-:Y:S02]  /*14cf0*/  STL [R1+0x18], RZ ;  /* 0x000018ff01007387 */ /* 0x0001e40000100800 */
.L_x_1174:
[----:B------:R-:W2:Y:S04]  /*14d00*/  LDL R4, [R1+0x10] ;  /* 0x0000100001047983 */ /* 0x000ea80000100800 */
[----:B------:R-:W2:Y:S04]  /*14d10*/  LDL R5, [R1+0x14] ;  /* 0x0000140001057983 */ /* 0x000ea80000100800 */
[----:B------:R-:W2:Y:S01]  /*14d20*/  LDL R6, [R1+0x18] ;  /* 0x0000180001067983 */ /* 0x000ea20000100800 */
[----:B------:R-:W-:Y:S01]  /*14d30*/  ISETP.NE.AND P0, PT, R0, RZ, PT ;  /* 0x000000ff0000720c */ /* 0x000fe20003f05270 */
[----:B-1----:R-:W-:-:S12]  /*14d40*/  IMAD.U32 R2, RZ, RZ, UR42 ;  /* 0x0000002aff027e24 */ /* 0x002fd8000f8e00ff */
[----:B------:R-:W1:Y:S01]  /*14d50*/  @!P0 S2R R3, SR_CgaCtaId ;  /* 0x0000000000038919 */ /* 0x000e620000008800 */
[----:B------:R-:W-:Y:S01]  /*14d60*/  @!P0 MOV R0, 0x400 ;  /* 0x0000040000008802 */ /* 0x000fe20000000f00 */
[----:B0-----:R-:W-:-:S03]  /*14d70*/  @!P0 IMAD.MOV.U32 R7, RZ, RZ, R2 ;  /* 0x000000ffff078224 */ /* 0x001fc600078e0002 */
[----:B-1----:R-:W-:-:S05]  /*14d80*/  @!P0 LEA R0, R3, R0, 0x18 ;  /* 0x0000000003008211 */ /* 0x002fca00078ec0ff */
[----:B--2---:R0:W-:Y:S01]  /*14d90*/  @!P0 STS.128 [R0+0x228d0], R4 ;  /* 0x0228d00400008388 */ /* 0x0041e20000000c00 */
[----:B------:R-:W-:Y:S06]  /*14da0*/  BAR.ARV 0x5, 0x180 ;  /* 0x0146000000007b1d */ /* 0x000fec0000002000 */
.L_x_1167:
        /* <DEDUP_REMOVED lines=8> */
[----:B------:R-:W1:Y:S01]  /*14e30*/  S2R R8, SR_TID.X ;  /* 0x0000000000087919 */ /* 0x000e620000002100 */
[----:B------:R-:W0:Y:S01]  /*14e40*/  S2UR UR5, SR_CgaCtaId ;  /* 0x00000000000579c3 */ /* 0x000e220000008800 */
[----:B------:R-:W-:Y:S01]  /*14e50*/  UMOV UR4, 0x400 ;  /* 0x0000040000047882 */ /* 0x000fe20000000000 */
[----:B------:R-:W-:Y:S01]  /*14e60*/  IMAD.MOV.U32 R19, RZ, RZ, RZ ;  /* 0x000000ffff137224 */ /* 0x000fe200078e00ff */
[----:B------:R-:W-:Y:S01]  /*14e70*/  ULDC UR40, c[0x0][0xc] ;  /* 0x0000030000287ab9 */ /* 0x000fe20000000800 */
[----:B------:R-:W-:Y:S02]  /*14e80*/  ULOP3.LUT UR39, UR38, 0x1, URZ, 0xfc, !UPT ;  /* 0x0000000126277892 */ /* 0x000fe4000f8efc3f */
[----:B------:R-:W-:Y:S01]  /*14e90*/  ULOP3.LUT UR41, UR38, 0x2, URZ, 0xfc, !UPT ;  /* 0x0000000226297892 */ /* 0x000fe2000f8efc3f */
[----:B------:R-:W-:Y:S01]  /*14ea0*/  ULDC.64 UR44, c[0x0][0x198] ;  /* 0x00006600002c7ab9 */ /* 0x000fe20000000a00 */
[----:B0-----:R-:W-:-:S06]  /*14eb0*/  ULEA UR4, UR5, UR4, 0x18 ;  /* 0x0000000405047291 */ /* 0x001fcc000f8ec03f */
[----:B------:R-:W-:Y:S01]  /*14ec0*/  IMAD.U32 R17, RZ, RZ, UR4 ;  /* 0x00000004ff117e24 */ /* 0x000fe2000f8e00ff */
[C---:B-1----:R-:W-:Y:S01]  /*14ed0*/  LOP3.LUT R6, R8.reuse, 0x7f, RZ, 0xc0, !PT ;  /* 0x0000007f08067812 */ /* 0x042fe200078ec0ff */
[C---:B------:R-:W-:Y:S01]  /*14ee0*/  IMAD.SHL.U32 R2, R8.reuse, 0x80, RZ ;  /* 0x0000008008027824 */ /* 0x040fe200078e00ff */
[----:B------:R-:W-:Y:S02]  /*14ef0*/  R2P PR, R8, 0x6 ;  /* 0x0000000608007804 */ /* 0x000fe40000000000 */
[----:B------:R-:W-:Y:S02]  /*14f00*/  SHF.R.U32.HI R3, RZ, 0x5, R6 ;  /* 0x00000005ff037819 */ /* 0x000fe40000011606 */
[C---:B------:R-:W-:Y:S02]  /*14f10*/  LOP3.LUT R0, R2.reuse, 0x380, RZ, 0xc0, !PT ;  /* 0x0000038002007812 */ /* 0x040fe400078ec0ff */
[----:B------:R-:W-:Y:S02]  /*14f20*/  LOP3.LUT R4, R2, 0x400, RZ, 0xc0, !PT ;  /* 0x0000040002047812 */ /* 0x000fe400078ec0ff */
[----:B------:R-:W-:Y:S01]  /*14f30*/  LOP3.LUT R7, R0, 0x10, R8, 0xf8, !PT ;  /* 0x0000001000077812 */ /* 0x000fe200078ef808 */
[----:B------:R-:W-:-:S02]  /*14f40*/  IMAD R5, R3, 0x10, R0 ;  /* 0x0000001003057824 */ /* 0x000fc400078e0200 */
[----:B------:R-:W-:Y:S02]  /*14f50*/  IMAD.SHL.U32 R0, R8, 0x10, RZ ;  /* 0x0000001008007824 */ /* 0x000fe400078e00ff */
[----:B------:R-:W-:-:S03]  /*14f60*/  IMAD R4, R3, 0x800, R4 ;  /* 0x0000080003047824 */ /* 0x000fc600078e0204 */
[--C-:B------:R-:W-:Y:S02]  /*14f70*/  LOP3.LUT R5, R5, 0x70, R0.reuse, 0x78, !PT ;  /* 0x0000007005057812 */ /* 0x100fe400078e7800 */
[----:B------:R-:W-:Y:S02]  /*14f80*/  LOP3.LUT R7, R7, 0x70, R0, 0x78, !PT ;  /* 0x0000007007077812 */ /* 0x000fe400078e7800 */
[----:B------:R-:W-:Y:S02]  /*14f90*/  LOP3.LUT R9, R5, 0xc00, R2, 0xf8, !PT ;  /* 0x00000c0005097812 */ /* 0x000fe400078ef802 */
[----:B------:R-:W-:Y:S01]  /*14fa0*/  LOP3.LUT R2, R0, 0x40, RZ, 0xc0, !PT ;  /* 0x0000004000027812 */ /* 0x000fe200078ec0ff */
[----:B------:R-:W-:Y:S02]  /*14fb0*/  IMAD.IADD R5, R4, 0x1, R7 ;  /* 0x0000000104057824 */ /* 0x000fe400078e0207 */
[----:B------:R-:W-:Y:S02]  /*14fc0*/  STL [R1+0x28], R9 ;  /* 0x0000280901007387 */ /* 0x000fe40000100800 */
[----:B------:R-:W-:Y:S01]  /*14fd0*/  IMAD R4, R3, 0x200, R2 ;  /* 0x0000020003047824 */ /* 0x000fe200078e0202 */
[----:B------:R-:W-:Y:S01]  /*14fe0*/  LOP3.LUT R2, R0, 0x1b0, RZ, 0xc0, !PT ;  /* 0x000001b000027812 */ /* 0x000fe200078ec0ff */
[----:B------:R-:W-:Y:S01]  /*14ff0*/  IMAD.SHL.U32 R3, R8, 0x2, RZ ;  /* 0x0000000208037824 */ /* 0x000fe200078e00ff */
[----:B------:R0:W-:Y:S04]  /*15000*/  STL [R1+0x24], R5 ;  /* 0x0000240501007387 */ /* 0x0001e80000100800 */
[----:B------:R-:W-:Y:S01]  /*15010*/  LOP3.LUT R2, R2, 0x30, R3, 0x78, !PT ;  /* 0x0000003002027812 */ /* 0x000fe200078e7803 */
[----:B------:R-:W-:-:S03]  /*15020*/  IMAD.MOV.U32 R3, RZ, RZ, 0x20 ;  /* 0x00000020ff037424 */ /* 0x000fc600078e00ff */
[----:B------:R-:W-:Y:S02]  /*15030*/  IADD3 R2, R17, R4, R2 ;  /* 0x0000000411027210 */ /* 0x000fe40007ffe002 */
[----:B------:R-:W-:Y:S01]  /*15040*/  LOP3.LUT R4, R0, 0x30, RZ, 0xc0, !PT ;  /* 0x0000003000047812 */ /* 0x000fe200078ec0ff */
[----:B------:R-:W-:Y:S01]  /*15050*/  IMAD.MOV.U32 R0, RZ, RZ, 0x40 ;  /* 0x00000040ff007424 */ /* 0x000fe200078e00ff */
[----:B------:R-:W-:Y:S01]  /*15060*/  SEL R3, R3, 0xffffffe0, !P1 ;  /* 0xffffffe003037807 */ /* 0x000fe20004800000 */
[----:B------:R1:W-:Y:S01]  /*15070*/  STL [R1+0x2c], R2 ;  /* 0x00002c0201007387 */ /* 0x0003e20000100800 */
[----:B0-----:R-:W-:Y:S02]  /*15080*/  SHF.R.U32.HI R5, RZ, 0x2, R6 ;  /* 0x00000002ff057819 */ /* 0x001fe40000011606 */
[----:B------:R-:W-:-:S05]  /*15090*/  SEL R0, R0, 0xffffffc0, !P2 ;  /* 0xffffffc000007807 */ /* 0x000fca0005000000 */
[----:B------:R0:W-:Y:S01]  /*150a0*/  STL [R1+0xc], R0 ;  /* 0x00000c0001007387 */ /* 0x0001e20000100800 */
[----:B-1----:R-:W-:-:S03]  /*150b0*/  IMAD.SHL.U32 R2, R8, 0x20, RZ ;  /* 0x0000002008027824 */ /* 0x002fc600078e00ff */
[----:B------:R-:W-:Y:S02]  /*150c0*/  STL [R1+0x8], R3 ;  /* 0x0000080301007387 */ /* 0x000fe40000100800 */
[----:B------:R-:W-:Y:S02]  /*150d0*/  LOP3.LUT R2, R5, 0x60, R2, 0xf8, !PT ;  /* 0x0000006005027812 */ /* 0x000fe400078ef802 */
[----:B------:R-:W-:Y:S01]  /*150e0*/  STL [R1+0x38], RZ ;  /* 0x000038ff01007387 */ /* 0x000fe20000100800 */
[----:B------:R-:W-:Y:S01]  /*150f0*/  LOP3.LUT R2, R4, 0x40, RZ, 0xfc, !PT ;  /* 0x0000004004027812 */ /* 0x000fe200078efcff */
[----:B0-----:R-:W-:-:S05]  /*15100*/  IMAD.MOV.U32 R0, RZ, RZ, 0x1 ;  /* 0x00000001ff007424 */ /* 0x001fca00078e00ff */
[----:B------:R0:W-:Y:S02]  /*15110*/  STL [R1], R0 ;  /* 0x0000000001007387 */ /* 0x0001e40000100800 */
[----:B0-----:R-:W-:-:S07]  /*15120*/  LOP3.LUT R0, R4, 0x80, RZ, 0xfc, !PT ;  /* 0x0000008004007812 */ /* 0x001fce00078efcff */
.L_x_1253:
[----:B------:R-:W-:Y:S01]  /*15130*/  ULDC.64 UR4, c[0x0][0xa28] ;  /* 0x00028a0000047ab9 */ /* 0x000fe20000000a00 */
[----:B------:R-:W-:Y:S01]  /*15140*/  ULDC.64 UR8, c[0x0][0xa00] ;  /* 0x0002800000087ab9 */ /* 0x000fe20000000a00 */
[----:B------:R-:W-:Y:S01]  /*15150*/  UISETP.NE.U32.AND UP0, UPT, UR4, URZ, UPT ;  /* 0x0000003f0400728c */ /* 0x000fe2000bf05070 */
[----:B------:R-:W-:Y:S01]  /*15160*/  ISETP.NE.U32.AND P0, PT, RZ, UR8, PT ;  /* 0x00000008ff007c0c */ /* 0x000fe2000bf05070 */
[----:B------:R-:W-:Y:S01]  /*15170*/  ULDC.64 UR6, c[0x0][0xa00] ;  /* 0x0002800000067ab9 */ /* 0x000fe20000000a00 */
[----:B------:R-:W-:Y:S01]  /*15180*/  IMAD.MOV.U32 R0, RZ, RZ, RZ ;  /* 0x000000ffff007224 */ /* 0x000fe200078e00ff */
[----:B------:R-:W-:Y:S01]  /*15190*/  UISETP.NE.AND.EX UP0, UPT, UR5, URZ, UPT, UP0 ;  /* 0x0000003f0500728c */ /* 0x000fe2000bf05300 */
[----:B------:R-:W-:Y:S01]  /*151a0*/  ISETP.NE.AND.EX P0, PT, RZ, UR9, PT, P0 ;  /* 0x00000009ff007c0c */ /* 0x000fe2000bf05300 */
[----:B------:R-:W-:Y:S01]  /*151b0*/  UIMAD.WIDE UR6, UR42, 0x4, UR6 ;  /* 0x000000042a0678a5 */ /* 0x000fe2000f8e0206 */
[----:B0-----:R-:W2:Y:S01]  /*151c0*/  LDL.LU R7, [R1+0x18] ;  /* 0x0000180001077983 */ /* 0x001ea20000300800 */
[----:B------:R-:W-:Y:S01]  /*151d0*/  ULDC.64 UR10, c[0x0][0xa18] ;  /* 0x00028600000a7ab9 */ /* 0x000fe20000000a00 */
[----:B-1----:R-:W0:Y:S01]  /*151e0*/  LDC R6, c[0x0][0x288] ;  /* 0x0000a200ff067b82 */ /* 0x002e220000000800 */
[----:B------:R-:W-:Y:S01]  /*151f0*/  PLOP3.LUT P1, PT, PT, PT, UP0, 0x80, 0x0 ;  /* 0x000000000000781c */ /* 0x000fe20003f2f008 */
[----:B------:R-:W-:Y:S01]  /*15200*/  ULDC.64 UR8, c[0x0][0xa08] ;  /* 0x0002820000087ab9 */ /* 0x000fe20000000a00 */
[----:B---3--:R-:W-:-:S02]  /*15210*/  IMAD.U32 R2, RZ, RZ, UR6 ;  /* 0x00000006ff027e24 */ /* 0x008fc4000f8e00ff */
[----:B------:R-:W-:Y:S01]  /*15220*/  IMAD.U32 R3, RZ, RZ, UR7 ;  /* 0x00000007ff037e24 */ /* 0x000fe2000f8e00ff */
[----:B------:R-:W-:Y:S02]  /*15230*/  @UP0 ULDC.64 UR4, c[0x0][0xa28] ;  /* 0x00028a0000040ab9 */ /* 0x000fe40000000a00 */
[----:B------:R-:W-:Y:S02]  /*15240*/  @UP0 UIMAD.WIDE UR4, UR42, 0x4, UR4 ;  /* 0x000000042a0408a5 */ /* 0x000fe4000f8e0204 */
[----:B------:R1:W3:Y:S01]  /*15250*/  @P0 LDG.E R5, desc[UR52][R2.64] ;  /* 0x0000003402050981 */ /* 0x0002e2000c1e1900 */
[----:B------:R-:W-:-:S04]  /*15260*/  UISETP.NE.U32.AND UP0, UPT, UR10, URZ, UPT ;  /* 0x0000003f0a00728c */ /* 0x000fc8000bf05070 */
[----:B------:R-:W-:Y:S01]  /*15270*/  UISETP.NE.AND.EX UP0, UPT, UR11, URZ, UPT, UP0 ;  /* 0x0000003f0b00728c */ /* 0x000fe2000bf05300 */
[----:B-1----:R-:W-:Y:S02]  /*15280*/  IMAD.U32 R2, RZ, RZ, UR4 ;  /* 0x00000004ff027e24 */ /* 0x002fe4000f8e00ff */
[----:B------:R-:W-:Y:S01]  /*15290*/  IMAD.U32 R3, RZ, RZ, UR5 ;  /* 0x00000005ff037e24 */ /* 0x000fe2000f8e00ff */
[----:B------:R-:W-:-:S04]  /*152a0*/  ULDC.64 UR4, c[0x0][0xa08] ;  /* 0x0002820000047ab9 */ /* 0x000fc80000000a00 */
[----:B------:R1:W5:Y:S01]  /*152b0*/  @P1 LDG.E R0, desc[UR52][R2.64] ;  /* 0x0000003402001981 */ /* 0x000362000c1e1900 */
[----:B------:R-:W-:Y:S01]  /*152c0*/  ISETP.NE.U32.AND P1, PT, RZ, UR4, PT ;  /* 0x00000004ff007c0c */ /* 0x000fe2000bf25070 */
[----:B------:R-:W-:Y:S01]  /*152d0*/  UIMAD.WIDE UR8, UR42, 0x4, UR8 ;  /* 0x000000042a0878a5 */ /* 0x000fe2000f8e0208 */
[----:B------:R-:W-:Y:S02]  /*152e0*/  IMAD.MOV.U32 R4, RZ, RZ, RZ ;  /* 0x000000ffff047224 */ /* 0x000fe400078e00ff */
[----:B------:R-:W-:Y:S01]  /*152f0*/  ISETP.NE.AND.EX P1, PT, RZ, UR5, PT, P1 ;  /* 0x00000005ff007c0c */ /* 0x000fe2000bf25310 */
[----:B------:R-:W-:Y:S01]  /*15300*/  @UP0 ULDC.64 UR4, c[0x0][0xa18] ;  /* 0x0002860000040ab9 */ /* 0x000fe20000000a00 */
[----:B------:R-:W-:Y:S01]  /*15310*/  PLOP3.LUT P4, PT, PT, PT, UP0, 0x80, 0x0 ;  /* 0x000000000000781c */ /* 0x000fe20003f8f008 */
[----:B------:R-:W-:Y:S01]  /*15320*/  @UP0 UIMAD.WIDE UR4, UR42, 0x4, UR4 ;  /* 0x000000042a0408a5 */ /* 0x000fe2000f8e0204 */
[----:B-1----:R-:W-:Y:S02]  /*15330*/  IMAD.U32 R2, RZ, RZ, UR8 ;  /* 0x00000008ff027e24 */ /* 0x002fe4000f8e00ff */
[----:B------:R-:W-:-:S07]  /*15340*/  IMAD.U32 R3, RZ, RZ, UR9 ;  /* 0x00000009ff037e24 */ /* 0x000fce000f8e00ff */
[----:B------:R1:W5:Y:S02]  /*15350*/  @P1 LDG.E R4, desc[UR52][R2.64] ;  /* 0x0000003402041981 */ /* 0x000364000c1e1900 */
[----:B-1----:R-:W-:Y:S02]  /*15360*/  IMAD.U32 R2, RZ, RZ, UR4 ;  /* 0x00000004ff027e24 */ /* 0x002fe4000f8e00ff */
[----:B------:R-:W-:Y:S01]  /*15370*/  IMAD.U32 R3, RZ, RZ, UR5 ;  /* 0x00000005ff037e24 */ /* 0x000fe2000f8e00ff */
[----:B------:R-:W-:Y:S01]  /*15380*/  UMOV UR43, URZ ;  /* 0x0000003f002b7c82 */ /* 0x000fe20008000000 */
[----:B------:R-:W-:-:S03]  /*15390*/  ULDC.64 UR4, c[0x0][0xa20] ;  /* 0x0002880000047ab9 */ /* 0x000fc60000000a00 */
[----:B0-----:R0:W4:Y:S01]  /*153a0*/  @P4 LDG.E R6, desc[UR52][R2.64] ;  /* 0x0000003402064981 */ /* 0x001122000c1e1900 */
[----:B------:R-:W-:-:S04]  /*153b0*/  ISETP.NE.U32.AND P3, PT, RZ, UR4, PT ;  /* 0x00000004ff007c0c */ /* 0x000fc8000bf65070 */
[----:B------:R-:W-:Y:S01]  /*153c0*/  ISETP.NE.AND.EX P3, PT, RZ, UR5, PT, P3 ;  /* 0x00000005ff007c0c */ /* 0x000fe2000bf65330 */
[----:B0-----:R-:W0:Y:S02]  /*153d0*/  LDC.64 R2, c[0x0][0x418] ;  /* 0x00010600ff027b82 */ /* 0x001e240000000a00 */
[----:B0-----:R-:W-:-:S04]  /*153e0*/  ISETP.NE.U32.AND P2, PT, R2, RZ, PT ;  /* 0x000000ff0200720c */ /* 0x001fc80003f45070 */
[----:B------:R-:W-:Y:S02]  /*153f0*/  ISETP.NE.AND.EX P2, PT, R3, RZ, PT, P2 ;  /* 0x000000ff0300720c */ /* 0x000fe40003f45320 */
[C---:B--2---:R-:W-:Y:S02]  /*15400*/  R2UR UR36, R7.reuse ;  /* 0x00000000072472ca */ /* 0x044fe400000e0000 */
[C---:B------:R-:W-:Y:S02]  /*15410*/  LOP3.LUT R2, R7.reuse, 0xff000000, RZ, 0xc0, !PT ;  /* 0xff00000007027812 */ /* 0x040fe400078ec0ff */
[----:B------:R-:W-:Y:S02]  /*15420*/  LOP3.LUT R7, R7, 0xff0000, RZ, 0xc0, !PT ;  /* 0x00ff000007077812 */ /* 0x000fe400078ec0ff */
[----:B------:R-:W-:-:S04]  /*15430*/  SHF.R.U32.HI R2, RZ, 0x8, R2 ;  /* 0x00000008ff027819 */ /* 0x000fc80000011602 */
[----:B------:R-:W-:Y:S02]  /*15440*/  LEA.HI R7, R7, R2, RZ, 0x10 ;  /* 0x0000000207077211 */ /* 0x000fe400078f80ff */
[----:B---3--:R-:W-:Y:S01]  /*15450*/  @P0 R2UR UR43, R5 ;  /* 0x00000000052b02ca */ /* 0x008fe200000e0000 */
[----:B------:R-:W-:Y:S01]  /*15460*/  ULOP3.LUT UR36, UR36, 0xffff, URZ, 0xc0, !UPT ;  /* 0x0000ffff24247892 */ /* 0x000fe2000f8ec03f */
[----:B------:R-:W0:Y:S02]  /*15470*/  LDC R5, c[0x0][0x424] ;  /* 0x00010900ff057b82 */ /* 0x000e240000000800 */
[----:B0-----:R-:W-:Y:S01]  /*15480*/  SEL R5, R5, 0x1, P2 ;  /* 0x0000000105057807 */ /* 0x001fe20001000000 */
[----:B----4-:R0:W-:Y:S01]  /*15490*/  STL [R1+0x30], R6 ;  /* 0x0000300601007387 */ /* 0x0101e20000100800 */
[----:B------:R-:W-:-:S04]  /*154a0*/  IMAD.MOV.U32 R9, RZ, RZ, R6 ;  /* 0x000000ffff097224 */ /* 0x000fc800078e0006 */
[----:B0-----:R-:W0:Y:S02]  /*154b0*/  LDC R6, c[0x0][0x2f0] ;  /* 0x0000bc00ff067b82 */ /* 0x001e240000000800 */
[----:B0-----:R-:W-:Y:S01]  /*154c0*/  IMAD R5, R5, R6, RZ ;  /* 0x0000000605057224 */ /* 0x001fe200078e02ff */
[----:B------:R-:W-:Y:S06]  /*154d0*/  @P4 BRA `(.L_x_1176) ;  /* 0x00000000001c4947 */ /* 0x000fec0003800000 */
[----:B------:R-:W-:Y:S05]  /*154e0*/  @!P0 BRA `(.L_x_1176) ;  /* 0x0000000000188947 */ /* 0x000fea0003800000 */
[----:B------:R-:W-:Y:S02]  /*154f0*/  IMAD.U32 R2, RZ, RZ, UR6 ;  /* 0x00000006ff027e24 */ /* 0x000fe4000f8e00ff */
[----:B------:R-:W-:-:S05]  /*15500*/  IMAD.U32 R3, RZ, RZ, UR7 ;  /* 0x00000007ff037e24 */ /* 0x000fca000f8e00ff */
[----:B------:R-:W2:Y:S04]  /*15510*/  LDG.E R6, desc[UR52][R2.64] ;  /* 0x0000003402067981 */ /* 0x000ea8000c1e1900 */
[----:B------:R-:W2:Y:S02]  /*15520*/  LDG.E R2, desc[UR52][R2.64+0x4] ;  /* 0x0000043402027981 */ /* 0x000ea4000c1e1900 */
[----:B--2---:R-:W-:-:S05]  /*15530*/  IMAD.IADD R9, R2, 0x1, -R6 ;  /* 0x0000000102097824 */ /* 0x004fca00078e0a06 */
[----:B------:R0:W-:Y:S02]  /*15540*/  STL [R1+0x30], R9 ;  /* 0x0000300901007387 */ /* 0x0001e40000100800 */
.L_x_1176:
[----:B-----5:R-:W-:-:S05]  /*15550*/  IMAD.IADD R2, R4, 0x1, R0 ;  /* 0x0000000104027824 */ /* 0x020fca00078e0200 */
[----:B------:R1:W-:Y:S01]  /*15560*/  STL [R1+0x1c], R2 ;  /* 0x00001c0201007387 */ /* 0x0003e20000100800 */
[----:B------:R-:W-:Y:S05]  /*15570*/  @!P3 BRA `(.L_x_1177) ;  /* 0x000000000018b947 */ /* 0x000fea0003800000 */
[----:B------:R-:W-:Y:S02]  /*15580*/  ULDC.64 UR4, c[0x0][0xa20] ;  /* 0x0002880000047ab9 */ /* 0x000fe40000000a00 */
[----:B------:R-:W-:-:S06]  /*15590*/  UIMAD.WIDE UR4, UR42, 0x4, UR4 ;  /* 0x000000042a0478a5 */ /* 0x000fcc000f8e0204 */
[----:B-1----:R-:W-:Y:S02]  /*155a0*/  IMAD.U32 R2, RZ, RZ, UR4 ;  /* 0x00000004ff027e24 */ /* 0x002fe4000f8e00ff */
[----:B------:R-:W-:-:S05]  /*155b0*/  IMAD.U32 R3, RZ, RZ, UR5 ;  /* 0x00000005ff037e24 */ /* 0x000fca000f8e00ff */
[----:B------:R1:W5:Y:S01]  /*155c0*/  LDG.E R5, desc[UR52][R2.64] ;  /* 0x0000003402057981 */ /* 0x000362000c1e1900 */
[----:B------:R-:W-:Y:S05]  /*155d0*/  BRA `(.L_x_1178) ;  /* 0x0000000000187947 */ /* 0x000fea0003800000 */
.L_x_1177:
[----:B------:R-:W-:Y:S05]  /*155e0*/  @!P1 BRA `(.L_x_1178) ;  /* 0x0000000000149947 */ /* 0x000fea0003800000 */
[----:B-1----:R-:W-:Y:S02]  /*155f0*/  IMAD.U32 R2, RZ, RZ, UR8 ;  /* 0x00000008ff027e24 */ /* 0x002fe4000f8e00ff */
[----:B------:R-:W-:-:S05]  /*15600*/  IMAD.U32 R3, RZ, RZ, UR9 ;  /* 0x00000009ff037e24 */ /* 0x000fca000f8e00ff */
[----:B------:R-:W2:Y:S04]  /*15610*/  LDG.E R5, desc[UR52][R2.64] ;  /* 0x0000003402057981 */ /* 0x000ea8000c1e1900 */
[----:B------:R-:W2:Y:S02]  /*15620*/  LDG.E R2, desc[UR52][R2.64+0x4] ;  /* 0x0000043402027981 */ /* 0x000ea4000c1e1900 */
[----:B--2---:R-:W-:-:S07]  /*15630*/  IMAD.IADD R5, R2, 0x1, -R5 ;  /* 0x0000000102057824 */ /* 0x004fce00078e0a05 */
.L_x_1178:
[----:B------:R-:W2:Y:S01]  /*15640*/  LDL.LU R4, [R1+0x14] ;  /* 0x0000140001047983 */ /* 0x000ea20000300800 */
[----:B-1----:R-:W1:Y:S01]  /*15650*/  LDC R2, c[0x0][0x448] ;  /* 0x00011200ff027b82 */ /* 0x002e620000000800 */
[----:B-----5:R-:W-:Y:S01]  /*15660*/  IMAD.IADD R0, R5, 0x1, -R0 ;  /* 0x0000000105007824 */ /* 0x020fe200078e0a00 */
[----:B-1----:R-:W-:-:S13]  /*15670*/  ISETP.NE.AND P1, PT, R2, 0x1, PT ;  /* 0x000000010200780c */ /* 0x002fda0003f25270 */
[----:B------:R-:W1:Y:S08]  /*15680*/  @P1 LDC R3, c[0x0][0x44c] ;  /* 0x00011300ff031b82 */ /* 0x000e700000000800 */
[----:B------:R-:W3:Y:S01]  /*15690*/  @P1 LDC R2, c[0x0][0x450] ;  /* 0x00011400ff021b82 */ /* 0x000ee20000000800 */
[----:B--2---:R-:W-:-:S04]  /*156a0*/  IMAD.SHL.U32 R18, R4, 0x80, RZ ;  /* 0x0000008004127824 */ /* 0x004fc800078e00ff */
[----:B------:R-:W-:-:S04]  /*156b0*/  VIADD R4, R18, 0x7f ;  /* 0x0000007f12047836 */ /* 0x000fc80000000000 */
[----:B-1----:R-:W-:-:S04]  /*156c0*/  @P1 IMAD.HI.U32 R3, R4, R3, RZ ;  /* 0x0000000304031227 */ /* 0x002fc800078e00ff */
[----:B------:R-:W-:Y:S01]  /*156d0*/  IMAD.MOV.U32 R6, RZ, RZ, R4 ;  /* 0x000000ffff067224 */ /* 0x000fe200078e0004 */
[----:B---3--:R-:W-:Y:S02]  /*156e0*/  @P1 SHF.R.U32.HI R6, RZ, R2, R3 ;  /* 0x00000002ff061219 */ /* 0x008fe40000011603 */
[----:B------:R-:W-:-:S05]  /*156f0*/  IADD3 R2, R0, 0x1, -R9 ;  /* 0x0000000100027810 */ /* 0x000fca0007ffe809 */
[----:B------:R-:W-:Y:S02]  /*15700*/  IMAD.IADD R6, R2, 0x1, R6 ;  /* 0x0000000102067824 */ /* 0x000fe400078e0206 */
[----:B------:R-:W1:Y:S02]  /*15710*/  LDC.64 R2, c[0x0][0x9e0] ;  /* 0x00027800ff027b82 */ /* 0x000e640000000a00 */
[----:B-1----:R-:W-:Y:S01]  /*15720*/  ISETP.GE.AND P2, PT, R3, 0x1, PT ;  /* 0x000000010300780c */ /* 0x002fe20003f46270 */
[----:B------:R-:W-:-:S12]  /*15730*/  IMAD.IADD R2, R6, 0x1, R2 ;  /* 0x0000000106027824 */ /* 0x000fd800078e0202 */
[----:B------:R-:W-:Y:S05]  /*15740*/  @!P2 BRA `(.L_x_1179) ;  /* 0x000000000040a947 */ /* 0x000fea0003800000 */
[C---:B------:R-:W-:Y:S01]  /*15750*/  ISETP.GT.AND P0, PT, R6.reuse, RZ, PT ;  /* 0x000000ff0600720c */ /* 0x040fe20003f04270 */
[----:B------:R-:W-:-:S12]  /*15760*/  VIADD R8, R6, 0xffffffff ;  /* 0xffffffff06087836 */ /* 0x000fd80000000000 */
[----:B------:R-:W-:Y:S05]  /*15770*/  @P0 BRA `(.L_x_1180) ;  /* 0x00000000001c0947 */ /* 0x000fea0003800000 */
[----:B------:R-:W-:Y:S01]  /*15780*/  ISETP.NE.AND P0, PT, R3, 0x1, PT ;  /* 0x000000010300780c */ /* 0x000fe20003f05270 */
[----:B------:R-:W-:-:S12]  /*15790*/  IMAD.MOV R6, RZ, RZ, -R6 ;  /* 0x000000ffff067224 */ /* 0x000fd800078e0a06 */
[----:B------:R-:W1:Y:S02]  /*157a0*/  @P0 LDC.64 R4, c[0x0][0x9e8] ;  /* 0x00027a00ff040b82 */ /* 0x000e640000000a00 */
[----:B-1----:R-:W-:-:S05]  /*157b0*/  @P0 IMAD.HI.U32 R4, R6, R4, RZ ;  /* 0x0000000406040227 */ /* 0x002fca00078e00ff */
[----:B------:R-:W-:-:S04]  /*157c0*/  @P0 SHF.R.U32.HI R6, RZ, R5, R4 ;  /* 0x00000005ff060219 */ /* 0x000fc80000011604 */
[----:B------:R-:W-:Y:S01]  /*157d0*/  LOP3.LUT R8, RZ, R6, RZ, 0x33, !PT ;  /* 0x00000006ff087212 */ /* 0x000fe200078e33ff */
[----:B------:R-:W-:Y:S06]  /*157e0*/  BRA `(.L_x_1181) ;  /* 0x0000000000107947 */ /* 0x000fec0003800000 */
.L_x_1180:
[----:B------:R-:W-:-:S13]  /*157f0*/  ISETP.NE.AND P0, PT, R3, 0x1, PT ;  /* 0x000000010300780c */ /* 0x000fda0003f05270 */
[----:B------:R-:W1:Y:S02]  /*15800*/  @P0 LDC.64 R4, c[0x0][0x9e8] ;  /* 0x00027a00ff040b82 */ /* 0x000e640000000a00 */
[----:B-1----:R-:W-:-:S05]  /*15810*/  @P0 IMAD.HI.U32 R4, R8, R4, RZ ;  /* 0x0000000408040227 */ /* 0x002fca00078e00ff */
[----:B------:R-:W-:-:S07]  /*15820*/  @P0 SHF.R.U32.HI R8, RZ, R5, R4 ;  /* 0x00000005ff080219 */ /* 0x000fce0000011604 */
.L_x_1181:
[----:B------:R-:W-:-:S05]  /*15830*/  IMAD R8, R8, R3, R3 ;  /* 0x0000000308087224 */ /* 0x000fca00078e0203 */
[----:B------:R-:W-:-:S07]  /*15840*/  VIMNMX R2, R2, R8, PT ;  /* 0x0000000802027248 */ /* 0x000fce0003fe0100 */
.L_x_1179:
[----:B------:R-:W1:Y:S01]  /*15850*/  @P1 LDC R4, c[0x0][0x44c] ;  /* 0x00011300ff041b82 */ /* 0x000e620000000800 */
[----:B------:R-:W-:Y:S01]  /*15860*/  IMAD.MOV.U32 R5, RZ, RZ, R18 ;  /* 0x000000ffff057224 */ /* 0x000fe200078e0012 */
[----:B------:R-:W-:Y:S01]  /*15870*/  ULDC UR4, c[0x0][0x9dc] ;  /* 0x0002770000047ab9 */ /* 0x000fe20000000800 */
[----:B------:R-:W-:-:S05]  /*15880*/  VIADD R2, R2, 0x7f ;  /* 0x0000007f02027836 */ /* 0x000fca0000000000 */
[----:B------:R-:W2:Y:S01]  /*15890*/  @P1 LDC R6, c[0x0][0x450] ;  /* 0x00011400ff061b82 */ /* 0x000ea20000000800 */
[----:B-1----:R-:W-:-:S05]  /*158a0*/  @P1 IMAD.HI.U32 R4, R18, R4, RZ ;  /* 0x0000000412041227 */ /* 0x002fca00078e00ff */
[----:B--2---:R-:W-:Y:S02]  /*158b0*/  @P1 SHF.R.U32.HI R5, RZ, R6, R4 ;  /* 0x00000006ff051219 */ /* 0x004fe40000011604 */
[----:B------:R-:W-:Y:S02]  /*158c0*/  SHF.R.S32.HI R4, RZ, 0x1f, R2 ;  /* 0x0000001fff047819 */ /* 0x000fe40000011402 */
[----:B------:R-:W-:Y:S01]  /*158d0*/  IADD3 R6, R5, R0, -R9 ;  /* 0x0000000005067210 */ /* 0x000fe20007ffe809 */
[----:B------:R-:W-:Y:S01]  /*158e0*/  VIADD R0, R0, 0x7f ;  /* 0x0000007f00007836 */ /* 0x000fe20000000000 */
[----:B------:R-:W-:-:S04]  /*158f0*/  LEA.HI R4, R4, R2, RZ, 0x7 ;  /* 0x0000000204047211 */ /* 0x000fc800078f38ff */
[----:B------:R-:W-:-:S04]  /*15900*/  SHF.R.S32.HI R2, RZ, 0x1f, R0 ;  /* 0x0000001fff027819 */ /* 0x000fc80000011400 */
[----:B------:R-:W-:Y:S02]  /*15910*/  LEA.HI R2, R2, R0, RZ, 0x7 ;  /* 0x0000000002027211 */ /* 0x000fe400078f38ff */
[----:B------:R-:W-:Y:S02]  /*15920*/  SHF.R.S32.HI R0, RZ, 0x7, R4 ;  /* 0x00000007ff007819 */ /* 0x000fe40000011404 */
[----:B------:R-:W-:-:S04]  /*15930*/  SHF.R.S32.HI R2, RZ, 0x7, R2 ;  /* 0x00000007ff027819 */ /* 0x000fc80000011402 */
[----:B------:R-:W-:Y:S01]  /*15940*/  VIMNMX R0, R2, R0, PT ;  /* 0x0000000002007248 */ /* 0x000fe20003fe0100 */
[----:B------:R-:W-:Y:S01]  /*15950*/  VIADD R2, R6, -UR4 ;  /* 0x8000000406027c36 */ /* 0x000fe20008000000 */
[----:B------:R-:W-:Y:S06]  /*15960*/  @!P2 BRA `(.L_x_1182) ;  /* 0x00000000003ca947 */ /* 0x000fec0003800000 */
[----:B------:R-:W-:-:S13]  /*15970*/  ISETP.GT.AND P0, PT, R6, -0x1, PT ;  /* 0xffffffff0600780c */ /* 0x000fda0003f04270 */
[----:B------:R-:W-:Y:S05]  /*15980*/  @P0 BRA `(.L_x_1183) ;  /* 0x00000000001c0947 */ /* 0x000fea0003800000 */
[----:B------:R-:W-:Y:S02]  /*15990*/  ISETP.NE.AND P0, PT, R3, 0x1, PT ;  /* 0x000000010300780c */ /* 0x000fe40003f05270 */
[----:B------:R-:W-:-:S11]  /*159a0*/  LOP3.LUT R6, RZ, R6, RZ, 0x33, !PT ;  /* 0x00000006ff067212 */ /* 0x000fd600078e33ff */
[----:B------:R-:W1:Y:S02]  /*159b0*/  @P0 LDC.64 R4, c[0x0][0x9e8] ;  /* 0x00027a00ff040b82 */ /* 0x000e640000000a00 */
[----:B-1----:R-:W-:-:S05]  /*159c0*/  @P0 IMAD.HI.U32 R4, R6, R4, RZ ;  /* 0x0000000406040227 */ /* 0x002fca00078e00ff */
[----:B------:R-:W-:-:S04]  /*159d0*/  @P0 SHF.R.U32.HI R6, RZ, R5, R4 ;  /* 0x00000005ff060219 */ /* 0x000fc80000011604 */
[----:B------:R-:W-:Y:S01]  /*159e0*/  LOP3.LUT R6, RZ, R6, RZ, 0x33, !PT ;  /* 0x00000006ff067212 */ /* 0x000fe200078e33ff */
[----:B------:R-:W-:Y:S06]  /*159f0*/  BRA `(.L_x_1184) ;  /* 0x0000000000107947 */ /* 0x000fec0003800000 */
.L_x_1183:
[----:B------:R-:W-:-:S13]  /*15a00*/  ISETP.NE.AND P0, PT, R3, 0x1, PT ;  /* 0x000000010300780c */ /* 0x000fda0003f05270 */
[----:B------:R-:W1:Y:S02]  /*15a10*/  @P0 LDC.64 R4, c[0x0][0x9e8] ;  /* 0x00027a00ff040b82 */ /* 0x000e640000000a00 */
[----:B-1----:R-:W-:-:S05]  /*15a20*/  @P0 IMAD.HI.U32 R4, R6, R4, RZ ;  /* 0x0000000406040227 */ /* 0x002fca00078e00ff */
[----:B------:R-:W-:-:S07]  /*15a30*/  @P0 SHF.R.U32.HI R6, RZ, R5, R4 ;  /* 0x00000005ff060219 */ /* 0x000fce0000011604 */
.L_x_1184:
[----:B------:R-:W-:-:S05]  /*15a40*/  IMAD R3, R6, R3, RZ ;  /* 0x0000000306037224 */ /* 0x000fca00078e02ff */
[----:B------:R-:W-:-:S07]  /*15a50*/  VIMNMX R2, R2, R3, !PT ;  /* 0x0000000302027248 */ /* 0x000fce0007fe0100 */
.L_x_1182:
[----:B------:R-:W-:Y:S02]  /*15a60*/  SHF.R.U32.HI R5, RZ, 0x10, R7 ;  /* 0x00000010ff057819 */ /* 0x000fe40000011607 */
[----:B------:R-:W-:Y:S02]  /*15a70*/  SHF.R.S32.HI R3, RZ, 0x1f, R2 ;  /* 0x0000001fff037819 */ /* 0x000fe40000011402 */
[----:B------:R-:W-:Y:S02]  /*15a80*/  ISETP.NE.AND P0, PT, R5, RZ, PT ;  /* 0x000000ff0500720c */ /* 0x000fe40003f05270 */
[----:B------:R-:W-:Y:S01]  /*15a90*/  LEA.HI R3, R3, R2, RZ, 0x7 ;  /* 0x0000000203037211 */ /* 0x000fe200078f38ff */
[----:B------:R-:W-:-:S03]  /*15aa0*/  IMAD.MOV.U32 R2, RZ, RZ, RZ ;  /* 0x000000ffff027224 */ /* 0x000fc600078e00ff */
[----:B------:R-:W-:-:S04]  /*15ab0*/  SHF.R.S32.HI R3, RZ, 0x7, R3 ;  /* 0x00000007ff037819 */ /* 0x000fc80000011403 */
[----:B------:R-:W-:-:S03]  /*15ac0*/  VIMNMX R4, RZ, R3, !PT ;  /* 0x00000003ff047248 */ /* 0x000fc60007fe0100 */
[----:B------:R-:W1:Y:S01]  /*15ad0*/  @!P0 LDC R5, c[0x0][0x9f0] ;  /* 0x00027c00ff058b82 */ /* 0x000e620000000800 */
[----:B------:R-:W-:-:S13]  /*15ae0*/  ISETP.GT.AND P1, PT, R0, R4, PT ;  /* 0x000000040000720c */ /* 0x000fda0003f24270 */
[----:B------:R-:W-:Y:S05]  /*15af0*/  @!P1 BRA `(.L_x_1185) ;  /* 0x0000000000689947 */ /* 0x000fea0003800000 */
[-C--:B-1----:R-:W-:Y:S02]  /*15b00*/  IABS R6, R5.reuse ;  /* 0x0000000500067213 */ /* 0x082fe40000000000 */
[----:B0-----:R-:W-:Y:S02]  /*15b10*/  IABS R9, R5 ;  /* 0x0000000500097213 */ /* 0x001fe40000000000 */
        /* <DEDUP_REMOVED lines=9> */
[----:B------:R-:W-:-:S05]  /*15bb0*/  IADD3 R8, R5, -0x1, R0 ;  /* 0xffffffff05087810 */ /* 0x000fca0007ffe000 */
[----:B------:R-:W-:-:S05]  /*15bc0*/  IMAD.IADD R8, R8, 0x1, -R4 ;  /* 0x0000000108087824 */ /* 0x000fca00078e0a04 */
[----:B------:R-:W-:Y:S02]  /*15bd0*/  IABS R3, R8 ;  /* 0x0000000800037213 */ /* 0x000fe40000000000 */
[----:B------:R-:W-:-:S03]  /*15be0*/  LOP3.LUT R8, R8, R5, RZ, 0x3c, !PT ;  /* 0x0000000508087212 */ /* 0x000fc600078e3cff */
        /* <DEDUP_REMOVED lines=10> */
[----:B------:R-:W-:-:S07]  /*15c90*/  @!P1 LOP3.LUT R2, RZ, R5, RZ, 0x33, !PT ;  /* 0x00000005ff029212 */ /* 0x000fce00078e33ff */
.L_x_1185:
[----:B------:R-:W-:Y:S01]  /*15ca0*/  LOP3.LUT R7, R7, 0xff, RZ, 0xc0, !PT ;  /* 0x000000ff07077812 */ /* 0x000fe200078ec0ff */
[----:B------:R-:W-:Y:S04]  /*15cb0*/  BSSY B7, `(.L_x_1186) ;  /* 0x000031e000077945 */ /* 0x000fe80003800000 */
[----:B------:R-:W-:-:S05]  /*15cc0*/  IMAD R3, R7, R2, R4 ;  /* 0x0000000207037224 */ /* 0x000fca00078e0204 */
        /* <DEDUP_REMOVED lines=10> */
[----:B------:R-:W-:Y:S02]  /*15d70*/  VOTEU.ANY UR4, UPT, PT ;  /* 0x0000000000047886 */ /* 0x000fe400038e0100 */
[----:B------:R-:W2:Y:S08]  /*15d80*/  FLO.U32 R0, UR4 ;  /* 0x0000000400007d00 */ /* 0x000eb000080e0000 */
[----:B------:R-:W3:Y:S01]  /*15d90*/  POPC R4, UR4 ;  /* 0x0000000400047d09 */ /* 0x000ee20008000000 */
[----:B--2---:R-:W-:-:S02]  /*15da0*/  ISETP.EQ.U32.AND P0, PT, R0, R3, PT ;  /* 0x000000030000720c */ /* 0x004fc40003f02070 */
[----:B------:R-:W3:Y:S11]  /*15db0*/  LDC.64 R2, c[0x0][0xc60] ;  /* 0x00031800ff027b82 */ /* 0x000ef60000000a00 */
[----:B---3--:R-:W2:Y:S01]  /*15dc0*/  @P0 ATOMG.E.ADD.STRONG.GPU PT, R3, desc[UR52][R2.64], R4 ;  /* 0x00000004020309a8 */ /* 0x008ea200081ee1f4 */
[----:B-1----:R-:W1:Y:S02]  /*15dd0*/  S2R R5, SR_LTMASK ;  /* 0x0000000000057919 */ /* 0x002e640000003900 */
[----:B-1----:R-:W-:-:S06]  /*15de0*/  LOP3.LUT R5, R5, UR4, RZ, 0xc0, !PT ;  /* 0x0000000405057c12 */ /* 0x002fcc000f8ec0ff */
[----:B------:R-:W1:Y:S01]  /*15df0*/  POPC R5, R5 ;  /* 0x0000000500057309 */ /* 0x000e620000000000 */
[----:B--2---:R-:W1:Y:S02]  /*15e00*/  SHFL.IDX PT, R0, R3, R0, 0x1f ;  /* 0x00001f0003007589 */ /* 0x004e6400000e0000 */
[----:B-1----:R-:W-:-:S05]  /*15e10*/  IADD3 R0, R0, UR40, R5 ;  /* 0x0000002800007c10 */ /* 0x002fca000fffe005 */
[----:B------:R2:W-:Y:S01]  /*15e20*/  STL [R1+0x10], R0 ;  /* 0x0000100001007387 */ /* 0x0005e20000100800 */
[----:B------:R-:W-:Y:S05]  /*15e30*/  BRA `(.L_x_1188) ;  /* 0x0000003000147947 */ /* 0x000fea0003800000 */
.L_x_1187:
        /* <DEDUP_REMOVED lines=9> */
[----:B------:R-:W2:Y:S01]  /*15ed0*/  LDC.64 R2, c[0x4][R2] ;  /* 0x0100000002027b82 */ /* 0x000ea20000000a00 */
[----:B-1----:R-:W-:Y:S02]  /*15ee0*/  IMAD.U32 R5, RZ, RZ, UR7 ;  /* 0x00000007ff057e24 */ /* 0x002fe4000f8e00ff */
        /* <DEDUP_REMOVED lines=9> */
.L_x_1190:
[----:B------:R-:W-:Y:S05]  /*15f80*/  BSYNC B6 ;  /* 0x0000000000067941 */ /* 0x000fea0003800000 */
.L_x_1189:
        /* <DEDUP_REMOVED lines=13> */
[----:B------:R-:W3:Y:S01]  /*16060*/  LDC.64 R2, c[0x4][R2] ;  /* 0x0100000002027b82 */ /* 0x000ee20000000a00 */
        /* <DEDUP_REMOVED lines=9> */
[----:B0-23--:R-:W-:Y:S05]  /*16100*/  CALL.ABS.NOINC R2 ;  /* 0x0000000002007343 */ /* 0x00dfea0003c00000 */
.L_x_1192:
[----:B------:R-:W-:Y:S05]  /*16110*/  BSYNC B6 ;  /* 0x0000000000067941 */ /* 0x000fea0003800000 */
.L_x_1191:
        /* <DEDUP_REMOVED lines=20> */
.L_x_1194:
[----:B------:R-:W-:Y:S05]  /*16260*/  BSYNC B6 ;  /* 0x0000000000067941 */ /* 0x000fea0003800000 */
.L_x_1193:
        /* <DEDUP_REMOVED lines=19> */
.L_x_1196:
[----:B------:R-:W-:Y:S05]  /*163a0*/  BSYNC B6 ;  /* 0x0000000000067941 */ /* 0x000fea0003800000 */
.L_x_1195:
[----:B------:R-:W-:Y:S01]  /*163b0*/  ULDC.64 UR4, c[0x0][0x9f8] ;  /* 0x00027e0000047ab9 */ /* 0x000fe20000000a00 */
[----:B------:R-:W-:Y:S01]  /*163c0*/  IMAD.U32 R8, RZ, RZ, UR42 ;  /* 0x0000002aff087e24 */ /* 0x000fe2000f8e00ff */
[----:B------:R-:W-:-:S04]  /*163d0*/  UISETP.NE.U32.AND UP0, UPT, UR4, URZ, UPT ;  /* 0x0000003f0400728c */ /* 0x000fc8000bf05070 */
[----:B------:R-:W-:-:S06]  /*163e0*/  UISETP.NE.AND.EX UP0, UPT, UR5, URZ, UPT, UP0 ;  /* 0x0000003f0500728c */ /* 0x000fcc000bf05300 */
[----:B------:R-:W-:-:S05]  /*163f0*/  PLOP3.LUT P0, PT, PT, PT, UP0, 0x80, 0x0 ;  /* 0x000000000000781c */ /* 0x000fca0003f0f008 */
[----:B------:R-:W-:Y:S02]  /*16400*/  @UP0 ULDC.64 UR4, c[0x0][0x9f8] ;  /* 0x00027e0000040ab9 */ /* 0x000fe40000000a00 */
[----:B------:R-:W-:-:S06]  /*16410*/  @UP0 UIMAD.WIDE UR4, UR42, 0x4, UR4 ;  /* 0x000000042a0408a5 */ /* 0x000fcc000f8e0204 */
[----:B------:R-:W-:Y:S02]  /*16420*/  IMAD.U32 R2, RZ, RZ, UR4 ;  /* 0x00000004ff027e24 */ /* 0x000fe4000f8e00ff */
[----:B------:R-:W-:Y:S01]  /*16430*/  IMAD.U32 R3, RZ, RZ, UR5 ;  /* 0x00000005ff037e24 */ /* 0x000fe2000f8e00ff */
[----:B------:R-:W3:Y:S01]  /*16440*/  S2R R0, SR_TID.X ;  /* 0x0000000000007919 */ /* 0x000ee20000002100 */
[----:B------:R-:W-:-:S03]  /*16450*/  ULDC.64 UR4, c[0x0][0xa08] ;  /* 0x0002820000047ab9 */ /* 0x000fc60000000a00 */
[----:B------:R4:W0:Y:S02]  /*16460*/  @P0 LDG.E R8, desc[UR52][R2.64] ;  /* 0x0000003402080981 */ /* 0x000824000c1e1900 */
[----:B----4-:R-:W4:Y:S01]  /*16470*/  LDC.64 R2, c[0x0][0x418] ;  /* 0x00010600ff027b82 */ /* 0x010f220000000a00 */
[----:B---3--:R-:W-:-:S04]  /*16480*/  SHF.R.U32.HI R0, RZ, 0x5, R0 ;  /* 0x00000005ff007819 */ /* 0x008fc80000011600 */
[----:B------:R-:W-:Y:S02]  /*16490*/  LOP3.LUT R0, R0, 0x3, RZ, 0xc0, !PT ;  /* 0x0000000300007812 */ /* 0x000fe400078ec0ff */
[----:B----4-:R-:W-:Y:S01]  /*164a0*/  LOP3.LUT P0, RZ, R2, UR4, RZ, 0xfc, !PT ;  /* 0x0000000402ff7c12 */ /* 0x010fe2000f80fcff */
[----:B------:R-:W-:-:S03]  /*164b0*/  UMOV UR4, 0xffffffff ;  /* 0xffffffff00047882 */ /* 0x000fc60000000000 */
[----:B------:R-:W-:Y:S02]  /*164c0*/  LOP3.LUT P0, RZ, R3, UR5, RZ, 0xfc, P0 ;  /* 0x0000000503ff7c12 */ /* 0x000fe4000800fcff */
[----:B0-----:R-:W-:Y:S01]  /*164d0*/  SHF.R.S32.HI R9, RZ, 0x1f, R8 ;  /* 0x0000001fff097819 */ /* 0x001fe20000011408 */
[----:B------:R0:W-:Y:S01]  /*164e0*/  STL [R1+0x4], R8 ;  /* 0x0000040801007387 */ /* 0x0001e20000100800 */
[----:B--2---:R-:W-:-:S03]  /*164f0*/  SEL R16, R8, RZ, !P0 ;  /* 0x000000ff08107207 */ /* 0x004fc60004000000 */
[----:B------:R0:W-:Y:S01]  /*16500*/  STL [R1+0x18], R9 ;  /* 0x0000180901007387 */ /* 0x0001e20000100800 */
[----:B------:R-:W-:Y:S05]  /*16510*/  BRA.DIV UR4, `(.L_x_1197) ;  /* 0x00000042046c7947 */ /* 0x000fea000b800000 */
[----:B------:R2:W3:Y:S02]  /*16520*/  SHFL.IDX PT, R14, R0, RZ, 0x1f ;  /* 0x00001fff000e7589 */ /* 0x0004e400000e0000 */
.L_x_1272:
[----:B--2---:R-:W2:Y:S01]  /*16530*/  LDL.LU R0, [R1+0x20] ;  /* 0x0000200001007983 */ /* 0x004ea20000300800 */
[----:B------:R-:W-:Y:S02]  /*16540*/  PLOP3.LUT P1, PT, PT, PT, PT, 0x8, 0x0 ;  /* 0x000000000000781c */ /* 0x000fe40003f2e170 */
[----:B---3--:R-:W-:Y:S02]  /*16550*/  ISETP.NE.AND P0, PT, R14, RZ, PT ;  /* 0x000000ff0e00720c */ /* 0x008fe40003f05270 */
[----:B--2---:R-:W-:-:S09]  /*16560*/  LOP3.LUT R0, R0, 0xfffffffe, RZ, 0xc0, !PT ;  /* 0xfffffffe00007812 */ /* 0x004fd200078ec0ff */
[----:B------:R-:W-:-:S05]  /*16570*/  @P1 LOP3.LUT R0, R0, 0x1, RZ, 0xfc, !PT ;  /* 0x0000000100001812 */ /* 0x000fca00078efcff */
[----:B------:R2:W-:Y:S01]  /*16580*/  STL [R1+0x20], R0 ;  /* 0x0000200001007387 */ /* 0x0005e20000100800 */
[----:B------:R-:W-:Y:S05]  /*16590*/  @P0 BRA `(.L_x_1198) ;  /* 0x0000000400940947 */ /* 0x000fea0003800000 */
[----:B--2---:R-:W2:Y:S01]  /*165a0*/  LDL R0, [R1+0x34] ;  /* 0x0000340001007983 */ /* 0x004ea20000100800 */
[----:B------:R-:W-:Y:S01]  /*165b0*/  UMOV UR4, 0xffffffff ;  /* 0xffffffff00047882 */ /* 0x000fe20000000000 */
[----:B--2---:R-:W-:Y:S02]  /*165c0*/  VIADD R0, R0, 0xffffffff ;  /* 0xffffffff00007836 */ /* 0x004fe40000000000 */
[----:B------:R-:W-:Y:S05]  /*165d0*/  BRA.DIV UR4, `(.L_x_1199) ;  /* 0x00000042045c7947 */ /* 0x000fea000b800000 */
[----:B------:R-:W-:-:S13]  /*165e0*/  ELECT P6, URZ, PT ;  /* 0x00000000003f782f */ /* 0x000fda00038c0000 */
.L_x_1275:
[----:B------:R-:W-:Y:S05]  /*165f0*/  @!P6 BRA `(.L_x_1198) ;  /* 0x00000004007ce947 */ /* 0x000fea0003800000 */
[----:B------:R-:W-:-:S04]  /*16600*/  ISETP.NE.U32.AND P0, PT, R2, RZ, PT ;  /* 0x000000ff0200720c */ /* 0x000fc80003f05070 */
[----:B------:R-:W-:-:S13]  /*16610*/  ISETP.NE.AND.EX P0, PT, R3, RZ, PT, P0 ;  /* 0x000000ff0300720c */ /* 0x000fda0003f05300 */
[----:B------:R-:W-:Y:S05]  /*16620*/  @!P0 BRA `(.L_x_1200) ;  /* 0x0000000000448947 */ /* 0x000fea0003800000 */
[----:B------:R-:W2:Y:S01]  /*16630*/  LDC R7, c[0x0][0x43c] ;  /* 0x00010f00ff077b82 */ /* 0x000ea20000000800 */
[----:B------:R-:W-:Y:S01]  /*16640*/  ULDC.64 UR4, c[0x0][0x428] ;  /* 0x00010a0000047ab9 */ /* 0x000fe20000000a00 */
[----:B--2---:R-:W-:-:S13]  /*16650*/  ISETP.NE.AND P0, PT, R7, 0x1, PT ;  /* 0x000000010700780c */ /* 0x004fda0003f05270 */
[----:B-1----:R-:W1:Y:S02]  /*16660*/  @P0 LDC.64 R4, c[0x0][0x440] ;  /* 0x00011000ff040b82 */ /* 0x002e640000000a00 */
        /* <DEDUP_REMOVED lines=13> */
.L_x_1200:
[----:B--2---:R-:W2:Y:S01]  /*16740*/  LDL R3, [R1] ;  /* 0x0000000001037983 */ /* 0x004ea20000100800 */
[----:B------:R-:W-:Y:S01]  /*16750*/  IMAD R2, R19, 0x8, R17 ;  /* 0x0000000813027824 */ /* 0x000fe200078e0211 */
[----:B0-----:R-:W0:Y:S02]  /*16760*/  S2R R8, SR_TID.X ;  /* 0x0000000000087919 */ /* 0x001e240000002100 */
[----:B0-----:R-:W-:-:S04]  /*16770*/  LOP3.LUT R8, R8, 0x7f, RZ, 0xc0, !PT ;  /* 0x0000007f08087812 */ /* 0x001fc800078ec0ff */
[----:B------:R-:W-:Y:S02]  /*16780*/  ISETP.NE.AND P1, PT, R8, RZ, PT ;  /* 0x000000ff0800720c */ /* 0x000fe40003f25270 */
[----:B--2---:R-:W-:-:S04]  /*16790*/  SHF.L.U32 R3, R3, 0x1f, RZ ;  /* 0x0000001f03037819 */ /* 0x004fc800000006ff */
[----:B------:R-:W0:Y:S02]  /*167a0*/  SYNCS.PHASECHK.TRANS64.TRYWAIT P0, [R2+URZ+0x22880], R3 ;  /* 0x02288003020075a7 */ /* 0x000e24000800017f */
[----:B0-----:R-:W-:Y:S05]  /*167b0*/  @!P0 BRA `(.L_x_1201) ;  /* 0x0000004000048947 */ /* 0x001fea0003800000 */
.L_x_1276:
[----:B------:R-:W-:Y:S05]  /*167c0*/  @P1 BRA `(.L_x_1202) ;  /* 0x00000000001c1947 */ /* 0x000fea0003800000 */
[----:B------:R-:W1:Y:S02]  /*167d0*/  S2R R4, SR_TID.X ;  /* 0x0000000000047919 */ /* 0x000e640000002100 */
[----:B-1----:R-:W-:Y:S01]  /*167e0*/  LOP3.LUT R5, R4, 0x1f, RZ, 0xc0, !PT ;  /* 0x0000001f04057812 */ /* 0x002fe200078ec0ff */
[----:B------:R-:W-:-:S03]  /*167f0*/  IMAD.MOV.U32 R4, RZ, RZ, 0x4000 ;  /* 0x00004000ff047424 */ /* 0x000fc600078e00ff */
[----:B------:R-:W-:Y:S01]  /*16800*/  ISETP.NE.AND P0, PT, R5, RZ, PT ;  /* 0x000000ff0500720c */ /* 0x000fe20003f05270 */
[----:B------:R2:W-:-:S12]  /*16810*/  SYNCS.ARRIVE.TRANS64 RZ, [R2+URZ+0x22870], R4 ;  /* 0x0228700402ff79a7 */ /* 0x0005d8000800003f */
[----:B--2---:R-:W-:Y:S05]  /*16820*/  @!P0 BRA `(.L_x_1202) ;  /* 0x0000000000048947 */ /* 0x004fea0003800000 */
[----:B------:R-:W-:Y:S01]  /*16830*/  BPT.TRAP 0x1 ;  /* 0x000000040000795c */ /* 0x000fe20000300000 */
.L_x_1202:
[----:B-1----:R-:W2:Y:S01]  /*16840*/  LDL R5, [R1+0x1c] ;  /* 0x00001c0001057983 */ /* 0x002ea20000100800 */
[----:B------:R-:W-:Y:S01]  /*16850*/  IMAD R4, R19, 0x4000, R17 ;  /* 0x0000400013047824 */ /* 0x000fe200078e0211 */
[----:B------:R-:W-:Y:S01]  /*16860*/  R2UR UR33, R2 ;  /* 0x00000000022172ca */ /* 0x000fe200000e0000 */
[----:B------:R-:W-:Y:S01]  /*16870*/  UIADD3 UR4, UP0, UR44, 0x470, URZ ;  /* 0x000004702c047890 */ /* 0x000fe2000ff1e03f */
[----:B-----5:R-:W-:Y:S01]  /*16880*/  R2UR UR37, R16 ;  /* 0x00000000102572ca */ /* 0x020fe200000e0000 */
[----:B------:R-:W-:Y:S01]  /*16890*/  UMOV UR6, 0x0 ;  /* 0x0000000000067882 */ /* 0x000fe20000000000 */
[----:B------:R-:W-:Y:S01]  /*168a0*/  R2UR UR32, R4 ;  /* 0x00000000042072ca */ /* 0x000fe200000e0000 */
[----:B------:R-:W-:Y:S01]  /*168b0*/  UIADD3.X UR5, URZ, UR45, URZ, UP0, !UPT ;  /* 0x0000002d3f057290 */ /* 0x000fe200087fe43f */
[----:B------:R-:W-:Y:S01]  /*168c0*/  UMOV UR7, 0x14f00000 ;  /* 0x14f0000000077882 */ /* 0x000fe20000000000 */
[----:B------:R-:W-:-:S06]  /*168d0*/  UMOV UR34, URZ ;  /* 0x0000003f00227c82 */ /* 0x000fcc0008000000 */
[----:B------:R-:W-:-:S04]  /*168e0*/  UIADD3 UR33, UR33, 0x22870, URZ ;  /* 0x0002287021217890 */ /* 0x000fc8000fffe03f */
[----:B------:R-:W-:Y:S01]  /*168f0*/  UIADD3 UR32, UR32, 0x8400, URZ ;  /* 0x0000840020207890 */ /* 0x000fe2000fffe03f */
[----:B--2---:R-:W-:-:S05]  /*16900*/  IMAD R0, R0, 0x80, R5 ;  /* 0x0000008000007824 */ /* 0x004fca00078e0205 */
[----:B------:R-:W-:-:S13]  /*16910*/  R2UR UR35, R0 ;  /* 0x00000000002372ca */ /* 0x000fda00000e0000 */
[----:B------:R1:W-:Y:S01]  /*16920*/  UTMALDG.4D [UR32], [UR4], desc[UR6] ;  /* 0x00000620040075b4 */ /* 0x0003e20008019000 */
[----:B------:R-:W2:Y:S02]  /*16930*/  SYNCS.PHASECHK.TRANS64.TRYWAIT P0, [R2+URZ+0x22840], R3 ;  /* 0x02284003020075a7 */ /* 0x000ea4000800017f */
[----:B-12---:R-:W-:Y:S05]  /*16940*/  @!P0 BRA `(.L_x_1203) ;  /* 0x0000003c00b48947 */ /* 0x006fea0003800000 */
.L_x_1277:
        /* <DEDUP_REMOVED lines=8> */
.L_x_1204:
        /* <DEDUP_REMOVED lines=34> */
.L_x_1198:
[----:B------:R-:W-:Y:S05]  /*16bf0*/  WARPSYNC.ALL ;  /* 0x0000000000007948 */ /* 0x000fea0003800000 */
[----:B--2---:R-:W-:Y:S01]  /*16c00*/  VIADD R0, R17, 0x10400 ;  /* 0x0001040011007836 */ /* 0x004fe20000000000 */
[----:B---3--:R-:W-:Y:S01]  /*16c10*/  USHF.R.S32.HI UR4, URZ, 0x1f, UR43 ;  /* 0x0000001f3f047899 */ /* 0x008fe2000801142b */
[----:B------:R-:W-:Y:S03]  /*16c20*/  BAR.SYNC.DEFER_BLOCKING 0x8, 0x180 ;  /* 0x0206000000007b1d */ /* 0x000fe60000010000 */
[----:B------:R-:W-:-:S03]  /*16c30*/  LOP3.LUT P0, RZ, R0, 0x1bf, RZ, 0xc0, !PT ;  /* 0x000001bf00ff7812 */ /* 0x000fc6000780c0ff */
[----:B------:R-:W-:Y:S01]  /*16c40*/  ULDC.64 UR6, c[0x0][0x298] ;  /* 0x0000a60000067ab9 */ /* 0x000fe20000000a00 */
[----:B------:R-:W-:Y:S01]  /*16c50*/  BSSY B6, `(.L_x_1205) ;  /* 0x0000016000067945 */ /* 0x000fe20003800000 */
[----:B------:R-:W-:Y:S02]  /*16c60*/  UIMAD UR4, UR4, UR6, URZ ;  /* 0x00000006040472a4 */ /* 0x000fe4000f8e023f */
[----:B------:R-:W-:Y:S02]  /*16c70*/  UIMAD.WIDE.U32 UR46, UR43, UR6, URZ ;  /* 0x000000062b2e72a5 */ /* 0x000fe4000f8e003f */
[----:B------:R-:W-:-:S04]  /*16c80*/  UIMAD UR4, UR43, UR7, UR4 ;  /* 0x000000072b0472a4 */ /* 0x000fc8000f8e0204 */
[----:B------:R-:W-:Y:S01]  /*16c90*/  UIADD3 UR37, UR47, UR4, URZ ;  /* 0x000000042f257290 */ /* 0x000fe2000fffe03f */
[----:B------:R-:W-:Y:S11]  /*16ca0*/  @!P0 BRA `(.L_x_1206) ;  /* 0x0000000000408947 */ /* 0x000ff60003800000 */
        /* <DEDUP_REMOVED lines=11> */
[----:B0-----:R-:W-:Y:S02]  /*16d60*/  IMAD.MOV.U32 R8, RZ, RZ, 0x70 ;  /* 0x00000070ff087424 */ /* 0x001fe400078e00ff */
[----:B------:R-:W-:Y:S02]  /*16d70*/  IMAD.MOV.U32 R12, RZ, RZ, 0x1 ;  /* 0x00000001ff0c7424 */ /* 0x000fe400078e00ff */
[----:B------:R-:W-:-:S07]  /*16d80*/  IMAD.MOV.U32 R13, RZ, RZ, RZ ;  /* 0x000000ffff0d7224 */ /* 0x000fce00078e00ff */
[----:B------:R-:W-:-:S07]  /*16d90*/  LEPC R20, `(.L_x_1206) ;  /* 0x000000001014794e */ /* 0x000fce0000000000 */
[----:B--2---:R-:W-:Y:S05]  /*16da0*/  CALL.ABS.NOINC R2 ;  /* 0x0000000002007343 */ /* 0x004fea0003c00000 */
.L_x_1206:
[----:B------:R-:W-:Y:S05]  /*16db0*/  BSYNC B6 ;  /* 0x0000000000067941 */ /* 0x000fea0003800000 */
.L_x_1205:
[----:B------:R-:W2:Y:S01]  /*16dc0*/  S2R R2, SR_TID.X ;  /* 0x0000000000027919 */ /* 0x000ea20000002100 */
[----:B0-----:R-:W0:Y:S01]  /*16dd0*/  LDC R8, c[0x0][0x448] ;  /* 0x00011200ff087b82 */ /* 0x001e220000000800 */
[----:B------:R-:W-:Y:S01]  /*16de0*/  ULDC.64 UR8, c[0x0][0xa00] ;  /* 0x0002800000087ab9 */ /* 0x000fe20000000a00 */
[----:B------:R-:W-:Y:S01]  /*16df0*/  ULDC.64 UR6, c[0x0][0x2d8] ;  /* 0x0000b60000067ab9 */ /* 0x000fe20000000a00 */
[----:B------:R-:W3:Y:S01]  /*16e00*/  S2R R0, SR_TID.X ;  /* 0x0000000000007919 */ /* 0x000ee20000002100 */
[----:B------:R-:W-:Y:S01]  /*16e10*/  UISETP.NE.U32.AND UP0, UPT, UR8, URZ, UPT ;  /* 0x0000003f0800728c */ /* 0x000fe2000bf05070 */
[----:B------:R-:W-:Y:S01]  /*16e20*/  UMOV UR4, UR46 ;  /* 0x0000002e00047c82 */ /* 0x000fe20008000000 */
[----:B------:R-:W-:Y:S02]  /*16e30*/  UMOV UR5, UR37 ;  /* 0x0000002500057c82 */ /* 0x000fe40008000000 */
[----:B------:R-:W-:Y:S01]  /*16e40*/  UISETP.NE.AND.EX UP0, UPT, UR9, URZ, UPT, UP0 ;  /* 0x0000003f0900728c */ /* 0x000fe2000bf05300 */
[----:B------:R-:W4:Y:S01]  /*16e50*/  S2R R11, SR_TID.X ;  /* 0x00000000000b7919 */ /* 0x000f220000002100 */
[----:B------:R-:W-:-:S02]  /*16e60*/  UIMAD.WIDE.U32 UR4, UR36, UR6, UR4 ;  /* 0x00000006240472a5 */ /* 0x000fc4000f8e0004 */
[----:B------:R-:W-:Y:S01]  /*16e70*/  USHF.R.S32.HI UR6, URZ, 0x1f, UR42 ;  /* 0x0000001f3f067899 */ /* 0x000fe2000801142a */
[----:B------:R-:W1:Y:S01]  /*16e80*/  S2R R10, SR_TID.X ;  /* 0x00000000000a7919 */ /* 0x000e620000002100 */
[----:B------:R-:W-:Y:S01]  /*16e90*/  ULDC.64 UR8, c[0x0][0x2e0] ;  /* 0x0000b80000087ab9 */ /* 0x000fe20000000a00 */
[----:B------:R-:W-:Y:S02]  /*16ea0*/  UIMAD UR5, UR36, UR7, UR5 ;  /* 0x00000007240572a4 */ /* 0x000fe4000f8e0205 */
[----:B------:R-:W-:Y:S02]  /*16eb0*/  USEL UR6, UR6, URZ, !UP0 ;  /* 0x0000003f06067287 */ /* 0x000fe4000c000000 */
[----:B------:R-:W-:Y:S02]  /*16ec0*/  USEL UR7, UR42, URZ, !UP0 ;  /* 0x0000003f2a077287 */ /* 0x000fe4000c000000 */
[----:B------:R-:W-:Y:S02]  /*16ed0*/  UIMAD UR6, UR6, UR8, URZ ;  /* 0x00000008060672a4 */ /* 0x000fe4000f8e023f */
[----:B------:R-:W-:Y:S01]  /*16ee0*/  UIMAD.WIDE.U32 UR4, UR7, UR8, UR4 ;  /* 0x00000008070472a5 */ /* 0x000fe2000f8e0004 */
[----:B0-----:R-:W-:Y:S01]  /*16ef0*/  ISETP.NE.AND P0, PT, R8, 0x1, PT ;  /* 0x000000010800780c */ /* 0x001fe20003f05270 */
[----:B------:R-:W-:-:S04]  /*16f00*/  UIMAD UR6, UR7, UR9, UR6 ;  /* 0x00000009070672a4 */ /* 0x000fc8000f8e0206 */
[----:B------:R-:W-:Y:S01]  /*16f10*/  UIADD3 UR6, UR5, UR6, URZ ;  /* 0x0000000605067290 */ /* 0x000fe2000fffe03f */
[----:B------:R-:W-:Y:S01]  /*16f20*/  IMAD.U32 R6, RZ, RZ, UR4 ;  /* 0x00000004ff067e24 */ /* 0x000fe2000f8e00ff */
[----:B--2---:R-:W-:Y:S01]  /*16f30*/  LOP3.LUT R2, R2, 0x7f, RZ, 0xc0, !PT ;  /* 0x0000007f02027812 */ /* 0x004fe200078ec0ff */
[----:B------:R-:W-:Y:S01]  /*16f40*/  IMAD.U32 R7, RZ, RZ, UR5 ;  /* 0x00000005ff077e24 */ /* 0x000fe2000f8e00ff */
[----:B------:R-:W-:Y:S02]  /*16f50*/  ULDC.64 UR4, c[0x0][0x2d0] ;  /* 0x0000b40000047ab9 */ /* 0x000fe40000000a00 */
[----:B------:R-:W-:Y:S01]  /*16f60*/  SHF.R.U32.HI R2, RZ, 0x2, R2 ;  /* 0x00000002ff027819 */ /* 0x000fe20000011602 */
[----:B---3--:R-:W-:Y:S01]  /*16f70*/  IMAD.SHL.U32 R0, R0, 0x20, RZ ;  /* 0x0000002000007824 */ /* 0x008fe200078e00ff */
[----:B------:R-:W0:Y:S04]  /*16f80*/  @P0 LDC R3, c[0x0][0x450] ;  /* 0x00011400ff030b82 */ /* 0x000e280000000800 */
[----:B------:R-:W-:Y:S01]  /*16f90*/  LOP3.LUT R0, R2, 0x60, R0, 0xf8, !PT ;  /* 0x0000006002007812 */ /* 0x000fe200078ef800 */
[----:B----4-:R-:W-:-:S03]  /*16fa0*/  IMAD.SHL.U32 R11, R11, 0x10, RZ ;  /* 0x000000100b0b7824 */ /* 0x010fc600078e00ff */
[----:B------:R-:W2:Y:S01]  /*16fb0*/  @P0 LDC R2, c[0x0][0x44c] ;  /* 0x00011300ff020b82 */ /* 0x000ea20000000800 */
[----:B------:R-:W-:Y:S01]  /*16fc0*/  IMAD.IADD R0, R0, 0x1, R18 ;  /* 0x0000000100007824 */ /* 0x000fe200078e0212 */
[----:B------:R-:W-:Y:S01]  /*16fd0*/  LOP3.LUT R11, R11, 0x30, RZ, 0xc0, !PT ;  /* 0x000000300b0b7812 */ /* 0x000fe200078ec0ff */
[----:B-1----:R-:W-:Y:S02]  /*16fe0*/  IMAD.SHL.U32 R9, R10, 0x10, RZ ;  /* 0x000000100a097824 */ /* 0x002fe400078e00ff */
[----:B------:R-:W-:Y:S01]  /*16ff0*/  IMAD.MOV.U32 R4, RZ, RZ, R0 ;  /* 0x000000ffff047224 */ /* 0x000fe200078e0000 */
[----:B------:R-:W-:Y:S02]  /*17000*/  LOP3.LUT R12, R11, 0x40, RZ, 0xfc, !PT ;  /* 0x000000400b0c7812 */ /* 0x000fe400078efcff */
[----:B------:R-:W-:Y:S02]  /*17010*/  LOP3.LUT R9, R9, 0x30, RZ, 0xc0, !PT ;  /* 0x0000003009097812 */ /* 0x000fe400078ec0ff */
[----:B------:R-:W-:Y:S01]  /*17020*/  LOP3.LUT R11, R11, 0x80, RZ, 0xfc, !PT ;  /* 0x000000800b0b7812 */ /* 0x000fe200078efcff */
[----:B--2---:R-:W-:-:S05]  /*17030*/  @P0 IMAD.HI.U32 R2, R0, R2, RZ ;  /* 0x0000000200020227 */ /* 0x004fca00078e00ff */
[----:B0-----:R-:W-:Y:S01]  /*17040*/  @P0 SHF.R.U32.HI R4, RZ, R3, R2 ;  /* 0x00000003ff040219 */ /* 0x001fe20000011602 */
[----:B------:R-:W-:Y:S01]  /*17050*/  IMAD.U32 R3, RZ, RZ, UR6 ;  /* 0x00000006ff037e24 */ /* 0x000fe2000f8e00ff */
[----:B------:R-:W-:Y:S02]  /*17060*/  ULDC.64 UR6, c[0x0][0x280] ;  /* 0x0000a00000067ab9 */ /* 0x000fe40000000a00 */
[--C-:B------:R-:W-:Y:S01]  /*17070*/  SHF.R.S32.HI R5, RZ, 0x1f, R4.reuse ;  /* 0x0000001fff057819 */ /* 0x100fe20000011404 */
[----:B------:R-:W-:-:S04]  /*17080*/  IMAD.MOV R2, RZ, RZ, -R4 ;  /* 0x000000ffff027224 */ /* 0x000fc800078e0a04 */
[----:B------:R-:W-:Y:S02]  /*17090*/  IMAD R0, R8, R2, R0 ;  /* 0x0000000208007224 */ /* 0x000fe400078e0200 */
[----:B------:R-:W-:Y:S02]  /*170a0*/  IMAD.MOV.U32 R2, RZ, RZ, R6 ;  /* 0x000000ffff027224 */ /* 0x000fe400078e0006 */
[----:B------:R-:W-:Y:S02]  /*170b0*/  IMAD R5, R5, UR4, RZ ;  /* 0x0000000405057c24 */ /* 0x000fe4000f8e02ff */
[----:B------:R-:W-:-:S04]  /*170c0*/  IMAD.WIDE.U32 R2, R4, UR4, R2 ;  /* 0x0000000404027c25 */ /* 0x000fc8000f8e0002 */
[----:B------:R-:W-:Y:S01]  /*170d0*/  IMAD R4, R4, UR5, R5 ;  /* 0x0000000504047c24 */ /* 0x000fe2000f8e0205 */
[----:B------:R-:W-:-:S03]  /*170e0*/  ULDC.64 UR4, c[0x0][0x2c8] ;  /* 0x0000b20000047ab9 */ /* 0x000fc60000000a00 */
[----:B------:R-:W-:Y:S01]  /*170f0*/  IMAD.IADD R3, R3, 0x1, R4 ;  /* 0x0000000103037824 */ /* 0x000fe200078e0204 */
[----:B------:R-:W-:-:S05]  /*17100*/  SHF.R.S32.HI R4, RZ, 0x1f, R0 ;  /* 0x0000001fff047819 */ /* 0x000fca0000011400 */
[----:B------:R-:W-:Y:S02]  /*17110*/  IMAD R6, R4, UR4, RZ ;  /* 0x0000000404067c24 */ /* 0x000fe4000f8e02ff */
[C---:B------:R-:W-:Y:S01]  /*17120*/  IMAD.WIDE.U32 R4, R0.reuse, UR4, R2 ;  /* 0x0000000400047c25 */ /* 0x040fe2000f8e0002 */
[----:B------:R-:W-:Y:S02]  /*17130*/  ULDC UR4, c[0x0][0x2b8] ;  /* 0x0000ae0000047ab9 */ /* 0x000fe40000000800 */
[----:B------:R-:W-:Y:S01]  /*17140*/  ISETP.GE.AND P0, PT, R9, UR4, PT ;  /* 0x0000000409007c0c */ /* 0x000fe2000bf06270 */
[----:B------:R-:W-:Y:S01]  /*17150*/  IMAD R2, R0, UR5, R6 ;  /* 0x0000000500027c24 */ /* 0x000fe2000f8e0206 */
[----:B------:R-:W-:Y:S01]  /*17160*/  IADD3 R3, P3, R4, UR6, RZ ;  /* 0x0000000604037c10 */ /* 0x000fe2000ff7e0ff */
[----:B------:R0:W5:Y:S01]  /*17170*/  LDL R6, [R1+0x2c] ;  /* 0x00002c0001067983 */ /* 0x0001620000100800 */
[----:B------:R-:W-:Y:S02]  /*17180*/  ISETP.GE.AND P1, PT, R12, UR4, PT ;  /* 0x000000040c007c0c */ /* 0x000fe4000bf26270 */
[----:B------:R-:W-:Y:S01]  /*17190*/  ISETP.GE.AND P2, PT, R11, UR4, PT ;  /* 0x000000040b007c0c */ /* 0x000fe2000bf46270 */
[----:B------:R-:W-:Y:S01]  /*171a0*/  UMOV UR4, 0xffffffff ;  /* 0xffffffff00047882 */ /* 0x000fe20000000000 */
[----:B------:R-:W-:-:S02]  /*171b0*/  LOP3.LUT R10, R10, 0x7f, RZ, 0xc0, !PT ;  /* 0x0000007f0a0a7812 */ /* 0x000fc400078ec0ff */
[----:B------:R-:W-:Y:S02]  /*171c0*/  IADD3.X R2, R5, UR7, R2, P3, !PT ;  /* 0x0000000705027c10 */ /* 0x000fe40009ffe402 */
[----:B------:R-:W-:Y:S01]  /*171d0*/  SHF.R.U32.HI R10, RZ, 0x2, R10 ;  /* 0x00000002ff0a7819 */ /* 0x000fe2000001160a */
[----:B0-----:R-:W-:Y:S06]  /*171e0*/  BRA.DIV UR4, `(.L_x_1207) ;  /* 0x0000003604a07947 */ /* 0x001fec000b800000 */
[----:B------:R-:W2:Y:S01]  /*171f0*/  LDL.LU R5, [R1+0x30] ;  /* 0x0000300001057983 */ /* 0x000ea20000300800 */
[----:B------:R-:W-:-:S03]  /*17200*/  IMAD.IADD R18, R10, 0x1, R18 ;  /* 0x000000010a127824 */ /* 0x000fc600078e0212 */
[----:B------:R-:W-:Y:S01]  /*17210*/  SHFL.IDX PT, R4, R2, RZ, 0x1c1f ;  /* 0x001c1fff02047589 */ /* 0x000fe200000e0000 */
[----:B--2---:R-:W-:-:S03]  /*17220*/  IMAD R0, R5, R8, RZ ;  /* 0x0000000805007224 */ /* 0x004fc600078e02ff */
[----:B------:R-:W0:Y:S02]  /*17230*/  SHFL.IDX PT, R5, R3, RZ, 0x1c1f ;  /* 0x001c1fff03057589 */ /* 0x000e2400000e0000 */
[----:B------:R-:W-:-:S13]  /*17240*/  ISETP.GE.AND P4, PT, R18, R0, PT ;  /* 0x000000001200720c */ /* 0x000fda0003f86270 */
[----:B0-----:R-:W-:-:S05]  /*17250*/  @!P4 IADD3 R5, P3, R9, R5, RZ ;  /* 0x000000050905c210 */ /* 0x001fca0007f7e0ff */
[----:B------:R-:W-:-:S05]  /*17260*/  @!P4 IMAD.X R4, RZ, RZ, R4, P3 ;  /* 0x000000ffff04c224 */ /* 0x000fca00018e0604 */
[----:B------:R-:W-:-:S04]  /*17270*/  @!P4 LOP3.LUT R5, R5, R4, RZ, 0x3c, !PT ;  /* 0x000000040505c212 */ /* 0x000fc800078e3cff */
[----:B------:R-:W-:-:S04]  /*17280*/  @!P4 LOP3.LUT R4, R5, R4, RZ, 0x3c, !PT ;  /* 0x000000040504c212 */ /* 0x000fc800078e3cff */
[----:B------:R-:W-:-:S05]  /*17290*/  @!P4 LOP3.LUT R5, R5, R4, RZ, 0x3c, !PT ;  /* 0x000000040505c212 */ /* 0x000fca00078e3cff */
[----:B------:R-:W-:Y:S01]  /*172a0*/  @!PT LDS RZ, [RZ] ;  /* 0x00000000fffff984 */ /* 0x000fe20000000800 */
[----:B-----5:R-:W-:Y:S04]  /*172b0*/  @!P4 LDGSTS.E.BYPASS.LTC128B.128 [R6+0x10400], desc[UR52][R4.64], !P0 ;  /* 0x104000000406cfae */ /* 0x020fe8000c101d74 */
[----:B------:R-:W-:Y:S04]  /*172c0*/  @!P4 LDGSTS.E.BYPASS.LTC128B.128 [R6+0x12400], desc[UR52][R4.64+0x40], !P1 ;  /* 0x124000400406cfae */ /* 0x000fe8000c901d74 */
[----:B------:R0:W-:Y:S02]  /*172d0*/  @!P4 LDGSTS.E.BYPASS.LTC128B.128 [R6+0x14400], desc[UR52][R4.64+0x80], !P2 ;  /* 0x144000800406cfae */ /* 0x0001e4000d101d74 */
[----:B0-----:R-:W-:-:S02]  /*172e0*/  VIADD R4, R18, 0x20 ;  /* 0x0000002012047836 */ /* 0x001fc40000000000 */
[----:B------:R-:W0:Y:S03]  /*172f0*/  SHFL.IDX PT, R5, R3, 0x1, 0x1c1f ;  /* 0x003c1f0003057f89 */ /* 0x000e2600000e0000 */
[----:B------:R-:W-:Y:S02]  /*17300*/  ISETP.GE.AND P3, PT, R4, R0, PT ;  /* 0x000000000400720c */ /* 0x000fe40003f66270 */
[----:B------:R-:W1:Y:S11]  /*17310*/  SHFL.IDX PT, R4, R2, 0x1, 0x1c1f ;  /* 0x003c1f0002047f89 */ /* 0x000e7600000e0000 */
[----:B0-----:R-:W-:-:S05]  /*17320*/  @!P3 IADD3 R5, P4, R9, R5, RZ ;  /* 0x000000050905b210 */ /* 0x001fca0007f9e0ff */
[----:B-1----:R-:W-:-:S05]  /*17330*/  @!P3 IMAD.X R4, RZ, RZ, R4, P4 ;  /* 0x000000ffff04b224 */ /* 0x002fca00020e0604 */
[----:B------:R-:W-:-:S04]  /*17340*/  @!P3 LOP3.LUT R5, R5, R4, RZ, 0x3c, !PT ;  /* 0x000000040505b212 */ /* 0x000fc800078e3cff */
[----:B------:R-:W-:-:S04]  /*17350*/  @!P3 LOP3.LUT R4, R5, R4, RZ, 0x3c, !PT ;  /* 0x000000040504b212 */ /* 0x000fc800078e3cff */
[----:B------:R-:W-:-:S05]  /*17360*/  @!P3 LOP3.LUT R5, R5, R4, RZ, 0x3c, !PT ;  /* 0x000000040505b212 */ /* 0x000fca00078e3cff */
[----:B------:R-:W-:Y:S04]  /*17370*/  @!P3 LDGSTS.E.BYPASS.LTC128B.128 [R6+0x10c00], desc[UR52][R4.64], !P0 ;  /* 0x10c000000406bfae */ /* 0x000fe8000c101d74 */
[----:B------:R-:W-:Y:S04]  /*17380*/  @!P3 LDGSTS.E.BYPASS.LTC128B.128 [R6+0x12c00], desc[UR52][R4.64+0x40], !P1 ;  /* 0x12c000400406bfae */ /* 0x000fe8000c901d74 */
[----:B------:R0:W-:Y:S02]  /*17390*/  @!P3 LDGSTS.E.BYPASS.LTC128B.128 [R6+0x14c00], desc[UR52][R4.64+0x80], !P2 ;  /* 0x14c000800406bfae */ /* 0x0001e4000d101d74 */
[----:B0-----:R-:W-:-:S02]  /*173a0*/  VIADD R4, R18, 0x40 ;  /* 0x0000004012047836 */ /* 0x001fc40000000000 */
[----:B------:R-:W0:Y:S03]  /*173b0*/  SHFL.IDX PT, R5, R3, 0x2, 0x1c1f ;  /* 0x005c1f0003057f89 */ /* 0x000e2600000e0000 */
[----:B------:R-:W-:Y:S01]  /*173c0*/  ISETP.GE.AND P3, PT, R4, R0, PT ;  /* 0x000000000400720c */ /* 0x000fe20003f66270 */
[----:B------:R-:W-:Y:S04]  /*173d0*/  SHFL.IDX PT, R3, R3, 0x3, 0x1c1f ;  /* 0x007c1f0003037f89 */ /* 0x000fe800000e0000 */
[----:B------:R-:W1:Y:S08]  /*173e0*/  SHFL.IDX PT, R4, R2, 0x2, 0x1c1f ;  /* 0x005c1f0002047f89 */ /* 0x000e7000000e0000 */
[----:B0-----:R-:W-:-:S05]  /*173f0*/  @!P3 IADD3 R5, P4, R9, R5, RZ ;  /* 0x000000050905b210 */ /* 0x001fca0007f9e0ff */
[----:B-1----:R-:W-:-:S05]  /*17400*/  @!P3 IMAD.X R4, RZ, RZ, R4, P4 ;  /* 0x000000ffff04b224 */ /* 0x002fca00020e0604 */
[----:B------:R-:W-:-:S04]  /*17410*/  @!P3 LOP3.LUT R5, R5, R4, RZ, 0x3c, !PT ;  /* 0x000000040505b212 */ /* 0x000fc800078e3cff */
[----:B------:R-:W-:-:S04]  /*17420*/  @!P3 LOP3.LUT R4, R5, R4, RZ, 0x3c, !PT ;  /* 0x000000040504b212 */ /* 0x000fc800078e3cff */
[----:B------:R-:W-:-:S05]  /*17430*/  @!P3 LOP3.LUT R5, R5, R4, RZ, 0x3c, !PT ;  /* 0x000000040505b212 */ /* 0x000fca00078e3cff */
[----:B------:R-:W-:Y:S04]  /*17440*/  @!P3 LDGSTS.E.BYPASS.LTC128B.128 [R6+0x11400], desc[UR52][R4.64], !P0 ;  /* 0x114000000406bfae */ /* 0x000fe8000c101d74 */
[----:B------:R-:W-:Y:S04]  /*17450*/  @!P3 LDGSTS.E.BYPASS.LTC128B.128 [R6+0x13400], desc[UR52][R4.64+0x40], !P1 ;  /* 0x134000400406bfae */ /* 0x000fe8000c901d74 */
[----:B------:R0:W-:Y:S04]  /*17460*/  @!P3 LDGSTS.E.BYPASS.LTC128B.128 [R6+0x15400], desc[UR52][R4.64+0x80], !P2 ;  /* 0x154000800406bfae */ /* 0x0001e8000d101d74 */
[----:B0-----:R0:W1:Y:S02]  /*17470*/  SHFL.IDX PT, R4, R2, 0x3, 0x1c1f ;  /* 0x007c1f0002047f89 */ /* 0x00106400000e0000 */
.L_x_1286:
[----:B------:R-:W-:Y:S01]  /*17480*/  VIADD R18, R18, 0x60 ;  /* 0x0000006012127836 */ /* 0x000fe20000000000 */
[----:B------:R-:W-:Y:S04]  /*17490*/  BSSY B0, `(.L_x_1208) ;  /* 0x000000b000007945 */ /* 0x000fe80003800000 */
[----:B------:R-:W-:-:S13]  /*174a0*/  ISETP.GE.AND P3, PT, R18, R0, PT ;  /* 0x000000001200720c */ /* 0x000fda0003f66270 */
[----:B------:R-:W-:Y:S05]  /*174b0*/  @P3 BRA `(.L_x_1209) ;  /* 0x0000000000203947 */ /* 0x000fea0003800000 */
[----:B0-----:R-:W-:-:S05]  /*174c0*/  IADD3 R2, P3, R9, R3, RZ ;  /* 0x0000000309027210 */ /* 0x001fca0007f7e0ff */
[----:B-1----:R-:W-:-:S05]  /*174d0*/  IMAD.X R3, RZ, RZ, R4, P3 ;  /* 0x000000ffff037224 */ /* 0x002fca00018e0604 */
[----:B------:R-:W-:Y:S01]  /*174e0*/  @!PT LDS RZ, [RZ] ;  /* 0x00000000fffff984 */ /* 0x000fe20000000800 */
[----:B------:R-:W-:Y:S01]  /*174f0*/  @!PT LDS RZ, [RZ] ;  /* 0x00000000fffff984 */ /* 0x000fe20000000800 */
[----:B------:R-:W-:Y:S01]  /*17500*/  @!PT LDS RZ, [RZ] ;  /* 0x00000000fffff984 */ /* 0x000fe20000000800 */
[----:B------:R2:W-:Y:S04]  /*17510*/  LDGSTS.E.BYPASS.LTC128B.128 [R6+0x11c00], desc[UR52][R2.64], !P0 ;  /* 0x11c0000002067fae */ /* 0x0005e8000c101d74 */
[----:B------:R2:W-:Y:S04]  /*17520*/  LDGSTS.E.BYPASS.LTC128B.128 [R6+0x13c00], desc[UR52][R2.64+0x40], !P1 ;  /* 0x13c0004002067fae */ /* 0x0005e8000c901d74 */
[----:B------:R2:W-:Y:S02]  /*17530*/  LDGSTS.E.BYPASS.LTC128B.128 [R6+0x15c00], desc[UR52][R2.64+0x80], !P2 ;  /* 0x15c0008002067fae */ /* 0x0005e4000d101d74 */
.L_x_1209:
[----:B------:R-:W-:Y:S05]  /*17540*/  BSYNC B0 ;  /* 0x0000000000007941 */ /* 0x000fea0003800000 */
.L_x_1208:
[----:B------:R-:W-:Y:S01]  /*17550*/  NOP ;  /* 0x0000000000007918 */ /* 0x000fe20000000000 */
[----:B------:R-:W-:-:S13]  /*17560*/  PLOP3.LUT P0, PT, PT, PT, PT, 0x80, 0x0 ;  /* 0x000000000000781c */ /* 0x000fda0003f0f070 */
.L_x_1210:
[----:B------:R-:W-:Y:S02]  /*17570*/  PLOP3.LUT P1, PT, P1, P0, PT, 0xa2, 0x0 ;  /* 0x000000000000781c */ /* 0x000fe40000f21472 */
[----:B------:R-:W-:-:S08]  /*17580*/  @P0 R2UR P1, UR4, R17 ;  /* 0x00000000110402ca */ /* 0x000fd00000020000 */
[----:B------:R-:W-:-:S05]  /*17590*/  @P0 PLOP3.LUT P0, PT, P1, PT, PT, 0x80, 0x0 ;  /* 0x000000000000081c */ /* 0x000fca0000f0f070 */
[----:B------:R-:W-:Y:S01]  /*175a0*/  @!P1 SYNCS.ARRIVE.TRANS64.RED.A0T1 RZ, [UR4+0x22800], RZ ;  /* 0x022800ffffff99a7 */ /* 0x000fe20008200404 */
[----:B------:R-:W-:Y:S07]  /*175b0*/  @!P1 ARRIVES.LDGSTSBAR.64.TRANSCNT [UR4+0x22800] ;  /* 0x02280000ff0099b0 */ /* 0x000fee0008000a84 */
[----:B------:R-:W-:Y:S05]  /*175c0*/  @P0 BRA.U.ANY `(.L_x_1210) ;  /* 0xfffffffd00e80947 */ /* 0x000fea000393ffff */
[----:B0-2---:R-:W2:Y:S02]  /*175d0*/  LDL.LU R2, [R1+0x38] ;  /* 0x0000380001027983 */ /* 0x005ea40000300800 */
        /* <DEDUP_REMOVED lines=10> */
[----:B0-2---:R-:W-:Y:S05]  /*17680*/  @!P0 BRA `(.L_x_1212) ;  /* 0x0000003400d88947 */ /* 0x005fea0003800000 */
.L_x_1287:
[----:B------:R-:W-:Y:S05]  /*17690*/  BSYNC B0 ;  /* 0x0000000000007941 */ /* 0x000fea0003800000 */
.L_x_1211:
[----:B------:R-:W0:Y:S04]  /*176a0*/  LDL.LU R3, [R1+0x34] ;  /* 0x0000340001037983 */ /* 0x000e280000300800 */
[----:B------:R-:W2:Y:S01]  /*176b0*/  LDL R2, [R1+0x14] ;  /* 0x0000140001027983 */ /* 0x000ea20000100800 */
[----:B0-----:R-:W-:-:S05]  /*176c0*/  VIADD R0, R3, 0xfffffffe ;  /* 0xfffffffe03007836 */ /* 0x001fca0000000000 */
[----:B--2---:R-:W-:-:S13]  /*176d0*/  ISETP.GE.AND P0, PT, R0, R2, PT ;  /* 0x000000020000720c */ /* 0x004fda0003f06270 */
[----:B------:R-:W-:Y:S05]  /*176e0*/  @!P0 BRA `(.L_x_1213) ;  /* 0x0000000c00f48947 */ /* 0x000fea0003800000 */
[----:B------:R0:W5:Y:S01]  /*176f0*/  LDL.LU R7, [R1] ;  /* 0x0000000001077983 */ /* 0x0001620000300800 */
[----:B------:R-:W-:-:S07]  /*17700*/  IMAD.MOV.U32 R6, RZ, RZ, R19 ;  /* 0x000000ffff067224 */ /* 0x000fce00078e0013 */
.L_x_1235:
[----:B------:R-:W2:Y:S01]  /*17710*/  LDL R2, [R1+0x20] ;  /* 0x0000200001027983 */ /* 0x000ea20000100800 */
[----:B------:R-:W-:Y:S01]  /*17720*/  VIADD R19, R6, 0x1 ;  /* 0x0000000106137836 */ /* 0x000fe20000000000 */
[----:B------:R-:W-:Y:S05]  /*17730*/  YIELD ;  /* 0x0000000000007946 */ /* 0x000fea0003800000 */
[C---:B------:R-:W-:Y:S01]  /*17740*/  ISETP.NE.AND P0, PT, R19.reuse, 0x2, PT ;  /* 0x000000021300780c */ /* 0x040fe20003f05270 */
[----:B------:R-:W-:Y:S03]  /*17750*/  BSSY B0, `(.L_x_1214) ;  /* 0x0000089000007945 */ /* 0x000fe60003800000 */
[----:B------:R-:W-:-:S02]  /*17760*/  SEL R19, R19, RZ, P0 ;  /* 0x000000ff13137207 */ /* 0x000fc40000000000 */
[----:B--2---:R-:W-:Y:S02]  /*17770*/  LOP3.LUT P1, RZ, R2, 0x1, RZ, 0xc0, !PT ;  /* 0x0000000102ff7812 */ /* 0x004fe4000782c0ff */
[----:B------:R-:W-:-:S04]  /*17780*/  SEL R2, RZ, 0x1, P0 ;  /* 0x00000001ff027807 */ /* 0x000fc80000000000 */
[----:B-----5:R-:W-:-:S05]  /*17790*/  LOP3.LUT R9, R7, R2, RZ, 0x3c, !PT ;  /* 0x0000000207097212 */ /* 0x020fca00078e3cff */
[----:B------:R2:W-:Y:S02]  /*177a0*/  STL [R1], R9 ;  /* 0x0000000901007387 */ /* 0x0005e40000100800 */
        /* <DEDUP_REMOVED lines=9> */
[----:B------:R-:W2:Y:S01]  /*17840*/  LDL R10, [R1+0x4] ;  /* 0x00000400010a7983 */ /* 0x000ea20000100800 */
[----:B----4-:R-:W-:-:S13]  /*17850*/  ISETP.NE.AND P0, PT, R5, 0x1, PT ;  /* 0x000000010500780c */ /* 0x010fda0003f05270 */
[----:B------:R-:W1:Y:S02]  /*17860*/  @P0 LDC.64 R2, c[0x0][0x440] ;  /* 0x00011000ff020b82 */ /* 0x000e640000000a00 */
[----:B-1----:R-:W-:-:S04]  /*17870*/  @P0 IMAD.HI.U32 R4, R0, R2, RZ ;  /* 0x0000000200040227 */ /* 0x002fc800078e00ff */
[----:B------:R-:W-:Y:S01]  /*17880*/  IMAD.MOV.U32 R2, RZ, RZ, R0 ;  /* 0x000000ffff027224 */ /* 0x000fe200078e0000 */
[----:B------:R-:W-:-:S04]  /*17890*/  @P0 SHF.R.U32.HI R2, RZ, R3, R4 ;  /* 0x00000003ff020219 */ /* 0x000fc80000011604 */
[--C-:B------:R-:W-:Y:S01]  /*178a0*/  SHF.R.S32.HI R3, RZ, 0x1f, R2.reuse ;  /* 0x0000001fff037819 */ /* 0x100fe20000011402 */
[----:B------:R-:W-:-:S04]  /*178b0*/  IMAD.MOV R8, RZ, RZ, -R2 ;  /* 0x000000ffff087224 */ /* 0x000fc800078e0a02 */
[----:B------:R-:W-:Y:S02]  /*178c0*/  IMAD R8, R5, R8, R0 ;  /* 0x0000000805087224 */ /* 0x000fe400078e0200 */
[----:B---3--:R-:W-:-:S04]  /*178d0*/  IMAD R4, R11, UR6, RZ ;  /* 0x000000060b047c24 */ /* 0x008fc8000f8e02ff */
[C---:B--2---:R-:W-:Y:S02]  /*178e0*/  IMAD R4, R10.reuse, UR7, R4 ;  /* 0x000000070a047c24 */ /* 0x044fe4000f8e0204 */
[----:B------:R-:W-:-:S04]  /*178f0*/  IMAD.WIDE.U32 R2, R10, UR6, R2 ;  /* 0x000000060a027c25 */ /* 0x000fc8000f8e0002 */
[----:B------:R-:W-:Y:S01]  /*17900*/  IMAD.IADD R3, R4, 0x1, R3 ;  /* 0x0000000104037824 */ /* 0x000fe200078e0203 */
[----:B------:R-:W-:-:S04]  /*17910*/  LEA R4, P0, R2, UR4, 0x2 ;  /* 0x0000000402047c11 */ /* 0x000fc8000f8010ff */
[----:B------:R-:W-:-:S05]  /*17920*/  LEA.HI.X R5, R2, UR5, R3, 0x2, P0 ;  /* 0x0000000502057c11 */ /* 0x000fca00080f1403 */
[----:B------:R3:W5:Y:S04]  /*17930*/  LDG.E R16, desc[UR52][R4.64] ;  /* 0x0000003404107981 */ /* 0x000768000c1e1900 */
.L_x_1216:
[----:B------:R-:W1:Y:S01]  /*17940*/  S2R R2, SR_TID.X ;  /* 0x0000000000027919 */ /* 0x000e620000002100 */
[----:B------:R-:W-:Y:S01]  /*17950*/  IMAD R3, R19, 0x8, R17 ;  /* 0x0000000813037824 */ /* 0x000fe200078e0211 */
[----:B------:R-:W-:Y:S01]  /*17960*/  BSSY B1, `(.L_x_1217) ;  /* 0x0000006000017945 */ /* 0x000fe20003800000 */
[----:B-1-3--:R-:W-:Y:S02]  /*17970*/  LOP3.LUT R4, R2, 0x7f, RZ, 0xc0, !PT ;  /* 0x0000007f02047812 */ /* 0x00afe400078ec0ff */
[----:B------:R-:W-:Y:S02]  /*17980*/  SHF.L.U32 R2, R9, 0x1f, RZ ;  /* 0x0000001f09027819 */ /* 0x000fe400000006ff */
[----:B------:R-:W-:Y:S02]  /*17990*/  ISETP.NE.AND P1, PT, R4, RZ, PT ;  /* 0x000000ff0400720c */ /* 0x000fe40003f25270 */
[----:B------:R-:W1:Y:S02]  /*179a0*/  SYNCS.PHASECHK.TRANS64.TRYWAIT P0, [R3+URZ+0x22880], R2 ;  /* 0x02288002030075a7 */ /* 0x000e64000800017f */
[----:B-1----:R-:W-:Y:S09]  /*179b0*/  @!P0 BRA `(.L_x_1218) ;  /* 0x0000003400208947 */ /* 0x002ff20003800000 */
.L_x_1288:
[----:B------:R-:W-:Y:S05]  /*179c0*/  BSYNC B1 ;  /* 0x0000000000017941 */ /* 0x000fea0003800000 */
.L_x_1217:
        /* <DEDUP_REMOVED lines=9> */
.L_x_1220:
[----:B------:R-:W-:Y:S05]  /*17a60*/  BSYNC B1 ;  /* 0x0000000000017941 */ /* 0x000fea0003800000 */
.L_x_1219:
[----:B------:R-:W3:Y:S01]  /*17a70*/  LDL R4, [R1+0x1c] ;  /* 0x00001c0001047983 */ /* 0x000ee20000100800 */
        /* <DEDUP_REMOVED lines=9> */
[----:B---3--:R-:W-:-:S02]  /*17b10*/  IMAD R4, R8, 0x80, R4 ;  /* 0x0000008008047824 */ /* 0x008fc400078e0204 */
[----:B------:R-:W-:-:S09]  /*17b20*/  VIADD R8, R3, 0x22870 ;  /* 0x0002287003087836 */ /* 0x000fd20000000000 */
.L_x_1221:
        /* <DEDUP_REMOVED lines=13> */
.L_x_1289:
[----:B------:R-:W-:Y:S05]  /*17c00*/  BSYNC B1 ;  /* 0x0000000000017941 */ /* 0x000fea0003800000 */
.L_x_1222:
[----:B------:R-:W-:Y:S01]  /*17c10*/  BSSY B1, `(.L_x_1224) ;  /* 0x000000b000017945 */ /* 0x000fe20003800000 */
[----:B------:R-:W-:Y:S02]  /*17c20*/  IMAD.MOV.U32 R8, RZ, RZ, 0x0 ;  /* 0x00000000ff087424 */ /* 0x000fe400078e00ff */
[----:B--2---:R-:W-:Y:S01]  /*17c30*/  IMAD.MOV.U32 R9, RZ, RZ, 0x14f00000 ;  /* 0x14f00000ff097424 */ /* 0x004fe200078e00ff */
[----:B------:R-:W-:Y:S06]  /*17c40*/  @P1 BRA `(.L_x_1225) ;  /* 0x00000000001c1947 */ /* 0x000fec0003800000 */
[----:B------:R-:W2:Y:S01]  /*17c50*/  S2R R5, SR_TID.X ;  /* 0x0000000000057919 */ /* 0x000ea20000002100 */
[----:B-1-3--:R-:W-:-:S04]  /*17c60*/  IMAD.MOV.U32 R2, RZ, RZ, 0x6000 ;  /* 0x00006000ff027424 */ /* 0x00afc800078e00ff */
[----:B------:R4:W-:Y:S01]  /*17c70*/  SYNCS.ARRIVE.TRANS64 RZ, [R3+URZ+0x22830], R2 ;  /* 0x0228300203ff79a7 */ /* 0x0009e2000800003f */
[----:B--2---:R-:W-:-:S04]  /*17c80*/  LOP3.LUT R5, R5, 0x1f, RZ, 0xc0, !PT ;  /* 0x0000001f05057812 */ /* 0x004fc800078ec0ff */
[----:B------:R-:W-:-:S13]  /*17c90*/  ISETP.NE.AND P0, PT, R5, RZ, PT ;  /* 0x000000ff0500720c */ /* 0x000fda0003f05270 */
[----:B----4-:R-:W-:Y:S05]  /*17ca0*/  @!P0 BRA `(.L_x_1225) ;  /* 0x0000000000048947 */ /* 0x010fea0003800000 */
[----:B------:R-:W-:Y:S01]  /*17cb0*/  BPT.TRAP 0x1 ;  /* 0x000000040000795c */ /* 0x000fe20000300000 */
.L_x_1225:
[----:B------:R-:W-:Y:S05]  /*17cc0*/  BSYNC B1 ;  /* 0x0000000000017941 */ /* 0x000fea0003800000 */
.L_x_1224:
[----:B------:R-:W-:Y:S01]  /*17cd0*/  R2UR UR10, R10 ;  /* 0x000000000a0a72ca */ /* 0x000fe200000e0000 */
[----:B-1-3--:R-:W-:Y:S01]  /*17ce0*/  IMAD R2, R19, 0x6000, R17 ;  /* 0x0000600013027824 */ /* 0x00afe200078e0211 */
[----:B------:R-:W-:Y:S01]  /*17cf0*/  R2UR UR6, R8 ;  /* 0x00000000080672ca */ /* 0x000fe200000e0000 */
[----:B------:R-:W-:Y:S01]  /*17d00*/  UIADD3 UR4, UP0, UR44, 0x370, URZ ;  /* 0x000003702c047890 */ /* 0x000fe2000ff1e03f */
[----:B------:R-:W-:Y:S01]  /*17d10*/  R2UR UR7, R9 ;  /* 0x00000000090772ca */ /* 0x000fe200000e0000 */
[----:B------:R-:W-:Y:S01]  /*17d20*/  VIADD R3, R3, 0x22830 ;  /* 0x0002283003037836 */ /* 0x000fe20000000000 */
[----:B------:R-:W-:Y:S01]  /*17d30*/  PLOP3.LUT P0, PT, PT, PT, PT, 0x80, 0x0 ;  /* 0x000000000000781c */ /* 0x000fe20003f0f070 */
[----:B------:R-:W-:Y:S01]  /*17d40*/  VIADD R5, R2, 0x16400 ;  /* 0x0001640002057836 */ /* 0x000fe20000000000 */
[----:B------:R-:W-:-:S12]  /*17d50*/  UIADD3.X UR5, URZ, UR45, URZ, UP0, !UPT ;  /* 0x0000002d3f057290 */ /* 0x000fd800087fe43f */
.L_x_1226:
        /* <DEDUP_REMOVED lines=9> */
[----:B-1----:R-:W-:Y:S05]  /*17df0*/  @P0 BRA.U.ANY `(.L_x_1226) ;  /* 0xfffffffd00d80947 */ /* 0x002fea000393ffff */
[----:B------:R-:W-:Y:S01]  /*17e00*/  R2UR UR6, R8 ;  /* 0x00000000080672ca */ /* 0x000fe200000e0000 */
[----:B------:R-:W-:Y:S01]  /*17e10*/  VIADD R5, R2, 0x18400 ;  /* 0x0001840002057836 */ /* 0x000fe20000000000 */
[----:B------:R-:W-:Y:S01]  /*17e20*/  R2UR UR7, R9 ;  /* 0x00000000090772ca */ /* 0x000fe200000e0000 */
[----:B------:R-:W-:Y:S01]  /*17e30*/  UMOV UR10, 0x40 ;  /* 0x00000040000a7882 */ /* 0x000fe20000000000 */
[----:B------:R-:W-:-:S13]  /*17e40*/  PLOP3.LUT P0, PT, PT, PT, PT, 0x80, 0x0 ;  /* 0x000000000000781c */ /* 0x000fda0003f0f070 */
.L_x_1227:
        /* <DEDUP_REMOVED lines=15> */
.L_x_1228:
        /* <DEDUP_REMOVED lines=10> */
.L_x_1215:
[----:B------:R-:W-:Y:S05]  /*17fe0*/  BSYNC B0 ;  /* 0x0000000000007941 */ /* 0x000fea0003800000 */
.L_x_1214:
[----:B------:R-:W-:-:S06]  /*17ff0*/  UISETP.NE.AND UP0, UPT, UR39, 0x3, UPT ;  /* 0x000000032700788c */ /* 0x000fcc000bf05270 */
[----:B------:R-:W-:-:S13]  /*18000*/  PLOP3.LUT P0, PT, PT, PT, UP0, 0x80, 0x0 ;  /* 0x000000000000781c */ /* 0x000fda0003f0f008 */
[----:B------:R-:W-:Y:S05]  /*18010*/  @!P0 BRA `(.L_x_1229) ;  /* 0x0000000000048947 */ /* 0x000fea0003800000 */
[----:B------:R-:W-:Y:S01]  /*18020*/  BPT.TRAP 0x1 ;  /* 0x000000040000795c */ /* 0x000fe20000300000 */
.L_x_1229:
        /* <DEDUP_REMOVED lines=8> */
.L_x_1290:
[----:B------:R-:W-:Y:S05]  /*180b0*/  BSYNC B0 ;  /* 0x0000000000007941 */ /* 0x000fea0003800000 */
.L_x_1230:
[----:B------:R-:W-:Y:S05]  /*180c0*/  @!P1 BRA `(.L_x_1232) ;  /* 0x0000000000049947 */ /* 0x000fea0003800000 */
[----:B------:R-:W-:Y:S01]  /*180d0*/  BPT.TRAP 0x1 ;  /* 0x000000040000795c */ /* 0x000fe20000300000 */
.L_x_1232:
[----:B---3--:R-:W-:Y:S01]  /*180e0*/  SHF.L.U32 R2, R7, 0x1f, RZ ;  /* 0x0000001f07027819 */ /* 0x008fe200000006ff */
[----:B------:R-:W-:-:S03]  /*180f0*/  IMAD.SHL.U32 R3, R6, 0x4000, RZ ;  /* 0x0000400006037824 */ /* 0x000fc600078e00ff */
[----:B------:R-:W3:Y:S02]  /*18100*/  SYNCS.PHASECHK.TRANS64.TRYWAIT P0, [R20+URZ+0x22860], R2 ;  /* 0x02286002140075a7 */ /* 0x000ee4000800017f */
[----:B---3--:R-:W-:Y:S05]  /*18110*/  @!P0 BRA `(.L_x_1233) ;  /* 0x0000002c00848947 */ /* 0x008fea0003800000 */
.L_x_1291:
[----:B-1----:R-:W3:Y:S04]  /*18120*/  LDL R4, [R1+0x28] ;  /* 0x0000280001047983 */ /* 0x002ee80000100800 */
[----:B------:R-:W4:Y:S04]  /*18130*/  LDL R12, [R1+0xc] ;  /* 0x00000c00010c7983 */ /* 0x000f280000100800 */
[----:B------:R-:W5:Y:S01]  /*18140*/  LDL R13, [R1+0x24] ;  /* 0x00002400010d7983 */ /* 0x000f620000100800 */
[----:B------:R-:W-:Y:S05]  /*18150*/  WARPSYNC.ALL ;  /* 0x0000000000007948 */ /* 0x000fea0003800000 */
[----:B---3--:R-:W-:-:S05]  /*18160*/  LOP3.LUT R2, R3, R4, RZ, 0xfc, !PT ;  /* 0x0000000403027212 */ /* 0x008fca00078efcff */
[----:B------:R-:W-:-:S05]  /*18170*/  IMAD.IADD R2, R17, 0x1, R2 ;  /* 0x0000000111027824 */ /* 0x000fca00078e0202 */
[----:B--2---:R-:W1:Y:S01]  /*18180*/  LDSM.16.MT88.4 R8, [R2+0x8400] ;  /* 0x008400000208783b */ /* 0x004e620000004200 */
[----:B----4-:R-:W-:Y:S01]  /*18190*/  IMAD.IADD R18, R12, 0x1, R2 ;  /* 0x000000010c127824 */ /* 0x010fe200078e0202 */
[----:B-----5:R-:W-:Y:S02]  /*181a0*/  IADD3 R3, R17, R3, R13 ;  /* 0x0000000311037210 */ /* 0x020fe40007ffe00d */
[C-C-:B-1----:R-:W-:Y:S02]  /*181b0*/  PRMT R4, R8.reuse, 0x6420, R9.reuse ;  /* 0x0000642008047816 */ /* 0x142fe40000000009 */
[----:B------:R-:W-:Y:S02]  /*181c0*/  PRMT R5, R8, 0x7531, R9 ;  /* 0x0000753108057816 */ /* 0x000fe40000000009 */
[C-C-:B------:R-:W-:Y:S02]  /*181d0*/  PRMT R6, R10.reuse, 0x6420, R11.reuse ;  /* 0x000064200a067816 */ /* 0x140fe4000000000b */
[----:B------:R-:W-:-:S02]  /*181e0*/  PRMT R7, R10, 0x7531, R11 ;  /* 0x000075310a077816 */ /* 0x000fc4000000000b */
[----:B------:R-:W1:Y:S04]  /*181f0*/  LDSM.16.MT88.4 R8, [R18+0x8400] ;  /* 0x008400001208783b */ /* 0x000e680000004200 */
[----:B------:R2:W-:Y:S02]  /*18200*/  STSM.16.M88.4 [R3+0x400], R4 ;  /* 0x0004000403007844 */ /* 0x0005e40000000200 */
[----:B--2---:R-:W-:Y:S01]  /*18210*/  IMAD.MOV.U32 R7, RZ, RZ, R12 ;  /* 0x000000ffff077224 */ /* 0x004fe200078e000c */
[C-C-:B-1----:R-:W-:Y:S02]  /*18220*/  PRMT R12, R8.reuse, 0x6420, R9.reuse ;  /* 0x00006420080c7816 */ /* 0x142fe40000000009 */
[----:B------:R-:W-:Y:S02]  /*18230*/  PRMT R13, R8, 0x7531, R9 ;  /* 0x00007531080d7816 */ /* 0x000fe40000000009 */
[----:B------:R-:W-:-:S02]  /*18240*/  PRMT R14, R10, 0x6420, R11 ;  /* 0x000064200a0e7816 */ /* 0x000fc4000000000b */
[----:B------:R-:W-:-:S05]  /*18250*/  PRMT R15, R10, 0x7531, R11 ;  /* 0x000075310a0f7816 */ /* 0x000fca000000000b */
[----:B------:R1:W-:Y:S04]  /*18260*/  STSM.16.M88.4 [R3+0x2400], R12 ;  /* 0x0024000c03007844 */ /* 0x0003e80000000200 */
[----:B------:R-:W2:Y:S04]  /*18270*/  LDSM.16.MT88.4 R8, [R2+0x9400] ;  /* 0x009400000208783b */ /* 0x000ea80000004200 */
[----:B-1----:R-:W3:Y:S01]  /*18280*/  LDL R15, [R1+0x8] ;  /* 0x00000800010f7983 */ /* 0x002ee20000100800 */
[----:B------:R-:W-:Y:S01]  /*18290*/  IMAD.MOV.U32 R14, RZ, RZ, R7 ;  /* 0x000000ffff0e7224 */ /* 0x000fe200078e0007 */
[----:B--2---:R-:W-:-:S02]  /*182a0*/  PRMT R4, R8, 0x6420, R9 ;  /* 0x0000642008047816 */ /* 0x004fc40000000009 */
[----:B------:R-:W-:Y:S02]  /*182b0*/  PRMT R5, R8, 0x7531, R9 ;  /* 0x0000753108057816 */ /* 0x000fe40000000009 */
[C-C-:B------:R-:W-:Y:S02]  /*182c0*/  PRMT R6, R10.reuse, 0x6420, R11.reuse ;  /* 0x000064200a067816 */ /* 0x140fe4000000000b */
[----:B------:R-:W-:Y:S02]  /*182d0*/  PRMT R7, R10, 0x7531, R11 ;  /* 0x000075310a077816 */ /* 0x000fe4000000000b */
[----:B------:R-:W1:Y:S02]  /*182e0*/  LDSM.16.MT88.4 R8, [R18+0x9400] ;  /* 0x009400001208783b */ /* 0x000e640000004200 */
[C-C-:B-1----:R-:W-:Y:S02]  /*182f0*/  PRMT R12, R8.reuse, 0x6420, R9.reuse ;  /* 0x00006420080c7816 */ /* 0x142fe40000000009 */
[----:B------:R-:W-:-:S02]  /*18300*/  PRMT R13, R8, 0x7531, R9 ;  /* 0x00007531080d7816 */ /* 0x000fc40000000009 */
[----:B---3--:R-:W-:-:S05]  /*18310*/  IADD3 R21, R15, 0x400, R3 ;  /* 0x000004000f157810 */ /* 0x008fca0007ffe003 */
[----:B------:R1:W-:Y:S02]  /*18320*/  STSM.16.M88.4 [R21], R4 ;  /* 0x0000000415007844 */ /* 0x0003e40000000200 */
[----:B-1----:R-:W-:Y:S01]  /*18330*/  IMAD.MOV.U32 R6, RZ, RZ, R14 ;  /* 0x000000ffff067224 */ /* 0x002fe200078e000e */
[C---:B------:R-:W-:Y:S01]  /*18340*/  PRMT R14, R10.reuse, 0x6420, R11 ;  /* 0x000064200a0e7816 */ /* 0x040fe2000000000b */
[----:B------:R-:W-:Y:S01]  /*18350*/  IMAD.MOV.U32 R7, RZ, RZ, R15 ;  /* 0x000000ffff077224 */ /* 0x000fe200078e000f */
[----:B------:R-:W-:-:S05]  /*18360*/  PRMT R15, R10, 0x7531, R11 ;  /* 0x000075310a0f7816 */ /* 0x000fca000000000b */
[----:B------:R1:W-:Y:S04]  /*18370*/  STSM.16.M88.4 [R21+0x2000], R12 ;  /* 0x0020000c15007844 */ /* 0x0003e80000000200 */
[----:B------:R-:W2:Y:S01]  /*18380*/  LDSM.16.MT88.4 R8, [R2+0xa400] ;  /* 0x00a400000208783b */ /* 0x000ea20000004200 */
[----:B-1----:R-:W-:Y:S02]  /*18390*/  IMAD.MOV.U32 R14, RZ, RZ, R6 ;  /* 0x000000ffff0e7224 */ /* 0x002fe400078e0006 */
[----:B------:R-:W-:Y:S01]  /*183a0*/  IMAD.MOV.U32 R15, RZ, RZ, R7 ;  /* 0x000000ffff0f7224 */ /* 0x000fe200078e0007 */
[C-C-:B--2---:R-:W-:Y:S02]  /*183b0*/  PRMT R4, R8.reuse, 0x6420, R9.reuse ;  /* 0x0000642008047816 */ /* 0x144fe40000000009 */
[----:B------:R-:W-:-:S02]  /*183c0*/  PRMT R5, R8, 0x7531, R9 ;  /* 0x0000753108057816 */ /* 0x000fc40000000009 */
[C-C-:B------:R-:W-:Y:S02]  /*183d0*/  PRMT R6, R10.reuse, 0x6420, R11.reuse ;  /* 0x000064200a067816 */ /* 0x140fe4000000000b */
[----:B------:R-:W-:Y:S02]  /*183e0*/  PRMT R7, R10, 0x7531, R11 ;  /* 0x000075310a077816 */ /* 0x000fe4000000000b */
[----:B------:R-:W1:Y:S01]  /*183f0*/  LDSM.16.MT88.4 R8, [R18+0xa400] ;  /* 0x00a400001208783b */ /* 0x000e620000004200 */
[----:B------:R-:W-:-:S05]  /*18400*/  IADD3 R3, R14, 0x400, R3 ;  /* 0x000004000e037810 */ /* 0x000fca0007ffe003 */
[----:B------:R2:W-:Y:S02]  /*18410*/  STSM.16.M88.4 [R3], R4 ;  /* 0x0000000403007844 */ /* 0x0005e40000000200 */
[----:B--2---:R-:W-:Y:S01]  /*18420*/  IMAD.MOV.U32 R7, RZ, RZ, R15 ;  /* 0x000000ffff077224 */ /* 0x004fe200078e000f */
[C-C-:B-1----:R-:W-:Y:S02]  /*18430*/  PRMT R12, R8.reuse, 0x6420, R9.reuse ;  /* 0x00006420080c7816 */ /* 0x142fe40000000009 */
[----:B------:R-:W-:Y:S02]  /*18440*/  PRMT R13, R8, 0x7531, R9 ;  /* 0x00007531080d7816 */ /* 0x000fe40000000009 */
[C-C-:B------:R-:W-:Y:S02]  /*18450*/  PRMT R14, R10.reuse, 0x6420, R11.reuse ;  /* 0x000064200a0e7816 */ /* 0x140fe4000000000b */
[----:B------:R-:W-:-:S05]  /*18460*/  PRMT R15, R10, 0x7531, R11 ;  /* 0x000075310a0f7816 */ /* 0x000fca000000000b */
[----:B------:R1:W-:Y:S04]  /*18470*/  STSM.16.M88.4 [R3+0x2000], R12 ;  /* 0x0020000c03007844 */ /* 0x0003e80000000200 */
[----:B------:R-:W2:Y:S01]  /*18480*/  LDSM.16.MT88.4 R8, [R2+0xb400] ;  /* 0x00b400000208783b */ /* 0x000ea20000004200 */
[----:B-1----:R-:W-:Y:S01]  /*18490*/  IMAD.MOV.U32 R15, RZ, RZ, R7 ;  /* 0x000000ffff0f7224 */ /* 0x002fe200078e0007 */
[C-C-:B--2---:R-:W-:Y:S02]  /*184a0*/  PRMT R4, R8.reuse, 0x6420, R9.reuse ;  /* 0x0000642008047816 */ /* 0x144fe40000000009 */
[----:B------:R-:W-:Y:S02]  /*184b0*/  PRMT R5, R8, 0x7531, R9 ;  /* 0x0000753108057816 */ /* 0x000fe40000000009 */
[----:B------:R-:W-:-:S02]  /*184c0*/  PRMT R6, R10, 0x6420, R11 ;  /* 0x000064200a067816 */ /* 0x000fc4000000000b */
[----:B------:R-:W-:Y:S02]  /*184d0*/  PRMT R7, R10, 0x7531, R11 ;  /* 0x000075310a077816 */ /* 0x000fe4000000000b */
[----:B------:R-:W1:Y:S01]  /*184e0*/  LDSM.16.MT88.4 R8, [R18+0xb400] ;  /* 0x00b400001208783b */ /* 0x000e620000004200 */
[----:B------:R-:W-:-:S05]  /*184f0*/  IMAD.IADD R3, R15, 0x1, R3 ;  /* 0x000000010f037824 */ /* 0x000fca00078e0203 */
[----:B------:R1:W-:Y:S02]  /*18500*/  STSM.16.M88.4 [R3], R4 ;  /* 0x0000000403007844 */ /* 0x0003e40000000200 */
        /* <DEDUP_REMOVED lines=13> */
.L_x_1234:
[----:B------:R-:W3:Y:S01]  /*185e0*/  S2R R2, SR_TID.X ;  /* 0x0000000000027919 */ /* 0x000ee20000002100 */
[----:B--2---:R2:W-:Y:S01]  /*185f0*/  SYNCS.ARRIVE.TRANS64.A1T0 RZ, [R20+URZ+0x22850], RZ ;  /* 0x022850ff14ff79a7 */ /* 0x0045e2000810003f */
[----:B-1----:R4:W5:Y:S01]  /*18600*/  LDL R7, [R1] ;  /* 0x0000000001077983 */ /* 0x0029620000100800 */
[----:B---3--:R-:W-:-:S03]  /*18610*/  LOP3.LUT R3, R2, 0x7f, RZ, 0xc0, !PT ;  /* 0x0000007f02037812 */ /* 0x008fc600078ec0ff */
[----:B------:R-:W3:Y:S01]  /*18620*/  LDL R2, [R1+0x14] ;  /* 0x0000140001027983 */ /* 0x000ee20000100800 */
[----:B------:R-:W-:Y:S01]  /*18630*/  IMAD.MOV.U32 R6, RZ, RZ, R19 ;  /* 0x000000ffff067224 */ /* 0x000fe200078e0013 */
[----:B------:R-:W-:Y:S01]  /*18640*/  BAR.SYNC.DEFER_BLOCKING 0x2, 0x80 ;  /* 0x0082000000007b1d */ /* 0x000fe20000010000 */
[----:B------:R-:W-:-:S13]  /*18650*/  ISETP.NE.AND P0, PT, R3, RZ, PT ;  /* 0x000000ff0300720c */ /* 0x000fda0003f05270 */
[----:B--2---:R-:W-:-:S05]  /*18660*/  @!P0 VIADD R20, R20, 0x22880 ;  /* 0x0002288014148836 */ /* 0x004fca0000000000 */
[----:B------:R-:W-:-:S04]  /*18670*/  @!P0 PRMT R20, RZ, 0x654, R20 ;  /* 0x00000654ff148816 */ /* 0x000fc80000000014 */
[----:B------:R4:W-:Y:S01]  /*18680*/  @!P0 SYNCS.ARRIVE.TRANS64.RED.A1T0 RZ, [R20+URZ], RZ ;  /* 0x000000ff14ff89a7 */ /* 0x0009e2000810043f */
[C---:B---3--:R-:W-:Y:S01]  /*18690*/  ISETP.GT.AND P0, PT, R0.reuse, R2, PT ;  /* 0x000000020000720c */ /* 0x048fe20003f04270 */
[----:B------:R-:W-:-:S12]  /*186a0*/  VIADD R0, R0, 0xffffffff ;  /* 0xffffffff00007836 */ /* 0x000fd80000000000 */
[----:B----4-:R-:W-:Y:S05]  /*186b0*/  @P0 BRA `(.L_x_1235) ;  /* 0xfffffff000140947 */ /* 0x010fea000383ffff */
.L_x_1213:
[----:B------:R-:W2:Y:S01]  /*186c0*/  S2R R2, SR_TID.X ;  /* 0x0000000000027919 */ /* 0x000ea20000002100 */
[----:B------:R-:W-:Y:S01]  /*186d0*/  BSSY B0, `(.L_x_1236) ;  /* 0x0000011000007945 */ /* 0x000fe20003800000 */
[----:B--2---:R-:W-:-:S04]  /*186e0*/  LOP3.LUT R2, R2, 0x7f, RZ, 0xc0, !PT ;  /* 0x0000007f02027812 */ /* 0x004fc800078ec0ff */
[----:B------:R-:W-:-:S13]  /*186f0*/  ISETP.NE.AND P0, PT, R2, RZ, PT ;  /* 0x000000ff0200720c */ /* 0x000fda0003f05270 */
[----:B------:R-:W-:Y:S05]  /*18700*/  @P0 BRA `(.L_x_1237) ;  /* 0x0000000000340947 */ /* 0x000fea0003800000 */
[----:B------:R-:W2:Y:S01]  /*18710*/  S2R R3, SR_LANEID ;  /* 0x0000000000037919 */ /* 0x000ea20000000000 */
[----:B------:R-:W-:Y:S02]  /*18720*/  VOTEU.ANY UR4, UPT, PT ;  /* 0x0000000000047886 */ /* 0x000fe400038e0100 */
[----:B------:R-:W2:Y:S08]  /*18730*/  FLO.U32 R0, UR4 ;  /* 0x0000000400007d00 */ /* 0x000eb000080e0000 */
[----:B-1----:R-:W1:Y:S01]  /*18740*/  POPC R4, UR4 ;  /* 0x0000000400047d09 */ /* 0x002e620008000000 */
[----:B--2---:R-:W-:-:S02]  /*18750*/  ISETP.EQ.U32.AND P1, PT, R0, R3, PT ;  /* 0x000000030000720c */ /* 0x004fc40003f22070 */
[----:B------:R-:W1:Y:S11]  /*18760*/  LDC.64 R2, c[0x0][0xc60] ;  /* 0x00031800ff027b82 */ /* 0x000e760000000a00 */
[----:B-1----:R-:W2:Y:S01]  /*18770*/  @P1 ATOMG.E.ADD.STRONG.GPU PT, R3, desc[UR52][R2.64], R4 ;  /* 0x00000004020319a8 */ /* 0x002ea200081ee1f4 */
[----:B------:R-:W1:Y:S02]  /*18780*/  S2R R5, SR_LTMASK ;  /* 0x0000000000057919 */ /* 0x000e640000003900 */
[----:B-1----:R-:W-:-:S06]  /*18790*/  LOP3.LUT R5, R5, UR4, RZ, 0xc0, !PT ;  /* 0x0000000405057c12 */ /* 0x002fcc000f8ec0ff */
[----:B------:R-:W1:Y:S01]  /*187a0*/  POPC R5, R5 ;  /* 0x0000000500057309 */ /* 0x000e620000000000 */
[----:B--2---:R-:W1:Y:S02]  /*187b0*/  SHFL.IDX PT, R0, R3, R0, 0x1f ;  /* 0x00001f0003007589 */ /* 0x004e6400000e0000 */
[----:B-1----:R-:W-:-:S05]  /*187c0*/  IADD3 R0, R0, UR40, R5 ;  /* 0x0000002800007c10 */ /* 0x002fca000fffe005 */
[----:B------:R2:W-:Y:S02]  /*187d0*/  STL [R1+0x10], R0 ;  /* 0x0000100001007387 */ /* 0x0005e40000100800 */
.L_x_1237:
[----:B------:R-:W-:Y:S05]  /*187e0*/  BSYNC B0 ;  /* 0x0000000000007941 */ /* 0x000fea0003800000 */
.L_x_1236:
[----:B------:R-:W-:-:S06]  /*187f0*/  UISETP.NE.AND UP0, UPT, UR39, 0x3, UPT ;  /* 0x000000032700788c */ /* 0x000fcc000bf05270 */
[----:B------:R-:W-:-:S13]  /*18800*/  PLOP3.LUT P1, PT, PT, PT, UP0, 0x80, 0x0 ;  /* 0x000000000000781c */ /* 0x000fda0003f2f008 */
[----:B------:R-:W-:Y:S05]  /*18810*/  @!P1 BRA `(.L_x_1238) ;  /* 0x0000000000049947 */ /* 0x000fea0003800000 */
[----:B------:R-:W-:Y:S01]  /*18820*/  BPT.TRAP 0x1 ;  /* 0x000000040000795c */ /* 0x000fe20000300000 */
.L_x_1238:
[----:B------:R-:W3:Y:S01]  /*18830*/  LDL R2, [R1] ;  /* 0x0000000001027983 */ /* 0x000ee20000100800 */
[----:B------:R-:W-:Y:S01]  /*18840*/  IMAD R16, R19, 0x8, R17 ;  /* 0x0000000813107824 */ /* 0x000fe200078e0211 */
[----:B------:R-:W-:Y:S01]  /*18850*/  BSSY B0, `(.L_x_1239) ;  /* 0x0000007000007945 */ /* 0x000fe20003800000 */
[----:B--2---:R-:W-:-:S05]  /*18860*/  IMAD.U32 R0, RZ, RZ, UR41 ;  /* 0x00000029ff007e24 */ /* 0x004fca000f8e00ff */
[----:B------:R-:W-:Y:S02]  /*18870*/  ISETP.NE.AND P2, PT, R0, 0x3, PT ;  /* 0x000000030000780c */ /* 0x000fe40003f45270 */
[----:B---3--:R-:W-:-:S04]  /*18880*/  LOP3.LUT R3, R2, 0x1, RZ, 0x3c, !PT ;  /* 0x0000000102037812 */ /* 0x008fc800078e3cff */
[----:B------:R-:W-:-:S04]  /*18890*/  SHF.L.U32 R3, R3, 0x1f, RZ ;  /* 0x0000001f03037819 */ /* 0x000fc800000006ff */
[----:B------:R-:W2:Y:S02]  /*188a0*/  SYNCS.PHASECHK.TRANS64.TRYWAIT P1, [R16+URZ+0x22870], R3 ;  /* 0x02287003100075a7 */ /* 0x000ea4000802017f */
[----:B--2---:R-:W-:Y:S05]  /*188b0*/  @!P1 BRA `(.L_x_1240) ;  /* 0x0000002400b09947 */ /* 0x004fea0003800000 */
.L_x_1292:
[----:B------:R-:W-:Y:S05]  /*188c0*/  BSYNC B0 ;  /* 0x0000000000007941 */ /* 0x000fea0003800000 */
.L_x_1239:
[----:B------:R-:W-:Y:S05]  /*188d0*/  @!P2 BRA `(.L_x_1241) ;  /* 0x000000000004a947 */ /* 0x000fea0003800000 */
[----:B------:R-:W-:Y:S01]  /*188e0*/  BPT.TRAP 0x1 ;  /* 0x000000040000795c */ /* 0x000fe20000300000 */
.L_x_1241:
[----:B------:R-:W2:Y:S02]  /*188f0*/  LDL R0, [R1] ;  /* 0x0000000001007983 */ /* 0x000ea40000100800 */
[----:B--2---:R-:W-:-:S04]  /*18900*/  SHF.L.U32 R3, R0, 0x1f, RZ ;  /* 0x0000001f00037819 */ /* 0x004fc800000006ff */
[----:B------:R-:W2:Y:S02]  /*18910*/  SYNCS.PHASECHK.TRANS64.TRYWAIT P1, [R16+URZ+0x22860], R3 ;  /* 0x02286003100075a7 */ /* 0x000ea4000802017f */
[----:B--2---:R-:W-:Y:S05]  /*18920*/  @!P1 BRA `(.L_x_1242) ;  /* 0x0000002400a89947 */ /* 0x004fea0003800000 */
.L_x_1293:
[----:B------:R-:W3:Y:S04]  /*18930*/  LDL R0, [R1+0x28] ;  /* 0x0000280001007983 */ /* 0x000ee80000100800 */
[----:B------:R-:W2:Y:S04]  /*18940*/  LDL R12, [R1+0xc] ;  /* 0x00000c00010c7983 */ /* 0x000ea80000100800 */
[----:B------:R-:W4:Y:S01]  /*18950*/  LDL R13, [R1+0x24] ;  /* 0x00002400010d7983 */ /* 0x000f220000100800 */
[----:B------:R-:W-:Y:S01]  /*18960*/  IMAD.SHL.U32 R2, R19, 0x4000, RZ ;  /* 0x0000400013027824 */ /* 0x000fe200078e00ff */
[----:B------:R-:W-:Y:S05]  /*18970*/  WARPSYNC.ALL ;  /* 0x0000000000007948 */ /* 0x000fea0003800000 */
[----:B---3--:R-:W-:-:S05]  /*18980*/  LOP3.LUT R0, R2, R0, RZ, 0xfc, !PT ;  /* 0x0000000002007212 */ /* 0x008fca00078efcff */
[----:B------:R-:W-:-:S05]  /*18990*/  IMAD.IADD R0, R17, 0x1, R0 ;  /* 0x0000000111007824 */ /* 0x000fca00078e0200 */
[----:B-1---5:R-:W1:Y:S01]  /*189a0*/  LDSM.16.MT88.4 R4, [R0+0x8400] ;  /* 0x008400000004783b */ /* 0x022e620000004200 */
[----:B--2---:R-:W-:Y:S01]  /*189b0*/  IMAD.IADD R3, R12, 0x1, R0 ;  /* 0x000000010c037824 */ /* 0x004fe200078e0200 */
[----:B----4-:R-:W-:Y:S02]  /*189c0*/  IADD3 R2, R17, R2, R13 ;  /* 0x0000000211027210 */ /* 0x010fe40007ffe00d */
[C-C-:B-1----:R-:W-:Y:S02]  /*189d0*/  PRMT R8, R4.reuse, 0x6420, R5.reuse ;  /* 0x0000642004087816 */ /* 0x142fe40000000005 */
[----:B------:R-:W-:Y:S02]  /*189e0*/  PRMT R9, R4, 0x7531, R5 ;  /* 0x0000753104097816 */ /* 0x000fe40000000005 */
[C-C-:B------:R-:W-:Y:S02]  /*189f0*/  PRMT R10, R6.reuse, 0x6420, R7.reuse ;  /* 0x00006420060a7816 */ /* 0x140fe40000000007 */
[----:B------:R-:W-:-:S02]  /*18a00*/  PRMT R11, R6, 0x7531, R7 ;  /* 0x00007531060b7816 */ /* 0x000fc40000000007 */
[----:B------:R-:W1:Y:S04]  /*18a10*/  LDSM.16.MT88.4 R4, [R3+0x8400] ;  /* 0x008400000304783b */ /* 0x000e680000004200 */
[----:B------:R1:W-:Y:S02]  /*18a20*/  STSM.16.M88.4 [R2+0x400], R8 ;  /* 0x0004000802007844 */ /* 0x0003e40000000200 */
        /* <DEDUP_REMOVED lines=31> */
[----:B------:R-:W-:Y:S01]  /*18c20*/  STSM.16.M88.4 [R2], R12 ;  /* 0x0000000c02007844 */ /* 0x000fe20000000200 */
[C-C-:B-1----:R-:W-:Y:S02]  /*18c30*/  PRMT R8, R4.reuse, 0x6420, R5.reuse ;  /* 0x0000642004087816 */ /* 0x142fe40000000005 */
[----:B------:R-:W-:Y:S02]  /*18c40*/  PRMT R9, R4, 0x7531, R5 ;  /* 0x0000753104097816 */ /* 0x000fe40000000005 */
[C-C-:B------:R-:W-:Y:S02]  /*18c50*/  PRMT R10, R6.reuse, 0x6420, R7.reuse ;  /* 0x00006420060a7816 */ /* 0x140fe40000000007 */
[----:B------:R-:W-:-:S05]  /*18c60*/  PRMT R11, R6, 0x7531, R7 ;  /* 0x00007531060b7816 */ /* 0x000fca0000000007 */
[----:B------:R-:W-:Y:S04]  /*18c70*/  STSM.16.M88.4 [R2+0x2000], R8 ;  /* 0x0020000802007844 */ /* 0x000fe80000000200 */
[----:B------:R-:W1:Y:S02]  /*18c80*/  LDSM.16.MT88.4 R4, [R0+0xb400] ;  /* 0x00b400000004783b */ /* 0x000e640000004200 */
[C-C-:B-1----:R-:W-:Y:S02]  /*18c90*/  PRMT R12, R4.reuse, 0x6420, R5.reuse ;  /* 0x00006420040c7816 */ /* 0x142fe40000000005 */
[----:B------:R-:W-:Y:S02]  /*18ca0*/  PRMT R13, R4, 0x7531, R5 ;  /* 0x00007531040d7816 */ /* 0x000fe40000000005 */
[----:B------:R-:W-:-:S02]  /*18cb0*/  PRMT R14, R6, 0x6420, R7 ;  /* 0x00006420060e7816 */ /* 0x000fc40000000007 */
[----:B------:R-:W-:Y:S02]  /*18cc0*/  PRMT R15, R6, 0x7531, R7 ;  /* 0x00007531060f7816 */ /* 0x000fe40000000007 */
[----:B------:R-:W1:Y:S01]  /*18cd0*/  LDSM.16.MT88.4 R4, [R3+0xb400] ;  /* 0x00b400000304783b */ /* 0x000e620000004200 */
[----:B------:R-:W-:-:S05]  /*18ce0*/  IMAD.IADD R2, R18, 0x1, R2 ;  /* 0x0000000112027824 */ /* 0x000fca00078e0202 */
[----:B------:R2:W-:Y:S01]  /*18cf0*/  STSM.16.M88.4 [R2], R12 ;  /* 0x0000000c02007844 */ /* 0x0005e20000000200 */
        /* <DEDUP_REMOVED lines=13> */
.L_x_1243:
[----:B--2---:R-:W2:Y:S01]  /*18dd0*/  LDL.LU R2, [R1] ;  /* 0x0000000001027983 */ /* 0x004ea20000300800 */
[----:B-1----:R1:W-:Y:S01]  /*18de0*/  SYNCS.ARRIVE.TRANS64.A1T0 RZ, [R16+URZ+0x22850], RZ ;  /* 0x022850ff10ff79a7 */ /* 0x0023e2000810003f */
[----:B------:R-:W-:Y:S02]  /*18df0*/  VIADD R19, R19, 0x1 ;  /* 0x0000000113137836 */ /* 0x000fe40000000000 */
[----:B-1----:R-:W-:-:S05]  /*18e00*/  @!P0 VIADD R16, R16, 0x22880 ;  /* 0x0002288010108836 */ /* 0x002fca0000000000 */
[----:B------:R-:W-:Y:S01]  /*18e10*/  @!P0 PRMT R16, RZ, 0x654, R16 ;  /* 0x00000654ff108816 */ /* 0x000fe20000000010 */
[----:B------:R-:W-:Y:S06]  /*18e20*/  BAR.SYNC.DEFER_BLOCKING 0x2, 0x80 ;  /* 0x0082000000007b1d */ /* 0x000fec0000010000 */
[----:B------:R3:W-:Y:S01]  /*18e30*/  @!P0 SYNCS.ARRIVE.TRANS64.RED.A1T0 RZ, [R16+URZ], RZ ;  /* 0x000000ff10ff89a7 */ /* 0x0007e2000810043f */
[----:B------:R-:W-:-:S04]  /*18e40*/  ISETP.NE.AND P0, PT, R19, 0x2, PT ;  /* 0x000000021300780c */ /* 0x000fc80003f05270 */
[----:B------:R-:W-:Y:S02]  /*18e50*/  SEL R0, RZ, 0x1, P0 ;  /* 0x00000001ff007807 */ /* 0x000fe40000000000 */
[----:B------:R-:W-:Y:S02]  /*18e60*/  SEL R19, R19, RZ, P0 ;  /* 0x000000ff13137207 */ /* 0x000fe40000000000 */
[----:B--2---:R-:W-:-:S05]  /*18e70*/  LOP3.LUT R2, R2, R0, RZ, 0x3c, !PT ;  /* 0x0000000002027212 */ /* 0x004fca00078e3cff */
[----:B------:R3:W-:Y:S02]  /*18e80*/  STL [R1], R2 ;  /* 0x0000000201007387 */ /* 0x0007e40000100800 */
.L_x_1188:
[----:B------:R-:W-:Y:S05]  /*18e90*/  BSYNC B7 ;  /* 0x0000000000077941 */ /* 0x000fea0003800000 */
.L_x_1186:
[----:B--2---:R-:W2:Y:S02]  /*18ea0*/  LDL R0, [R1+0x20] ;  /* 0x0000200001007983 */ /* 0x004ea40000100800 */
[----:B--2---:R-:W-:-:S13]  /*18eb0*/  LOP3.LUT P0, RZ, R0, 0x2, RZ, 0xc0, !PT ;  /* 0x0000000200ff7812 */ /* 0x004fda000780c0ff */
[----:B------:R-:W-:Y:S05]  /*18ec0*/  @!P0 BRA `(.L_x_1244) ;  /* 0x0000000000308947 */ /* 0x000fea0003800000 */
[----:B------:R-:W2:Y:S08]  /*18ed0*/  S2UR UR5, SR_CgaCtaId ;  /* 0x00000000000579c3 */ /* 0x000eb00000008800 */
[----:B------:R-:W-:Y:S06]  /*18ee0*/  BAR.SYNC.DEFER_BLOCKING 0x5, 0x180 ;  /* 0x0146000000007b1d */ /* 0x000fec0000010000 */
[----:B------:R-:W-:-:S02]  /*18ef0*/  UMOV UR4, 0x400 ;  /* 0x0000040000047882 */ /* 0x000fc40000000000 */
[----:B--2---:R-:W-:-:S06]  /*18f00*/  ULEA UR4, UR5, UR4, 0x18 ;  /* 0x0000000405047291 */ /* 0x004fcc000f8ec03f */
[----:B------:R-:W-:-:S05]  /*18f10*/  IMAD.U32 R17, RZ, RZ, UR4 ;  /* 0x00000004ff117e24 */ /* 0x000fca000f8e00ff */
[----:B-1----:R-:W1:Y:S04]  /*18f20*/  LDS.128 R4, [R17+0x228d0] ;  /* 0x0228d00011047984 */ /* 0x002e680000000c00 */
[----:B-1----:R1:W-:Y:S01]  /*18f30*/  STL.64 [R1+0x10], R4 ;  /* 0x0000100401007387 */ /* 0x0023e20000100a00 */
[----:B------:R-:W-:-:S03]  /*18f40*/  IMAD.MOV.U32 R0, RZ, RZ, R7 ;  /* 0x000000ffff007224 */ /* 0x000fc600078e0007 */
[----:B------:R1:W-:Y:S02]  /*18f50*/  STL [R1+0x18], R6 ;  /* 0x0000180601007387 */ /* 0x0003e40000100800 */
[----:B------:R-:W-:Y:S01]  /*18f60*/  R2UR UR42, R0 ;  /* 0x00000000002a72ca */ /* 0x000fe200000e0000 */
[----:B------:R-:W-:Y:S06]  /*18f70*/  BAR.ARV 0x4, 0x180 ;  /* 0x0106000000007b1d */ /* 0x000fec0000002000 */
[----:B------:R-:W-:Y:S08]  /*18f80*/  BRA `(.L_x_1245) ;  /* 0x0000000c00e47947 */ /* 0x000ff00003800000 */
.L_x_1244:
[----:B------:R-:W2:Y:S01]  /*18f90*/  LDL.LU R0, [R1+0x10] ;  /* 0x0000100001007983 */ /* 0x000ea20000300800 */
[----:B------:R-:W-:Y:S01]  /*18fa0*/  ULDC UR4, c[0x0][0xc3c] ;  /* 0x00030f0000047ab9 */ /* 0x000fe20000000800 */
[----:B---3--:R-:W0:Y:S02]  /*18fb0*/  S2R R2, SR_TID.X ;  /* 0x0000000000027919 */ /* 0x008e240000002100 */
[----:B0-----:R-:W-:-:S04]  /*18fc0*/  LOP3.LUT R9, R2, 0x1f, RZ, 0xc0, !PT ;  /* 0x0000001f02097812 */ /* 0x001fc800078ec0ff */
[C---:B------:R-:W-:Y:S01]  /*18fd0*/  ISETP.NE.AND P0, PT, R9.reuse, 0x1f, PT ;  /* 0x0000001f0900780c */ /* 0x040fe20003f05270 */
[----:B------:R-:W-:-:S05]  /*18fe0*/  VIADD R6, R9, UR42 ;  /* 0x0000002a09067c36 */ /* 0x000fca0008000000 */
[----:B------:R-:W-:Y:S01]  /*18ff0*/  ISETP.GE.OR P1, PT, R6, UR4, !P0 ;  /* 0x0000000406007c0c */ /* 0x000fe2000c726670 */
[----:B------:R-:W-:Y:S02]  /*19000*/  IMAD.MOV.U32 R7, RZ, RZ, RZ ;  /* 0x000000ffff077224 */ /* 0x000fe400078e00ff */
[----:B--2---:R-:W-:-:S10]  /*19010*/  IMAD.MOV.U32 R8, RZ, RZ, R0 ;  /* 0x000000ffff087224 */ /* 0x004fd400078e0000 */
[----:B------:R-:W0:Y:S01]  /*19020*/  @!P1 LDC.64 R2, c[0x0][0xc80] ;  /* 0x00032000ff029b82 */ /* 0x000e220000000a00 */
[----:B------:R-:W-:Y:S01]  /*19030*/  IMAD.MOV.U32 R0, RZ, RZ, RZ ;  /* 0x000000ffff007224 */ /* 0x000fe200078e00ff */
[----:B------:R-:W-:Y:S01]  /*19040*/  ISETP.GE.U32.AND P2, PT, R9, 0x2, PT ;  /* 0x000000020900780c */ /* 0x000fe20003f46070 */
[----:B------:R-:W-:-:S05]  /*19050*/  ULDC UR4, c[0x0][0xc3c] ;  /* 0x00030f0000047ab9 */ /* 0x000fca0000000800 */
[----:B-1----:R-:W1:Y:S01]  /*19060*/  @!P1 LDC.64 R4, c[0x0][0xc78] ;  /* 0x00031e00ff049b82 */ /* 0x002e620000000a00 */
[----:B0-----:R-:W-:-:S05]  /*19070*/  @!P1 IMAD.WIDE R2, R6, 0x4, R2 ;  /* 0x0000000406029825 */ /* 0x001fca00078e0202 */
[----:B------:R1:W2:Y:S02]  /*19080*/  @!P1 LDG.E R0, desc[UR52][R2.64] ;  /* 0x0000003402009981 */ /* 0x0002a4000c1e1900 */
[----:B-1----:R-:W-:-:S05]  /*19090*/  @!P1 IMAD.WIDE R2, R6, 0x4, R4 ;  /* 0x0000000406029825 */ /* 0x002fca00078e0204 */
[----:B------:R-:W2:Y:S01]  /*190a0*/  @!P1 LDG.E R7, desc[UR52][R2.64] ;  /* 0x0000003402079981 */ /* 0x000ea2000c1e1900 */
[C---:B------:R-:W-:Y:S01]  /*190b0*/  ISETP.NE.AND P1, PT, R9.reuse, RZ, PT ;  /* 0x000000ff0900720c */ /* 0x040fe20003f25270 */
[----:B------:R-:W-:Y:S01]  /*190c0*/  IMAD.MOV.U32 R5, RZ, RZ, RZ ;  /* 0x000000ffff057224 */ /* 0x000fe200078e00ff */
[C---:B------:R-:W-:Y:S01]  /*190d0*/  ISETP.GE.U32.AND P3, PT, R9.reuse, 0x4, PT ;  /* 0x000000040900780c */ /* 0x040fe20003f66070 */
[----:B------:R-:W-:Y:S01]  /*190e0*/  SHFL.IDX PT, R6, R8, 0x1, 0x1f ;  /* 0x00201f0008067f89 */ /* 0x000fe200000e0000 */
[C---:B------:R-:W-:Y:S02]  /*190f0*/  ISETP.GE.U32.AND P4, PT, R9.reuse, 0x8, PT ;  /* 0x000000080900780c */ /* 0x040fe40003f86070 */
[----:B------:R-:W-:Y:S01]  /*19100*/  ISETP.GE.U32.AND P5, PT, R9, 0x10, PT ;  /* 0x000000100900780c */ /* 0x000fe20003fa6070 */
[----:B------:R-:W-:Y:S01]  /*19110*/  SHFL.IDX PT, R4, R8, RZ, 0x1f ;  /* 0x00001fff08047589 */ /* 0x000fe200000e0000 */
[----:B------:R-:W0:Y:S01]  /*19120*/  LDC R9, c[0x0][0xc38] ;  /* 0x00030e00ff097b82 */ /* 0x000e220000000800 */
[----:B--2---:R-:W-:-:S05]  /*19130*/  IMAD R2, R7, R0, RZ ;  /* 0x0000000007027224 */ /* 0x004fca00078e02ff */
        /* <DEDUP_REMOVED lines=19> */
[----:B------:R-:W-:Y:S05]  /*19270*/  @P6 BRA `(.L_x_1246) ;  /* 0x0000000000986947 */ /* 0x000fea0003800000 */
.L_x_1248:
[----:B------:R-:W-:-:S04]  /*19280*/  UIADD3 UR42, UR42, 0x1f, URZ ;  /* 0x0000001f2a2a7890 */ /* 0x000fc8000fffe03f */
[----:B------:R-:W-:-:S06]  /*19290*/  UISETP.GE.AND UP0, UPT, UR42, UR4, UPT ;  /* 0x000000042a00728c */ /* 0x000fcc000bf06270 */
[----:B------:R-:W-:-:S13]  /*192a0*/  PLOP3.LUT P6, PT, PT, PT, UP0, 0x40, 0x0 ;  /* 0x000000000000781c */ /* 0x000fda0003fce808 */
[----:B------:R-:W-:Y:S05]  /*192b0*/  @!P6 BRA `(.L_x_1247) ;  /* 0x0000000800c8e947 */ /* 0x000fea0003800000 */
[----:B------:R-:W0:Y:S01]  /*192c0*/  S2R R0, SR_TID.X ;  /* 0x0000000000007919 */ /* 0x000e220000002100 */
[----:B------:R-:W1:Y:S01]  /*192d0*/  LDC R9, c[0x0][0xc38] ;  /* 0x00030e00ff097b82 */ /* 0x000e620000000800 */
        /* <DEDUP_REMOVED lines=27> */
[----:B------:R-:W1:Y:S02]  /*19490*/  SHFL.IDX PT, R3, R2, 0x1f, 0x1f ;  /* 0x03e01f0002037f89 */ /* 0x000e6400000e0000 */
[----:B-1----:R-:W-:-:S04]  /*194a0*/  IMAD R3, R3, R9, RZ ;  /* 0x0000000903037224 */ /* 0x002fc800078e02ff */
[----:B------:R-:W-:-:S05]  /*194b0*/  IMAD.IADD R6, R3, 0x1, R6 ;  /* 0x0000000103067824 */ /* 0x000fca00078e0206 */
[----:B------:R-:W-:-:S13]  /*194c0*/  ISETP.GT.AND P6, PT, R6, R4, PT ;  /* 0x000000040600720c */ /* 0x000fda0003fc4270 */
[----:B------:R-:W-:Y:S05]  /*194d0*/  @!P6 BRA `(.L_x_1248) ;  /* 0xfffffffc0068e947 */ /* 0x000fea000383ffff */
.L_x_1246:
        /* <DEDUP_REMOVED lines=13> */
.L_x_1249:
[----:B---34-:R-:W-:Y:S01]  /*195b0*/  IMAD R2, R5, R9, R6 ;  /* 0x0000000905027224 */ /* 0x018fe200078e0206 */
[----:B--2---:R-:W-:Y:S01]  /*195c0*/  ISETP.NE.AND P0, PT, R7, 0x1, PT ;  /* 0x000000010700780c */ /* 0x004fe20003f05270 */
[----:B------:R-:W-:Y:S02]  /*195d0*/  UIADD3 UR42, UR4, UR42, URZ ;  /* 0x0000002a042a7290 */ /* 0x000fe4000fffe03f */
[----:B------:R-:W-:Y:S01]  /*195e0*/  IMAD.IADD R4, R4, 0x1, -R2 ;  /* 0x0000000104047824 */ /* 0x000fe200078e0a02 */
[----:B------:R2:W-:Y:S09]  /*195f0*/  STL [R1+0x10], R2 ;  /* 0x0000100201007387 */ /* 0x0005f20000100800 */
[----:B------:R-:W-:Y:S05]  /*19600*/  @!P0 BRA `(.L_x_1250) ;  /* 0x0000000000e48947 */ /* 0x000fea0003800000 */
[----:B-1----:R-:W-:-:S04]  /*19610*/  IABS R5, R0 ;  /* 0x0000000000057213 */ /* 0x002fc80000000000 */
[----:B--2---:R-:W1:Y:S08]  /*19620*/  I2F.RP R2, R5 ;  /* 0x0000000500027306 */ /* 0x004e700000209400 */
[----:B-1----:R-:W1:Y:S02]  /*19630*/  MUFU.RCP R2, R2 ;  /* 0x0000000200027308 */ /* 0x002e640000001000 */
[----:B-1----:R-:W-:-:S06]  /*19640*/  VIADD R2, R2, 0xffffffe ;  /* 0x0ffffffe02027836 */ /* 0x002fcc0000000000 */
[----:B0-----:R-:W0:Y:S02]  /*19650*/  F2I.FTZ.U32.TRUNC.NTZ R3, R2 ;  /* 0x0000000200037305 */ /* 0x001e24000021f000 */
[----:B0-----:R-:W-:-:S04]  /*19660*/  IMAD.MOV R2, RZ, RZ, -R3 ;  /* 0x000000ffff027224 */ /* 0x001fc800078e0a03 */
        /* <DEDUP_REMOVED lines=12> */
[----:B------:R-:W-:Y:S02]  /*19730*/  ISETP.GE.U32.AND P0, PT, R2, R5, PT ;  /* 0x000000050200720c */ /* 0x000fe40003f06070 */
[----:B------:R-:W-:-:S04]  /*19740*/  IABS R5, R7 ;  /* 0x0000000700057213 */ /* 0x000fc80000000000 */
        /* <DEDUP_REMOVED lines=9> */
[----:B------:R-:W-:-:S03]  /*197e0*/  LOP3.LUT R2, R4, R0, RZ, 0x3c, !PT ;  /* 0x0000000004027212 */ /* 0x000fc600078e3cff */
[----:B------:R-:W-:Y:S01]  /*197f0*/  IMAD.MOV.U32 R3, RZ, RZ, R8 ;  /* 0x000000ffff037224 */ /* 0x000fe200078e0008 */
[----:B------:R-:W-:Y:S02]  /*19800*/  ISETP.GE.AND P2, PT, R2, RZ, PT ;  /* 0x000000ff0200720c */ /* 0x000fe40003f46270 */
        /* <DEDUP_REMOVED lines=11> */
[----:B------:R-:W-:Y:S01]  /*198c0*/  ISETP.GE.U32.AND P0, PT, R2, R5, PT ;  /* 0x000000050200720c */ /* 0x000fe20003f06070 */
[----:B------:R-:W-:-:S04]  /*198d0*/  IMAD.MOV R2, RZ, RZ, -R3 ;  /* 0x000000ffff027224 */ /* 0x000fc800078e0a03 */
[----:B------:R-:W-:Y:S01]  /*198e0*/  IMAD R4, R0, R2, R4 ;  /* 0x0000000200047224 */ /* 0x000fe200078e0204 */
[----:B------:R-:W-:-:S04]  /*198f0*/  LOP3.LUT R2, R3, R7, RZ, 0x3c, !PT ;  /* 0x0000000703027212 */ /* 0x000fc800078e3cff */
[----:B------:R-:W-:-:S03]  /*19900*/  ISETP.GE.AND P2, PT, R2, RZ, PT ;  /* 0x000000ff0200720c */ /* 0x000fc60003f46270 */
[----:B------:R-:W-:-:S10]  /*19910*/  @P0 VIADD R6, R6, 0x1 ;  /* 0x0000000106060836 */ /* 0x000fd40000000000 */
[----:B------:R-:W-:Y:S01]  /*19920*/  @!P2 IMAD.MOV R6, RZ, RZ, -R6 ;  /* 0x000000ffff06a224 */ /* 0x000fe200078e0a06 */
[----:B------:R-:W-:-:S05]  /*19930*/  @!P1 LOP3.LUT R6, RZ, R7, RZ, 0x33, !PT ;  /* 0x00000007ff069212 */ /* 0x000fca00078e33ff */
[--C-:B------:R-:W-:Y:S02]  /*19940*/  IMAD.MOV R2, RZ, RZ, -R6.reuse ;  /* 0x000000ffff027224 */ /* 0x100fe400078e0a06 */
[C---:B------:R-:W-:Y:S02]  /*19950*/  IMAD R6, R7.reuse, 0x1000000, R6 ;  /* 0x0100000007067824 */ /* 0x040fe400078e0206 */
[----:B------:R-:W-:-:S04]  /*19960*/  IMAD R2, R7, R2, R3 ;  /* 0x0000000207027224 */ /* 0x000fc800078e0203 */
[----:B------:R-:W-:-:S05]  /*19970*/  IMAD R2, R2, 0x10000, R6 ;  /* 0x0001000002027824 */ /* 0x000fca00078e0206 */
[----:B------:R0:W-:Y:S01]  /*19980*/  STL [R1+0x18], R2 ;  /* 0x0000180201007387 */ /* 0x0001e20000100800 */
[----:B------:R-:W-:Y:S05]  /*19990*/  BRA `(.L_x_1251) ;  /* 0x0000000400007947 */ /* 0x000fea0003800000 */
.L_x_1250:
[----:B------:R-:W-:Y:S02]  /*199a0*/  ULDC.64 UR4, c[0x0][0xc90] ;  /* 0x0003240000047ab9 */ /* 0x000fe40000000a00 */
[----:B------:R-:W-:-:S06]  /*199b0*/  UIMAD.WIDE UR4, UR42, 0x4, UR4 ;  /* 0x000000042a0478a5 */ /* 0x000fcc000f8e0204 */
[----:B--2---:R-:W-:Y:S02]  /*199c0*/  IMAD.U32 R2, RZ, RZ, UR4 ;  /* 0x00000004ff027e24 */ /* 0x004fe4000f8e00ff */
[----:B0-----:R-:W-:-:S05]  /*199d0*/  IMAD.U32 R3, RZ, RZ, UR5 ;  /* 0x00000005ff037e24 */ /* 0x001fca000f8e00ff */
[----:B------:R-:W1:Y:S02]  /*199e0*/  LDG.E R6, desc[UR52][R2.64] ;  /* 0x0000003402067981 */ /* 0x000e64000c1e1900 */
[----:B-1----:R-:W-:-:S05]  /*199f0*/  IMAD R5, R0, R6, RZ ;  /* 0x0000000600057224 */ /* 0x002fca00078e02ff */
[----:B------:R-:W-:-:S04]  /*19a00*/  IABS R7, R5 ;  /* 0x0000000500077213 */ /* 0x000fc80000000000 */
[----:B------:R-:W0:Y:S08]  /*19a10*/  I2F.RP R2, R7 ;  /* 0x0000000700027306 */ /* 0x000e300000209400 */
        /* <DEDUP_REMOVED lines=22> */
[----:B------:R-:W-:Y:S02]  /*19b80*/  IMAD R7, R6, R2, RZ ;  /* 0x0000000206077224 */ /* 0x000fe400078e02ff */
[----:B------:R-:W-:Y:S02]  /*19b90*/  IMAD.MOV R2, RZ, RZ, -R2 ;  /* 0x000000ffff027224 */ /* 0x000fe400078e0a02 */
[----:B------:R-:W-:Y:S02]  /*19ba0*/  IMAD.MOV R3, RZ, RZ, -R7 ;  /* 0x000000ffff037224 */ /* 0x000fe400078e0a07 */
[----:B------:R-:W-:-:S03]  /*19bb0*/  IMAD R4, R5, R2, R4 ;  /* 0x0000000205047224 */ /* 0x000fc600078e0204 */
[----:B------:R-:W-:-:S04]  /*19bc0*/  VIADDMNMX R6, R3, R9, R6, PT ;  /* 0x0000000903067246 */ /* 0x000fc80003800106 */
        /* <DEDUP_REMOVED lines=19> */
[----:B------:R-:W-:Y:S02]  /*19d00*/  LOP3.LUT R3, R4, R6, RZ, 0x3c, !PT ;  /* 0x0000000604037212 */ /* 0x000fe400078e3cff */
[----:B------:R-:W-:Y:S02]  /*19d10*/  IADD3 R4, R7, 0x1000000, R4 ;  /* 0x0100000007047810 */ /* 0x000fe40007ffe004 */
[----:B------:R-:W-:-:S07]  /*19d20*/  ISETP.GE.AND P2, PT, R3, RZ, PT ;  /* 0x000000ff0300720c */ /* 0x000fce0003f46270 */
[----:B------:R-:W-:-:S06]  /*19d30*/  @P0 VIADD R2, R2, 0x1 ;  /* 0x0000000102020836 */ /* 0x000fcc0000000000 */
[----:B------:R-:W-:Y:S01]  /*19d40*/  @!P2 IMAD.MOV R2, RZ, RZ, -R2 ;  /* 0x000000ffff02a224 */ /* 0x000fe200078e0a02 */
[----:B------:R-:W-:Y:S01]  /*19d50*/  @!P1 LOP3.LUT R2, RZ, R6, RZ, 0x33, !PT ;  /* 0x00000006ff029212 */ /* 0x000fe200078e33ff */
[----:B------:R-:W-:-:S04]  /*19d60*/  IMAD.MOV R6, RZ, RZ, -R6 ;  /* 0x000000ffff067224 */ /* 0x000fc800078e0a06 */
[----:B------:R-:W-:Y:S02]  /*19d70*/  IMAD R3, R2, R6, R4 ;  /* 0x0000000602037224 */ /* 0x000fe400078e0204 */
[----:B------:R-:W-:-:S03]  /*19d80*/  IMAD.MOV.U32 R4, RZ, RZ, R2 ;  /* 0x000000ffff047224 */ /* 0x000fc600078e0002 */
[----:B------:R1:W-:Y:S04]  /*19d90*/  STL [R1+0x18], R3 ;  /* 0x0000180301007387 */ /* 0x0003e80000100800 */
.L_x_1251:
[----:B------:R-:W-:-:S05]  /*19da0*/  LOP3.LUT R4, RZ, R4, RZ, 0x33, !PT ;  /* 0x00000004ff047212 */ /* 0x000fca00078e33ff */
[----:B------:R-:W-:-:S05]  /*19db0*/  IMAD.IADD R0, R0, 0x1, R4 ;  /* 0x0000000100007824 */ /* 0x000fca00078e0204 */
[----:B------:R2:W-:Y:S01]  /*19dc0*/  STL [R1+0x14], R0 ;  /* 0x0000140001007387 */ /* 0x0005e20000100800 */
[----:B------:R-:W-:Y:S05]  /*19dd0*/  BRA `(.L_x_1252) ;  /* 0x0000000000107947 */ /* 0x000fea0003800000 */
.L_x_1247:
[----:B------:R0:W-:Y:S01]  /*19de0*/  STL [R1+0x10], R4 ;  /* 0x0000100401007387 */ /* 0x0001e20000100800 */
[----:B------:R-:W-:-:S03]  /*19df0*/  ULDC UR42, c[0x0][0xc3c] ;  /* 0x00030f00002a7ab9 */ /* 0x000fc60000000800 */
[----:B------:R0:W-:Y:S04]  /*19e00*/  STL [R1+0x14], RZ ;  /* 0x000014ff01007387 */ /* 0x0001e80000100800 */
[----:B------:R0:W-:Y:S02]  /*19e10*/  STL [R1+0x18], RZ ;  /* 0x000018ff01007387 */ /* 0x0001e40000100800 */
.L_x_1252:
[----:B0-----:R-:W3:Y:S04]  /*19e20*/  LDL R2, [R1+0x18] ;  /* 0x0000180001027983 */ /* 0x001ee80000100800 */
[----:B-1----:R-:W4:Y:S04]  /*19e30*/  LDL R3, [R1+0x14] ;  /* 0x0000140001037983 */ /* 0x002f280000100800 */
[----:B------:R-:W5:Y:S01]  /*19e40*/  LDL R4, [R1+0x10] ;  /* 0x0000100001047983 */ /* 0x000f620000100800 */
[----:B--2---:R-:W0:Y:S02]  /*19e50*/  S2R R0, SR_TID.X ;  /* 0x0000000000007919 */ /* 0x004e240000002100 */
[----:B0-----:R-:W-:Y:S01]  /*19e60*/  LOP3.LUT R0, R0, 0x1f, RZ, 0xc0, !PT ;  /* 0x0000001f00007812 */ /* 0x001fe200078ec0ff */
[----:B------:R-:W-:Y:S03]  /*19e70*/  BAR.SYNC.DEFER_BLOCKING 0x4, 0x180 ;  /* 0x0106000000007b1d */ /* 0x000fe60000010000 */
[----:B------:R-:W-:-:S13]  /*19e80*/  ISETP.NE.AND P0, PT, R0, RZ, PT ;  /* 0x000000ff0000720c */ /* 0x000fda0003f05270 */
[----:B------:R-:W0:Y:S01]  /*19e90*/  @!P0 S2R R0, SR_CgaCtaId ;  /* 0x0000000000008919 */ /* 0x000e220000008800 */
[----:B---3--:R-:W-:Y:S01]  /*19ea0*/  IMAD.MOV.U32 R6, RZ, RZ, R2 ;  /* 0x000000ffff067224 */ /* 0x008fe200078e0002 */
[----:B------:R-:W-:-:S04]  /*19eb0*/  @!P0 MOV R2, 0x400 ;  /* 0x0000040000028802 */ /* 0x000fc80000000f00 */
[----:B0-----:R-:W-:Y:S01]  /*19ec0*/  @!P0 LEA R17, R0, R2, 0x18 ;  /* 0x0000000200118211 */ /* 0x001fe200078ec0ff */
[----:B------:R-:W-:Y:S02]  /*19ed0*/  IMAD.U32 R0, RZ, RZ, UR42 ;  /* 0x0000002aff007e24 */ /* 0x000fe4000f8e00ff */
[----:B----4-:R-:W-:Y:S02]  /*19ee0*/  IMAD.MOV.U32 R5, RZ, RZ, R3 ;  /* 0x000000ffff057224 */ /* 0x010fe400078e0003 */
[----:B------:R-:W-:-:S05]  /*19ef0*/  @!P0 IMAD.MOV.U32 R7, RZ, RZ, R0 ;  /* 0x000000ffff078224 */ /* 0x000fca00078e0000 */
[----:B-----5:R0:W-:Y:S01]  /*19f00*/  @!P0 STS.128 [R17+0x228d0], R4 ;  /* 0x0228d00411008388 */ /* 0x0201e20000000c00 */
[----:B------:R-:W-:Y:S06]  /*19f10*/  BAR.ARV 0x5, 0x180 ;  /* 0x0146000000007b1d */ /* 0x000fec0000002000 */
.L_x_1245:
[----:B------:R-:W-:Y:S02]  /*19f20*/  ULDC UR4, c[0x0][0xc3c] ;  /* 0x00030f0000047ab9 */ /* 0x000fe40000000800 */
[----:B------:R-:W-:-:S06]  /*19f30*/  UISETP.GE.AND UP0, UPT, UR42, UR4, UPT ;  /* 0x000000042a00728c */ /* 0x000fcc000bf06270 */
[----:B------:R-:W-:-:S13]  /*19f40*/  PLOP3.LUT P0, PT, PT, PT, UP0, 0x80, 0x0 ;  /* 0x000000000000781c */ /* 0x000fda0003f0f008 */
[----:B------:R-:W-:Y:S05]  /*19f50*/  @!P0 BRA `(.L_x_1253) ;  /* 0xffffffb000748947 */ /* 0x000fea000383ffff */
.L_x_1175:
        /* <DEDUP_REMOVED lines=12> */
.L_x_1294:
[----:B------:R-:W-:Y:S05]  /*1a020*/  BSYNC B0 ;  /* 0x0000000000007941 */ /* 0x000fea0003800000 */
.L_x_1254:
[----:B------:R-:W-:-:S03]  /*1a030*/  UMOV UR4, 0xffffffff ;  /* 0xffffffff00047882 */ /* 0x000fc60000000000 */
[----:B------:R-:W-:Y:S05]  /*1a040*/  BRA.DIV UR4, `(.L_x_1256) ;  /* 0x0000001204087947 */ /* 0x000fea000b800000 */
[----:B------:R-:W1:Y:S02]  /*1a050*/  S2R R2, SR_TID.X ;  /* 0x0000000000027919 */ /* 0x000e640000002100 */
[----:B-1----:R-:W-:-:S04]  /*1a060*/  SHF.R.U32.HI R2, RZ, 0x5, R2 ;  /* 0x00000005ff027819 */ /* 0x002fc80000011602 */
[----:B------:R-:W-:-:S05]  /*1a070*/  LOP3.LUT R2, R2, 0x3, RZ, 0xc0, !PT ;  /* 0x0000000302027812 */ /* 0x000fca00078ec0ff */
[----:B------:R1:W2:Y:S02]  /*1a080*/  SHFL.IDX PT, R14, R2, RZ, 0x1f ;  /* 0x00001fff020e7589 */ /* 0x0002a400000e0000 */
.L_x_1297:
[----:B--2---:R-:W-:Y:S01]  /*1a090*/  ISETP.NE.AND P0, PT, R14, RZ, PT ;  /* 0x000000ff0e00720c */ /* 0x004fe20003f05270 */
[----:B------:R-:W-:-:S12]  /*1a0a0*/  BSSY B0, `(.L_x_1257) ;  /* 0x000002c000007945 */ /* 0x000fd80003800000 */
[----:B------:R-:W-:Y:S05]  /*1a0b0*/  @P0 BRA `(.L_x_1258) ;  /* 0x0000000000a80947 */ /* 0x000fea0003800000 */
[----:B------:R-:W-:-:S03]  /*1a0c0*/  UMOV UR4, 0xffffffff ;  /* 0xffffffff00047882 */ /* 0x000fc60000000000 */
[----:B------:R-:W-:Y:S05]  /*1a0d0*/  BRA.DIV UR4, `(.L_x_1259) ;  /* 0x0000001204187947 */ /* 0x000fea000b800000 */
[----:B------:R-:W-:-:S13]  /*1a0e0*/  ELECT P6, URZ, PT ;  /* 0x00000000003f782f */ /* 0x000fda00038c0000 */
.L_x_1300:
[----:B------:R-:W-:Y:S05]  /*1a0f0*/  @!P6 BRA `(.L_x_1258) ;  /* 0x000000000098e947 */ /* 0x000fea0003800000 */
[----:B------:R-:W-:-:S06]  /*1a100*/  ULOP3.LUT UR4, UR38, 0x2, URZ, 0xfc, !UPT ;  /* 0x0000000226047892 */ /* 0x000fcc000f8efc3f */
[----:B-1----:R-:W-:-:S05]  /*1a110*/  IMAD.U32 R2, RZ, RZ, UR4 ;  /* 0x00000004ff027e24 */ /* 0x002fca000f8e00ff */
[----:B------:R-:W-:-:S13]  /*1a120*/  ISETP.NE.AND P0, PT, R2, 0x3, PT ;  /* 0x000000030200780c */ /* 0x000fda0003f05270 */
[----:B------:R-:W-:Y:S05]  /*1a130*/  @!P0 BRA `(.L_x_1260) ;  /* 0x0000000000048947 */ /* 0x000fea0003800000 */
[----:B------:R-:W-:Y:S01]  /*1a140*/  BPT.TRAP 0x1 ;  /* 0x000000040000795c */ /* 0x000fe20000300000 */
.L_x_1260:
[----:B------:R-:W2:Y:S01]  /*1a150*/  LDL.LU R7, [R1] ;  /* 0x0000000001077983 */ /* 0x000ea20000300800 */
[----:B------:R-:W-:Y:S02]  /*1a160*/  VIADD R2, R0, 0x22840 ;  /* 0x0002284000027836 */ /* 0x000fe40000000000 */
[C---:B0-----:R-:W-:Y:S02]  /*1a170*/  VIADD R3, R19.reuse, 0x1 ;  /* 0x0000000113037836 */ /* 0x041fe40000000000 */
[----:B------:R-:W-:-:S03]  /*1a180*/  IMAD R6, R19, 0x8, R2 ;  /* 0x0000000813067824 */ /* 0x000fc600078e0202 */
        /* <DEDUP_REMOVED lines=9> */
.L_x_1301:
[----:B------:R-:W1:Y:S02]  /*1a220*/  SYNCS.PHASECHK.TRANS64.TRYWAIT P1, [R7+URZ], R2 ;  /* 0x00000002070075a7 */ /* 0x000e64000802017f */
[----:B-1----:R-:W-:Y:S05]  /*1a230*/  @!P1 BRA `(.L_x_1262) ;  /* 0x0000000c00f49947 */ /* 0x002fea0003800000 */
.L_x_1302:
[----:B------:R-:W-:Y:S05]  /*1a240*/  @!P0 BRA `(.L_x_1263) ;  /* 0x0000000000048947 */ /* 0x000fea0003800000 */
[----:B------:R-:W-:Y:S01]  /*1a250*/  BPT.TRAP 0x1 ;  /* 0x000000040000795c */ /* 0x000fe20000300000 */
.L_x_1263:
[----:B------:R-:W-:-:S04]  /*1a260*/  IMAD R4, R19, 0x8, R0 ;  /* 0x0000000813047824 */ /* 0x000fc800078e0200 */
[----:B------:R-:W2:Y:S02]  /*1a270*/  SYNCS.PHASECHK.TRANS64.TRYWAIT P1, [R4+URZ+0x22860], R5 ;  /* 0x02286005040075a7 */ /* 0x000ea4000802017f */
[----:B--2---:R-:W-:Y:S05]  /*1a280*/  @!P1 BRA `(.L_x_1264) ;  /* 0x0000000c00f49947 */ /* 0x004fea0003800000 */
.L_x_1303:
[----:B------:R-:W-:Y:S05]  /*1a290*/  @!P0 BRA `(.L_x_1265) ;  /* 0x0000000000048947 */ /* 0x000fea0003800000 */
[----:B------:R-:W-:Y:S01]  /*1a2a0*/  BPT.TRAP 0x1 ;  /* 0x000000040000795c */ /* 0x000fe20000300000 */
.L_x_1265:
[----:B------:R-:W-:-:S04]  /*1a2b0*/  IMAD R3, R3, 0x8, R0 ;  /* 0x0000000803037824 */ /* 0x000fc800078e0200 */
[----:B------:R-:W3:Y:S02]  /*1a2c0*/  SYNCS.PHASECHK.TRANS64.TRYWAIT P1, [R3+URZ+0x22860], R2 ;  /* 0x02286002030075a7 */ /* 0x000ee4000802017f */
[----:B---3--:R-:W-:Y:S05]  /*1a2d0*/  @!P1 BRA `(.L_x_1266) ;  /* 0x0000000c00f49947 */ /* 0x008fea0003800000 */
.L_x_1304:
[----:B------:R-:W-:Y:S05]  /*1a2e0*/  @!P0 BRA `(.L_x_1267) ;  /* 0x0000000000048947 */ /* 0x000fea0003800000 */
[----:B------:R-:W-:Y:S01]  /*1a2f0*/  BPT.TRAP 0x1 ;  /* 0x000000040000795c */ /* 0x000fe20000300000 */
.L_x_1267:
[----:B------:R-:W4:Y:S02]  /*1a300*/  SYNCS.PHASECHK.TRANS64.TRYWAIT P0, [R4+URZ+0x22880], R5 ;  /* 0x02288005040075a7 */ /* 0x000f24000800017f */
[----:B----4-:R-:W-:Y:S05]  /*1a310*/  @!P0 BRA `(.L_x_1268) ;  /* 0x0000000c00f88947 */ /* 0x010fea0003800000 */
.L_x_1269:
[----:B------:R0:W0:Y:S02]  /*1a320*/  SYNCS.PHASECHK.TRANS64.TRYWAIT P0, [R3+URZ+0x22880], R2 ;  /* 0x02288002030075a7 */ /* 0x000024000800017f */
[----:B0-----:R-:W-:Y:S05]  /*1a330*/  @!P0 NANOSLEEP.SYNCS 0x989680 ;  /* 0x009896800000895d */ /* 0x001fea0003900000 */
[----:B------:R-:W0:Y:S02]  /*1a340*/  @!P0 SYNCS.PHASECHK.TRANS64 P0, [R3+URZ+0x22880], R2 ;  /* 0x02288002030085a7 */ /* 0x000e24000800007f */
[----:B0-----:R-:W-:Y:S05]  /*1a350*/  @!P0 BRA `(.L_x_1269) ;  /* 0xfffffffc00f08947 */ /* 0x001fea000383ffff */
.L_x_1258:
[----:B------:R-:W-:Y:S05]  /*1a360*/  BSYNC B0 ;  /* 0x0000000000007941 */ /* 0x000fea0003800000 */
.L_x_1257:
[----:B------:R-:W-:Y:S05]  /*1a370*/  EXIT ;  /* 0x000000000000794d */ /* 0x000fea0003800000 */
.L_x_1070:
[----:B0-----:R-:W-:-:S04]  /*1a380*/  IMAD.U32 R3, RZ, RZ, UR36 ;  /* 0x00000024ff037e24 */ /* 0x001fc8000f8e00ff */
[----:B------:R0:W1:Y:S03]  /*1a390*/  SYNCS.PHASECHK.TRANS64.TRYWAIT P1, [R3+URZ+0x22800], R6 ;  /* 0x02280006030075a7 */ /* 0x000066000802017f */
[----:B-1----:R-:W-:Y:S05]  /*1a3a0*/  @!P1 NANOSLEEP.SYNCS 0x989680 ;  /* 0x009896800000995d */ /* 0x002fea0003900000 */
[----:B------:R-:W1:Y:S02]  /*1a3b0*/  @!P1 SYNCS.PHASECHK.TRANS64 P1, [R3+URZ+0x22800], R6 ;  /* 0x02280006030095a7 */ /* 0x000e64000802007f */
[----:B-1----:R-:W-:Y:S05]  /*1a3c0*/  @!P1 BRA `(.L_x_1070) ;  /* 0xfffffffc00ec9947 */ /* 0x002fea000383ffff */
[----:B------:R-:W-:Y:S05]  /*1a3d0*/  BRA `(.L_x_1270) ;  /* 0xfffffe80000c7947 */ /* 0x000fea000383ffff */
.L_x_1074:
[----:B-1----:R1:W2:Y:S02]  /*1a3e0*/  SYNCS.PHASECHK.TRANS64.TRYWAIT P2, [R20+URZ+0x22830], R3 ;  /* 0x02283003140075a7 */ /* 0x0022a4000804017f */
[----:B--2---:R-:W-:Y:S05]  /*1a3f0*/  @!P2 NANOSLEEP.SYNCS 0x989680 ;  /* 0x009896800000a95d */ /* 0x004fea0003900000 */
[----:B------:R-:W2:Y:S02]  /*1a400*/  @!P2 SYNCS.PHASECHK.TRANS64 P2, [R20+URZ+0x22830], R3 ;  /* 0x022830031400a5a7 */ /* 0x000ea4000804007f */
[----:B--2---:R-:W-:Y:S05]  /*1a410*/  @!P2 BRA `(.L_x_1074) ;  /* 0xfffffffc00f0a947 */ /* 0x004fea000383ffff */
[----:B------:R-:W-:Y:S05]  /*1a420*/  BRA `(.L_x_1073) ;  /* 0xfffffe8000307947 */ /* 0x000fea000383ffff */
.L_x_1090:
[----:B-1----:R-:W-:-:S04]  /*1a430*/  IMAD.U32 R8, RZ, RZ, UR6 ;  /* 0x00000006ff087e24 */ /* 0x002fc8000f8e00ff */
[----:B------:R1:W2:Y:S03]  /*1a440*/  SYNCS.PHASECHK.TRANS64.TRYWAIT P2, [R8+URZ+0x22830], R7 ;  /* 0x02283007080075a7 */ /* 0x0002a6000804017f */
[----:B--2---:R-:W-:Y:S05]  /*1a450*/  @!P2 NANOSLEEP.SYNCS 0x989680 ;  /* 0x009896800000a95d */ /* 0x004fea0003900000 */
[----:B------:R-:W2:Y:S02]  /*1a460*/  @!P2 SYNCS.PHASECHK.TRANS64 P2, [R8+URZ+0x22830], R7 ;  /* 0x022830070800a5a7 */ /* 0x000ea4000804007f */
[----:B--2---:R-:W-:Y:S05]  /*1a470*/  @!P2 BRA `(.L_x_1090) ;  /* 0xfffffffc00eca947 */ /* 0x004fea000383ffff */
[----:B------:R-:W-:Y:S05]  /*1a480*/  BRA `(.L_x_1087) ;  /* 0xfffffebc00147947 */ /* 0x000fea000383ffff */
.L_x_1094:
[----:B-1----:R-:W-:-:S04]  /*1a490*/  IMAD.U32 R8, RZ, RZ, UR6 ;  /* 0x00000006ff087e24 */ /* 0x002fc8000f8e00ff */
[----:B------:R1:W2:Y:S03]  /*1a4a0*/  SYNCS.PHASECHK.TRANS64.TRYWAIT P2, [R8+URZ+0x22850], R7 ;  /* 0x02285007080075a7 */ /* 0x0002a6000804017f */
[----:B--2---:R-:W-:Y:S05]  /*1a4b0*/  @!P2 NANOSLEEP.SYNCS 0x989680 ;  /* 0x009896800000a95d */ /* 0x004fea0003900000 */
[----:B------:R-:W2:Y:S02]  /*1a4c0*/  @!P2 SYNCS.PHASECHK.TRANS64 P2, [R8+URZ+0x22850], R7 ;  /* 0x022850070800a5a7 */ /* 0x000ea4000804007f */
[----:B--2---:R-:W-:Y:S05]  /*1a4d0*/  @!P2 BRA `(.L_x_1094) ;  /* 0xfffffffc00eca947 */ /* 0x004fea000383ffff */
[----:B------:R-:W-:Y:S05]  /*1a4e0*/  BRA `(.L_x_1091) ;  /* 0xfffffebc00b47947 */ /* 0x000fea000383ffff */
.L_x_1112:
[----:B-1----:R-:W-:-:S04]  /*1a4f0*/  IMAD.U32 R6, RZ, RZ, UR6 ;  /* 0x00000006ff067e24 */ /* 0x002fc8000f8e00ff */
[----:B------:R1:W2:Y:S03]  /*1a500*/  SYNCS.PHASECHK.TRANS64.TRYWAIT P2, [R6+URZ+0x22830], R5 ;  /* 0x02283005060075a7 */ /* 0x0002a6000804017f */
[----:B--2---:R-:W-:Y:S05]  /*1a510*/  @!P2 NANOSLEEP.SYNCS 0x989680 ;  /* 0x009896800000a95d */ /* 0x004fea0003900000 */
[----:B------:R-:W2:Y:S02]  /*1a520*/  @!P2 SYNCS.PHASECHK.TRANS64 P2, [R6+URZ+0x22830], R5 ;  /* 0x022830050600a5a7 */ /* 0x000ea4000804007f */
[----:B--2---:R-:W-:Y:S05]  /*1a530*/  @!P2 BRA `(.L_x_1112) ;  /* 0xfffffffc00eca947 */ /* 0x004fea000383ffff */
[----:B------:R-:W-:Y:S05]  /*1a540*/  BRA `(.L_x_1109) ;  /* 0xfffffef400647947 */ /* 0x000fea000383ffff */
.L_x_1116:
[----:B-1----:R-:W-:-:S04]  /*1a550*/  IMAD.U32 R6, RZ, RZ, UR6 ;  /* 0x00000006ff067e24 */ /* 0x002fc8000f8e00ff */
[----:B------:R1:W2:Y:S03]  /*1a560*/  SYNCS.PHASECHK.TRANS64.TRYWAIT P2, [R6+URZ+0x22850], R5 ;  /* 0x02285005060075a7 */ /* 0x0002a6000804017f */
[----:B--2---:R-:W-:Y:S05]  /*1a570*/  @!P2 NANOSLEEP.SYNCS 0x989680 ;  /* 0x009896800000a95d */ /* 0x004fea0003900000 */
[----:B------:R-:W2:Y:S02]  /*1a580*/  @!P2 SYNCS.PHASECHK.TRANS64 P2, [R6+URZ+0x22850], R5 ;  /* 0x022850050600a5a7 */ /* 0x000ea4000804007f */
[----:B--2---:R-:W-:Y:S05]  /*1a590*/  @!P2 BRA `(.L_x_1116) ;  /* 0xfffffffc00eca947 */ /* 0x004fea000383ffff */
[----:B------:R-:W-:Y:S05]  /*1a5a0*/  BRA `(.L_x_1113) ;  /* 0xfffffef800107947 */ /* 0x000fea000383ffff */
.L_x_1123:
[----:B-1----:R-:W-:-:S04]  /*1a5b0*/  IMAD.U32 R6, RZ, RZ, UR6 ;  /* 0x00000006ff067e24 */ /* 0x002fc8000f8e00ff */
[----:B------:R1:W2:Y:S03]  /*1a5c0*/  SYNCS.PHASECHK.TRANS64.TRYWAIT P2, [R6+URZ+0x22830], R5 ;  /* 0x02283005060075a7 */ /* 0x0002a6000804017f */
[----:B--2---:R-:W-:Y:S05]  /*1a5d0*/  @!P2 NANOSLEEP.SYNCS 0x989680 ;  /* 0x009896800000a95d */ /* 0x004fea0003900000 */
[----:B------:R-:W2:Y:S02]  /*1a5e0*/  @!P2 SYNCS.PHASECHK.TRANS64 P2, [R6+URZ+0x22830], R5 ;  /* 0x022830050600a5a7 */ /* 0x000ea4000804007f */
[----:B--2---:R-:W-:Y:S05]  /*1a5f0*/  @!P2 BRA `(.L_x_1123) ;  /* 0xfffffffc00eca947 */ /* 0x004fea000383ffff */
[----:B------:R-:W-:Y:S05]  /*1a600*/  BRA `(.L_x_1120) ;  /* 0xffffff1800f07947 */ /* 0x000fea000383ffff */
.L_x_1127:
[----:B-1----:R-:W-:-:S04]  /*1a610*/  IMAD.U32 R6, RZ, RZ, UR6 ;  /* 0x00000006ff067e24 */ /* 0x002fc8000f8e00ff */
[----:B------:R1:W2:Y:S03]  /*1a620*/  SYNCS.PHASECHK.TRANS64.TRYWAIT P2, [R6+URZ+0x22850], R5 ;  /* 0x02285005060075a7 */ /* 0x0002a6000804017f */
[----:B--2---:R-:W-:Y:S05]  /*1a630*/  @!P2 NANOSLEEP.SYNCS 0x989680 ;  /* 0x009896800000a95d */ /* 0x004fea0003900000 */
[----:B------:R-:W2:Y:S02]  /*1a640*/  @!P2 SYNCS.PHASECHK.TRANS64 P2, [R6+URZ+0x22850], R5 ;  /* 0x022850050600a5a7 */ /* 0x000ea4000804007f */
[----:B--2---:R-:W-:Y:S05]  /*1a650*/  @!P2 BRA `(.L_x_1127) ;  /* 0xfffffffc00eca947 */ /* 0x004fea000383ffff */
[----:B------:R-:W-:Y:S05]  /*1a660*/  BRA `(.L_x_1124) ;  /* 0xffffff1c009c7947 */ /* 0x000fea000383ffff */
.L_x_1141:
[----:B-1----:R-:W-:-:S04]  /*1a670*/  IMAD.U32 R7, RZ, RZ, UR9 ;  /* 0x00000009ff077e24 */ /* 0x002fc8000f8e00ff */
[----:B------:R1:W2:Y:S03]  /*1a680*/  SYNCS.PHASECHK.TRANS64.TRYWAIT P1, [R7+URZ+0x22850], R0 ;  /* 0x02285000070075a7 */ /* 0x0002a6000802017f */
[----:B--2---:R-:W-:Y:S05]  /*1a690*/  @!P1 NANOSLEEP.SYNCS 0x989680 ;  /* 0x009896800000995d */ /* 0x004fea0003900000 */
[----:B------:R-:W2:Y:S02]  /*1a6a0*/  @!P1 SYNCS.PHASECHK.TRANS64 P1, [R7+URZ+0x22850], R0 ;  /* 0x02285000070095a7 */ /* 0x000ea4000802007f */
[----:B--2---:R-:W-:Y:S05]  /*1a6b0*/  @!P1 BRA `(.L_x_1141) ;  /* 0xfffffffc00ec9947 */ /* 0x004fea000383ffff */
[----:B------:R-:W-:Y:S05]  /*1a6c0*/  BRA `(.L_x_1140) ;  /* 0xffffff5000607947 */ /* 0x000fea000383ffff */
.L_x_1197:
[----:B------:R-:W-:Y:S02]  /*1a6d0*/  IMAD.MOV.U32 R13, RZ, RZ, R0 ;  /* 0x000000ffff0d7224 */ /* 0x000fe400078e0000 */
[----:B------:R-:W-:Y:S02]  /*1a6e0*/  IMAD.MOV.U32 R12, RZ, RZ, RZ ;  /* 0x000000ffff0c7224 */ /* 0x000fe400078e00ff */
[----:B------:R-:W-:Y:S02]  /*1a6f0*/  IMAD.MOV.U32 R11, RZ, RZ, 0x1f ;  /* 0x0000001fff0b7424 */ /* 0x000fe400078e00ff */
[----:B------:R-:W-:-:S07]  /*1a700*/  IMAD.MOV.U32 R15, RZ, RZ, -0x1 ;  /* 0xffffffffff0f7424 */ /* 0x000fce00078e00ff */
[----:B01----:R-:W-:Y:S05]  /*1a710*/  WARPSYNC.COLLECTIVE R15, `(.L_x_1271) ;  /* 0x000000000f087348 */ /* 0x003fea0003c00000 */
[----:B------:R2:W3:Y:S02]  /*1a720*/  SHFL.IDX P6, R14, R13, R12, R11 ;  /* 0x0000000c0d0e7389 */ /* 0x0004e400000c000b */
[----:B0123--:R-:W-:Y:S01]  /*1a730*/  ENDCOLLECTIVE ;  /* 0x000000000000791b */ /* 0x00ffe20003800000 */
.L_x_1271:
[----:B------:R-:W-:Y:S05]  /*1a740*/  BRA `(.L_x_1272) ;  /* 0xffffffbc00787947 */ /* 0x000fea000383ffff */
.L_x_1199:
[----:B------:R-:W-:Y:S01]  /*1a750*/  BSSY B0, `(.L_x_1273) ;  /* 0x0000006000007945 */ /* 0x000fe20003800000 */
[----:B------:R-:W-:-:S07]  /*1a760*/  IMAD.MOV.U32 R15, RZ, RZ, -0x1 ;  /* 0xffffffffff0f7424 */ /* 0x000fce00078e00ff */
[----:B01----:R-:W-:Y:S05]  /*1a770*/  WARPSYNC.COLLECTIVE R15, `(.L_x_1274) ;  /* 0x000000000f0c7348 */ /* 0x003fea0003c00000 */
[----:B------:R-:W-:Y:S02]  /*1a780*/  ELECT P6, UR62, PT ;  /* 0x00000000003e782f */ /* 0x000fe400038c0000 */
[----:B------:R-:W-:Y:S01]  /*1a790*/  MOV R14, UR62 ;  /* 0x0000003e000e7c02 */ /* 0x000fe20008000f00 */
[----:B01----:R-:W-:Y:S10]  /*1a7a0*/  ENDCOLLECTIVE ;  /* 0x000000000000791b */ /* 0x003ff40003800000 */
.L_x_1274:
[----:B------:R-:W-:Y:S05]  /*1a7b0*/  BSYNC B0 ;  /* 0x0000000000007941 */ /* 0x000fea0003800000 */
.L_x_1273:
[----:B------:R-:W-:Y:S05]  /*1a7c0*/  BRA `(.L_x_1275) ;  /* 0xffffffbc00887947 */ /* 0x000fea000383ffff */
.L_x_1201:
[----:B0-----:R0:W2:Y:S02]  /*1a7d0*/  SYNCS.PHASECHK.TRANS64.TRYWAIT P0, [R2+URZ+0x22880], R3 ;  /* 0x02288003020075a7 */ /* 0x0010a4000800017f */
[----:B--2---:R-:W-:Y:S05]  /*1a7e0*/  @!P0 NANOSLEEP.SYNCS 0x989680 ;  /* 0x009896800000895d */ /* 0x004fea0003900000 */
[----:B------:R-:W2:Y:S02]  /*1a7f0*/  @!P0 SYNCS.PHASECHK.TRANS64 P0, [R2+URZ+0x22880], R3 ;  /* 0x02288003020085a7 */ /* 0x000ea4000800007f */
[----:B--2---:R-:W-:Y:S05]  /*1a800*/  @!P0 BRA `(.L_x_1201) ;  /* 0xfffffffc00f08947 */ /* 0x004fea000383ffff */
[----:B------:R-:W-:Y:S05]  /*1a810*/  BRA `(.L_x_1276) ;  /* 0xffffffbc00e87947 */ /* 0x000fea000383ffff */
.L_x_1203:
[----:B-1----:R1:W2:Y:S02]  /*1a820*/  SYNCS.PHASECHK.TRANS64.TRYWAIT P0, [R2+URZ+0x22840], R3 ;  /* 0x02284003020075a7 */ /* 0x0022a4000800017f */
[----:B--2---:R-:W-:Y:S05]  /*1a830*/  @!P0 NANOSLEEP.SYNCS 0x989680 ;  /* 0x009896800000895d */ /* 0x004fea0003900000 */
[----:B------:R-:W2:Y:S02]  /*1a840*/  @!P0 SYNCS.PHASECHK.TRANS64 P0, [R2+URZ+0x22840], R3 ;  /* 0x02284003020085a7 */ /* 0x000ea4000800007f */
[----:B--2---:R-:W-:Y:S05]  /*1a850*/  @!P0 BRA `(.L_x_1203) ;  /* 0xfffffffc00f08947 */ /* 0x004fea000383ffff */
[----:B------:R-:W-:Y:S05]  /*1a860*/  BRA `(.L_x_1277) ;  /* 0xffffffc000387947 */ /* 0x000fea000383ffff */
.L_x_1207:
[----:B------:R-:W2:Y:S01]  /*1a870*/  LDL.LU R11, [R1+0x30] ;  /* 0x00003000010b7983 */ /* 0x000ea20000300800 */
[----:B------:R-:W-:Y:S02]  /*1a880*/  IMAD.MOV.U32 R13, RZ, RZ, R2 ;  /* 0x000000ffff0d7224 */ /* 0x000fe400078e0002 */
[----:B------:R-:W-:Y:S02]  /*1a890*/  IMAD.MOV.U32 R12, RZ, RZ, RZ ;  /* 0x000000ffff0c7224 */ /* 0x000fe400078e00ff */
[----:B------:R-:W-:Y:S02]  /*1a8a0*/  IMAD.MOV.U32 R15, RZ, RZ, -0x1 ;  /* 0xffffffffff0f7424 */ /* 0x000fe400078e00ff */
[----:B------:R-:W-:-:S04]  /*1a8b0*/  IMAD.IADD R18, R10, 0x1, R18 ;  /* 0x000000010a127824 */ /* 0x000fc800078e0212 */
[----:B------:R-:W-:Y:S02]  /*1a8c0*/  VIADD R7, R18, 0x20 ;  /* 0x0000002012077836 */ /* 0x000fe40000000000 */
[----:B--2---:R-:W-:Y:S02]  /*1a8d0*/  IMAD R0, R11, R8, RZ ;  /* 0x000000080b007224 */ /* 0x004fe400078e02ff */
[----:B------:R-:W-:-:S03]  /*1a8e0*/  IMAD.MOV.U32 R11, RZ, RZ, 0x1c1f ;  /* 0x00001c1fff0b7424 */ /* 0x000fc600078e00ff */
[----:B------:R-:W-:-:S13]  /*1a8f0*/  ISETP.GE.AND P4, PT, R18, R0, PT ;  /* 0x000000001200720c */ /* 0x000fda0003f86270 */
[----:B-----5:R-:W-:Y:S05]  /*1a900*/  WARPSYNC.COLLECTIVE R15, `(.L_x_1278) ;  /* 0x000000000f087348 */ /* 0x020fea0003c00000 */
[----:B------:R0:W1:Y:S02]  /*1a910*/  SHFL.IDX P6, R14, R13, R12, R11 ;  /* 0x0000000c0d0e7389 */ /* 0x00006400000c000b */
[----:B01---5:R-:W-:Y:S01]  /*1a920*/  ENDCOLLECTIVE ;  /* 0x000000000000791b */ /* 0x023fe20003800000 */
.L_x_1278:
[----:B------:R-:W-:Y:S02]  /*1a930*/  IMAD.MOV.U32 R13, RZ, RZ, R3 ;  /* 0x000000ffff0d7224 */ /* 0x000fe400078e0003 */
[----:B------:R-:W-:-:S07]  /*1a940*/  IMAD.MOV.U32 R4, RZ, RZ, R14 ;  /* 0x000000ffff047224 */ /* 0x000fce00078e000e */
[----:B------:R-:W-:Y:S05]  /*1a950*/  WARPSYNC.COLLECTIVE R15, `(.L_x_1279) ;  /* 0x000000000f087348 */ /* 0x000fea0003c00000 */
[----:B------:R0:W1:Y:S02]  /*1a960*/  SHFL.IDX P6, R14, R13, R12, R11 ;  /* 0x0000000c0d0e7389 */ /* 0x00006400000c000b */
[----:B01----:R-:W-:Y:S01]  /*1a970*/  ENDCOLLECTIVE ;  /* 0x000000000000791b */ /* 0x003fe20003800000 */
.L_x_1279:
[----:B------:R-:W-:Y:S02]  /*1a980*/  IMAD.MOV.U32 R13, RZ, RZ, R2 ;  /* 0x000000ffff0d7224 */ /* 0x000fe400078e0002 */
[----:B------:R-:W-:Y:S02]  /*1a990*/  IMAD.MOV.U32 R12, RZ, RZ, 0x1 ;  /* 0x00000001ff0c7424 */ /* 0x000fe400078e00ff */
[----:B------:R-:W-:-:S07]  /*1a9a0*/  IMAD.MOV.U32 R5, RZ, RZ, R14 ;  /* 0x000000ffff057224 */ /* 0x000fce00078e000e */
[----:B------:R-:W-:Y:S05]  /*1a9b0*/  WARPSYNC.COLLECTIVE R15, `(.L_x_1280) ;  /* 0x000000000f087348 */ /* 0x000fea0003c00000 */
[----:B------:R0:W1:Y:S02]  /*1a9c0*/  SHFL.IDX P6, R14, R13, R12, R11 ;  /* 0x0000000c0d0e7389 */ /* 0x00006400000c000b */
[----:B01----:R-:W-:Y:S01]  /*1a9d0*/  ENDCOLLECTIVE ;  /* 0x000000000000791b */ /* 0x003fe20003800000 */
.L_x_1280:
        /* <DEDUP_REMOVED lines=17> */
.L_x_1281:
[----:B------:R-:W-:Y:S02]  /*1aaf0*/  IMAD.MOV.U32 R13, RZ, RZ, R2 ;  /* 0x000000ffff0d7224 */ /* 0x000fe400078e0002 */
[----:B------:R-:W-:Y:S02]  /*1ab00*/  IMAD.MOV.U32 R12, RZ, RZ, 0x2 ;  /* 0x00000002ff0c7424 */ /* 0x000fe400078e00ff */
[----:B------:R-:W-:-:S07]  /*1ab10*/  IMAD.MOV.U32 R5, RZ, RZ, R14 ;  /* 0x000000ffff057224 */ /* 0x000fce00078e000e */
[----:B------:R-:W-:Y:S05]  /*1ab20*/  WARPSYNC.COLLECTIVE R15, `(.L_x_1282) ;  /* 0x000000000f087348 */ /* 0x000fea0003c00000 */
[----:B------:R0:W1:Y:S02]  /*1ab30*/  SHFL.IDX P6, R14, R13, R12, R11 ;  /* 0x0000000c0d0e7389 */ /* 0x00006400000c000b */
[----:B01----:R-:W-:Y:S01]  /*1ab40*/  ENDCOLLECTIVE ;  /* 0x000000000000791b */ /* 0x003fe20003800000 */
.L_x_1282:
        /* <DEDUP_REMOVED lines=12> */
[----:B0-----:R-:W-:-:S05]  /*1ac10*/  VIADD R4, R18, 0x40 ;  /* 0x0000004012047836 */ /* 0x001fca0000000000 */
[----:B------:R-:W-:Y:S01]  /*1ac20*/  ISETP.GE.AND P3, PT, R4, R0, PT ;  /* 0x000000000400720c */ /* 0x000fe20003f66270 */
[----:B------:R-:W-:-:S12]  /*1ac30*/  IMAD.MOV.U32 R4, RZ, RZ, R14 ;  /* 0x000000ffff047224 */ /* 0x000fd800078e000e */
[----:B------:R-:W-:Y:S05]  /*1ac40*/  WARPSYNC.COLLECTIVE R15, `(.L_x_1283) ;  /* 0x000000000f087348 */ /* 0x000fea0003c00000 */
[----:B------:R0:W1:Y:S02]  /*1ac50*/  SHFL.IDX P6, R14, R13, R12, R11 ;  /* 0x0000000c0d0e7389 */ /* 0x00006400000c000b */
[----:B01----:R-:W-:Y:S01]  /*1ac60*/  ENDCOLLECTIVE ;  /* 0x000000000000791b */ /* 0x003fe20003800000 */
.L_x_1283:
[----:B------:R-:W-:Y:S02]  /*1ac70*/  IMAD.MOV.U32 R13, RZ, RZ, R2 ;  /* 0x000000ffff0d7224 */ /* 0x000fe400078e0002 */
[----:B------:R-:W-:Y:S02]  /*1ac80*/  IMAD.MOV.U32 R12, RZ, RZ, 0x3 ;  /* 0x00000003ff0c7424 */ /* 0x000fe400078e00ff */
[----:B------:R-:W-:-:S07]  /*1ac90*/  IMAD.MOV.U32 R5, RZ, RZ, R14 ;  /* 0x000000ffff057224 */ /* 0x000fce00078e000e */
[----:B------:R-:W-:Y:S05]  /*1aca0*/  WARPSYNC.COLLECTIVE R15, `(.L_x_1284) ;  /* 0x000000000f087348 */ /* 0x000fea0003c00000 */
[----:B------:R0:W1:Y:S02]  /*1acb0*/  SHFL.IDX P6, R14, R13, R12, R11 ;  /* 0x0000000c0d0e7389 */ /* 0x00006400000c000b */
[----:B01----:R-:W-:Y:S01]  /*1acc0*/  ENDCOLLECTIVE ;  /* 0x000000000000791b */ /* 0x003fe20003800000 */
.L_x_1284:
        /* <DEDUP_REMOVED lines=16> */
.L_x_1285:
[----:B------:R-:W-:Y:S01]  /*1add0*/  IMAD.MOV.U32 R3, RZ, RZ, R14 ;  /* 0x000000ffff037224 */ /* 0x000fe200078e000e */
[----:B------:R-:W-:Y:S06]  /*1ade0*/  BRA `(.L_x_1286) ;  /* 0xffffffc400a47947 */ /* 0x000fec000383ffff */
.L_x_1212:
[----:B0-----:R0:W2:Y:S02]  /*1adf0*/  SYNCS.PHASECHK.TRANS64.TRYWAIT P0, [R17+URZ+0x22820], R0 ;  /* 0x02282000110075a7 */ /* 0x0010a4000800017f */
[----:B--2---:R-:W-:Y:S05]  /*1ae00*/  @!P0 NANOSLEEP.SYNCS 0x989680 ;  /* 0x009896800000895d */ /* 0x004fea0003900000 */
[----:B------:R-:W2:Y:S02]  /*1ae10*/  @!P0 SYNCS.PHASECHK.TRANS64 P0, [R17+URZ+0x22820], R0 ;  /* 0x02282000110085a7 */ /* 0x000ea4000800007f */
[----:B--2---:R-:W-:Y:S05]  /*1ae20*/  @!P0 BRA `(.L_x_1212) ;  /* 0xfffffffc00f08947 */ /* 0x004fea000383ffff */
[----:B------:R-:W-:Y:S05]  /*1ae30*/  BRA `(.L_x_1287) ;  /* 0xffffffc800147947 */ /* 0x000fea000383ffff */
.L_x_1218:
[----:B-1----:R1:W3:Y:S02]  /*1ae40*/  SYNCS.PHASECHK.TRANS64.TRYWAIT P0, [R3+URZ+0x22880], R2 ;  /* 0x02288002030075a7 */ /* 0x0022e4000800017f */
[----:B---3--:R-:W-:Y:S05]  /*1ae50*/  @!P0 NANOSLEEP.SYNCS 0x989680 ;  /* 0x009896800000895d */ /* 0x008fea0003900000 */
[----:B------:R-:W3:Y:S02]  /*1ae60*/  @!P0 SYNCS.PHASECHK.TRANS64 P0, [R3+URZ+0x22880], R2 ;  /* 0x02288002030085a7 */ /* 0x000ee4000800007f */
[----:B---3--:R-:W-:Y:S05]  /*1ae70*/  @!P0 BRA `(.L_x_1218) ;  /* 0xfffffffc00f08947 */ /* 0x008fea000383ffff */
[----:B------:R-:W-:Y:S05]  /*1ae80*/  BRA `(.L_x_1288) ;  /* 0xffffffc800cc7947 */ /* 0x000fea000383ffff */
.L_x_1223:
[----:B---3--:R3:W4:Y:S02]  /*1ae90*/  SYNCS.PHASECHK.TRANS64.TRYWAIT P0, [R3+URZ+0x22840], R2 ;  /* 0x02284002030075a7 */ /* 0x008724000800017f */
[----:B----4-:R-:W-:Y:S05]  /*1aea0*/  @!P0 NANOSLEEP.SYNCS 0x989680 ;  /* 0x009896800000895d */ /* 0x010fea0003900000 */
[----:B------:R-:W4:Y:S02]  /*1aeb0*/  @!P0 SYNCS.PHASECHK.TRANS64 P0, [R3+URZ+0x22840], R2 ;  /* 0x02284002030085a7 */ /* 0x000f24000800007f */
[----:B----4-:R-:W-:Y:S05]  /*1aec0*/  @!P0 BRA `(.L_x_1223) ;  /* 0xfffffffc00f08947 */ /* 0x010fea000383ffff */
[----:B------:R-:W-:Y:S05]  /*1aed0*/  BRA `(.L_x_1289) ;  /* 0xffffffcc00487947 */ /* 0x000fea000383ffff */
.L_x_1231:
[----:B---3--:R3:W4:Y:S02]  /*1aee0*/  SYNCS.PHASECHK.TRANS64.TRYWAIT P0, [R20+URZ+0x22870], R2 ;  /* 0x02287002140075a7 */ /* 0x008724000800017f */
[----:B----4-:R-:W-:Y:S05]  /*1aef0*/  @!P0 NANOSLEEP.SYNCS 0x989680 ;  /* 0x009896800000895d */ /* 0x010fea0003900000 */
[----:B------:R-:W4:Y:S02]  /*1af00*/  @!P0 SYNCS.PHASECHK.TRANS64 P0, [R20+URZ+0x22870], R2 ;  /* 0x02287002140085a7 */ /* 0x000f24000800007f */
[----:B----4-:R-:W-:Y:S05]  /*1af10*/  @!P0 BRA `(.L_x_1231) ;  /* 0xfffffffc00f08947 */ /* 0x010fea000383ffff */
[----:B------:R-:W-:Y:S05]  /*1af20*/  BRA `(.L_x_1290) ;  /* 0xffffffd000607947 */ /* 0x000fea000383ffff */
.L_x_1233:
[----:B---3--:R3:W4:Y:S02]  /*1af30*/  SYNCS.PHASECHK.TRANS64.TRYWAIT P0, [R20+URZ+0x22860], R2 ;  /* 0x02286002140075a7 */ /* 0x008724000800017f */
[----:B----4-:R-:W-:Y:S05]  /*1af40*/  @!P0 NANOSLEEP.SYNCS 0x989680 ;  /* 0x009896800000895d */ /* 0x010fea0003900000 */
[----:B------:R-:W4:Y:S02]  /*1af50*/  @!P0 SYNCS.PHASECHK.TRANS64 P0, [R20+URZ+0x22860], R2 ;  /* 0x02286002140085a7 */ /* 0x000f24000800007f */
[----:B----4-:R-:W-:Y:S05]  /*1af60*/  @!P0 BRA `(.L_x_1233) ;  /* 0xfffffffc00f08947 */ /* 0x010fea000383ffff */
[----:B------:R-:W-:Y:S05]  /*1af70*/  BRA `(.L_x_1291) ;  /* 0xffffffd000687947 */ /* 0x000fea000383ffff */
.L_x_1240:
[----:B--2---:R2:W3:Y:S02]  /*1af80*/  SYNCS.PHASECHK.TRANS64.TRYWAIT P1, [R16+URZ+0x22870], R3 ;  /* 0x02287003100075a7 */ /* 0x0044e4000802017f */
[----:B---3--:R-:W-:Y:S05]  /*1af90*/  @!P1 NANOSLEEP.SYNCS 0x989680 ;  /* 0x009896800000995d */ /* 0x008fea0003900000 */
[----:B------:R-:W3:Y:S02]  /*1afa0*/  @!P1 SYNCS.PHASECHK.TRANS64 P1, [R16+URZ+0x22870], R3 ;  /* 0x02287003100095a7 */ /* 0x000ee4000802007f */
[----:B---3--:R-:W-:Y:S05]  /*1afb0*/  @!P1 BRA `(.L_x_1240) ;  /* 0xfffffffc00f09947 */ /* 0x008fea000383ffff */
[----:B------:R-:W-:Y:S05]  /*1afc0*/  BRA `(.L_x_1292) ;  /* 0xffffffd8003c7947 */ /* 0x000fea000383ffff */
.L_x_1242:
[----:B--2---:R2:W3:Y:S02]  /*1afd0*/  SYNCS.PHASECHK.TRANS64.TRYWAIT P1, [R16+URZ+0x22860], R3 ;  /* 0x02286003100075a7 */ /* 0x0044e4000802017f */
[----:B---3--:R-:W-:Y:S05]  /*1afe0*/  @!P1 NANOSLEEP.SYNCS 0x989680 ;  /* 0x009896800000995d */ /* 0x008fea0003900000 */
[----:B------:R-:W3:Y:S02]  /*1aff0*/  @!P1 SYNCS.PHASECHK.TRANS64 P1, [R16+URZ+0x22860], R3 ;  /* 0x02286003100095a7 */ /* 0x000ee4000802007f */
[----:B---3--:R-:W-:Y:S05]  /*1b000*/  @!P1 BRA `(.L_x_1242) ;  /* 0xfffffffc00f09947 */ /* 0x008fea000383ffff */
[----:B------:R-:W-:Y:S05]  /*1b010*/  BRA `(.L_x_1293) ;  /* 0xffffffd800447947 */ /* 0x000fea000383ffff */
.L_x_1255:
[----:B0-----:R0:W1:Y:S02]  /*1b020*/  SYNCS.PHASECHK.TRANS64.TRYWAIT P0, [R0+URZ+0x22820], R3 ;  /* 0x02282003000075a7 */ /* 0x001064000800017f */
[----:B-1----:R-:W-:Y:S05]  /*1b030*/  @!P0 NANOSLEEP.SYNCS 0x989680 ;  /* 0x009896800000895d */ /* 0x002fea0003900000 */
[----:B------:R-:W1:Y:S02]  /*1b040*/  @!P0 SYNCS.PHASECHK.TRANS64 P0, [R0+URZ+0x22820], R3 ;  /* 0x02282003000085a7 */ /* 0x000e64000800007f */
[----:B-1----:R-:W-:Y:S05]  /*1b050*/  @!P0 BRA `(.L_x_1255) ;  /* 0xfffffffc00f08947 */ /* 0x002fea000383ffff */
[----:B------:R-:W-:Y:S05]  /*1b060*/  BRA `(.L_x_1294) ;  /* 0xffffffec00ec7947 */ /* 0x000fea000383ffff */
.L_x_1256:
        /* <DEDUP_REMOVED lines=11> */
.L_x_1296:
[----:B------:R-:W-:Y:S05]  /*1b120*/  BSYNC B0 ;  /* 0x0000000000007941 */ /* 0x000fea0003800000 */
.L_x_1295:
[----:B------:R-:W-:Y:S05]  /*1b130*/  BRA `(.L_x_1297) ;  /* 0xffffffec00d47947 */ /* 0x000fea000383ffff */
.L_x_1259:
[----:B------:R-:W-:Y:S01]  /*1b140*/  BSSY B1, `(.L_x_1298) ;  /* 0x0000006000017945 */ /* 0x000fe20003800000 */
[----:B------:R-:W-:-:S07]  /*1b150*/  IMAD.MOV.U32 R15, RZ, RZ, -0x1 ;  /* 0xffffffffff0f7424 */ /* 0x000fce00078e00ff */
[----:B01----:R-:W-:Y:S05]  /*1b160*/  WARPSYNC.COLLECTIVE R15, `(.L_x_1299) ;  /* 0x000000000f0c7348 */ /* 0x003fea0003c00000 */
[----:B------:R-:W-:Y:S02]  /*1b170*/  ELECT P6, UR62, PT ;  /* 0x00000000003e782f */ /* 0x000fe400038c0000 */
[----:B------:R-:W-:Y:S01]  /*1b180*/  MOV R14, UR62 ;  /* 0x0000003e000e7c02 */ /* 0x000fe20008000f00 */
[----:B01----:R-:W-:Y:S10]  /*1b190*/  ENDCOLLECTIVE ;  /* 0x000000000000791b */ /* 0x003ff40003800000 */
.L_x_1299:
[----:B------:R-:W-:Y:S05]  /*1b1a0*/  BSYNC B1 ;  /* 0x0000000000017941 */ /* 0x000fea0003800000 */
.L_x_1298:
[----:B------:R-:W-:Y:S05]  /*1b1b0*/  BRA `(.L_x_1300) ;  /* 0xffffffec00cc7947 */ /* 0x000fea000383ffff */
.L_x_1261:
[----:B0-----:R0:W1:Y:S02]  /*1b1c0*/  SYNCS.PHASECHK.TRANS64.TRYWAIT P1, [R6+URZ], R5 ;  /* 0x00000005060075a7 */ /* 0x001064000802017f */
[----:B-1----:R-:W-:Y:S05]  /*1b1d0*/  @!P1 NANOSLEEP.SYNCS 0x989680 ;  /* 0x009896800000995d */ /* 0x002fea0003900000 */
[----:B------:R-:W1:Y:S02]  /*1b1e0*/  @!P1 SYNCS.PHASECHK.TRANS64 P1, [R6+URZ], R5 ;  /* 0x00000005060095a7 */ /* 0x000e64000802007f */
[----:B-1----:R-:W-:Y:S05]  /*1b1f0*/  @!P1 BRA `(.L_x_1261) ;  /* 0xfffffffc00f09947 */ /* 0x002fea000383ffff */
[----:B------:R-:W-:Y:S05]  /*1b200*/  BRA `(.L_x_1301) ;  /* 0xfffffff000047947 */ /* 0x000fea000383ffff */
.L_x_1262:
[----:B-1----:R1:W2:Y:S02]  /*1b210*/  SYNCS.PHASECHK.TRANS64.TRYWAIT P1, [R7+URZ], R2 ;  /* 0x00000002070075a7 */ /* 0x0022a4000802017f */
[----:B--2---:R-:W-:Y:S05]  /*1b220*/  @!P1 NANOSLEEP.SYNCS 0x989680 ;  /* 0x009896800000995d */ /* 0x004fea0003900000 */
[----:B------:R-:W2:Y:S02]  /*1b230*/  @!P1 SYNCS.PHASECHK.TRANS64 P1, [R7+URZ], R2 ;  /* 0x00000002070095a7 */ /* 0x000ea4000802007f */
[----:B--2---:R-:W-:Y:S05]  /*1b240*/  @!P1 BRA `(.L_x_1262) ;  /* 0xfffffffc00f09947 */ /* 0x004fea000383ffff */
[----:B------:R-:W-:Y:S05]  /*1b250*/  BRA `(.L_x_1302) ;  /* 0xffffffec00f87947 */ /* 0x000fea000383ffff */
.L_x_1264:
[----:B--2---:R2:W3:Y:S02]  /*1b260*/  SYNCS.PHASECHK.TRANS64.TRYWAIT P1, [R4+URZ+0x22860], R5 ;  /* 0x02286005040075a7 */ /* 0x0044e4000802017f */
[----:B---3--:R-:W-:Y:S05]  /*1b270*/  @!P1 NANOSLEEP.SYNCS 0x989680 ;  /* 0x009896800000995d */ /* 0x008fea0003900000 */
[----:B------:R-:W3:Y:S02]  /*1b280*/  @!P1 SYNCS.PHASECHK.TRANS64 P1, [R4+URZ+0x22860], R5 ;  /* 0x02286005040095a7 */ /* 0x000ee4000802007f */
[----:B---3--:R-:W-:Y:S05]  /*1b290*/  @!P1 BRA `(.L_x_1264) ;  /* 0xfffffffc00f09947 */ /* 0x008fea000383ffff */
[----:B------:R-:W-:Y:S05]  /*1b2a0*/  BRA `(.L_x_1303) ;  /* 0xffffffec00f87947 */ /* 0x000fea000383ffff */
.L_x_1266:
[----:B---3--:R3:W4:Y:S02]  /*1b2b0*/  SYNCS.PHASECHK.TRANS64.TRYWAIT P1, [R3+URZ+0x22860], R2 ;  /* 0x02286002030075a7 */ /* 0x008724000802017f */
[----:B----4-:R-:W-:Y:S05]  /*1b2c0*/  @!P1 NANOSLEEP.SYNCS 0x989680 ;  /* 0x009896800000995d */ /* 0x010fea0003900000 */
[----:B------:R-:W4:Y:S02]  /*1b2d0*/  @!P1 SYNCS.PHASECHK.TRANS64 P1, [R3+URZ+0x22860], R2 ;  /* 0x02286002030095a7 */ /* 0x000f24000802007f */
[----:B----4-:R-:W-:Y:S05]  /*1b2e0*/  @!P1 BRA `(.L_x_1266) ;  /* 0xfffffffc00f09947 */ /* 0x010fea000383ffff */
[----:B------:R-:W-:Y:S05]  /*1b2f0*/  BRA `(.L_x_1304) ;  /* 0xffffffec00f87947 */ /* 0x000fea000383ffff */
.L_x_1268:
[----:B----4-:R4:W0:Y:S02]  /*1b300*/  SYNCS.PHASECHK.TRANS64.TRYWAIT P0, [R4+URZ+0x22880], R5 ;  /* 0x02288005040075a7 */ /* 0x010824000800017f */
[----:B0-----:R-:W-:Y:S05]  /*1b310*/  @!P0 NANOSLEEP.SYNCS 0x989680 ;  /* 0x009896800000895d */ /* 0x001fea0003900000 */
[----:B------:R-:W0:Y:S02]  /*1b320*/  @!P0 SYNCS.PHASECHK.TRANS64 P0, [R4+URZ+0x22880], R5 ;  /* 0x02288005040085a7 */ /* 0x000e24000800007f */
[----:B0-----:R-:W-:Y:S05]  /*1b330*/  @!P0 BRA `(.L_x_1268) ;  /* 0xfffffffc00f08947 */ /* 0x001fea000383ffff */
[----:B------:R-:W-:Y:S05]  /*1b340*/  BRA `(.L_x_1269) ;  /* 0xffffffec00f47947 */ /* 0x000fea000383ffff */
.L_x_1305:
        /* <DEDUP_REMOVED lines=11> */
.L_x_2804:


//--------------------- .text._ZN7cutlass13device_kernelIN5flash11enable_sm90INS1_16FlashAttnFwdSm90INS1_25CollectiveMainloopFwdSm90ILi2EN4cute5tupleIJNS5_1CILi1EEES8_S8_EEENS6_IJNS7_ILi128EEESA_NS7_ILi192EEEEEELi128ENS_12float_e4m3_tEfNS_4arch4Sm90ELb0ELb1ELb1ELb1ELb0ELb1ELb0ELb1ELb1ELb1ELb1ELb0EEENS1_21CollectiveEpilogueFwdINS6_IJSA_SA_SA_EEES9_NS_10bfloat16_tESF_Li256ELb1ELb1ELb1ELb1EEENS1_36VarlenDynamicPersistentTileSchedulerILi128ELi128ELi256ELi128ELb1ELb1ELb1ELb1ELb0ELb1EEEEEEEEEvNT_6ParamsE --------------------------
	.section	.text._ZN7cutlass13device_kernelIN5flash11enable_sm90INS1_16FlashAttnFwdSm90INS1_25CollectiveMainloopFwdSm90ILi2EN4cute5tupleIJNS5_1CILi1EEES8_S8_EEENS6_IJNS7_ILi128EEESA_NS7_ILi192EEEEEELi128ENS_12float_e4m3_tEfNS_4arch4Sm90ELb0ELb1ELb1ELb1ELb0ELb1ELb0ELb1ELb1ELb1ELb1ELb0EEENS1_21CollectiveEpilogueFwdINS6_IJSA_SA_SA_EEES9_NS_10bfloat16_tESF_Li256ELb1ELb1ELb1ELb1EEENS1_36VarlenDynamicPersistentTileSchedulerILi128ELi128ELi256ELi128ELb1ELb1ELb1ELb1ELb0ELb1EEEEEEEEEvNT_6ParamsE,"ax",@progbits
	.align	128
.text._ZN7cutlass13device_kernelIN5flash11enable_sm90INS1_16FlashAttnFwdSm90INS1_25CollectiveMainloopFwdSm90ILi2EN4cute5tupleIJNS5_1CILi1EEES8_S8_EEENS6_IJNS7_ILi128EEESA_NS7_ILi192EEEEEELi128ENS_12float_e4m3_tEfNS_4arch4Sm90ELb0ELb1ELb1ELb1ELb0ELb1ELb0ELb1ELb1ELb1ELb1ELb0EEENS1_21CollectiveEpilogueFwdINS6_IJSA_SA_SA_EEES9_NS_10bfloat16_tESF_Li256ELb1ELb1ELb1ELb1EEENS1_36VarlenDynamicPersistentTileSchedulerILi128ELi128ELi256ELi128ELb1ELb1ELb1ELb1ELb0ELb1EEEEEEEEEvNT_6ParamsE:
        .type           _ZN7cutlass13device_kernelIN5flash11enable_sm90INS1_16FlashAttnFwdSm90INS1_25CollectiveMainloopFwdSm90ILi2EN4cute5tupleIJNS5_1CILi1EEES8_S8_EEENS6_IJNS7_ILi128EEESA_NS7_ILi192EEEEEELi128ENS_12float_e4m3_tEfNS_4arch4Sm90ELb0ELb1ELb1ELb1ELb0ELb1ELb0ELb1ELb1ELb1ELb1ELb0EEENS1_21CollectiveEpilogueFwdINS6_IJSA_SA_SA_EEES9_NS_10bfloat16_tESF_Li256ELb1ELb1ELb1ELb1EEENS1_36VarlenDynamicPersistentTileSchedulerILi128ELi128ELi256ELi128ELb1ELb1ELb1ELb1ELb0ELb1EEEEEEEEEvNT_6ParamsE,@function
        .size           _ZN7cutlass13device_kernelIN5flash11enable_sm90INS1_16FlashAttnFwdSm90INS1_25CollectiveMainloopFwdSm90ILi2EN4cute5tupleIJNS5_1CILi1EEES8_S8_EEENS6_IJNS7_ILi128EEESA_NS7_ILi192EEEEEELi128ENS_12float_e4m3_tEfNS_4arch4Sm90ELb0ELb1ELb1ELb1ELb0ELb1ELb0ELb1ELb1ELb1ELb1ELb0EEENS1_21CollectiveEpilogueFwdINS6_IJSA_SA_SA_EEES9_NS_10bfloat16_tESF_Li256ELb1ELb1ELb1ELb1EEENS1_36VarlenDynamicPersistentTileSchedulerILi128ELi128ELi256ELi128ELb1ELb1ELb1ELb1ELb0ELb1EEEEEEEEEvNT_6ParamsE,(.L_x_2805 - _ZN7cutlass13device_kernelIN5flash11enable_sm90INS1_16FlashAttnFwdSm90INS1_25CollectiveMainloopFwdSm90ILi2EN4cute5tupleIJNS5_1CILi1EEES8_S8_EEENS6_IJNS7_ILi128EEESA_NS7_ILi192EEEEEELi128ENS_12float_e4m3_tEfNS_4arch4Sm90ELb0ELb1ELb1ELb1ELb0ELb1ELb0ELb1ELb1ELb1ELb1ELb0EEENS1_21CollectiveEpilogueFwdINS6_IJSA_SA_SA_EEES9_NS_10bfloat16_tESF_Li256ELb1ELb1ELb1ELb1EEENS1_36VarlenDynamicPersistentTileSchedulerILi128ELi128ELi256ELi128ELb1ELb1ELb1ELb1ELb0ELb1EEEEEEEEEvNT_6ParamsE)
        .other          _ZN7cutlass13device_kernelIN5flash11enable_sm90INS1_16FlashAttnFwdSm90INS1_25CollectiveMainloopFwdSm90ILi2EN4cute5tupleIJNS5_1CILi1EEES8_S8_EEENS6_IJNS7_ILi128EEESA_NS7_ILi192EEEEEELi128ENS_12float_e4m3_tEfNS_4arch4Sm90ELb0ELb1ELb1ELb1ELb0ELb1ELb0ELb1ELb1ELb1ELb1ELb0EEENS1_21CollectiveEpilogueFwdINS6_IJSA_SA_SA_EEES9_NS_10bfloat16_tESF_Li256ELb1ELb1ELb1ELb1EEENS1_36VarlenDynamicPersistentTileSchedulerILi128ELi128ELi256ELi128ELb1ELb1ELb1ELb1ELb0ELb1EEEEEEEEEvNT_6ParamsE,@"STO_CUDA_ENTRY STV_DEFAULT"
_ZN7cutlass13device_kernelIN5flash11enable_sm90INS1_16FlashAttnFwdSm90INS1_25CollectiveMainloopFwdSm90ILi2EN4cute5tupleIJNS5_1CILi1EEES8_S8_EEENS6_IJNS7_ILi128EEESA_NS7_ILi192EEEEEELi128ENS_12float_e4m3_tEfNS_4arch4Sm90ELb0ELb1ELb1ELb1ELb0ELb1ELb0ELb1ELb1ELb1ELb1ELb0EEENS1_21CollectiveEpilogueFwdINS6_IJSA_SA_SA_EEES9_NS_10bfloat16_tESF_Li256ELb1ELb1ELb1ELb1EEENS1_36VarlenDynamicPersistentTileSchedulerILi128ELi128ELi256ELi128ELb1ELb1ELb1ELb1ELb0ELb1EEEEEEEEEvNT_6ParamsE:
        /* <DEDUP_REMOVED lines=24> */
.L_x_1307:
[----:B------:R-:W-:Y:S05]  /*0180*/  BSYNC B0 ;  /* 0x0000000000007941 */ /* 0x000fea0003800000 */
.L_x_1306:
        /* <DEDUP_REMOVED lines=41> */
.L_x_1308:
        /* <DEDUP_REMOVED lines=22> */
.L_x_1309:
        /* <DEDUP_REMOVED lines=18> */
.L_x_1310:
        /* <DEDUP_REMOVED lines=22> */
.L_x_1311:
        /* <DEDUP_REMOVED lines=22> */
.L_x_1312:
        /* <DEDUP_REMOVED lines=8> */
.L_x_1315:
        /* <DEDUP_REMOVED lines=8> */
[----:B-1----:R-:W-:-:S06]  /*0a60*/  ULEA UR4, UR38, UR4, 0x18 ;  /* 0x0000000426047291 */ /* 0x002fcc000f8ec03f */
[----:B------:R-:W-:Y:S01]  /*0a70*/  IMAD.U32 R16, RZ, RZ, UR4 ;  /* 0x00000004ff107e24 */ /* 0x000fe2000f8e00ff */
[----:B0-----:R-:W-:Y:S01]  /*0a80*/  SHF.R.U32.HI R0, RZ, 0x7, R0 ;  /* 0x00000007ff007819 */ /* 0x001fe20000011600 */
[----:B------:R-:W-:-:S03]  /*0a90*/  ULDC UR4, c[0x0][0xc3c] ;  /* 0x00030f0000047ab9 */ /* 0x000fc60000000800 */
[----:B------:R-:W-:-:S13]  /*0aa0*/  ISETP.NE.AND P0, PT, R0, 0x1, PT ;  /* 0x000000010000780c */ /* 0x000fda0003f05270 */
[----:B------:R-:W-:Y:S08]  /*0ab0*/  @!P0 BAR.ARV 0x9, 0x100 ;  /* 0x0244000000008b1d */ /* 0x000ff00000002000 */
[----:B------:R-:W-:Y:S06]  /*0ac0*/  BAR.SYNC.DEFER_BLOCKING 0x5, 0x180 ;  /* 0x0146000000007b1d */ /* 0x000fec0000010000 */
[----:B------:R-:W0:Y:S02]  /*0ad0*/  LDS.128 R180, [R16+0x228d0] ;  /* 0x0228d00010b47984 */ /* 0x000e240000000c00 */
[----:B------:R-:W-:Y:S06]  /*0ae0*/  BAR.ARV 0x4, 0x180 ;  /* 0x0106000000007b1d */ /* 0x000fec0000002000 */
[----:B0-----:R-:W-:-:S13]  /*0af0*/  ISETP.GE.AND P0, PT, R183, UR4, PT ;  /* 0x00000004b7007c0c */ /* 0x001fda000bf06270 */
[----:B------:R-:W-:Y:S05]  /*0b00*/  @P0 BRA `(.L_x_1316) ;  /* 0x000002ac00d80947 */ /* 0x000fea0003800000 */
[----:B------:R-:W0:Y:S01]  /*0b10*/  S2R R0, SR_TID.X ;  /* 0x0000000000007919 */ /* 0x000e220000002100 */
[----:B------:R-:W-:Y:S01]  /*0b20*/  R2UR UR39, R16 ;  /* 0x00000000102772ca */ /* 0x000fe200000e0000 */
[----:B------:R-:W-:Y:S01]  /*0b30*/  IMAD.MOV.U32 R216, RZ, RZ, 0x20 ;  /* 0x00000020ffd87424 */ /* 0x000fe200078e00ff */
[----:B------:R-:W-:Y:S01]  /*0b40*/  ULOP3.LUT UR40, UR36, 0x1, URZ, 0xfc, !UPT ;  /* 0x0000000124287892 */ /* 0x000fe2000f8efc3f */
[----:B------:R-:W-:Y:S01]  /*0b50*/  IMAD.MOV.U32 R174, RZ, RZ, RZ ;  /* 0x000000ffffae7224 */ /* 0x000fe200078e00ff */
[----:B------:R-:W-:Y:S01]  /*0b60*/  UMOV UR37, URZ ;  /* 0x0000003f00257c82 */ /* 0x000fe20008000000 */
[----:B------:R-:W-:Y:S02]  /*0b70*/  IMAD.MOV.U32 R18, RZ, RZ, RZ ;  /* 0x000000ffff127224 */ /* 0x000fe400078e00ff */
[----:B------:R-:W-:-:S06]  /*0b80*/  IMAD.MOV.U32 R169, RZ, RZ, RZ ;  /* 0x000000ffffa97224 */ /* 0x000fcc00078e00ff */
[----:B------:R-:W-:Y:S01]  /*0b90*/  UIADD3 UR39, UR39, 0x10400, URZ ;  /* 0x0001040027277890 */ /* 0x000fe2000fffe03f */
[----:B0-----:R-:W-:-:S05]  /*0ba0*/  VIADD R20, R0, 0xffffff80 ;  /* 0xffffff8000147836 */ /* 0x001fca0000000000 */
[----:B------:R-:W-:Y:S02]  /*0bb0*/  SHF.R.S32.HI R0, RZ, 0x1f, R20 ;  /* 0x0000001fff007819 */ /* 0x000fe40000011414 */
[-C--:B------:R-:W-:Y:S02]  /*0bc0*/  LEA.HI R4, R20, R20.reuse, RZ, 0x1 ;  /* 0x0000001414047211 */ /* 0x080fe400078f08ff */
[CC--:B------:R-:W-:Y:S02]  /*0bd0*/  LEA.HI R5, R0.reuse, R20.reuse, RZ, 0x4 ;  /* 0x0000001400057211 */ /* 0x0c0fe400078f20ff */
[CC--:B------:R-:W-:Y:S02]  /*0be0*/  LEA.HI R3, R0.reuse, R20.reuse, RZ, 0x5 ;  /* 0x0000001400037211 */ /* 0x0c0fe400078f28ff */
[----:B------:R-:W-:Y:S02]  /*0bf0*/  LEA.HI R2, R0, R20, RZ, 0x2 ;  /* 0x0000001400027211 */ /* 0x000fe400078f10ff */
[----:B------:R-:W-:Y:S01]  /*0c00*/  SHF.R.S32.HI R195, RZ, 0x4, R5 ;  /* 0x00000004ffc37819 */ /* 0x000fe20000011405 */
[----:B------:R-:W-:Y:S01]  /*0c10*/  IMAD.SHL.U32 R8, R3, 0x20, RZ ;  /* 0x0000002003087824 */ /* 0x000fe200078e00ff */
[----:B------:R-:W-:-:S02]  /*0c20*/  LOP3.LUT R7, R5, 0x3fffff0, RZ, 0xc0, !PT ;  /* 0x03fffff005077812 */ /* 0x000fc400078ec0ff */
[--C-:B------:R-:W-:Y:S02]  /*0c30*/  SHF.R.S32.HI R3, RZ, 0x2, R2.reuse ;  /* 0x00000002ff037819 */ /* 0x100fe40000011402 */
[----:B------:R-:W-:Y:S01]  /*0c40*/  SHF.R.S32.HI R6, RZ, 0x1f, R2 ;  /* 0x0000001fff067819 */ /* 0x000fe20000011402 */
[----:B------:R-:W-:Y:S01]  /*0c50*/  IMAD.IADD R7, R20, 0x1, -R7 ;  /* 0x0000000114077824 */ /* 0x000fe200078e0a07 */
[----:B------:R-:W-:Y:S02]  /*0c60*/  LEA.HI R5, R5, R195, RZ, 0x1 ;  /* 0x000000c305057211 */ /* 0x000fe400078f08ff */
[----:B------:R-:W-:Y:S02]  /*0c70*/  LOP3.LUT R10, R8, 0xfffffc00, RZ, 0xc0, !PT ;  /* 0xfffffc00080a7812 */ /* 0x000fe400078ec0ff */
[----:B------:R-:W-:Y:S02]  /*0c80*/  LEA.HI R6, R6, R3, RZ, 0x2 ;  /* 0x0000000306067211 */ /* 0x000fe400078f10ff */
[----:B------:R-:W-:Y:S01]  /*0c90*/  LOP3.LUT R8, R5, 0x1ffffffe, RZ, 0xc0, !PT ;  /* 0x1ffffffe05087812 */ /* 0x000fe200078ec0ff */
[----:B------:R-:W-:Y:S01]  /*0ca0*/  IMAD R7, R7, 0x40, R10 ;  /* 0x0000004007077824 */ /* 0x000fe200078e020a */
[----:B------:R-:W-:-:S02]  /*0cb0*/  LOP3.LUT R6, R6, 0xfffffffc, RZ, 0xc0, !PT ;  /* 0xfffffffc06067812 */ /* 0x000fc400078ec0ff */
[----:B------:R-:W-:Y:S01]  /*0cc0*/  LOP3.LUT R2, R2, 0xfffffffc, RZ, 0xc0, !PT ;  /* 0xfffffffc02027812 */ /* 0x000fe200078ec0ff */
[----:B------:R-:W-:Y:S01]  /*0cd0*/  IMAD.IADD R8, R195, 0x1, -R8 ;  /* 0x00000001c3087824 */ /* 0x000fe200078e0a08 */
[----:B------:R-:W-:Y:S01]  /*0ce0*/  LOP3.LUT R219, R4, 0xfffffffe, RZ, 0xc0, !PT ;  /* 0xfffffffe04db7812 */ /* 0x000fe200078ec0ff */
[----:B------:R-:W-:Y:S01]  /*0cf0*/  IMAD.IADD R6, R3, 0x1, -R6 ;  /* 0x0000000103067824 */ /* 0x000fe200078e0a06 */
[--C-:B------:R-:W-:Y:S01]  /*0d00*/  SHF.R.S32.HI R19, RZ, 0x1, R4.reuse ;  /* 0x00000001ff137819 */ /* 0x100fe20000011404 */
[----:B------:R-:W-:Y:S01]  /*0d10*/  IMAD R5, R8, 0x8, R7 ;  /* 0x0000000808057824 */ /* 0x000fe200078e0207 */
[----:B------:R-:W-:Y:S01]  /*0d20*/  SHF.R.S32.HI R8, RZ, 0x1f, R4 ;  /* 0x0000001fff087819 */ /* 0x000fe20000011404 */
[----:B------:R-:W-:Y:S01]  /*0d30*/  IMAD.IADD R3, R20, 0x1, -R2 ;  /* 0x0000000114037824 */ /* 0x000fe200078e0a02 */
[----:B------:R-:W-:Y:S01]  /*0d40*/  LEA.HI R2, R0, R20, RZ, 0x7 ;  /* 0x0000001400027211 */ /* 0x000fe200078f38ff */
[----:B------:R-:W-:Y:S01]  /*0d50*/  IMAD.IADD R219, R20, 0x1, -R219 ;  /* 0x0000000114db7824 */ /* 0x000fe200078e0adb */
[----:B------:R0:W-:Y:S01]  /*0d60*/  STL [R1+0x30], R5 ;  /* 0x0000300501007387 */ /* 0x0001e20000100800 */
[-C--:B------:R-:W-:Y:S01]  /*0d70*/  LEA.HI R8, R8, R19.reuse, RZ, 0x3 ;  /* 0x0000001308087211 */ /* 0x080fe200078f18ff */
[----:B------:R-:W-:Y:S01]  /*0d80*/  IMAD.SHL.U32 R176, R6, 0x80, RZ ;  /* 0x0000008006b07824 */ /* 0x000fe200078e00ff */
[----:B------:R-:W-:Y:S01]  /*0d90*/  LOP3.LUT R221, R2, 0xffffff80, RZ, 0xc0, !PT ;  /* 0xffffff8002dd7812 */ /* 0x000fe200078ec0ff */
[C---:B------:R-:W-:Y:S01]  /*0da0*/  IMAD.SHL.U32 R172, R219.reuse, 0x8, RZ ;  /* 0x00000008dbac7824 */ /* 0x040fe200078e00ff */
[----:B------:R-:W-:Y:S01]  /*0db0*/  LOP3.LUT R8, R8, 0xfffffff8, RZ, 0xc0, !PT ;  /* 0xfffffff808087812 */ /* 0x000fe200078ec0ff */
[----:B------:R-:W-:Y:S01]  /*0dc0*/  IMAD.SHL.U32 R22, R219, 0x10, RZ ;  /* 0x00000010db167824 */ /* 0x000fe200078e00ff */
[----:B------:R-:W-:Y:S01]  /*0dd0*/  LEA.HI R4, R4, R19, RZ, 0x1 ;  /* 0x0000001304047211 */ /* 0x000fe200078f08ff */
[----:B------:R-:W-:Y:S01]  /*0de0*/  VIADD R185, R172, 0x20 ;  /* 0x00000020acb97836 */ /* 0x000fe20000000000 */
[----:B------:R-:W-:Y:S01]  /*0df0*/  SHF.R.S32.HI R17, RZ, 0x7, R2 ;  /* 0x00000007ff117819 */ /* 0x000fe20000011402 */
[----:B------:R-:W-:Y:S01]  /*0e00*/  IMAD.IADD R221, R20, 0x1, -R221 ;  /* 0x0000000114dd7824 */ /* 0x000fe200078e0add */
[----:B0-----:R-:W-:Y:S01]  /*0e10*/  LEA.HI R5, R3, R3, RZ, 0x1 ;  /* 0x0000000303057211 */ /* 0x001fe200078f08ff */
[----:B------:R-:W-:Y:S01]  /*0e20*/  IMAD.IADD R7, R172, 0x1, R185 ;  /* 0x00000001ac077824 */ /* 0x000fe200078e02b9 */
[----:B------:R-:W-:Y:S01]  /*0e30*/  LOP3.LUT R4, R4, 0x3fffffe, RZ, 0xc0, !PT ;  /* 0x03fffffe04047812 */ /* 0x000fe200078ec0ff */
[C---:B------:R-:W-:Y:S01]  /*0e40*/  VIADD R187, R172.reuse, 0x40 ;  /* 0x00000040acbb7836 */ /* 0x040fe20000000000 */
[----:B------:R-:W-:Y:S01]  /*0e50*/  LOP3.LUT R10, R5, 0x1ffffffe, RZ, 0xc0, !PT ;  /* 0x1ffffffe050a7812 */ /* 0x000fe200078ec0ff */
[----:B------:R-:W-:Y:S01]  /*0e60*/  IMAD.IADD R184, R19, 0x1, -R8 ;  /* 0x0000000113b87824 */ /* 0x000fe200078e0a08 */
[----:B------:R-:W-:Y:S01]  /*0e70*/  SHF.R.S32.HI R12, RZ, 0x1f, R7 ;  /* 0x0000001fff0c7819 */ /* 0x000fe20000011407 */
[----:B------:R-:W-:Y:S01]  /*0e80*/  IMAD.IADD R11, R172, 0x1, R187 ;  /* 0x00000001ac0b7824 */ /* 0x000fe200078e02bb */
[----:B------:R-:W-:Y:S01]  /*0e90*/  LEA.HI R2, R2, R17, RZ, 0x1 ;  /* 0x0000001102027211 */ /* 0x000fe200078f08ff */
[----:B------:R-:W-:Y:S01]  /*0ea0*/  IMAD.IADD R190, R3, 0x1, -R10 ;  /* 0x0000000103be7824 */ /* 0x000fe200078e0a0a */
[----:B------:R-:W-:Y:S01]  /*0eb0*/  SHF.R.S32.HI R10, RZ, 0x1f, R221 ;  /* 0x0000001fff0a7819 */ /* 0x000fe200000114dd */
[----:B------:R-:W-:Y:S01]  /*0ec0*/  IMAD.SHL.U32 R3, R184, 0x80, RZ ;  /* 0x00000080b8037824 */ /* 0x000fe200078e00ff */
[----:B------:R-:W-:Y:S01]  /*0ed0*/  LEA.HI R13, R12, R7, RZ, 0x4 ;  /* 0x000000070c0d7211 */ /* 0x000fe200078f20ff */
[----:B------:R-:W-:Y:S01]  /*0ee0*/  IMAD.IADD R4, R19, 0x1, -R4 ;  /* 0x0000000113047824 */ /* 0x000fe200078e0a04 */
[----:B------:R-:W-:Y:S01]  /*0ef0*/  LEA.HI R5, R10, R221, RZ, 0x2 ;  /* 0x000000dd0a057211 */ /* 0x000fe200078f10ff */
[----:B------:R-:W-:Y:S01]  /*0f00*/  VIADD R186, R172, 0x10 ;  /* 0x00000010acba7836 */ /* 0x000fe20000000000 */
[----:B------:R-:W-:Y:S01]  /*0f10*/  LEA.HI R14, R12, R7, RZ, 0x6 ;  /* 0x000000070c0e7211 */ /* 0x000fe200078f30ff */
[----:B------:R-:W-:Y:S01]  /*0f20*/  IMAD R4, R195, 0x8, R4 ;  /* 0x00000008c3047824 */ /* 0x000fe200078e0204 */
[--C-:B------:R-:W-:Y:S01]  /*0f30*/  SHF.R.S32.HI R7, RZ, 0x2, R5.reuse ;  /* 0x00000002ff077819 */ /* 0x100fe20000011405 */
[----:B------:R-:W-:Y:S01]  /*0f40*/  VIADD R188, R172, 0x30 ;  /* 0x00000030acbc7836 */ /* 0x000fe20000000000 */
[----:B------:R-:W-:Y:S01]  /*0f50*/  SHF.R.S32.HI R8, RZ, 0x1f, R5 ;  /* 0x0000001fff087819 */ /* 0x000fe20000011405 */
[----:B------:R-:W-:Y:S01]  /*0f60*/  IMAD.SHL.U32 R178, R4, 0x40, RZ ;  /* 0x0000004004b27824 */ /* 0x000fe200078e00ff */
[----:B------:R-:W-:Y:S01]  /*0f70*/  SHF.R.S32.HI R12, RZ, 0x1f, R11 ;  /* 0x0000001fff0c7819 */ /* 0x000fe2000001140b */
[----:B------:R-:W-:Y:S01]  /*0f80*/  IMAD.SHL.U32 R14, R14, 0x80, RZ ;  /* 0x000000800e0e7824 */ /* 0x000fe200078e00ff */
[----:B------:R-:W-:Y:S01]  /*0f90*/  LEA.HI R9, R8, R7, RZ, 0x3 ;  /* 0x0000000708097211 */ /* 0x000fe200078f18ff */
[----:B------:R-:W-:Y:S01]  /*0fa0*/  VIADD R189, R172, 0x50 ;  /* 0x00000050acbd7836 */ /* 0x000fe20000000000 */
[----:B------:R-:W-:-:S02]  /*0fb0*/  LEA.HI R15, R12, R11, RZ, 0x4 ;  /* 0x0000000b0c0f7211 */ /* 0x000fc400078f20ff */
[----:B------:R-:W-:Y:S02]  /*0fc0*/  LEA.HI R11, R12, R11, RZ, 0x6 ;  /* 0x0000000b0c0b7211 */ /* 0x000fe400078f30ff */
[----:B------:R-:W-:Y:S02]  /*0fd0*/  LOP3.LUT R12, R9, 0xfffffff8, RZ, 0xc0, !PT ;  /* 0xfffffff8090c7812 */ /* 0x000fe400078ec0ff */
[----:B------:R-:W-:Y:S01]  /*0fe0*/  LEA.HI R10, R10, R221, RZ, 0x5 ;  /* 0x000000dd0a0a7211 */ /* 0x000fe200078f28ff */
[----:B------:R-:W-:Y:S01]  /*0ff0*/  IMAD.SHL.U32 R11, R11, 0x80, RZ ;  /* 0x000000800b0b7824 */ /* 0x000fe200078e00ff */
[----:B------:R-:W-:Y:S01]  /*1000*/  LOP3.LUT R3, R3, 0x380, RZ, 0xc0, !PT ;  /* 0x0000038003037812 */ /* 0x000fe200078ec0ff */
[----:B------:R-:W-:Y:S01]  /*1010*/  IMAD.IADD R7, R7, 0x1, -R12 ;  /* 0x0000000107077824 */ /* 0x000fe200078e0a0c */
[----:B------:R-:W-:Y:S02]  /*1020*/  SHF.R.S32.HI R10, RZ, 0x5, R10 ;  /* 0x00000005ff0a7819 */ /* 0x000fe4000001140a */
[----:B------:R-:W-:-:S02]  /*1030*/  LOP3.LUT R2, R2, 0x3fffffe, RZ, 0xc0, !PT ;  /* 0x03fffffe02027812 */ /* 0x000fc400078ec0ff */
[----:B------:R-:W-:Y:S01]  /*1040*/  LEA.HI R0, R0, R20, RZ, 0x3 ;  /* 0x0000001400007211 */ /* 0x000fe200078f18ff */
[----:B------:R-:W-:Y:S01]  /*1050*/  IMAD R7, R10, 0x10, R7 ;  /* 0x000000100a077824 */ /* 0x000fe200078e0207 */
[----:B------:R-:W-:Y:S01]  /*1060*/  LOP3.LUT R176, R176, 0x180, RZ, 0xc0, !PT ;  /* 0x00000180b0b07812 */ /* 0x000fe200078ec0ff */
[----:B------:R-:W-:Y:S01]  /*1070*/  IMAD.IADD R2, R17, 0x1, -R2 ;  /* 0x0000000111027824 */ /* 0x000fe200078e0a02 */
[----:B------:R-:W-:Y:S01]  /*1080*/  SHF.R.U32.HI R8, RZ, 0x3, R3 ;  /* 0x00000003ff087819 */ /* 0x000fe20000011603 */
[----:B------:R-:W-:Y:S01]  /*1090*/  IMAD.MOV.U32 R17, RZ, RZ, RZ ;  /* 0x000000ffff117224 */ /* 0x000fe200078e00ff */
[----:B------:R-:W-:Y:S01]  /*10a0*/  LOP3.LUT R197, R0, 0xfffffff8, RZ, 0xc0, !PT ;  /* 0xfffffff800c57812 */ /* 0x000fe200078ec0ff */
[----:B------:R-:W-:Y:S01]  /*10b0*/  IMAD R7, R2, 0x40, R7 ;  /* 0x0000004002077824 */ /* 0x000fe200078e0207 */
[----:B------:R-:W-:Y:S02]  /*10c0*/  LOP3.LUT R3, R3, 0x10, R22, 0xf8, !PT ;  /* 0x0000001003037812 */ /* 0x000fe400078ef816 */
[----:B------:R-:W-:Y:S01]  /*10d0*/  LOP3.LUT R4, R176, 0x30, R13, 0xf8, !PT ;  /* 0x00000030b0047812 */ /* 0x000fe200078ef80d */
[----:B------:R-:W-:Y:S01]  /*10e0*/  IMAD.IADD R197, R20, 0x1, -R197 ;  /* 0x0000000114c57824 */ /* 0x000fe200078e0ac5 */
[----:B------:R-:W-:Y:S01]  /*10f0*/  SHF.R.U32.HI R177, RZ, 0x3, R176 ;  /* 0x00000003ffb17819 */ /* 0x000fe200000116b0 */
[----:B------:R-:W-:Y:S01]  /*1100*/  STL [R1+0x2c], R7 ;  /* 0x00002c0701007387 */ /* 0x000fe20000100800 */
[----:B------:R-:W-:Y:S01]  /*1110*/  LOP3.LUT R8, R3, R8, RZ, 0x3c, !PT ;  /* 0x0000000803087212 */ /* 0x000fe200078e3cff */
[----:B------:R-:W-:Y:S01]  /*1120*/  IMAD.SHL.U32 R191, R197, 0x8, RZ ;  /* 0x00000008c5bf7824 */ /* 0x000fe200078e00ff */
[----:B------:R-:W-:Y:S01]  /*1130*/  LOP3.LUT R3, R14, 0xffffe000, RZ, 0xc0, !PT ;  /* 0xffffe0000e037812 */ /* 0x000fe200078ec0ff */
[----:B------:R-:W-:Y:S01]  /*1140*/  IMAD R190, R190, 0x8, R7 ;  /* 0x00000008bebe7824 */ /* 0x000fe200078e0207 */
[----:B------:R-:W-:Y:S01]  /*1150*/  LOP3.LUT R4, R4, R177, RZ, 0x3c, !PT ;  /* 0x000000b104047212 */ /* 0x000fe200078e3cff */
[----:B------:R-:W-:Y:S01]  /*1160*/  VIADD R196, R191, 0x40 ;  /* 0x00000040bfc47836 */ /* 0x000fe20000000000 */
[----:B------:R-:W-:Y:S01]  /*1170*/  SHF.R.S32.HI R2, RZ, 0x1f, R186 ;  /* 0x0000001fff027819 */ /* 0x000fe200000114ba */
[----:B------:R-:W-:Y:S01]  /*1180*/  IMAD R195, R195, 0x400, R8 ;  /* 0x00000400c3c37824 */ /* 0x000fe200078e0208 */
[----:B------:R-:W-:-:S02]  /*1190*/  IADD3 R9, R4, R178, R3 ;  /* 0x000000b204097210 */ /* 0x000fc40007ffe003 */
[----:B------:R-:W-:Y:S01]  /*11a0*/  SHF.R.S32.HI R3, RZ, 0x1f, R185 ;  /* 0x0000001fff037819 */ /* 0x000fe200000114b9 */
[----:B------:R0:W-:Y:S01]  /*11b0*/  STL [R1+0x14], R2 ;  /* 0x0000140201007387 */ /* 0x0001e20000100800 */
[----:B------:R-:W-:Y:S02]  /*11c0*/  SHF.R.S32.HI R217, RZ, 0x3, R0 ;  /* 0x00000003ffd97819 */ /* 0x000fe40000011400 */
[----:B------:R-:W-:Y:S01]  /*11d0*/  SHF.R.S32.HI R0, RZ, 0x1f, R19 ;  /* 0x0000001fff007819 */ /* 0x000fe20000011413 */
[----:B------:R-:W-:Y:S01]  /*11e0*/  STL [R1+0xc], R3 ;  /* 0x00000c0301007387 */ /* 0x000fe20000100800 */
[----:B------:R-:W-:Y:S02]  /*11f0*/  SHF.R.S32.HI R0, RZ, 0x1f, R191 ;  /* 0x0000001fff007819 */ /* 0x000fe400000114bf */
[----:B------:R-:W-:Y:S02]  /*1200*/  LOP3.LUT R0, R5, 0x7ffffffc, RZ, 0xc0, !PT ;  /* 0x7ffffffc05007812 */ /* 0x000fe400078ec0ff */
[----:B------:R-:W-:-:S02]  /*1210*/  LOP3.LUT P0, RZ, R6, 0x2, RZ, 0xc0, !PT ;  /* 0x0000000206ff7812 */ /* 0x000fc4000780c0ff */
[----:B0-----:R-:W-:Y:S01]  /*1220*/  SHF.R.S32.HI R2, RZ, 0x1f, R188 ;  /* 0x0000001fff027819 */ /* 0x001fe200000114bc */
[----:B------:R-:W-:Y:S01]  /*1230*/  IMAD.IADD R0, R221, 0x1, -R0 ;  /* 0x00000001dd007824 */ /* 0x000fe200078e0a00 */
[----:B------:R-:W-:Y:S02]  /*1240*/  LOP3.LUT R6, R176, 0x30, R15, 0xf8, !PT ;  /* 0x00000030b0067812 */ /* 0x000fe400078ef80f */
[----:B------:R-:W-:Y:S01]  /*1250*/  LOP3.LUT R11, R11, 0xffffe000, RZ, 0xc0, !PT ;  /* 0xffffe0000b0b7812 */ /* 0x000fe200078ec0ff */
[----:B------:R0:W-:Y:S01]  /*1260*/  STL [R1+0x4], R2 ;  /* 0x0000040201007387 */ /* 0x0001e20000100800 */
[----:B------:R-:W-:Y:S01]  /*1270*/  IMAD.SHL.U32 R170, R0, 0x2, RZ ;  /* 0x0000000200aa7824 */ /* 0x000fe200078e00ff */
[-C--:B------:R-:W-:Y:S02]  /*1280*/  LOP3.LUT R6, R6, R177.reuse, RZ, 0x3c, !PT ;  /* 0x000000b106067212 */ /* 0x080fe400078e3cff */
[----:B------:R-:W-:Y:S01]  /*1290*/  LOP3.LUT R0, R176, 0x10, R22, 0xf8, !PT ;  /* 0x00000010b0007812 */ /* 0x000fe200078ef816 */
[----:B------:R-:W-:Y:S01]  /*12a0*/  VIADD R215, R170, 0x8 ;  /* 0x00000008aad77836 */ /* 0x000fe20000000000 */
[-C--:B------:R-:W-:Y:S01]  /*12b0*/  IADD3 R11, R6, R178.reuse, R11 ;  /* 0x000000b2060b7210 */ /* 0x080fe20007ffe00b */
[----:B------:R-:W-:Y:S01]  /*12c0*/  VIADD R214, R170, 0x10 ;  /* 0x00000010aad67836 */ /* 0x000fe20000000000 */
[-C--:B------:R-:W-:Y:S01]  /*12d0*/  LOP3.LUT R193, R0, R177.reuse, RZ, 0x3c, !PT ;  /* 0x000000b100c17212 */ /* 0x080fe200078e3cff */
[C---:B------:R-:W-:Y:S01]  /*12e0*/  VIADD R213, R170.reuse, 0x18 ;  /* 0x00000018aad57836 */ /* 0x040fe20000000000 */
[----:B0-----:R-:W-:Y:S01]  /*12f0*/  SHF.R.S32.HI R2, RZ, 0x1f, R196 ;  /* 0x0000001fff027819 */ /* 0x001fe200000114c4 */
[----:B------:R-:W-:Y:S01]  /*1300*/  VIADD R212, R170, 0x20 ;  /* 0x00000020aad47836 */ /* 0x000fe20000000000 */
[----:B------:R-:W-:Y:S01]  /*1310*/  LOP3.LUT R2, R176, 0x30, R22, 0xf8, !PT ;  /* 0x00000030b0027812 */ /* 0x000fe200078ef816 */
[C---:B------:R-:W-:Y:S01]  /*1320*/  VIADD R211, R170.reuse, 0x28 ;  /* 0x00000028aad37836 */ /* 0x040fe20000000000 */
[----:B------:R-:W-:Y:S01]  /*1330*/  SHF.R.S32.HI R0, RZ, 0x1f, R170 ;  /* 0x0000001fff007819 */ /* 0x000fe200000114aa */
[----:B------:R-:W-:Y:S01]  /*1340*/  VIADD R210, R170, 0x30 ;  /* 0x00000030aad27836 */ /* 0x000fe20000000000 */
[----:B------:R-:W-:Y:S01]  /*1350*/  LOP3.LUT R3, R2, R177, RZ, 0x3c, !PT ;  /* 0x000000b102037212 */ /* 0x000fe200078e3cff */
[----:B------:R-:W-:Y:S01]  /*1360*/  VIADD R209, R170, 0x38 ;  /* 0x00000038aad17836 */ /* 0x000fe20000000000 */
[----:B------:R-:W-:Y:S01]  /*1370*/  SHF.R.S32.HI R0, RZ, 0x1f, R215 ;  /* 0x0000001fff007819 */ /* 0x000fe200000114d7 */
[C---:B------:R-:W-:Y:S01]  /*1380*/  IMAD.IADD R0, R16.reuse, 0x1, R11 ;  /* 0x0000000110007824 */ /* 0x040fe200078e020b */
[----:B------:R-:W-:Y:S01]  /*1390*/  IADD3 R2, R16, R178, R3 ;  /* 0x000000b210027210 */ /* 0x000fe20007ffe003 */
[----:B------:R-:W-:Y:S01]  /*13a0*/  VIADD R208, R170, 0x40 ;  /* 0x00000040aad07836 */ /* 0x000fe20000000000 */
[----:B------:R-:W-:Y:S01]  /*13b0*/  SEL R216, R216, 0xffffffe0, !P0 ;  /* 0xffffffe0d8d87807 */ /* 0x000fe20004000000 */
[C---:B------:R-:W-:Y:S01]  /*13c0*/  VIADD R207, R170.reuse, 0x48 ;  /* 0x00000048aacf7836 */ /* 0x040fe20000000000 */
[----:B------:R-:W-:Y:S01]  /*13d0*/  SHF.R.S32.HI R236, RZ, 0x1f, R187 ;  /* 0x0000001fffec7819 */ /* 0x000fe200000114bb */
[----:B------:R0:W-:Y:S01]  /*13e0*/  STL [R1+0x20], R2 ;  /* 0x0000200201007387 */ /* 0x0001e20000100800 */
        /* <DEDUP_REMOVED lines=10> */
[----:B0-----:R-:W-:Y:S01]  /*1490*/  IMAD.IADD R2, R16, 0x1, R9 ;  /* 0x0000000110027824 */ /* 0x001fe200078e0209 */
[----:B------:R-:W-:Y:S01]  /*14a0*/  SHF.R.S32.HI R233, RZ, 0x1f, R212 ;  /* 0x0000001fffe97819 */ /* 0x000fe200000114d4 */
[----:B------:R-:W-:Y:S01]  /*14b0*/  VIADD R201, R170, 0x78 ;  /* 0x00000078aac97836 */ /* 0x000fe20000000000 */
[----:B------:R-:W-:Y:S01]  /*14c0*/  SHF.R.S32.HI R232, RZ, 0x1f, R211 ;  /* 0x0000001fffe87819 */ /* 0x000fe200000114d3 */
[----:B------:R-:W-:Y:S01]  /*14d0*/  IMAD.IADD R193, R178, 0x1, R193 ;  /* 0x00000001b2c17824 */ /* 0x000fe200078e02c1 */
[----:B------:R0:W-:Y:S01]  /*14e0*/  STL [R1+0x1c], R2 ;  /* 0x00001c0201007387 */ /* 0x0001e20000100800 */
[----:B------:R-:W-:-:S02]  /*14f0*/  SHF.R.S32.HI R231, RZ, 0x1f, R210 ;  /* 0x0000001fffe77819 */ /* 0x000fc400000114d2 */
[----:B------:R-:W-:Y:S01]  /*1500*/  IMAD.IADD R194, R216, 0x1, R193 ;  /* 0x00000001d8c27824 */ /* 0x000fe200078e02c1 */
[----:B------:R0:W-:Y:S01]  /*1510*/  STL [R1+0x18], R0 ;  /* 0x0000180001007387 */ /* 0x0001e20000100800 */
[----:B------:R-:W-:Y:S02]  /*1520*/  SHF.R.S32.HI R230, RZ, 0x1f, R209 ;  /* 0x0000001fffe67819 */ /* 0x000fe400000114d1 */
[----:B------:R-:W-:Y:S02]  /*1530*/  SHF.R.S32.HI R229, RZ, 0x1f, R208 ;  /* 0x0000001fffe57819 */ /* 0x000fe400000114d0 */
[----:B------:R-:W-:Y:S02]  /*1540*/  SHF.R.S32.HI R228, RZ, 0x1f, R207 ;  /* 0x0000001fffe47819 */ /* 0x000fe400000114cf */
[----:B------:R-:W-:Y:S02]  /*1550*/  SHF.R.S32.HI R227, RZ, 0x1f, R206 ;  /* 0x0000001fffe37819 */ /* 0x000fe400000114ce */
[----:B------:R-:W-:-:S02]  /*1560*/  SHF.R.S32.HI R226, RZ, 0x1f, R205 ;  /* 0x0000001fffe27819 */ /* 0x000fc400000114cd */
[----:B------:R-:W-:Y:S02]  /*1570*/  SHF.R.S32.HI R225, RZ, 0x1f, R204 ;  /* 0x0000001fffe17819 */ /* 0x000fe400000114cc */
[----:B------:R-:W-:Y:S02]  /*1580*/  SHF.R.S32.HI R224, RZ, 0x1f, R203 ;  /* 0x0000001fffe07819 */ /* 0x000fe400000114cb */
[----:B------:R-:W-:Y:S02]  /*1590*/  SHF.R.S32.HI R223, RZ, 0x1f, R202 ;  /* 0x0000001fffdf7819 */ /* 0x000fe400000114ca */
[----:B------:R-:W-:Y:S02]  /*15a0*/  SHF.R.S32.HI R222, RZ, 0x1f, R201 ;  /* 0x0000001fffde7819 */ /* 0x000fe400000114c9 */
[----:B0-----:R-:W-:-:S07]  /*15b0*/  IADD3 R216, R216, UR39, R193 ;  /* 0x00000027d8d87c10 */ /* 0x001fce000fffe0c1 */
.L_x_1548:
[----:B------:R-:W-:Y:S05]  /*15c0*/  YIELD ;  /* 0x0000000000007946 */ /* 0x000fea0003800000 */
[----:B------:R-:W-:Y:S01]  /*15d0*/  ULDC.64 UR4, c[0x0][0xa28] ;  /* 0x00028a0000047ab9 */ /* 0x000fe20000000a00 */
[----:B0---4-:R-:W0:Y:S01]  /*15e0*/  LDC.64 R4, c[0x0][0xa08] ;  /* 0x00028200ff047b82 */ /* 0x011e220000000a00 */
[----:B------:R-:W-:Y:S01]  /*15f0*/  ISETP.NE.U32.AND P1, PT, RZ, UR4, PT ;  /* 0x00000004ff007c0c */ /* 0x000fe2000bf25070 */
[----:B------:R-:W-:Y:S02]  /*1600*/  IMAD.MOV.U32 R28, RZ, RZ, RZ ;  /* 0x000000ffff1c7224 */ /* 0x000fe400078e00ff */
[----:B------:R-:W-:Y:S01]  /*1610*/  IMAD.MOV.U32 R10, RZ, RZ, RZ ;  /* 0x000000ffff0a7224 */ /* 0x000fe200078e00ff */
[----:B------:R-:W-:Y:S01]  /*1620*/  ISETP.NE.AND.EX P1, PT, RZ, UR5, PT, P1 ;  /* 0x00000005ff007c0c */ /* 0x000fe2000bf25310 */
[----:B------:R-:W-:-:S02]  /*1630*/  ULDC.64 UR4, c[0x0][0xa18] ;  /* 0x0002860000047ab9 */ /* 0x000fc40000000a00 */
[----:B------:R-:W-:-:S04]  /*1640*/  ISETP.NE.U32.AND P2, PT, RZ, UR4, PT ;  /* 0x00000004ff007c0c */ /* 0x000fc8000bf45070 */
[----:B------:R-:W-:Y:S01]  /*1650*/  ISETP.NE.AND.EX P2, PT, RZ, UR5, PT, P2 ;  /* 0x00000005ff007c0c */ /* 0x000fe2000bf45320 */
[----:B------:R-:W-:Y:S02]  /*1660*/  ULDC.64 UR4, c[0x0][0xa08] ;  /* 0x0002820000047ab9 */ /* 0x000fe40000000a00 */
[----:B------:R-:W-:-:S03]  /*1670*/  ISETP.NE.U32.AND P0, PT, RZ, UR4, PT ;  /* 0x00000004ff007c0c */ /* 0x000fc6000bf05070 */
[----:B-12---:R-:W1:Y:S01]  /*1680*/  @P1 LDC.64 R2, c[0x0][0xa28] ;  /* 0x00028a00ff021b82 */ /* 0x006e620000000a00 */
[----:B------:R-:W-:Y:S01]  /*1690*/  ISETP.NE.AND.EX P0, PT, RZ, UR5, PT, P0 ;  /* 0x00000005ff007c0c */ /* 0x000fe2000bf05300 */
[----:B0-----:R-:W-:-:S06]  /*16a0*/  IMAD.WIDE R8, R183, 0x4, R4 ;  /* 0x00000004b7087825 */ /* 0x001fcc00078e0204 */
[----:B------:R-:W0:Y:S01]  /*16b0*/  @P2 LDC.64 R6, c[0x0][0xa18] ;  /* 0x00028600ff062b82 */ /* 0x000e220000000a00 */
[----:B------:R-:W-:Y:S02]  /*16c0*/  ULDC UR4, c[0x0][0x288] ;  /* 0x0000a20000047ab9 */ /* 0x000fe40000000800 */
[----:B------:R-:W-:Y:S01]  /*16d0*/  IMAD.U32 R168, RZ, RZ, UR4 ;  /* 0x00000004ffa87e24 */ /* 0x000fe2000f8e00ff */
[----:B------:R-:W-:Y:S02]  /*16e0*/  ULDC.64 UR4, c[0x0][0x418] ;  /* 0x0001060000047ab9 */ /* 0x000fe40000000a00 */
[----:B------:R-:W5:Y:S01]  /*16f0*/  @P0 LDG.E R28, desc[UR42][R8.64] ;  /* 0x0000002a081c0981 */ /* 0x000f62000c1e1900 */
[----:B-1----:R-:W-:-:S04]  /*1700*/  @P1 IMAD.WIDE R2, R183, 0x4, R2 ;  /* 0x00000004b7021825 */ /* 0x002fc800078e0202 */
[----:B0-----:R-:W-:Y:S01]  /*1710*/  @P2 IMAD.WIDE R4, R183, 0x4, R6 ;  /* 0x00000004b7042825 */ /* 0x001fe200078e0206 */
[----:B------:R-:W-:Y:S01]  /*1720*/  UISETP.NE.U32.AND UP0, UPT, UR4, URZ, UPT ;  /* 0x0000003f0400728c */ /* 0x000fe2000bf05070 */
[----:B------:R0:W5:Y:S02]  /*1730*/  @P1 LDG.E R10, desc[UR42][R2.64] ;  /* 0x0000002a020a1981 */ /* 0x000164000c1e1900 */
[----:B------:R-:W-:Y:S02]  /*1740*/  ULDC UR4, c[0x0][0x424] ;  /* 0x0001090000047ab9 */ /* 0x000fe40000000800 */
[----:B------:R1:W5:Y:S01]  /*1750*/  @P2 LDG.E R168, desc[UR42][R4.64] ;  /* 0x0000002a04a82981 */ /* 0x000362000c1e1900 */
[----:B------:R-:W-:-:S03]  /*1760*/  UISETP.NE.AND.EX UP0, UPT, UR5, URZ, UPT, UP0 ;  /* 0x0000003f0500728c */ /* 0x000fc6000bf05300 */
[----:B------:R-:W-:Y:S01]  /*1770*/  ULDC UR5, c[0x0][0x2f0] ;  /* 0x0000bc0000057ab9 */ /* 0x000fe20000000800 */
[----:B------:R-:W-:-:S04]  /*1780*/  USEL UR4, UR4, 0x1, UP0 ;  /* 0x0000000104047887 */ /* 0x000fc80008000000 */
[----:B------:R-:W-:-:S03]  /*1790*/  UIMAD UR4, UR4, UR5, URZ ;  /* 0x00000005040472a4 */ /* 0x000fc6000f8e023f */
[----:B------:R-:W-:Y:S02]  /*17a0*/  ULDC UR5, c[0x0][0x348] ;  /* 0x0000d20000057ab9 */ /* 0x000fe40000000800 */
[----:B0-----:R-:W-:Y:S02]  /*17b0*/  IMAD.U32 R2, RZ, RZ, UR5 ;  /* 0x00000005ff027e24 */ /* 0x001fe4000f8e00ff */
[----:B------:R-:W-:Y:S01]  /*17c0*/  IMAD.U32 R29, RZ, RZ, UR4 ;  /* 0x00000004ff1d7e24 */ /* 0x000fe2000f8e00ff */
[----:B-1----:R-:W-:Y:S06]  /*17d0*/  @P2 BRA `(.L_x_1317) ;  /* 0x0000000000242947 */ /* 0x002fec0003800000 */
[----:B------:R-:W-:Y:S02]  /*17e0*/  ULDC.64 UR4, c[0x0][0xa00] ;  /* 0x0002800000047ab9 */ /* 0x000fe40000000a00 */
[----:B------:R-:W-:-:S04]  /*17f0*/  ISETP.NE.U32.AND P1, PT, RZ, UR4, PT ;  /* 0x00000004ff007c0c */ /* 0x000fc8000bf25070 */
[----:B------:R-:W-:-:S13]  /*1800*/  ISETP.NE.AND.EX P1, PT, RZ, UR5, PT, P1 ;  /* 0x00000005ff007c0c */ /* 0x000fda000bf25310 */
[----:B------:R-:W-:Y:S05]  /*1810*/  @!P1 BRA `(.L_x_1317) ;  /* 0x0000000000149947 */ /* 0x000fea0003800000 */
[----:B------:R-:W0:Y:S02]  /*1820*/  LDC.64 R4, c[0x0][0xa00] ;  /* 0x00028000ff047b82 */ /* 0x000e240000000a00 */
[----:B0-----:R-:W-:-:S05]  /*1830*/  IMAD.WIDE R4, R183, 0x4, R4 ;  /* 0x00000004b7047825 */ /* 0x001fca00078e0204 */
[----:B-----5:R-:W2:Y:S04]  /*1840*/  LDG.E R168, desc[UR42][R4.64] ;  /* 0x0000002a04a87981 */ /* 0x020ea8000c1e1900 */
[----:B------:R-:W2:Y:S02]  /*1850*/  LDG.E R3, desc[UR42][R4.64+0x4] ;  /* 0x0000042a04037981 */ /* 0x000ea4000c1e1900 */
[----:B--2---:R-:W-:-:S07]  /*1860*/  IMAD.IADD R168, R3, 0x1, -R168 ;  /* 0x0000000103a87824 */ /* 0x004fce00078e0aa8 */
.L_x_1317:
[----:B------:R-:W-:Y:S01]  /*1870*/  ULDC.64 UR4, c[0x0][0xa20] ;  /* 0x0002880000047ab9 */ /* 0x000fe20000000a00 */
[C---:B------:R-:W-:Y:S01]  /*1880*/  LOP3.LUT R3, R182.reuse, 0xff000000, RZ, 0xc0, !PT ;  /* 0xff000000b6037812 */ /* 0x040fe200078ec0ff */
[----:B------:R-:W-:Y:S01]  /*1890*/  IMAD.MOV.U32 R199, RZ, RZ, R183 ;  /* 0x000000ffffc77224 */ /* 0x000fe200078e00b7 */
[----:B------:R-:W-:Y:S02]  /*18a0*/  ISETP.NE.U32.AND P1, PT, RZ, UR4, PT ;  /* 0x00000004ff007c0c */ /* 0x000fe4000bf25070 */
[C---:B------:R-:W-:Y:S02]  /*18b0*/  LOP3.LUT R0, R182.reuse, 0xff0000, RZ, 0xc0, !PT ;  /* 0x00ff0000b6007812 */ /* 0x040fe400078ec0ff */
[----:B------:R-:W-:Y:S02]  /*18c0*/  ISETP.NE.AND.EX P1, PT, RZ, UR5, PT, P1 ;  /* 0x00000005ff007c0c */ /* 0x000fe4000bf25310 */
[----:B------:R-:W-:Y:S02]  /*18d0*/  SHF.R.U32.HI R3, RZ, 0x8, R3 ;  /* 0x00000008ff037819 */ /* 0x000fe40000011603 */
[----:B------:R-:W-:-:S02]  /*18e0*/  LOP3.LUT R192, R182, 0xffff, RZ, 0xc0, !PT ;  /* 0x0000ffffb6c07812 */ /* 0x000fc400078ec0ff */
[----:B------:R-:W-:-:S07]  /*18f0*/  LEA.HI R198, R0, R3, RZ, 0x10 ;  /* 0x0000000300c67211 */ /* 0x000fce00078f80ff */
[----:B------:R-:W-:Y:S05]  /*1900*/  @!P1 BRA `(.L_x_1318) ;  /* 0x0000000000109947 */ /* 0x000fea0003800000 */
[----:B------:R-:W0:Y:S02]  /*1910*/  LDC.64 R4, c[0x0][0xa20] ;  /* 0x00028800ff047b82 */ /* 0x000e240000000a00 */
[----:B0-----:R-:W-:-:S05]  /*1920*/  IMAD.WIDE R4, R183, 0x4, R4 ;  /* 0x00000004b7047825 */ /* 0x001fca00078e0204 */
[----:B------:R0:W5:Y:S01]  /*1930*/  LDG.E R29, desc[UR42][R4.64] ;  /* 0x0000002a041d7981 */ /* 0x000162000c1e1900 */
[----:B------:R-:W-:Y:S05]  /*1940*/  BRA `(.L_x_1319) ;  /* 0x0000000000107947 */ /* 0x000fea0003800000 */
.L_x_1318:
[----:B------:R-:W-:Y:S05]  /*1950*/  @!P0 BRA `(.L_x_1319) ;  /* 0x00000000000c8947 */ /* 0x000fea0003800000 */
[----:B------:R-:W2:Y:S04]  /*1960*/  LDG.E R0, desc[UR42][R8.64] ;  /* 0x0000002a08007981 */ /* 0x000ea8000c1e1900 */
[----:B------:R-:W2:Y:S02]  /*1970*/  LDG.E R29, desc[UR42][R8.64+0x4] ;  /* 0x0000042a081d7981 */ /* 0x000ea4000c1e1900 */
[----:B--2---:R-:W-:-:S07]  /*1980*/  IMAD.IADD R29, R29, 0x1, -R0 ;  /* 0x000000011d1d7824 */ /* 0x004fce00078e0a00 */
.L_x_1319:
[----:B------:R-:W-:Y:S01]  /*1990*/  ULDC.64 UR4, c[0x0][0xa10] ;  /* 0x0002840000047ab9 */ /* 0x000fe20000000a00 */
[----:B0-----:R-:W0:Y:S01]  /*19a0*/  LDC R4, c[0x0][0x448] ;  /* 0x00011200ff047b82 */ /* 0x001e220000000800 */
[----:B------:R-:W-:-:S04]  /*19b0*/  ISETP.NE.U32.AND P0, PT, RZ, UR4, PT ;  /* 0x00000004ff007c0c */ /* 0x000fc8000bf05070 */
[----:B------:R-:W-:Y:S01]  /*19c0*/  ISETP.NE.AND.EX P0, PT, RZ, UR5, PT, P0 ;  /* 0x00000005ff007c0c */ /* 0x000fe2000bf05300 */
[----:B------:R-:W-:Y:S02]  /*19d0*/  ULDC.64 UR4, c[0x0][0xa30] ;  /* 0x00028c0000047ab9 */ /* 0x000fe40000000a00 */
[----:B------:R-:W-:-:S04]  /*19e0*/  ISETP.NE.U32.AND P1, PT, RZ, UR4, PT ;  /* 0x00000004ff007c0c */ /* 0x000fc8000bf25070 */
[----:B------:R-:W-:-:S06]  /*19f0*/  ISETP.NE.AND.EX P1, PT, RZ, UR5, PT, P1 ;  /* 0x00000005ff007c0c */ /* 0x000fcc000bf25310 */
[----:B------:R-:W1:Y:S08]  /*1a00*/  @P0 LDC.64 R6, c[0x0][0xa10] ;  /* 0x00028400ff060b82 */ /* 0x000e700000000a00 */
[----:B------:R-:W2:Y:S01]  /*1a10*/  @P1 LDC.64 R8, c[0x0][0xa30] ;  /* 0x00028c00ff081b82 */ /* 0x000ea20000000a00 */
[----:B-1----:R-:W-:-:S05]  /*1a20*/  @P0 IMAD.WIDE R6, R183, 0x4, R6 ;  /* 0x00000004b7060825 */ /* 0x002fca00078e0206 */
[----:B------:R-:W3:Y:S04]  /*1a30*/  @P0 LDG.E R0, desc[UR42][R6.64] ;  /* 0x0000002a06000981 */ /* 0x000ee8000c1e1900 */
[----:B------:R-:W3:Y:S01]  /*1a40*/  @P0 LDG.E R3, desc[UR42][R6.64+0x4] ;  /* 0x0000042a06030981 */ /* 0x000ee2000c1e1900 */
[----:B-----5:R-:W-:Y:S02]  /*1a50*/  IMAD.MOV.U32 R24, RZ, RZ, R29 ;  /* 0x000000ffff187224 */ /* 0x020fe400078e001d */
[----:B--2---:R-:W-:-:S05]  /*1a60*/  @P1 IMAD.WIDE R8, R183, 0x4, R8 ;  /* 0x00000004b7081825 */ /* 0x004fca00078e0208 */
[----:B------:R1:W5:Y:S01]  /*1a70*/  @P1 LDG.E R24, desc[UR42][R8.64] ;  /* 0x0000002a08181981 */ /* 0x000362000c1e1900 */
[----:B0-----:R-:W-:Y:S01]  /*1a80*/  ISETP.NE.AND P1, PT, R4, 0x1, PT ;  /* 0x000000010400780c */ /* 0x001fe20003f25270 */
[----:B------:R-:W-:Y:S01]  /*1a90*/  IMAD.SHL.U32 R175, R181, 0x80, RZ ;  /* 0x00000080b5af7824 */ /* 0x000fe200078e00ff */
[----:B------:R-:W0:Y:S01]  /*1aa0*/  LDC.64 R4, c[0x0][0x9e0] ;  /* 0x00027800ff047b82 */ /* 0x000e220000000a00 */
[----:B------:R-:W-:-:S10]  /*1ab0*/  IMAD.IADD R13, R29, 0x1, -R10 ;  /* 0x000000011d0d7824 */ /* 0x000fd400078e0a0a */
[----:B------:R-:W2:Y:S08]  /*1ac0*/  @P1 LDC R11, c[0x0][0x44c] ;  /* 0x00011300ff0b1b82 */ /* 0x000eb00000000800 */
[----:B------:R-:W4:Y:S01]  /*1ad0*/  @P1 LDC R12, c[0x0][0x450] ;  /* 0x00011400ff0c1b82 */ /* 0x000f220000000800 */
[----:B0-----:R-:W-:Y:S01]  /*1ae0*/  ISETP.GE.AND P2, PT, R5, 0x1, PT ;  /* 0x000000010500780c */ /* 0x001fe20003f46270 */
[----:B---3--:R-:W-:-:S02]  /*1af0*/  @P0 IMAD.IADD R2, R3, 0x1, -R0 ;  /* 0x0000000103020824 */ /* 0x008fc400078e0a00 */
[----:B------:R-:W-:Y:S02]  /*1b00*/  VIADD R0, R175, 0x7f ;  /* 0x0000007faf007836 */ /* 0x000fe40000000000 */
[----:B------:R-:W-:Y:S02]  /*1b10*/  IMAD.IADD R171, R13, 0x1, R2 ;  /* 0x000000010dab7824 */ /* 0x000fe400078e0202 */
[----:B--2---:R-:W-:-:S03]  /*1b20*/  @P1 IMAD.HI.U32 R3, R0, R11, RZ ;  /* 0x0000000b00031227 */ /* 0x004fc600078e00ff */
[C---:B------:R-:W-:Y:S01]  /*1b30*/  IADD3 R48, R171.reuse, 0x1, -R168 ;  /* 0x00000001ab307810 */ /* 0x040fe20007ffe8a8 */
[----:B------:R-:W-:Y:S01]  /*1b40*/  IMAD.MOV.U32 R7, RZ, RZ, R0 ;  /* 0x000000ffff077224 */ /* 0x000fe200078e0000 */
[----:B----4-:R-:W-:Y:S01]  /*1b50*/  @P1 SHF.R.U32.HI R7, RZ, R12, R3 ;  /* 0x0000000cff071219 */ /* 0x010fe20000011603 */
[----:B------:R-:W-:-:S04]  /*1b60*/  VIADD R0, R171, 0x7f ;  /* 0x0000007fab007836 */ /* 0x000fc80000000000 */
[----:B-1----:R-:W-:Y:S01]  /*1b70*/  IMAD.IADD R9, R48, 0x1, R7 ;  /* 0x0000000130097824 */ /* 0x002fe200078e0207 */
[----:B------:R-:W-:-:S03]  /*1b80*/  SHF.R.S32.HI R3, RZ, 0x1f, R0 ;  /* 0x0000001fff037819 */ /* 0x000fc60000011400 */
[----:B------:R-:W-:Y:S01]  /*1b90*/  IMAD.IADD R4, R9, 0x1, R4 ;  /* 0x0000000109047824 */ /* 0x000fe200078e0204 */
[----:B------:R-:W-:-:S04]  /*1ba0*/  LEA.HI R3, R3, R0, RZ, 0x7 ;  /* 0x0000000003037211 */ /* 0x000fc800078f38ff */
[----:B------:R-:W-:Y:S01]  /*1bb0*/  SHF.R.S32.HI R27, RZ, 0x7, R3 ;  /* 0x00000007ff1b7819 */ /* 0x000fe20000011403 */
[----:B------:R-:W-:Y:S06]  /*1bc0*/  @!P2 BRA `(.L_x_1320) ;  /* 0x000000000048a947 */ /* 0x000fec0003800000 */
[C---:B------:R-:W-:Y:S01]  /*1bd0*/  ISETP.GT.AND P0, PT, R9.reuse, RZ, PT ;  /* 0x000000ff0900720c */ /* 0x040fe20003f04270 */
[----:B------:R-:W-:Y:S01]  /*1be0*/  BSSY B0, `(.L_x_1321) ;  /* 0x000000e000007945 */ /* 0x000fe20003800000 */
[----:B------:R-:W-:-:S11]  /*1bf0*/  VIADD R0, R9, 0xffffffff ;  /* 0xffffffff09007836 */ /* 0x000fd60000000000 */
        /* <DEDUP_REMOVED lines=8> */
.L_x_1322:
[----:B------:R-:W-:-:S13]  /*1c80*/  ISETP.NE.AND P0, PT, R5, 0x1, PT ;  /* 0x000000010500780c */ /* 0x000fda0003f05270 */
[----:B------:R-:W0:Y:S02]  /*1c90*/  @P0 LDC.64 R6, c[0x0][0x9e8] ;  /* 0x00027a00ff060b82 */ /* 0x000e240000000a00 */
[----:B0-----:R-:W-:-:S05]  /*1ca0*/  @P0 IMAD.HI.U32 R6, R0, R6, RZ ;  /* 0x0000000600060227 */ /* 0x001fca00078e00ff */
[----:B------:R-:W-:-:S07]  /*1cb0*/  @P0 SHF.R.U32.HI R0, RZ, R7, R6 ;  /* 0x00000007ff000219 */ /* 0x000fce0000011606 */
.L_x_1323:
[----:B------:R-:W-:Y:S05]  /*1cc0*/  BSYNC B0 ;  /* 0x0000000000007941 */ /* 0x000fea0003800000 */
.L_x_1321:
[----:B------:R-:W-:-:S05]  /*1cd0*/  IMAD R3, R0, R5, R5 ;  /* 0x0000000500037224 */ /* 0x000fca00078e0205 */
[----:B------:R-:W-:-:S07]  /*1ce0*/  VIMNMX R4, R4, R3, PT ;  /* 0x0000000304047248 */ /* 0x000fce0003fe0100 */
.L_x_1320:
[----:B------:R-:W0:Y:S01]  /*1cf0*/  @P1 LDC R0, c[0x0][0x44c] ;  /* 0x00011300ff001b82 */ /* 0x000e220000000800 */
[----:B------:R-:W-:Y:S01]  /*1d00*/  VIADD R4, R4, 0x7f ;  /* 0x0000007f04047836 */ /* 0x000fe20000000000 */
[----:B------:R-:W-:Y:S01]  /*1d10*/  ULDC UR4, c[0x0][0x9dc] ;  /* 0x0002770000047ab9 */ /* 0x000fe20000000800 */
[----:B------:R-:W-:Y:S02]  /*1d20*/  IMAD.MOV.U32 R7, RZ, RZ, R175 ;  /* 0x000000ffff077224 */ /* 0x000fe400078e00af */
[----:B------:R-:W-:Y:S01]  /*1d30*/  IMAD.IADD R88, R171, 0x1, -R168 ;  /* 0x00000001ab587824 */ /* 0x000fe200078e0aa8 */
[----:B------:R-:W-:Y:S02]  /*1d40*/  SHF.R.S32.HI R3, RZ, 0x1f, R4 ;  /* 0x0000001fff037819 */ /* 0x000fe40000011404 */
[----:B------:R-:W1:Y:S02]  /*1d50*/  @P1 LDC R9, c[0x0][0x450] ;  /* 0x00011400ff091b82 */ /* 0x000e640000000800 */
[----:B------:R-:W-:Y:S01]  /*1d60*/  LEA.HI R3, R3, R4, RZ, 0x7 ;  /* 0x0000000403037211 */ /* 0x000fe200078f38ff */
[----:B0-----:R-:W-:-:S05]  /*1d70*/  @P1 IMAD.HI.U32 R0, R175, R0, RZ ;  /* 0x00000000af001227 */ /* 0x001fca00078e00ff */
[----:B-1----:R-:W-:Y:S02]  /*1d80*/  @P1 SHF.R.U32.HI R7, RZ, R9, R0 ;  /* 0x00000009ff071219 */ /* 0x002fe40000011600 */
[----:B------:R-:W-:-:S03]  /*1d90*/  SHF.R.S32.HI R0, RZ, 0x7, R3 ;  /* 0x00000007ff007819 */ /* 0x000fc60000011403 */
[----:B------:R-:W-:Y:S01]  /*1da0*/  IMAD.IADD R3, R88, 0x1, R7 ;  /* 0x0000000158037824 */ /* 0x000fe200078e0207 */
[----:B------:R-:W-:-:S03]  /*1db0*/  VIMNMX R8, R27, R0, PT ;  /* 0x000000001b087248 */ /* 0x000fc60003fe0100 */
[----:B------:R-:W-:Y:S01]  /*1dc0*/  VIADD R0, R3, -UR4 ;  /* 0x8000000403007c36 */ /* 0x000fe20008000000 */
[----:B------:R-:W-:Y:S06]  /*1dd0*/  @!P2 BRA `(.L_x_1324) ;  /* 0x000000000044a947 */ /* 0x000fec0003800000 */
[----:B------:R-:W-:Y:S01]  /*1de0*/  ISETP.GT.AND P0, PT, R3, -0x1, PT ;  /* 0xffffffff0300780c */ /* 0x000fe20003f04270 */
[----:B------:R-:W-:-:S12]  /*1df0*/  BSSY B0, `(.L_x_1325) ;  /* 0x000000d000007945 */ /* 0x000fd80003800000 */
        /* <DEDUP_REMOVED lines=8> */
.L_x_1326:
[----:B------:R-:W-:-:S13]  /*1e80*/  ISETP.NE.AND P0, PT, R5, 0x1, PT ;  /* 0x000000010500780c */ /* 0x000fda0003f05270 */
[----:B------:R-:W0:Y:S02]  /*1e90*/  @P0 LDC.64 R6, c[0x0][0x9e8] ;  /* 0x00027a00ff060b82 */ /* 0x000e240000000a00 */
[----:B0-----:R-:W-:-:S05]  /*1ea0*/  @P0 IMAD.HI.U32 R4, R3, R6, RZ ;  /* 0x0000000603040227 */ /* 0x001fca00078e00ff */
[----:B------:R-:W-:-:S07]  /*1eb0*/  @P0 SHF.R.U32.HI R3, RZ, R7, R4 ;  /* 0x00000007ff030219 */ /* 0x000fce0000011604 */
.L_x_1327:
[----:B------:R-:W-:Y:S05]  /*1ec0*/  BSYNC B0 ;  /* 0x0000000000007941 */ /* 0x000fea0003800000 */
.L_x_1325:
[----:B------:R-:W-:-:S05]  /*1ed0*/  IMAD R3, R3, R5, RZ ;  /* 0x0000000503037224 */ /* 0x000fca00078e02ff */
[----:B------:R-:W-:-:S07]  /*1ee0*/  VIMNMX R0, R0, R3, !PT ;  /* 0x0000000300007248 */ /* 0x000fce0007fe0100 */
.L_x_1324:
[----:B------:R-:W-:Y:S01]  /*1ef0*/  SHF.R.S32.HI R3, RZ, 0x1f, R0 ;  /* 0x0000001fff037819 */ /* 0x000fe20000011400 */
[----:B------:R-:W-:Y:S01]  /*1f00*/  BSSY B0, `(.L_x_1328) ;  /* 0x0000028000007945 */ /* 0x000fe20003800000 */
[----:B------:R-:W-:Y:S02]  /*1f10*/  LOP3.LUT R200, R198, 0xff, RZ, 0xc0, !PT ;  /* 0x000000ffc6c87812 */ /* 0x000fe400078ec0ff */
[----:B------:R-:W-:Y:S02]  /*1f20*/  LEA.HI R3, R3, R0, RZ, 0x7 ;  /* 0x0000000003037211 */ /* 0x000fe400078f38ff */
[----:B------:R-:W-:Y:S02]  /*1f30*/  SHF.R.U32.HI R198, RZ, 0x10, R198 ;  /* 0x00000010ffc67819 */ /* 0x000fe400000116c6 */
[----:B------:R-:W-:-:S04]  /*1f40*/  SHF.R.S32.HI R3, RZ, 0x7, R3 ;  /* 0x00000007ff037819 */ /* 0x000fc80000011403 */
[----:B------:R-:W-:Y:S02]  /*1f50*/  VIMNMX R9, RZ, R3, !PT ;  /* 0x00000003ff097248 */ /* 0x000fe40007fe0100 */
[----:B------:R-:W-:Y:S02]  /*1f60*/  MOV R3, RZ ;  /* 0x000000ff00037202 */ /* 0x000fe40000000f00 */
[----:B------:R-:W-:-:S13]  /*1f70*/  ISETP.GT.AND P0, PT, R8, R9, PT ;  /* 0x000000090800720c */ /* 0x000fda0003f04270 */
[----:B------:R-:W-:Y:S05]  /*1f80*/  @!P0 BRA `(.L_x_1329) ;  /* 0x00000000007c8947 */ /* 0x000fea0003800000 */
[----:B------:R-:W-:Y:S01]  /*1f90*/  ISETP.NE.AND P0, PT, R198, RZ, PT ;  /* 0x000000ffc600720c */ /* 0x000fe20003f05270 */
[----:B------:R-:W-:-:S03]  /*1fa0*/  ULDC UR4, c[0x0][0x9f0] ;  /* 0x00027c0000047ab9 */ /* 0x000fc60000000800 */
[----:B------:R-:W-:-:S04]  /*1fb0*/  SEL R11, R198, UR4, P0 ;  /* 0x00000004c60b7c07 */ /* 0x000fc80008000000 */
[-C--:B------:R-:W-:Y:S02]  /*1fc0*/  IABS R6, R11.reuse ;  /* 0x0000000b00067213 */ /* 0x080fe40000000000 */
[----:B------:R-:W-:Y:S02]  /*1fd0*/  IADD3 R0, R11, -0x1, R8 ;  /* 0xffffffff0b007810 */ /* 0x000fe40007ffe008 */
[----:B------:R-:W0:Y:S01]  /*1fe0*/  I2F.RP R3, R6 ;  /* 0x0000000600037306 */ /* 0x000e220000209400 */
[----:B------:R-:W-:Y:S02]  /*1ff0*/  IABS R12, R11 ;  /* 0x0000000b000c7213 */ /* 0x000fe40000000000 */
[----:B------:R-:W-:-:S05]  /*2000*/  IMAD.IADD R0, R0, 0x1, -R9 ;  /* 0x0000000100007824 */ /* 0x000fca00078e0a09 */
[----:B------:R-:W-:Y:S02]  /*2010*/  IABS R10, R0 ;  /* 0x00000000000a7213 */ /* 0x000fe40000000000 */
[----:B------:R-:W-:-:S04]  /*2020*/  LOP3.LUT R0, R0, R11, RZ, 0x3c, !PT ;  /* 0x0000000b00007212 */ /* 0x000fc800078e3cff */
[----:B------:R-:W-:Y:S01]  /*2030*/  ISETP.GE.AND P2, PT, R0, RZ, PT ;  /* 0x000000ff0000720c */ /* 0x000fe20003f46270 */
[----:B0-----:R-:W0:Y:S02]  /*2040*/  MUFU.RCP R3, R3 ;  /* 0x0000000300037308 */ /* 0x001e240000001000 */
[----:B0-----:R-:W-:Y:S02]  /*2050*/  VIADD R4, R3, 0xffffffe ;  /* 0x0ffffffe03047836 */ /* 0x001fe40000000000 */
[----:B------:R-:W-:-:S04]  /*2060*/  IMAD.MOV R3, RZ, RZ, -R12 ;  /* 0x000000ffff037224 */ /* 0x000fc800078e0a0c */
[----:B------:R0:W1:Y:S02]  /*2070*/  F2I.FTZ.U32.TRUNC.NTZ R5, R4 ;  /* 0x0000000400057305 */ /* 0x000064000021f000 */
[----:B0-----:R-:W-:Y:S02]  /*2080*/  IMAD.MOV.U32 R4, RZ, RZ, RZ ;  /* 0x000000ffff047224 */ /* 0x001fe400078e00ff */
[----:B-1----:R-:W-:-:S04]  /*2090*/  IMAD.MOV R7, RZ, RZ, -R5 ;  /* 0x000000ffff077224 */ /* 0x002fc800078e0a05 */
        /* <DEDUP_REMOVED lines=14> */
.L_x_1329:
[----:B------:R-:W-:Y:S05]  /*2180*/  BSYNC B0 ;  /* 0x0000000000007941 */ /* 0x000fea0003800000 */
.L_x_1328:
[----:B------:R-:W-:-:S05]  /*2190*/  IMAD R0, R200, R3, R9 ;  /* 0x00000003c8007224 */ /* 0x000fca00078e0209 */
[C---:B------:R-:W-:Y:S01]  /*21a0*/  VIADDMNMX R3, R0.reuse, R3, R8, PT ;  /* 0x0000000300037246 */ /* 0x040fe20003800108 */
[----:B------:R-:W-:-:S04]  /*21b0*/  IMAD R0, R0, 0x80, -R13 ;  /* 0x0000008000007824 */ /* 0x000fc800078e0a0d */
[----:B------:R-:W-:Y:S01]  /*21c0*/  IMAD R3, R3, 0x80, -R13 ;  /* 0x0000008003037824 */ /* 0x000fe200078e0a0d */
[----:B------:R-:W-:-:S04]  /*21d0*/  VIMNMX R0, RZ, R0, !PT ;  /* 0x00000000ff007248 */ /* 0x000fc80007fe0100 */
[----:B------:R-:W-:Y:S02]  /*21e0*/  VIMNMX R3, R3, R2, PT ;  /* 0x0000000203037248 */ /* 0x000fe40003fe0100 */
[----:B------:R-:W-:Y:S02]  /*21f0*/  SHF.R.U32.HI R26, RZ, 0x7, R0 ;  /* 0x00000007ff1a7819 */ /* 0x000fe40000011600 */
[----:B------:R-:W-:-:S03]  /*2200*/  ISETP.GT.AND P0, PT, R3, R0, PT ;  /* 0x000000000300720c */ /* 0x000fc60003f04270 */
[----:B------:R-:W-:-:S10]  /*2210*/  IMAD.MOV.U32 R25, RZ, RZ, R26 ;  /* 0x000000ffff197224 */ /* 0x000fd400078e001a */
[----:B------:R-:W-:-:S05]  /*2220*/  @P0 VIADD R3, R3, 0x7f ;  /* 0x0000007f03030836 */ /* 0x000fca0000000000 */
[----:B------:R-:W-:-:S04]  /*2230*/  @P0 SHF.R.S32.HI R0, RZ, 0x1f, R3 ;  /* 0x0000001fff000819 */ /* 0x000fc80000011403 */
[----:B------:R-:W-:-:S04]  /*2240*/  @P0 LEA.HI R0, R0, R3, RZ, 0x7 ;  /* 0x0000000300000211 */ /* 0x000fc800078f38ff */
[----:B------:R-:W-:Y:S02]  /*2250*/  @P0 SHF.R.S32.HI R25, RZ, 0x7, R0 ;  /* 0x00000007ff190819 */ /* 0x000fe40000011400 */
        /* <DEDUP_REMOVED lines=22> */
[----:B-1---5:R-:W-:Y:S05]  /*23c0*/  CALL.ABS.NOINC R14 ;  /* 0x000000000e007343 */ /* 0x022fea0003c00000 */
.L_x_1332:
[----:B------:R-:W-:Y:S05]  /*23d0*/  BSYNC B6 ;  /* 0x0000000000067941 */ /* 0x000fea0003800000 */
.L_x_1331:
        /* <DEDUP_REMOVED lines=20> */
.L_x_1334:
[----:B------:R-:W-:Y:S05]  /*2520*/  BSYNC B6 ;  /* 0x0000000000067941 */ /* 0x000fea0003800000 */
.L_x_1333:
[----:B------:R-:W-:Y:S01]  /*2530*/  ULDC.64 UR4, c[0x0][0x9f8] ;  /* 0x00027e0000047ab9 */ /* 0x000fe20000000a00 */
[----:B------:R-:W-:Y:S01]  /*2540*/  IMAD.MOV.U32 R0, RZ, RZ, R183 ;  /* 0x000000ffff007224 */ /* 0x000fe200078e00b7 */
[----:B------:R-:W-:Y:S01]  /*2550*/  ISETP.NE.U32.AND P0, PT, RZ, UR4, PT ;  /* 0x00000004ff007c0c */ /* 0x000fe2000bf05070 */
[----:B------:R-:W0:Y:S01]  /*2560*/  S2R R20, SR_TID.X ;  /* 0x0000000000147919 */ /* 0x000e220000002100 */
[----:B------:R-:W1:Y:S02]  /*2570*/  LDC.64 R82, c[0x0][0x300] ;  /* 0x0000c000ff527b82 */ /* 0x000e640000000a00 */
[----:B------:R-:W-:Y:S01]  /*2580*/  ISETP.NE.AND.EX P0, PT, RZ, UR5, PT, P0 ;  /* 0x00000005ff007c0c */ /* 0x000fe2000bf05300 */
[----:B------:R-:W-:Y:S01]  /*2590*/  IMAD.IADD R28, R28, 0x1, R29 ;  /* 0x000000011c1c7824 */ /* 0x000fe200078e021d */
[----:B------:R-:W-:-:S04]  /*25a0*/  ULDC.64 UR4, c[0x0][0xa08] ;  /* 0x0002820000047ab9 */ /* 0x000fc80000000a00 */
[----:B------:R-:W2:Y:S08]  /*25b0*/  LDC.64 R80, c[0x0][0x408] ;  /* 0x00010200ff507b82 */ /* 0x000eb00000000a00 */
[----:B------:R-:W3:Y:S01]  /*25c0*/  @P0 LDC.64 R4, c[0x0][0x9f8] ;  /* 0x00027e00ff040b82 */ /* 0x000ee20000000a00 */
[----:B------:R-:W-:Y:S01]  /*25d0*/  SHF.R.S32.HI R23, RZ, 0x1f, R22 ;  /* 0x0000001fff177819 */ /* 0x000fe20000011416 */
[----:B------:R-:W-:-:S06]  /*25e0*/  VIADD R100, R22, 0x20 ;  /* 0x0000002016647836 */ /* 0x000fcc0000000000 */
[----:B------:R-:W4:Y:S01]  /*25f0*/  LDC R13, c[0x0][0x3f4] ;  /* 0x0000fd00ff0d7b82 */ /* 0x000f220000000800 */
[----:B------:R-:W-:-:S07]  /*2600*/  VIADD R92, R22, 0x40 ;  /* 0x00000040165c7836 */ /* 0x000fce0000000000 */
[----:B------:R-:W2:Y:S01]  /*2610*/  LDC.64 R78, c[0x0][0x3f8] ;  /* 0x0000fe00ff4e7b82 */ /* 0x000ea20000000a00 */
[----:B---3--:R-:W-:-:S05]  /*2620*/  @P0 IMAD.WIDE R4, R183, 0x4, R4 ;  /* 0x00000004b7040825 */ /* 0x008fca00078e0204 */
[----:B------:R3:W3:Y:S01]  /*2630*/  @P0 LDG.E R0, desc[UR42][R4.64] ;  /* 0x0000002a04000981 */ /* 0x0006e2000c1e1900 */
[----:B------:R-:W-:Y:S01]  /*2640*/  SHF.R.S32.HI R15, RZ, 0x1f, R28 ;  /* 0x0000001fff0f7819 */ /* 0x000fe2000001141c */
[CC--:B-1----:R-:W-:Y:S01]  /*2650*/  IMAD.WIDE.U32 R6, R28.reuse, R82.reuse, RZ ;  /* 0x000000521c067225 */ /* 0x0c2fe200078e00ff */
[----:B------:R-:W-:Y:S02]  /*2660*/  ISETP.NE.U32.AND P0, PT, RZ, UR4, PT ;  /* 0x00000004ff007c0c */ /* 0x000fe4000bf05070 */
[----:B0-----:R-:W-:Y:S01]  /*2670*/  SHF.R.U32.HI R21, RZ, 0x7, R20 ;  /* 0x00000007ff157819 */ /* 0x001fe20000011614 */
[----:B------:R-:W-:Y:S01]  /*2680*/  IMAD R8, R15, R82, RZ ;  /* 0x000000520f087224 */ /* 0x000fe200078e02ff */
[----:B------:R-:W-:Y:S01]  /*2690*/  ISETP.NE.AND.EX P0, PT, RZ, UR5, PT, P0 ;  /* 0x00000005ff007c0c */ /* 0x000fe2000bf05300 */
[----:B------:R-:W-:Y:S01]  /*26a0*/  ULDC.64 UR4, c[0x0][0x308] ;  /* 0x0000c20000047ab9 */ /* 0x000fe20000000a00 */
[----:B------:R-:W-:Y:S01]  /*26b0*/  ISETP.NE.AND P6, PT, R21, 0x1, PT ;  /* 0x000000011500780c */ /* 0x000fe20003fc5270 */
[----:B------:R-:W-:Y:S01]  /*26c0*/  IMAD R3, R28, R83, R8 ;  /* 0x000000531c037224 */ /* 0x000fe200078e0208 */
[----:B------:R-:W-:Y:S01]  /*26d0*/  SHF.R.S32.HI R20, RZ, 0x1f, R19 ;  /* 0x0000001fff147819 */ /* 0x000fe20000011413 */
[----:B------:R-:W-:Y:S01]  /*26e0*/  VIADD R91, R22, 0x60 ;  /* 0x00000060165b7836 */ /* 0x000fe20000000000 */
[----:B------:R-:W-:Y:S01]  /*26f0*/  SHF.R.S32.HI R173, RZ, 0x1f, R172 ;  /* 0x0000001fffad7819 */ /* 0x000fe200000114ac */
[----:B------:R-:W-:Y:S01]  /*2700*/  IMAD.IADD R7, R7, 0x1, R3 ;  /* 0x0000000107077824 */ /* 0x000fe200078e0203 */
[-C--:B----4-:R-:W-:Y:S01]  /*2710*/  ISETP.GE.AND P5, PT, R100, R13.reuse, PT ;  /* 0x0000000d6400720c */ /* 0x090fe20003fa6270 */
[----:B--2---:R-:W-:Y:S01]  /*2720*/  IMAD.WIDE.U32 R58, R19, R80, R22 ;  /* 0x00000050133a7225 */ /* 0x004fe200078e0016 */
[----:B------:R-:W-:-:S02]  /*2730*/  ISETP.GE.AND P4, PT, R92, R13, PT ;  /* 0x0000000d5c00720c */ /* 0x000fc40003f86270 */
[----:B------:R-:W-:Y:S01]  /*2740*/  P2R R102, PR, RZ, 0x20 ;  /* 0x00000020ff667803 */ /* 0x000fe20000000000 */
[C---:B---3--:R-:W-:Y:S01]  /*2750*/  IMAD.WIDE.U32 R4, R192.reuse, UR4, R6 ;  /* 0x00000004c0047c25 */ /* 0x048fe2000f8e0006 */
[----:B------:R-:W-:Y:S02]  /*2760*/  SEL R9, R13, RZ, P4 ;  /* 0x000000ff0d097207 */ /* 0x000fe40002000000 */
[----:B------:R-:W-:Y:S01]  /*2770*/  P2R R103, PR, RZ, 0x10 ;  /* 0x00000010ff677803 */ /* 0x000fe20000000000 */
[----:B------:R-:W-:Y:S01]  /*2780*/  IMAD R5, R192, UR5, R5 ;  /* 0x00000005c0057c24 */ /* 0x000fe2000f8e0205 */
[----:B------:R-:W-:Y:S01]  /*2790*/  ULDC.64 UR4, c[0x0][0x310] ;  /* 0x0000c40000047ab9 */ /* 0x000fe20000000a00 */
[----:B------:R-:W-:-:S04]  /*27a0*/  IMAD.WIDE.U32 R56, R19, R80, R172 ;  /* 0x0000005013387225 */ /* 0x000fc800078e00ac */
[----:B------:R-:W-:-:S04]  /*27b0*/  IMAD.WIDE.U32 R52, R19, R78, R22 ;  /* 0x0000004e13347225 */ /* 0x000fc800078e0016 */
[----:B------:R-:W-:-:S04]  /*27c0*/  IMAD.WIDE.U32 R50, R19, R78, R172 ;  /* 0x0000004e13327225 */ /* 0x000fc800078e00ac */
[----:B------:R-:W-:Y:S02]  /*27d0*/  IMAD.IADD R9, R92, 0x1, R9 ;  /* 0x000000015c097824 */ /* 0x000fe400078e0209 */
[----:B------:R-:W-:Y:S02]  /*27e0*/  VIADD R77, R21, 0x8 ;  /* 0x00000008154d7836 */ /* 0x000fe40000000000 */
[----:B------:R-:W-:Y:S01]  /*27f0*/  IMAD.SHL.U32 R76, R13, 0x2, RZ ;  /* 0x000000020d4c7824 */ /* 0x000fe200078e00ff */
[----:B------:R-:W-:Y:S02]  /*2800*/  SHF.R.S32.HI R3, RZ, 0x1f, R0 ;  /* 0x0000001fff037819 */ /* 0x000fe40000011400 */
[----:B------:R-:W-:Y:S02]  /*2810*/  SEL R7, R0, RZ, !P0 ;  /* 0x000000ff00077207 */ /* 0x000fe40004000000 */
[----:B------:R-:W-:Y:S01]  /*2820*/  SEL R6, R3, RZ, !P0 ;  /* 0x000000ff03067207 */ /* 0x000fe20004000000 */
[----:B------:R-:W-:-:S02]  /*2830*/  VIADD R3, R22, 0x80 ;  /* 0x0000008016037836 */ /* 0x000fc40000000000 */
[----:B------:R-:W-:-:S04]  /*2840*/  IMAD.WIDE.U32 R62, R7, UR4, R4 ;  /* 0x00000004073e7c25 */ /* 0x000fc8000f8e0004 */
[----:B------:R-:W-:Y:S02]  /*2850*/  IMAD R0, R6, UR4, RZ ;  /* 0x0000000406007c24 */ /* 0x000fe4000f8e02ff */
[----:B------:R-:W-:-:S04]  /*2860*/  IMAD.WIDE.U32 R4, R19, R82, R22 ;  /* 0x0000005213047225 */ /* 0x000fc800078e0016 */
[----:B------:R-:W-:Y:S01]  /*2870*/  IMAD R99, R7, UR5, R0 ;  /* 0x0000000507637c24 */ /* 0x000fe2000f8e0200 */
[----:B------:R-:W-:Y:S05]  /*2880*/  @!P6 WARPSYNC.ALL ;  /* 0x000000000000e948 */ /* 0x000fea0003800000 */
[----:B------:R-:W-:Y:S01]  /*2890*/  ULDC.64 UR4, c[0x0][0x330] ;  /* 0x0000cc0000047ab9 */ /* 0x000fe20000000a00 */
[----:B------:R-:W-:Y:S01]  /*28a0*/  IMAD R0, R20, R82, RZ ;  /* 0x0000005214007224 */ /* 0x000fe200078e02ff */
[----:B------:R-:W-:Y:S01]  /*28b0*/  @!P6 BAR.SYNC.DEFER_BLOCKING 0x9, 0x100 ;  /* 0x024400000000eb1d */ /* 0x000fe20000010000 */
[----:B------:R-:W-:Y:S01]  /*28c0*/  IMAD.WIDE.U32 R60, R192, UR4, R22 ;  /* 0x00000004c03c7c25 */ /* 0x000fe2000f8e0016 */
[----:B------:R-:W-:-:S03]  /*28d0*/  IADD3 R98, P0, R62, R4, RZ ;  /* 0x000000043e627210 */ /* 0x000fc60007f1e0ff */
[----:B------:R-:W-:Y:S01]  /*28e0*/  IMAD R0, R19, R83, R0 ;  /* 0x0000005313007224 */ /* 0x000fe200078e0200 */
[----:B------:R-:W-:Y:S01]  /*28f0*/  ULDC UR4, c[0x0][0x2f4] ;  /* 0x0000bd0000047ab9 */ /* 0x000fe20000000800 */
[----:B------:R-:W-:Y:S01]  /*2900*/  IMAD.IADD R99, R63, 0x1, R99 ;  /* 0x000000013f637824 */ /* 0x000fe200078e0263 */
[----:B------:R-:W-:Y:S01]  /*2910*/  ISETP.GE.AND P2, PT, R100, UR4, PT ;  /* 0x0000000464007c0c */ /* 0x000fe2000bf46270 */
[----:B------:R-:W-:Y:S01]  /*2920*/  VIADD R4, R22, 0xa0 ;  /* 0x000000a016047836 */ /* 0x000fe20000000000 */
[----:B------:R-:W-:Y:S01]  /*2930*/  ISETP.GE.AND P3, PT, R3, UR4, PT ;  /* 0x0000000403007c0c */ /* 0x000fe2000bf66270 */
[----:B------:R-:W-:Y:S01]  /*2940*/  IMAD R61, R192, UR5, R61 ;  /* 0x00000005c03d7c24 */ /* 0x000fe2000f8e023d */
[----:B------:R-:W-:Y:S02]  /*2950*/  SEL R3, RZ, 0xffffffff, P2 ;  /* 0xffffffffff037807 */ /* 0x000fe40001000000 */
[----:B------:R-:W-:Y:S02]  /*2960*/  ISETP.GE.AND P1, PT, R22, UR4, PT ;  /* 0x0000000416007c0c */ /* 0x000fe4000bf26270 */
[----:B------:R-:W-:Y:S01]  /*2970*/  IADD3.X R93, R99, R5, R0, P0, !PT ;  /* 0x00000005635d7210 */ /* 0x000fe200007fe400 */
[----:B------:R-:W-:Y:S01]  /*2980*/  IMAD.SHL.U32 R3, R3, 0x2, RZ ;  /* 0x0000000203037824 */ /* 0x000fe200078e00ff */
[----:B------:R-:W-:Y:S01]  /*2990*/  ISETP.GE.AND P0, PT, R4, UR4, PT ;  /* 0x0000000404007c0c */ /* 0x000fe2000bf06270 */
[----:B------:R-:W-:Y:S01]  /*29a0*/  IMAD R4, R20, R80, RZ ;  /* 0x0000005014047224 */ /* 0x000fe200078e02ff */
[----:B------:R-:W-:-:S02]  /*29b0*/  SEL R0, RZ, 0x1, P1 ;  /* 0x00000001ff007807 */ /* 0x000fc40000800000 */
[----:B------:R-:W-:Y:S01]  /*29c0*/  ISETP.GE.AND P1, PT, R92, UR4, PT ;  /* 0x000000045c007c0c */ /* 0x000fe2000bf26270 */
[----:B------:R-:W-:Y:S01]  /*29d0*/  IMAD R5, R19, R81, R4 ;  /* 0x0000005113057224 */ /* 0x000fe200078e0204 */
[----:B------:R-:W-:Y:S01]  /*29e0*/  ISETP.GE.AND P2, PT, R91, UR4, PT ;  /* 0x000000045b007c0c */ /* 0x000fe2000bf46270 */
[----:B------:R-:W-:Y:S01]  /*29f0*/  ULDC.64 UR4, c[0x0][0x338] ;  /* 0x0000ce0000047ab9 */ /* 0x000fe20000000a00 */
[----:B------:R-:W-:Y:S01]  /*2a00*/  LOP3.LUT R0, R3, 0x2, R0, 0xe2, !PT ;  /* 0x0000000203007812 */ /* 0x000fe200078ee200 */
[----:B------:R-:W-:Y:S01]  /*2a10*/  IMAD.IADD R59, R59, 0x1, R5 ;  /* 0x000000013b3b7824 */ /* 0x000fe200078e0205 */
[----:B------:R-:W-:Y:S01]  /*2a20*/  SEL R3, RZ, 0x4, P1 ;  /* 0x00000004ff037807 */ /* 0x000fe20000800000 */
[----:B------:R-:W-:Y:S01]  /*2a30*/  IMAD.IADD R57, R5, 0x1, R57 ;  /* 0x0000000105397824 */ /* 0x000fe200078e0239 */
[----:B------:R-:W-:Y:S01]  /*2a40*/  SEL R4, RZ, 0x8, P2 ;  /* 0x00000008ff047807 */ /* 0x000fe20001000000 */
[----:B------:R-:W-:Y:S01]  /*2a50*/  IMAD.WIDE.U32 R60, R7, UR4, R60 ;  /* 0x00000004073c7c25 */ /* 0x000fe2000f8e003c */
[----:B------:R-:W-:-:S02]  /*2a60*/  ISETP.GE.AND P1, PT, R22, R13, PT ;  /* 0x0000000d1600720c */ /* 0x000fc40003f26270 */
[----:B------:R-:W-:Y:S01]  /*2a70*/  LOP3.LUT R0, R4, R0, R3, 0xfe, !PT ;  /* 0x0000000004007212 */ /* 0x000fe200078efe03 */
[----:B------:R-:W-:Y:S01]  /*2a80*/  IMAD R4, R6, UR4, RZ ;  /* 0x0000000406047c24 */ /* 0x000fe2000f8e02ff */
[----:B------:R-:W-:Y:S01]  /*2a90*/  SEL R3, RZ, 0x10, P3 ;  /* 0x00000010ff037807 */ /* 0x000fe20001800000 */
[----:B-----5:R-:W-:Y:S01]  /*2aa0*/  IMAD.WIDE.U32 R58, R24, R80, R58 ;  /* 0x00000050183a7225 */ /* 0x020fe200078e003a */
[----:B------:R-:W-:Y:S02]  /*2ab0*/  SEL R5, R13, RZ, P1 ;  /* 0x000000ff0d057207 */ /* 0x000fe40000800000 */
[----:B------:R-:W-:Y:S01]  /*2ac0*/  LOP3.LUT R3, R0, R3, RZ, 0xfc, !PT ;  /* 0x0000000300037212 */ /* 0x000fe200078efcff */
[----:B------:R-:W-:Y:S01]  /*2ad0*/  IMAD R65, R7, UR5, R4 ;  /* 0x0000000507417c24 */ /* 0x000fe2000f8e0204 */
[----:B------:R-:W-:Y:S01]  /*2ae0*/  SEL R7, R13, RZ, P5 ;  /* 0x000000ff0d077207 */ /* 0x000fe20002800000 */
[----:B------:R-:W-:Y:S01]  /*2af0*/  IMAD R0, R20, R78, RZ ;  /* 0x0000004e14007224 */ /* 0x000fe200078e02ff */
[----:B------:R-:W-:Y:S01]  /*2b00*/  SHF.R.S32.HI R6, RZ, 0x1f, R9 ;  /* 0x0000001fff067819 */ /* 0x000fe20000011409 */
[----:B------:R-:W-:Y:S01]  /*2b10*/  IMAD.IADD R5, R22, 0x1, R5 ;  /* 0x0000000116057824 */ /* 0x000fe200078e0205 */
[----:B------:R-:W-:Y:S01]  /*2b20*/  P2R R101, PR, RZ, 0x2 ;  /* 0x00000002ff657803 */ /* 0x000fe20000000000 */
[----:B------:R-:W-:Y:S01]  /*2b30*/  IMAD R11, R19, R79, R0 ;  /* 0x0000004f130b7224 */ /* 0x000fe200078e0200 */
[-C--:B------:R-:W-:Y:S01]  /*2b40*/  LEA.HI R87, R6, R9.reuse, RZ, 0x4 ;  /* 0x0000000906577211 */ /* 0x080fe200078f20ff */
[----:B------:R-:W-:Y:S01]  /*2b50*/  IMAD.IADD R7, R100, 0x1, R7 ;  /* 0x0000000164077824 */ /* 0x000fe200078e0207 */
[----:B------:R-:W-:Y:S01]  /*2b60*/  SHF.R.S32.HI R0, RZ, 0x1f, R5 ;  /* 0x0000001fff007819 */ /* 0x000fe20000011405 */
[----:B------:R-:W-:Y:S01]  /*2b70*/  IMAD.IADD R53, R53, 0x1, R11 ;  /* 0x0000000135357824 */ /* 0x000fe200078e020b */
[----:B------:R-:W-:Y:S01]  /*2b80*/  LEA.HI R6, R6, R9, RZ, 0x6 ;  /* 0x0000000906067211 */ /* 0x000fe200078f30ff */
[----:B------:R-:W-:Y:S01]  /*2b90*/  IMAD.IADD R51, R11, 0x1, R51 ;  /* 0x000000010b337824 */ /* 0x000fe200078e0233 */
[----:B------:R-:W-:Y:S01]  /*2ba0*/  SHF.R.S32.HI R4, RZ, 0x1f, R7 ;  /* 0x0000001fff047819 */ /* 0x000fe20000011407 */
[----:B------:R-:W-:Y:S01]  /*2bb0*/  IMAD.WIDE.U32 R56, R24, R80, R56 ;  /* 0x0000005018387225 */ /* 0x000fe200078e0038 */
[----:B------:R-:W-:-:S02]  /*2bc0*/  LEA.HI R90, R0, R5, RZ, 0x4 ;  /* 0x00000005005a7211 */ /* 0x000fc400078f20ff */
[----:B------:R-:W-:Y:S01]  /*2bd0*/  LEA.HI R0, R0, R5, RZ, 0x6 ;  /* 0x0000000500007211 */ /* 0x000fe200078f30ff */
[----:B------:R-:W-:Y:S01]  /*2be0*/  IMAD.SHL.U32 R9, R6, 0x80, RZ ;  /* 0x0000008006097824 */ /* 0x000fe200078e00ff */
[-C--:B------:R-:W-:Y:S01]  /*2bf0*/  LEA.HI R89, R4, R7.reuse, RZ, 0x4 ;  /* 0x0000000704597211 */ /* 0x080fe200078f20ff */
[-C--:B------:R-:W-:Y:S01]  /*2c00*/  IMAD.WIDE.U32 R52, R24, R78.reuse, R52 ;  /* 0x0000004e18347225 */ /* 0x080fe200078e0034 */
[----:B------:R-:W-:Y:S02]  /*2c10*/  LEA.HI R7, R4, R7, RZ, 0x6 ;  /* 0x0000000704077211 */ /* 0x000fe400078f30ff */
[----:B------:R-:W-:Y:S01]  /*2c20*/  SHF.R.S32.HI R11, RZ, 0x1f, R24 ;  /* 0x0000001fff0b7819 */ /* 0x000fe20000011418 */
[----:B------:R-:W-:Y:S01]  /*2c30*/  IMAD.SHL.U32 R4, R0, 0x80, RZ ;  /* 0x0000008000047824 */ /* 0x000fe200078e00ff */
[C---:B------:R-:W-:Y:S01]  /*2c40*/  LOP3.LUT R0, R176.reuse, 0x30, R90, 0xf8, !PT ;  /* 0x00000030b0007812 */ /* 0x040fe200078ef85a */
[----:B------:R-:W-:Y:S01]  /*2c50*/  IMAD.SHL.U32 R7, R7, 0x80, RZ ;  /* 0x0000008007077824 */ /* 0x000fe200078e00ff */
[----:B------:R-:W-:Y:S01]  /*2c60*/  LOP3.LUT R6, R176, 0x30, R89, 0xf8, !PT ;  /* 0x00000030b0067812 */ /* 0x000fe200078ef859 */
[----:B------:R-:W-:Y:S01]  /*2c70*/  IMAD.WIDE.U32 R50, R24, R78, R50 ;  /* 0x0000004e18327225 */ /* 0x000fe200078e0032 */
[----:B------:R-:W-:-:S02]  /*2c80*/  LOP3.LUT R5, R4, 0xffffe000, RZ, 0xc0, !PT ;  /* 0xffffe00004057812 */ /* 0x000fc400078ec0ff */
[----:B------:R-:W-:Y:S01]  /*2c90*/  LOP3.LUT R0, R0, R177, RZ, 0x3c, !PT ;  /* 0x000000b100007212 */ /* 0x000fe200078e3cff */
[----:B------:R-:W-:Y:S01]  /*2ca0*/  IMAD.IADD R65, R61, 0x1, R65 ;  /* 0x000000013d417824 */ /* 0x000fe200078e0241 */
[----:B------:R-:W-:Y:S02]  /*2cb0*/  LOP3.LUT R8, R176, 0x30, R87, 0xf8, !PT ;  /* 0x00000030b0087812 */ /* 0x000fe400078ef857 */
[----:B------:R-:W-:Y:S01]  /*2cc0*/  IADD3 R86, R0, R5, R178 ;  /* 0x0000000500567210 */ /* 0x000fe20007ffe0b2 */
[----:B------:R-:W-:Y:S01]  /*2cd0*/  IMAD R0, R11, R80, RZ ;  /* 0x000000500b007224 */ /* 0x000fe200078e02ff */
[----:B------:R-:W-:Y:S01]  /*2ce0*/  IADD3 R54, P1, R19, R28, RZ ;  /* 0x0000001c13367210 */ /* 0x000fe20007f3e0ff */
[----:B------:R-:W-:Y:S01]  /*2cf0*/  IMAD R11, R11, R78, RZ ;  /* 0x0000004e0b0b7224 */ /* 0x000fe200078e02ff */
[----:B------:R-:W-:Y:S01]  /*2d00*/  LOP3.LUT R7, R7, 0xffffe000, RZ, 0xc0, !PT ;  /* 0xffffe00007077812 */ /* 0x000fe200078ec0ff */
[C---:B------:R-:W-:Y:S01]  /*2d10*/  IMAD R5, R24.reuse, R81, R0 ;  /* 0x0000005118057224 */ /* 0x040fe200078e0200 */
[----:B------:R-:W-:Y:S01]  /*2d20*/  SEL R0, RZ, 0x20, P0 ;  /* 0x00000020ff007807 */ /* 0x000fe20000000000 */
[----:B------:R-:W-:Y:S01]  /*2d30*/  IMAD R11, R24, R79, R11 ;  /* 0x0000004f180b7224 */ /* 0x000fe200078e020b */
[-C--:B------:R-:W-:Y:S01]  /*2d40*/  LOP3.LUT R6, R6, R177.reuse, RZ, 0x3c, !PT ;  /* 0x000000b106067212 */ /* 0x080fe200078e3cff */
[----:B------:R-:W-:Y:S01]  /*2d50*/  IMAD.X R55, R20, 0x1, R15, P1 ;  /* 0x0000000114377824 */ /* 0x000fe200008e060f */
[----:B------:R-:W-:Y:S01]  /*2d60*/  LOP3.LUT R0, R3, R0, RZ, 0xfc, !PT ;  /* 0x0000000003007212 */ /* 0x000fe200078efcff */
[----:B------:R-:W-:Y:S01]  /*2d70*/  IMAD.IADD R75, R59, 0x1, R5 ;  /* 0x000000013b4b7824 */ /* 0x000fe200078e0205 */
[----:B------:R-:W-:Y:S01]  /*2d80*/  LOP3.LUT R9, R9, 0xffffe000, RZ, 0xc0, !PT ;  /* 0xffffe00009097812 */ /* 0x000fe200078ec0ff */
[----:B------:R-:W-:Y:S01]  /*2d90*/  IMAD.IADD R74, R5, 0x1, R57 ;  /* 0x00000001054a7824 */ /* 0x000fe200078e0239 */
[----:B------:R-:W-:Y:S01]  /*2da0*/  LOP3.LUT R8, R8, R177, RZ, 0x3c, !PT ;  /* 0x000000b108087212 */ /* 0x000fe200078e3cff */
[----:B------:R-:W-:Y:S01]  /*2db0*/  IMAD.IADD R73, R53, 0x1, R11 ;  /* 0x0000000135497824 */ /* 0x000fe200078e020b */
[----:B------:R-:W-:Y:S01]  /*2dc0*/  LOP3.LUT R71, R90, 0xfffffff0, RZ, 0xc0, !PT ;  /* 0xfffffff05a477812 */ /* 0x000fe200078ec0ff */
[----:B------:R-:W-:Y:S01]  /*2dd0*/  IMAD.IADD R72, R11, 0x1, R51 ;  /* 0x000000010b487824 */ /* 0x000fe200078e0233 */
[----:B------:R-:W-:-:S02]  /*2de0*/  LOP3.LUT R70, R89, 0xfffffff0, RZ, 0xc0, !PT ;  /* 0xfffffff059467812 */ /* 0x000fc400078ec0ff */
[----:B------:R-:W-:Y:S02]  /*2df0*/  LOP3.LUT R69, R87, 0xfffffff0, RZ, 0xc0, !PT ;  /* 0xfffffff057457812 */ /* 0x000fe400078ec0ff */
[----:B------:R-:W-:Y:S02]  /*2e00*/  LOP3.LUT R64, R3, 0x1, RZ, 0xc0, !PT ;  /* 0x0000000103407812 */ /* 0x000fe400078ec0ff */
[C---:B------:R-:W-:Y:S01]  /*2e10*/  SHF.L.U64.HI R83, R82.reuse, 0x7, R83 ;  /* 0x0000000752537819 */ /* 0x040fe20000010253 */
[----:B------:R-:W-:Y:S01]  /*2e20*/  IMAD.SHL.U32 R82, R82, 0x80, RZ ;  /* 0x0000008052527824 */ /* 0x000fe200078e00ff */
[C---:B------:R-:W-:Y:S01]  /*2e30*/  SHF.L.U64.HI R81, R80.reuse, 0x7, R81 ;  /* 0x0000000750517819 */ /* 0x040fe20000010251 */
[----:B------:R-:W-:Y:S01]  /*2e40*/  IMAD.SHL.U32 R80, R80, 0x80, RZ ;  /* 0x0000008050507824 */ /* 0x000fe200078e00ff */
[C---:B------:R-:W-:Y:S01]  /*2e50*/  SHF.L.U64.HI R79, R78.reuse, 0x7, R79 ;  /* 0x000000074e4f7819 */ /* 0x040fe2000001024f */
[----:B------:R-:W-:Y:S01]  /*2e60*/  IMAD.SHL.U32 R78, R78, 0x80, RZ ;  /* 0x000000804e4e7824 */ /* 0x000fe200078e00ff */
[----:B------:R-:W-:-:S02]  /*2e70*/  LOP3.LUT R49, R0, 0x2, RZ, 0xc0, !PT ;  /* 0x0000000200317812 */ /* 0x000fc400078ec0ff */
[C---:B------:R-:W-:Y:S02]  /*2e80*/  LOP3.LUT R21, R0.reuse, 0x4, RZ, 0xc0, !PT ;  /* 0x0000000400157812 */ /* 0x040fe400078ec0ff */
[C---:B------:R-:W-:Y:S02]  /*2e90*/  LOP3.LUT R20, R0.reuse, 0x8, RZ, 0xc0, !PT ;  /* 0x0000000800147812 */ /* 0x040fe400078ec0ff */
[----:B------:R-:W-:Y:S02]  /*2ea0*/  LOP3.LUT R3, R0, 0x10, RZ, 0xc0, !PT ;  /* 0x0000001000037812 */ /* 0x000fe400078ec0ff */
[--C-:B------:R-:W-:Y:S02]  /*2eb0*/  IADD3 R85, R6, R7, R178.reuse ;  /* 0x0000000706557210 */ /* 0x100fe40007ffe0b2 */
[----:B------:R-:W-:Y:S02]  /*2ec0*/  IADD3 R84, R8, R9, R178 ;  /* 0x0000000908547210 */ /* 0x000fe40007ffe0b2 */
[----:B------:R-:W-:-:S02]  /*2ed0*/  SHF.R.S32.HI R68, RZ, 0x1f, R71 ;  /* 0x0000001fff447819 */ /* 0x000fc40000011447 */
[----:B------:R-:W-:Y:S02]  /*2ee0*/  SHF.R.S32.HI R67, RZ, 0x1f, R70 ;  /* 0x0000001fff437819 */ /* 0x000fe40000011446 */
[----:B------:R-:W-:Y:S02]  /*2ef0*/  SHF.R.S32.HI R66, RZ, 0x1f, R69 ;  /* 0x0000001fff427819 */ /* 0x000fe40000011445 */
[----:B------:R-:W-:-:S07]  /*2f00*/  LOP3.LUT R0, R0, 0x20, RZ, 0xc0, !PT ;  /* 0x0000002000007812 */ /* 0x000fce00078ec0ff */
.L_x_1390:
[----:B0-----:R-:W0:Y:S01]  /*2f10*/  LDC.64 R94, c[0x0][0x2e8] ;  /* 0x0000ba00ff5e7b82 */ /* 0x001e220000000a00 */
[----:B------:R-:W-:Y:S01]  /*2f20*/  VIADD R25, R25, 0xffffffff ;  /* 0xffffffff19197836 */ /* 0x000fe20000000000 */
[----:B------:R-:W-:Y:S05]  /*2f30*/  YIELD ;  /* 0x0000000000007946 */ /* 0x000fea0003800000 */
[----:B-1----:R-:W-:Y:S01]  /*2f40*/  SHF.R.S32.HI R4, RZ, 0x1f, R25 ;  /* 0x0000001fff047819 */ /* 0x002fe20000011419 */
[----:B------:R-:W1:Y:S01]  /*2f50*/  LDC R111, c[0x0][0x3f4] ;  /* 0x0000fd00ff6f7b82 */ /* 0x000e620000000800 */
[-C--:B------:R-:W-:Y:S01]  /*2f60*/  IMAD R5, R83, R25.reuse, RZ ;  /* 0x0000001953057224 */ /* 0x080fe200078e02ff */
[----:B------:R-:W-:Y:S01]  /*2f70*/  BSSY B0, `(.L_x_1335) ;  /* 0x0000655000007945 */ /* 0x000fe20003800000 */
[----:B------:R-:W-:Y:S01]  /*2f80*/  IMAD.WIDE.U32 R44, R82, R25, RZ ;  /* 0x00000019522c7225 */ /* 0x000fe200078e00ff */
[----:B------:R-:W-:-:S03]  /*2f90*/  ISETP.GT.AND P0, PT, R25, R26, PT ;  /* 0x0000001a1900720c */ /* 0x000fc60003f04270 */
[----:B------:R-:W-:Y:S02]  /*2fa0*/  IMAD R5, R4, R82, R5 ;  /* 0x0000005204057224 */ /* 0x000fe400078e0205 */
[----:B------:R-:W-:Y:S02]  /*2fb0*/  IMAD R97, R17, 0x6000, R193 ;  /* 0x0000600011617824 */ /* 0x000fe400078e02c1 */
[----:B------:R-:W-:Y:S02]  /*2fc0*/  IMAD.IADD R46, R45, 0x1, R5 ;  /* 0x000000012d2e7824 */ /* 0x000fe400078e0205 */
[----:B------:R-:W-:Y:S02]  /*2fd0*/  IMAD R5, R17, 0x6000, R194 ;  /* 0x0000600011057824 */ /* 0x000fe400078e02c2 */
[----:B------:R-:W-:Y:S01]  /*2fe0*/  IMAD.IADD R97, R16, 0x1, R97 ;  /* 0x0000000110617824 */ /* 0x000fe200078e0261 */
[----:B0-----:R-:W-:Y:S01]  /*2ff0*/  IADD3 R8, P1, P2, R44, R94, R98 ;  /* 0x0000005e2c087210 */ /* 0x001fe20007a3e062 */
[----:B------:R-:W-:-:S03]  /*3000*/  IMAD.IADD R96, R16, 0x1, R5 ;  /* 0x0000000110607824 */ /* 0x000fc600078e0205 */
[----:B------:R-:W-:Y:S02]  /*3010*/  IADD3.X R9, R46, R95, R93, P1, P2 ;  /* 0x0000005f2e097210 */ /* 0x000fe40000fe445d */
[----:B-1----:R-:W-:-:S13]  /*3020*/  ISETP.GE.AND P1, PT, R111, 0x1, PT ;  /* 0x000000016f00780c */ /* 0x002fda0003f26270 */
        /* <DEDUP_REMOVED lines=65> */
.L_x_1339:
[----:B------:R-:W-:Y:S05]  /*3440*/  BSYNC B1 ;  /* 0x0000000000017941 */ /* 0x000fea0003800000 */
.L_x_1338:
[----:B------:R-:W-:Y:S01]  /*3450*/  UISETP.NE.AND UP0, UPT, UR40, 0x3, UPT ;  /* 0x000000032800788c */ /* 0x000fe2000bf05270 */
[----:B0----5:R-:W-:Y:S02]  /*3460*/  IMAD.MOV.U32 R40, RZ, RZ, R10 ;  /* 0x000000ffff287224 */ /* 0x021fe400078e000a */
[----:B------:R-:W-:Y:S02]  /*3470*/  IMAD.MOV.U32 R42, RZ, RZ, R14 ;  /* 0x000000ffff2a7224 */ /* 0x000fe400078e000e */
[----:B------:R-:W-:Y:S01]  /*3480*/  IMAD.MOV.U32 R104, RZ, RZ, R30 ;  /* 0x000000ffff687224 */ /* 0x000fe200078e001e */
[----:B------:R-:W-:Y:S01]  /*3490*/  PLOP3.LUT P1, PT, PT, PT, UP0, 0x80, 0x0 ;  /* 0x000000000000781c */ /* 0x000fe20003f2f008 */
        /* <DEDUP_REMOVED lines=8> */
[----:B------:R-:W-:Y:S01]  /*3520*/  IMAD.MOV.U32 R123, RZ, RZ, R94 ;  /* 0x000000ffff7b7224 */ /* 0x000fe200078e005e */
[----:B------:R-:W-:Y:S06]  /*3530*/  @!P1 BRA `(.L_x_1340) ;  /* 0x0000000000049947 */ /* 0x000fec0003800000 */
[----:B------:R-:W-:Y:S01]  /*3540*/  BPT.TRAP 0x1 ;  /* 0x000000040000795c */ /* 0x000fe20000300000 */
.L_x_1340:
[----:B------:R-:W-:Y:S01]  /*3550*/  IMAD R108, R17, 0x8, R16 ;  /* 0x00000008116c7824 */ /* 0x000fe200078e0210 */
[----:B------:R-:W-:Y:S01]  /*3560*/  SHF.L.U32 R110, R174, 0x1f, RZ ;  /* 0x0000001fae6e7819 */ /* 0x000fe200000006ff */
[----:B------:R-:W-:Y:S03]  /*3570*/  BSSY B1, `(.L_x_1341) ;  /* 0x0000003000017945 */ /* 0x000fe60003800000 */
[----:B------:R-:W0:Y:S02]  /*3580*/  SYNCS.PHASECHK.TRANS64.TRYWAIT P3, [R108+URZ+0x22890], R110 ;  /* 0x0228906e6c0075a7 */ /* 0x000e24000806017f */
[----:B0-----:R-:W-:Y:S05]  /*3590*/  @!P3 BRA `(.L_x_1342) ;  /* 0x00000284003cb947 */ /* 0x001fea0003800000 */
.L_x_1703:
[----:B------:R-:W-:Y:S05]  /*35a0*/  BSYNC B1 ;  /* 0x0000000000017941 */ /* 0x000fea0003800000 */
.L_x_1341:
[----:B------:R-:W-:Y:S05]  /*35b0*/  @P2 BRA `(.L_x_1343) ;  /* 0x0000005c00c02947 */ /* 0x000fea0003800000 */
[----:B------:R-:W-:Y:S01]  /*35c0*/  ISETP.NE.AND P2, PT, R64, RZ, PT ;  /* 0x000000ff4000720c */ /* 0x000fe20003f45270 */
[----:B------:R-:W-:-:S12]  /*35d0*/  BSSY B1, `(.L_x_1344) ;  /* 0x000006f000017945 */ /* 0x000fd80003800000 */
[----:B------:R-:W-:Y:S05]  /*35e0*/  @!P2 BRA `(.L_x_1345) ;  /* 0x0000000400b4a947 */ /* 0x000fea0003800000 */
[----:B------:R1:W2:Y:S01]  /*35f0*/  LDS.128 R4, [R97+0x16400] ;  /* 0x0164000061047984 */ /* 0x0002a20000000c00 */
[----:B------:R-:W-:Y:S01]  /*3600*/  ISETP.GE.AND P2, PT, R172, R111, PT ;  /* 0x0000006fac00720c */ /* 0x000fe20003f46270 */
[----:B------:R-:W-:-:S12]  /*3610*/  BSSY B2, `(.L_x_1346) ;  /* 0x0000069000027945 */ /* 0x000fd80003800000 */
[----:B-1----:R-:W-:Y:S05]  /*3620*/  @P2 BRA `(.L_x_1347) ;  /* 0x00000004009c2947 */ /* 0x002fea0003800000 */
[----:B------:R-:W-:Y:S02]  /*3630*/  SHF.R.U32.HI R94, RZ, 0x8, R95 ;  /* 0x00000008ff5e7819 */ /* 0x000fe4000001165f */
[--C-:B------:R-:W-:Y:S02]  /*3640*/  SHF.R.U32.HI R46, RZ, 0x8, R47.reuse ;  /* 0x00000008ff2e7819 */ /* 0x100fe4000001162f */
[----:B------:R-:W-:Y:S02]  /*3650*/  SHF.R.U32.HI R117, RZ, 0x10, R47 ;  /* 0x00000010ff757819 */ /* 0x000fe4000001162f */
[----:B------:R-:W-:Y:S02]  /*3660*/  SHF.R.U32.HI R115, RZ, 0x10, R95 ;  /* 0x00000010ff737819 */ /* 0x000fe4000001165f */
[----:B------:R-:W-:Y:S01]  /*3670*/  LOP3.LUT R116, R95, 0xff0000ff, RZ, 0xc0, !PT ;  /* 0xff0000ff5f747812 */ /* 0x000fe200078ec0ff */
[----:B------:R-:W-:Y:S01]  /*3680*/  IMAD.SHL.U32 R95, R94, 0x100, RZ ;  /* 0x000001005e5f7824 */ /* 0x000fe200078e00ff */
[----:B------:R-:W-:Y:S01]  /*3690*/  LOP3.LUT R47, R47, 0xff0000ff, RZ, 0xc0, !PT ;  /* 0xff0000ff2f2f7812 */ /* 0x000fe200078ec0ff */
[----:B--2---:R-:W-:Y:S01]  /*36a0*/  IMAD.MOV.U32 R94, RZ, RZ, R4 ;  /* 0x000000ffff5e7224 */ /* 0x004fe200078e0004 */
[----:B------:R-:W-:-:S02]  /*36b0*/  SHF.L.U32 R46, R46, 0x8, RZ ;  /* 0x000000082e2e7819 */ /* 0x000fc400000006ff */
[----:B------:R-:W-:Y:S01]  /*36c0*/  LOP3.LUT R116, R116, 0xff00, R95, 0xf8, !PT ;  /* 0x0000ff0074747812 */ /* 0x000fe200078ef85f */
[----:B------:R-:W-:Y:S01]  /*36d0*/  IMAD.U32 R95, R115, 0x10000, RZ ;  /* 0x00010000735f7824 */ /* 0x000fe200078e00ff */
[----:B------:R-:W-:Y:S01]  /*36e0*/  LOP3.LUT R47, R47, 0xff00, R46, 0xf8, !PT ;  /* 0x0000ff002f2f7812 */ /* 0x000fe200078ef82e */
[----:B------:R-:W-:Y:S01]  /*36f0*/  IMAD.U32 R46, R117, 0x10000, RZ ;  /* 0x00010000752e7824 */ /* 0x000fe200078e00ff */
[----:B------:R-:W-:Y:S02]  /*3700*/  F2FP.F16.E4M3.UNPACK_B R115, R123.H1 ;  /* 0x0000007bff73723e */ /* 0x000fe400030006ff */
[-C--:B------:R-:W-:Y:S02]  /*3710*/  F2FP.F16.E4M3.UNPACK_B R4, R5.reuse ;  /* 0x00000005ff04723e */ /* 0x080fe400020006ff */
[----:B------:R-:W-:Y:S01]  /*3720*/  LOP3.LUT R46, R47, 0xff0000, R46, 0xf8, !PT ;  /* 0x00ff00002f2e7812 */ /* 0x000fe200078ef82e */
[--C-:B------:R-:W-:Y:S01]  /*3730*/  HADD2.F32 R119, -RZ, R115.reuse.H0_H0 ;  /* 0x20000073ff777230 */ /* 0x100fe20000004100 */
[----:B------:R-:W-:Y:S01]  /*3740*/  LOP3.LUT R47, R116, 0xff0000, R95, 0xf8, !PT ;  /* 0x00ff0000742f7812 */ /* 0x000fe200078ef85f */
[--C-:B------:R-:W-:Y:S01]  /*3750*/  HADD2.F32 R95, -RZ, R4.reuse.H1_H1 ;  /* 0x30000004ff5f7230 */ /* 0x100fe20000004100 */
[----:B------:R-:W-:Y:S01]  /*3760*/  F2FP.F16.E4M3.UNPACK_B R117, R114.H1 ;  /* 0x00000072ff75723e */ /* 0x000fe200030006ff */
[----:B------:R-:W-:Y:S01]  /*3770*/  HADD2.F32 R4, -RZ, R4.H0_H0 ;  /* 0x20000004ff047230 */ /* 0x000fe20000004100 */
[----:B------:R-:W-:Y:S01]  /*3780*/  F2FP.F16.E4M3.UNPACK_B R5, R5.H1 ;  /* 0x00000005ff05723e */ /* 0x000fe200030006ff */
[----:B------:R-:W-:-:S02]  /*3790*/  HADD2.F32 R120, -RZ, R115.H1_H1 ;  /* 0x30000073ff787230 */ /* 0x000fc40000004100 */
[CC--:B------:R-:W-:Y:S01]  /*37a0*/  FMUL.FTZ R121, R95.reuse, R119.reuse ;  /* 0x000000775f797220 */ /* 0x0c0fe20000410000 */
[----:B------:R-:W-:Y:S02]  /*37b0*/  HADD2.F32 R118, -RZ, R117.H0_H0 ;  /* 0x20000075ff767230 */ /* 0x000fe40000004100 */
[C---:B------:R-:W-:Y:S01]  /*37c0*/  FMUL.FTZ R122, R4.reuse, R119 ;  /* 0x00000077047a7220 */ /* 0x040fe20000410000 */
[--C-:B------:R-:W-:Y:S01]  /*37d0*/  HADD2.F32 R116, -RZ, R5.reuse.H1_H1 ;  /* 0x30000005ff747230 */ /* 0x100fe20000004100 */
[----:B------:R-:W-:Y:S01]  /*37e0*/  F2FP.F16.E4M3.UNPACK_B R119, R123 ;  /* 0x0000007bff77723e */ /* 0x000fe200020006ff */
[----:B------:R-:W-:Y:S02]  /*37f0*/  HADD2.F32 R115, -RZ, R5.H0_H0 ;  /* 0x20000005ff737230 */ /* 0x000fe40000004100 */
[----:B------:R-:W-:Y:S01]  /*3800*/  FFMA.FTZ R4, R4, R118, -R121 ;  /* 0x0000007604047223 */ /* 0x000fe20000010879 */
[----:B------:R-:W-:Y:S02]  /*3810*/  HADD2.F32 R117, -RZ, R117.H1_H1 ;  /* 0x30000075ff757230 */ /* 0x000fe40000004100 */
[C---:B------:R-:W-:Y:S01]  /*3820*/  FMUL.FTZ R124, R116.reuse, R120 ;  /* 0x00000078747c7220 */ /* 0x040fe20000410000 */
[----:B------:R-:W-:Y:S01]  /*3830*/  FFMA.FTZ R5, R95, R118, R122 ;  /* 0x000000765f057223 */ /* 0x000fe2000001007a */
[C---:B------:R-:W-:Y:S01]  /*3840*/  FMUL.FTZ R121, R115.reuse, R120 ;  /* 0x0000007873797220 */ /* 0x040fe20000410000 */
[-C--:B------:R-:W-:Y:S01]  /*3850*/  F2FP.F16.E4M3.UNPACK_B R95, R94.reuse.H1 ;  /* 0x0000005eff5f723e */ /* 0x080fe200030006ff */
[-C--:B------:R-:W-:Y:S01]  /*3860*/  FFMA.FTZ R124, R115, R117.reuse, -R124 ;  /* 0x00000075737c7223 */ /* 0x080fe2000001087c */
[----:B------:R-:W-:Y:S01]  /*3870*/  F2FP.F16.E4M3.UNPACK_B R94, R94 ;  /* 0x0000005eff5e723e */ /* 0x000fe200020006ff */
[----:B------:R-:W-:Y:S01]  /*3880*/  FFMA.FTZ R123, R116, R117, R121 ;  /* 0x00000075747b7223 */ /* 0x000fe20000010079 */
[----:B------:R-:W-:Y:S01]  /*3890*/  F2FP.F16.E4M3.UNPACK_B R117, R114 ;  /* 0x00000072ff75723e */ /* 0x000fe200020006ff */
[----:B------:R-:W-:Y:S01]  /*38a0*/  HADD2.F32 R118, -RZ, R119.H1_H1 ;  /* 0x30000077ff767230 */ /* 0x000fe20000004100 */
[----:B------:R-:W-:Y:S01]  /*38b0*/  F2FP.F16.E4M3.UNPACK_B R122, R47 ;  /* 0x0000002fff7a723e */ /* 0x000fe200020006ff */
[----:B------:R-:W-:-:S02]  /*38c0*/  HADD2.F32 R115, -RZ, R95.H0_H0 ;  /* 0x2000005fff737230 */ /* 0x000fc40000004100 */
[----:B------:R-:W-:Y:S02]  /*38d0*/  HADD2.F32 R116, -RZ, R95.H1_H1 ;  /* 0x3000005fff747230 */ /* 0x000fe40000004100 */
[----:B------:R-:W-:Y:S02]  /*38e0*/  HADD2.F32 R119, -RZ, R119.H0_H0 ;  /* 0x20000077ff777230 */ /* 0x000fe40000004100 */
[-C--:B------:R-:W-:Y:S01]  /*38f0*/  FMUL.FTZ R121, R115, R118.reuse ;  /* 0x0000007673797220 */ /* 0x080fe20000410000 */
[--C-:B------:R-:W-:Y:S02]  /*3900*/  HADD2.F32 R114, -RZ, R94.reuse.H1_H1 ;  /* 0x3000005eff727230 */ /* 0x100fe40000004100 */
[----:B------:R-:W-:Y:S01]  /*3910*/  FMUL.FTZ R120, R116, R118 ;  /* 0x0000007674787220 */ /* 0x000fe20000410000 */
[----:B------:R-:W-:Y:S02]  /*3920*/  HADD2.F32 R95, -RZ, R94.H0_H0 ;  /* 0x2000005eff5f7230 */ /* 0x000fe40000004100 */
[----:B------:R-:W-:-:S02]  /*3930*/  HADD2.F32 R94, -RZ, R117.H1_H1 ;  /* 0x30000075ff5e7230 */ /* 0x000fc40000004100 */
[-C--:B------:R-:W-:Y:S01]  /*3940*/  FMUL.FTZ R118, R114, R119.reuse ;  /* 0x0000007772767220 */ /* 0x080fe20000410000 */
[----:B------:R-:W-:Y:S02]  /*3950*/  HADD2.F32 R117, -RZ, R117.H0_H0 ;  /* 0x20000075ff757230 */ /* 0x000fe40000004100 */
[----:B------:R-:W-:Y:S01]  /*3960*/  FMUL.FTZ R119, R95, R119 ;  /* 0x000000775f777220 */ /* 0x000fe20000410000 */
[-C--:B------:R-:W-:Y:S01]  /*3970*/  FFMA.FTZ R115, R115, R94.reuse, -R120 ;  /* 0x0000005e73737223 */ /* 0x080fe20000010878 */
[----:B------:R-:W-:Y:S01]  /*3980*/  FFMA.FTZ R116, R116, R94, R121 ;  /* 0x0000005e74747223 */ /* 0x000fe20000010079 */
[-C--:B------:R-:W-:Y:S01]  /*3990*/  FFMA.FTZ R94, R95, R117.reuse, -R118 ;  /* 0x000000755f5e7223 */ /* 0x080fe20000010876 */
[----:B------:R-:W-:Y:S01]  /*39a0*/  FFMA.FTZ R95, R114, R117, R119 ;  /* 0x00000075725f7223 */ /* 0x000fe20000010077 */
[----:B------:R-:W-:Y:S02]  /*39b0*/  F2FP.F16.E4M3.UNPACK_B R117, R7.H1 ;  /* 0x00000007ff75723e */ /* 0x000fe400030006ff */
[----:B------:R-:W-:Y:S01]  /*39c0*/  F2FP.SATFINITE.E4M3.F32.PACK_AB_MERGE_C R114, R123, R124, RZ ;  /* 0x0000007c7b72723e */ /* 0x000fe200048070ff */
[--C-:B------:R-:W-:Y:S01]  /*39d0*/  HADD2.F32 R124, -RZ, R122.reuse.H1_H1 ;  /* 0x3000007aff7c7230 */ /* 0x100fe20000004100 */
[----:B------:R-:W-:Y:S01]  /*39e0*/  F2FP.SATFINITE.E4M3.F32.PACK_AB_MERGE_C R115, R116, R115, RZ ;  /* 0x000000737473723e */ /* 0x000fe200048070ff */
[--C-:B------:R-:W-:Y:S01]  /*39f0*/  HADD2.F32 R118, -RZ, R117.reuse.H0_H0 ;  /* 0x20000075ff767230 */ /* 0x100fe20000004100 */
[----:B------:R-:W-:Y:S01]  /*3a00*/  F2FP.F16.E4M3.UNPACK_B R123, R47.H1 ;  /* 0x0000002fff7b723e */ /* 0x000fe200030006ff */
[----:B------:R-:W-:Y:S01]  /*3a10*/  HADD2.F32 R117, -RZ, R117.H1_H1 ;  /* 0x30000075ff757230 */ /* 0x000fe20000004100 */
[----:B------:R-:W-:Y:S01]  /*3a20*/  F2FP.F16.E4M3.UNPACK_B R116, R6.H1 ;  /* 0x00000006ff74723e */ /* 0x000fe200030006ff */
[----:B------:R-:W-:Y:S01]  /*3a30*/  HADD2.F32 R122, -RZ, R122.H0_H0 ;  /* 0x2000007aff7a7230 */ /* 0x000fe20000004100 */
[-C--:B------:R-:W-:Y:S01]  /*3a40*/  F2FP.F16.E4M3.UNPACK_B R119, R46.reuse ;  /* 0x0000002eff77723e */ /* 0x080fe200020006ff */
[----:B------:R-:W-:Y:S01]  /*3a50*/  HADD2.F32 R125, -RZ, R123.H1_H1 ;  /* 0x3000007bff7d7230 */ /* 0x000fe20000004100 */
[----:B------:R-:W-:Y:S01]  /*3a60*/  F2FP.F16.E4M3.UNPACK_B R120, R46.H1 ;  /* 0x0000002eff78723e */ /* 0x000fe200030006ff */
[--C-:B------:R-:W-:Y:S01]  /*3a70*/  HADD2.F32 R47, -RZ, R116.reuse.H1_H1 ;  /* 0x30000074ff2f7230 */ /* 0x100fe20000004100 */
[----:B------:R-:W-:Y:S01]  /*3a80*/  F2FP.F16.E4M3.UNPACK_B R7, R7 ;  /* 0x00000007ff07723e */ /* 0x000fe200020006ff */
[----:B------:R-:W-:-:S02]  /*3a90*/  HADD2.F32 R116, -RZ, R116.H0_H0 ;  /* 0x20000074ff747230 */ /* 0x000fc40000004100 */
[-C--:B------:R-:W-:Y:S01]  /*3aa0*/  FMUL.FTZ R127, R117, R125.reuse ;  /* 0x0000007d757f7220 */ /* 0x080fe20000410000 */
[----:B------:R-:W-:Y:S01]  /*3ab0*/  FMUL.FTZ R126, R118, R125 ;  /* 0x0000007d767e7220 */ /* 0x000fe20000410000 */
[----:B------:R-:W-:Y:S02]  /*3ac0*/  HADD2.F32 R46, -RZ, R119.H1_H1 ;  /* 0x30000077ff2e7230 */ /* 0x000fe40000004100 */
[CC--:B------:R-:W-:Y:S01]  /*3ad0*/  FMUL.FTZ R125, R47.reuse, R124.reuse ;  /* 0x0000007c2f7d7220 */ /* 0x0c0fe20000410000 */
[C---:B------:R-:W-:Y:S01]  /*3ae0*/  FMUL.FTZ R124, R116.reuse, R124 ;  /* 0x0000007c747c7220 */ /* 0x040fe20000410000 */
[----:B------:R-:W-:Y:S01]  /*3af0*/  F2FP.F16.E4M3.UNPACK_B R6, R6 ;  /* 0x00000006ff06723e */ /* 0x000fe200020006ff */
[----:B------:R-:W-:Y:S02]  /*3b00*/  HADD2.F32 R121, -RZ, R120.H1_H1 ;  /* 0x30000078ff797230 */ /* 0x000fe40000004100 */
[-C--:B------:R-:W-:Y:S01]  /*3b10*/  FFMA.FTZ R125, R116, R46.reuse, -R125 ;  /* 0x0000002e747d7223 */ /* 0x080fe2000001087d */
[----:B------:R-:W-:Y:S01]  /*3b20*/  FFMA.FTZ R124, R47, R46, R124 ;  /* 0x0000002e2f7c7223 */ /* 0x000fe2000001007c */
[--C-:B------:R-:W-:Y:S01]  /*3b30*/  HADD2.F32 R46, -RZ, R7.reuse.H0_H0 ;  /* 0x20000007ff2e7230 */ /* 0x100fe20000004100 */
[----:B------:R-:W-:Y:S01]  /*3b40*/  F2FP.SATFINITE.E4M3.F32.PACK_AB_MERGE_C R5, R5, R4, R114 ;  /* 0x000000040505723e */ /* 0x000fe20004807072 */
[----:B------:R-:W-:-:S02]  /*3b50*/  HADD2.F32 R47, -RZ, R7.H1_H1 ;  /* 0x30000007ff2f7230 */ /* 0x000fc40000004100 */
[-C--:B------:R-:W-:Y:S01]  /*3b60*/  FFMA.FTZ R127, R118, R121.reuse, -R127 ;  /* 0x00000079767f7223 */ /* 0x080fe2000001087f */
[--C-:B------:R-:W-:Y:S02]  /*3b70*/  HADD2.F32 R7, -RZ, R6.reuse.H0_H0 ;  /* 0x20000006ff077230 */ /* 0x100fe40000004100 */
[----:B------:R-:W-:Y:S01]  /*3b80*/  FFMA.FTZ R126, R117, R121, R126 ;  /* 0x00000079757e7223 */ /* 0x000fe2000001007e */
[----:B------:R-:W-:Y:S01]  /*3b90*/  HADD2.F32 R123, -RZ, R123.H0_H0 ;  /* 0x2000007bff7b7230 */ /* 0x000fe20000004100 */
[----:B------:R-:W-:Y:S01]  /*3ba0*/  F2FP.SATFINITE.E4M3.F32.PACK_AB_MERGE_C R124, R124, R125, RZ ;  /* 0x0000007d7c7c723e */ /* 0x000fe200048070ff */
[----:B------:R-:W-:Y:S02]  /*3bb0*/  HADD2.F32 R6, -RZ, R6.H1_H1 ;  /* 0x30000006ff067230 */ /* 0x000fe40000004100 */
[----:B------:R-:W-:Y:S01]  /*3bc0*/  FMUL.FTZ R117, R7, R122 ;  /* 0x0000007a07757220 */ /* 0x000fe20000410000 */
[----:B------:R-:W-:Y:S02]  /*3bd0*/  HADD2.F32 R120, -RZ, R120.H0_H0 ;  /* 0x20000078ff787230 */ /* 0x000fe40000004100 */
[----:B------:R-:W-:Y:S01]  /*3be0*/  FMUL.FTZ R121, R47, R123 ;  /* 0x0000007b2f797220 */ /* 0x000fe20000410000 */
[----:B------:R-:W-:-:S02]  /*3bf0*/  HADD2.F32 R119, -RZ, R119.H0_H0 ;  /* 0x20000077ff777230 */ /* 0x000fc40000004100 */
[----:B------:R-:W-:Y:S01]  /*3c00*/  FMUL.FTZ R118, R46, R123 ;  /* 0x0000007b2e767220 */ /* 0x000fe20000410000 */
[----:B------:R-:W-:Y:S01]  /*3c10*/  FMUL.FTZ R116, R6, R122 ;  /* 0x0000007a06747220 */ /* 0x000fe20000410000 */
[-C--:B------:R-:W-:Y:S01]  /*3c20*/  FFMA.FTZ R121, R46, R120.reuse, -R121 ;  /* 0x000000782e797223 */ /* 0x080fe20000010879 */
[----:B------:R-:W-:Y:S01]  /*3c30*/  F2FP.SATFINITE.E4M3.F32.PACK_AB_MERGE_C R126, R126, R127, RZ ;  /* 0x0000007f7e7e723e */ /* 0x000fe200048070ff */
[----:B------:R-:W-:Y:S01]  /*3c40*/  FFMA.FTZ R118, R47, R120, R118 ;  /* 0x000000782f767223 */ /* 0x000fe20000010076 */
[-C--:B------:R-:W-:Y:S01]  /*3c50*/  FFMA.FTZ R116, R7, R119.reuse, -R116 ;  /* 0x0000007707747223 */ /* 0x080fe20000010874 */
[----:B------:R-:W-:Y:S01]  /*3c60*/  FFMA.FTZ R117, R6, R119, R117 ;  /* 0x0000007706757223 */ /* 0x000fe20000010075 */
[----:B------:R-:W-:Y:S02]  /*3c70*/  F2FP.SATFINITE.E4M3.F32.PACK_AB_MERGE_C R4, R95, R94, R115 ;  /* 0x0000005e5f04723e */ /* 0x000fe40004807073 */
[----:B------:R-:W-:Y:S02]  /*3c80*/  F2FP.SATFINITE.E4M3.F32.PACK_AB_MERGE_C R7, R118, R121, R126 ;  /* 0x000000797607723e */ /* 0x000fe4000480707e */
[----:B------:R-:W-:-:S07]  /*3c90*/  F2FP.SATFINITE.E4M3.F32.PACK_AB_MERGE_C R6, R117, R116, R124 ;  /* 0x000000747506723e */ /* 0x000fce000480707c */
.L_x_1347:
[----:B------:R-:W-:Y:S05]  /*3ca0*/  BSYNC B2 ;  /* 0x0000000000027941 */ /* 0x000fea0003800000 */
.L_x_1346:
[----:B--2---:R1:W-:Y:S02]  /*3cb0*/  STG.E.128 desc[UR42][R8.64], R4 ;  /* 0x0000000408007986 */ /* 0x0043e4000c101d2a */
.L_x_1345:
[----:B------:R-:W-:Y:S05]  /*3cc0*/  BSYNC B1 ;  /* 0x0000000000017941 */ /* 0x000fea0003800000 */
.L_x_1344:
[----:B------:R-:W-:Y:S01]  /*3cd0*/  ISETP.NE.AND P2, PT, R49, RZ, PT ;  /* 0x000000ff3100720c */ /* 0x000fe20003f45270 */
[----:B------:R-:W-:-:S12]  /*3ce0*/  BSSY B1, `(.L_x_1348) ;  /* 0x000006f000017945 */ /* 0x000fd80003800000 */
[----:B------:R-:W-:Y:S05]  /*3cf0*/  @!P2 BRA `(.L_x_1349) ;  /* 0x0000000400b4a947 */ /* 0x000fea0003800000 */
[----:B-1----:R1:W2:Y:S01]  /*3d00*/  LDS.128 R4, [R96+0x16400] ;  /* 0x0164000060047984 */ /* 0x0022a20000000c00 */
[----:B------:R-:W-:Y:S01]  /*3d10*/  ISETP.GE.AND P2, PT, R186, R111, PT ;  /* 0x0000006fba00720c */ /* 0x000fe20003f46270 */
[----:B------:R-:W-:-:S12]  /*3d20*/  BSSY B2, `(.L_x_1350) ;  /* 0x0000069000027945 */ /* 0x000fd80003800000 */
[----:B-1----:R-:W-:Y:S05]  /*3d30*/  @P2 BRA `(.L_x_1351) ;  /* 0x00000004009c2947 */ /* 0x002fea0003800000 */
[----:B------:R-:W-:Y:S02]  /*3d40*/  SHF.R.U32.HI R95, RZ, 0x8, R39 ;  /* 0x00000008ff5f7819 */ /* 0x000fe40000011627 */
[----:B------:R-:W-:Y:S02]  /*3d50*/  SHF.R.U32.HI R44, RZ, 0x8, R45 ;  /* 0x00000008ff2c7819 */ /* 0x000fe4000001162d */
[----:B------:R-:W-:Y:S02]  /*3d60*/  LOP3.LUT R38, R39, 0xff0000ff, RZ, 0xc0, !PT ;  /* 0xff0000ff27267812 */ /* 0x000fe400078ec0ff */
[----:B------:R-:W-:Y:S01]  /*3d70*/  SHF.R.U32.HI R47, RZ, 0x10, R39 ;  /* 0x00000010ff2f7819 */ /* 0x000fe20000011627 */
[----:B------:R-:W-:Y:S01]  /*3d80*/  IMAD.SHL.U32 R39, R95, 0x100, RZ ;  /* 0x000001005f277824 */ /* 0x000fe200078e00ff */
[----:B------:R-:W-:Y:S02]  /*3d90*/  LOP3.LUT R46, R45, 0xff0000ff, RZ, 0xc0, !PT ;  /* 0xff0000ff2d2e7812 */ /* 0x000fe400078ec0ff */
[----:B------:R-:W-:Y:S01]  /*3da0*/  SHF.R.U32.HI R94, RZ, 0x10, R45 ;  /* 0x00000010ff5e7819 */ /* 0x000fe2000001162d */
[----:B------:R-:W-:Y:S01]  /*3db0*/  IMAD.SHL.U32 R45, R44, 0x100, RZ ;  /* 0x000001002c2d7824 */ /* 0x000fe200078e00ff */
[----:B------:R-:W-:Y:S01]  /*3dc0*/  LOP3.LUT R38, R38, 0xff00, R39, 0xf8, !PT ;  /* 0x0000ff0026267812 */ /* 0x000fe200078ef827 */
[----:B------:R-:W-:-:S02]  /*3dd0*/  IMAD.U32 R39, R47, 0x10000, RZ ;  /* 0x000100002f277824 */ /* 0x000fc400078e00ff */
[----:B--2---:R-:W-:Y:S01]  /*3de0*/  IMAD.MOV.U32 R44, RZ, RZ, R4 ;  /* 0x000000ffff2c7224 */ /* 0x004fe200078e0004 */
[----:B------:R-:W-:Y:S01]  /*3df0*/  LOP3.LUT R45, R46, 0xff00, R45, 0xf8, !PT ;  /* 0x0000ff002e2d7812 */ /* 0x000fe200078ef82d */
[----:B------:R-:W-:Y:S01]  /*3e00*/  IMAD.U32 R94, R94, 0x10000, RZ ;  /* 0x000100005e5e7824 */ /* 0x000fe200078e00ff */
        /* <DEDUP_REMOVED lines=29> */
[----:B------:R-:W-:Y:S01]  /*3fe0*/  HADD2.F32 R47, -RZ, R45.H0_H0 ;  /* 0x2000002dff2f7230 */ /* 0x000fe20000004100 */
[----:B------:R-:W-:Y:S01]  /*3ff0*/  F2FP.SATFINITE.E4M3.F32.PACK_AB_MERGE_C R121, R118, R117, RZ ;  /* 0x000000757679723e */ /* 0x000fe200048070ff */
[----:B------:R-:W-:-:S02]  /*4000*/  HADD2.F32 R113, -RZ, R113.H0_H0 ;  /* 0x20000071ff717230 */ /* 0x000fc40000004100 */
[-C--:B------:R-:W-:Y:S01]  /*4010*/  FMUL.FTZ R116, R94, R95.reuse ;  /* 0x0000005f5e747220 */ /* 0x080fe20000410000 */
[--C-:B------:R-:W-:Y:S02]  /*4020*/  HADD2.F32 R46, -RZ, R44.reuse.H1_H1 ;  /* 0x3000002cff2e7230 */ /* 0x100fe40000004100 */
[----:B------:R-:W-:Y:S01]  /*4030*/  FMUL.FTZ R95, R47, R95 ;  /* 0x0000005f2f5f7220 */ /* 0x000fe20000410000 */
[----:B------:R-:W-:Y:S01]  /*4040*/  HADD2.F32 R45, -RZ, R44.H0_H0 ;  /* 0x2000002cff2d7230 */ /* 0x000fe20000004100 */
[----:B------:R-:W-:Y:S01]  /*4050*/  F2FP.SATFINITE.E4M3.F32.PACK_AB_MERGE_C R5, R5, R4, R121 ;  /* 0x000000040505723e */ /* 0x000fe20004807079 */
[--C-:B------:R-:W-:Y:S02]  /*4060*/  HADD2.F32 R44, -RZ, R112.reuse.H1_H1 ;  /* 0x30000070ff2c7230 */ /* 0x100fe40000004100 */
[-C--:B------:R-:W-:Y:S01]  /*4070*/  FMUL.FTZ R114, R46, R113.reuse ;  /* 0x000000712e727220 */ /* 0x080fe20000410000 */
[----:B------:R-:W-:Y:S02]  /*4080*/  HADD2.F32 R112, -RZ, R112.H0_H0 ;  /* 0x20000070ff707230 */ /* 0x000fe40000004100 */
[----:B------:R-:W-:Y:S01]  /*4090*/  FMUL.FTZ R113, R45, R113 ;  /* 0x000000712d717220 */ /* 0x000fe20000410000 */
[----:B------:R-:W-:-:S02]  /*40a0*/  HADD2.F32 R117, -RZ, R115.H1_H1 ;  /* 0x30000073ff757230 */ /* 0x000fc40000004100 */
[-C--:B------:R-:W-:Y:S01]  /*40b0*/  FFMA.FTZ R116, R47, R44.reuse, -R116 ;  /* 0x0000002c2f747223 */ /* 0x080fe20000010874 */
[----:B------:R-:W-:Y:S01]  /*40c0*/  FFMA.FTZ R95, R94, R44, R95 ;  /* 0x0000002c5e5f7223 */ /* 0x000fe2000001005f */
[-C--:B------:R-:W-:Y:S01]  /*40d0*/  FFMA.FTZ R44, R45, R112.reuse, -R114 ;  /* 0x000000702d2c7223 */ /* 0x080fe20000010872 */
[----:B------:R-:W-:Y:S01]  /*40e0*/  F2FP.F16.E4M3.UNPACK_B R47, R7.H1 ;  /* 0x00000007ff2f723e */ /* 0x000fe200030006ff */
[----:B------:R-:W-:Y:S01]  /*40f0*/  FFMA.FTZ R45, R46, R112, R113 ;  /* 0x000000702e2d7223 */ /* 0x000fe20000010071 */
[----:B------:R-:W-:Y:S01]  /*4100*/  F2FP.F16.E4M3.UNPACK_B R46, R6.H1 ;  /* 0x00000006ff2e723e */ /* 0x000fe200030006ff */
[----:B------:R-:W-:Y:S01]  /*4110*/  HADD2.F32 R115, -RZ, R115.H0_H0 ;  /* 0x20000073ff737230 */ /* 0x000fe20000004100 */
[----:B------:R-:W-:Y:S01]  /*4120*/  F2FP.F16.E4M3.UNPACK_B R114, R39 ;  /* 0x00000027ff72723e */ /* 0x000fe200020006ff */
[--C-:B------:R-:W-:Y:S01]  /*4130*/  HADD2.F32 R94, -RZ, R47.reuse.H0_H0 ;  /* 0x2000002fff5e7230 */ /* 0x100fe20000004100 */
[----:B------:R-:W-:Y:S01]  /*4140*/  F2FP.SATFINITE.E4M3.F32.PACK_AB_MERGE_C R120, R95, R116, RZ ;  /* 0x000000745f78723e */ /* 0x000fe200048070ff */
        /* <DEDUP_REMOVED lines=22> */
[----:B------:R-:W-:Y:S02]  /*42b0*/  HADD2.F32 R6, -RZ, R6.H1_H1 ;  /* 0x30000006ff067230 */ /* 0x000fe40000004100 */
[----:B------:R-:W-:Y:S01]  /*42c0*/  FMUL.FTZ R113, R39, R115 ;  /* 0x0000007327717220 */ /* 0x000fe20000410000 */
[----:B------:R-:W-:-:S02]  /*42d0*/  HADD2.F32 R114, -RZ, R114.H0_H0 ;  /* 0x20000072ff727230 */ /* 0x000fc40000004100 */
[----:B------:R-:W-:Y:S01]  /*42e0*/  FMUL.FTZ R94, R38, R115 ;  /* 0x00000073265e7220 */ /* 0x000fe20000410000 */
[----:B------:R-:W-:Y:S01]  /*42f0*/  HADD2.F32 R112, -RZ, R112.H0_H0 ;  /* 0x20000070ff707230 */ /* 0x000fe20000004100 */
[----:B------:R-:W-:Y:S01]  /*4300*/  F2FP.SATFINITE.E4M3.F32.PACK_AB_MERGE_C R116, R116, R117, RZ ;  /* 0x000000757474723e */ /* 0x000fe200048070ff */
        /* <DEDUP_REMOVED lines=10> */
.L_x_1351:
[----:B------:R-:W-:Y:S05]  /*43b0*/  BSYNC B2 ;  /* 0x0000000000027941 */ /* 0x000fea0003800000 */
.L_x_1350:
[----:B--2---:R2:W-:Y:S02]  /*43c0*/  STG.E.128 desc[UR42][R8.64+0x20], R4 ;  /* 0x0000200408007986 */ /* 0x0045e4000c101d2a */
.L_x_1349:
[----:B------:R-:W-:Y:S05]  /*43d0*/  BSYNC B1 ;  /* 0x0000000000017941 */ /* 0x000fea0003800000 */
.L_x_1348:
[----:B------:R-:W-:Y:S01]  /*43e0*/  ISETP.NE.AND P2, PT, R21, RZ, PT ;  /* 0x000000ff1500720c */ /* 0x000fe20003f45270 */
[----:B------:R-:W-:-:S12]  /*43f0*/  BSSY B1, `(.L_x_1352) ;  /* 0x000006f000017945 */ /* 0x000fd80003800000 */
[----:B------:R-:W-:Y:S05]  /*4400*/  @!P2 BRA `(.L_x_1353) ;  /* 0x0000000400b4a947 */ /* 0x000fea0003800000 */
[----:B-12---:R1:W2:Y:S01]  /*4410*/  LDS.128 R4, [R97+0x18400] ;  /* 0x0184000061047984 */ /* 0x0062a20000000c00 */
[----:B------:R-:W-:Y:S01]  /*4420*/  ISETP.GE.AND P2, PT, R185, R111, PT ;  /* 0x0000006fb900720c */ /* 0x000fe20003f46270 */
[----:B------:R-:W-:-:S12]  /*4430*/  BSSY B2, `(.L_x_1354) ;  /* 0x0000069000027945 */ /* 0x000fd80003800000 */
[----:B-1----:R-:W-:Y:S05]  /*4440*/  @P2 BRA `(.L_x_1355) ;  /* 0x00000004009c2947 */ /* 0x002fea0003800000 */
[----:B------:R-:W-:Y:S02]  /*4450*/  SHF.R.U32.HI R34, RZ, 0x8, R35 ;  /* 0x00000008ff227819 */ /* 0x000fe40000011623 */
[--C-:B------:R-:W-:Y:S02]  /*4460*/  SHF.R.U32.HI R36, RZ, 0x8, R37.reuse ;  /* 0x00000008ff247819 */ /* 0x100fe40000011625 */
[----:B------:R-:W-:Y:S01]  /*4470*/  SHF.R.U32.HI R38, RZ, 0x10, R37 ;  /* 0x00000010ff267819 */ /* 0x000fe20000011625 */
[----:B------:R-:W-:Y:S01]  /*4480*/  IMAD.SHL.U32 R34, R34, 0x100, RZ ;  /* 0x0000010022227824 */ /* 0x000fe200078e00ff */
[----:B------:R-:W-:Y:S01]  /*4490*/  SHF.R.U32.HI R44, RZ, 0x10, R35 ;  /* 0x00000010ff2c7819 */ /* 0x000fe20000011623 */
[----:B------:R-:W-:Y:S01]  /*44a0*/  IMAD.SHL.U32 R36, R36, 0x100, RZ ;  /* 0x0000010024247824 */ /* 0x000fe200078e00ff */
[----:B------:R-:W-:Y:S01]  /*44b0*/  LOP3.LUT R39, R35, 0xff0000ff, RZ, 0xc0, !PT ;  /* 0xff0000ff23277812 */ /* 0x000fe200078ec0ff */
[----:B--2---:R-:W-:Y:S01]  /*44c0*/  IMAD.MOV.U32 R35, RZ, RZ, R4 ;  /* 0x000000ffff237224 */ /* 0x004fe200078e0004 */
[----:B------:R-:W-:-:S02]  /*44d0*/  LOP3.LUT R37, R37, 0xff0000ff, RZ, 0xc0, !PT ;  /* 0xff0000ff25257812 */ /* 0x000fc400078ec0ff */
[----:B------:R-:W-:Y:S01]  /*44e0*/  LOP3.LUT R39, R39, 0xff00, R34, 0xf8, !PT ;  /* 0x0000ff0027277812 */ /* 0x000fe200078ef822 */
[----:B------:R-:W-:Y:S01]  /*44f0*/  IMAD.U32 R34, R44, 0x10000, RZ ;  /* 0x000100002c227824 */ /* 0x000fe200078e00ff */
[----:B------:R-:W-:Y:S01]  /*4500*/  LOP3.LUT R45, R37, 0xff00, R36, 0xf8, !PT ;  /* 0x0000ff00252d7812 */ /* 0x000fe200078ef824 */
[----:B------:R-:W-:Y:S01]  /*4510*/  IMAD.U32 R36, R38, 0x10000, RZ ;  /* 0x0001000026247824 */ /* 0x000fe200078e00ff */
[----:B------:R-:W-:Y:S02]  /*4520*/  F2FP.F16.E4M3.UNPACK_B R4, R5 ;  /* 0x00000005ff04723e */ /* 0x000fe400020006ff */
[----:B------:R-:W-:Y:S02]  /*4530*/  F2FP.F16.E4M3.UNPACK_B R37, R107.H1 ;  /* 0x0000006bff25723e */ /* 0x000fe400030006ff */
[----:B------:R-:W-:Y:S02]  /*4540*/  LOP3.LUT R34, R39, 0xff0000, R34, 0xf8, !PT ;  /* 0x00ff000027227812 */ /* 0x000fe400078ef822 */
[----:B------:R-:W-:Y:S01]  /*4550*/  LOP3.LUT R46, R45, 0xff0000, R36, 0xf8, !PT ;  /* 0x00ff00002d2e7812 */ /* 0x000fe200078ef824 */
[--C-:B------:R-:W-:Y:S01]  /*4560*/  HADD2.F32 R36, -RZ, R4.reuse.H1_H1 ;  /* 0x30000004ff247230 */ /* 0x100fe20000004100 */
[----:B------:R-:W-:Y:S01]  /*4570*/  F2FP.F16.E4M3.UNPACK_B R39, R106.H1 ;  /* 0x0000006aff27723e */ /* 0x000fe200030006ff */
[--C-:B------:R-:W-:Y:S01]  /*4580*/  HADD2.F32 R47, -RZ, R37.reuse.H0_H0 ;  /* 0x20000025ff2f7230 */ /* 0x100fe20000004100 */
[----:B------:R-:W-:Y:S01]  /*4590*/  F2FP.F16.E4M3.UNPACK_B R5, R5.H1 ;  /* 0x00000005ff05723e */ /* 0x000fe200030006ff */
[----:B------:R-:W-:Y:S01]  /*45a0*/  HADD2.F32 R4, -RZ, R4.H0_H0 ;  /* 0x20000004ff047230 */ /* 0x000fe20000004100 */
[----:B------:R-:W-:Y:S01]  /*45b0*/  F2FP.F16.E4M3.UNPACK_B R107, R107 ;  /* 0x0000006bff6b723e */ /* 0x000fe200020006ff */
[----:B------:R-:W-:-:S02]  /*45c0*/  HADD2.F32 R44, -RZ, R37.H1_H1 ;  /* 0x30000025ff2c7230 */ /* 0x000fc40000004100 */
[-C--:B------:R-:W-:Y:S01]  /*45d0*/  FMUL.FTZ R95, R36, R47.reuse ;  /* 0x0000002f245f7220 */ /* 0x080fe20000410000 */
[----:B------:R-:W-:Y:S01]  /*45e0*/  HADD2.F32 R45, -RZ, R39.H0_H0 ;  /* 0x20000027ff2d7230 */ /* 0x000fe20000004100 */
[----:B------:R-:W-:Y:S01]  /*45f0*/  F2FP.F16.E4M3.UNPACK_B R106, R106 ;  /* 0x0000006aff6a723e */ /* 0x000fe200020006ff */
[--C-:B------:R-:W-:Y:S02]  /*4600*/  HADD2.F32 R38, -RZ, R5.reuse.H1_H1 ;  /* 0x30000005ff267230 */ /* 0x100fe40000004100 */
        /* <DEDUP_REMOVED lines=25> */
[CC--:B------:R-:W-:Y:S01]  /*47a0*/  FMUL.FTZ R44, R36.reuse, R107.reuse ;  /* 0x0000006b242c7220 */ /* 0x0c0fe20000410000 */
[----:B------:R-:W-:Y:S01]  /*47b0*/  FMUL.FTZ R45, R35, R107 ;  /* 0x0000006b232d7220 */ /* 0x000fe20000410000 */
[----:B------:R-:W-:Y:S02]  /*47c0*/  F2FP.F16.E4M3.UNPACK_B R39, R34 ;  /* 0x00000022ff27723e */ /* 0x000fe400020006ff */
[----:B------:R-:W-:Y:S01]  /*47d0*/  F2FP.SATFINITE.E4M3.F32.PACK_AB_MERGE_C R114, R47, R94, RZ ;  /* 0x0000005e2f72723e */ /* 0x000fe200048070ff */
[-C--:B------:R-:W-:Y:S01]  /*47e0*/  FFMA.FTZ R107, R36, R106.reuse, -R45 ;  /* 0x0000006a246b7223 */ /* 0x080fe2000001082d */
[----:B------:R-:W-:Y:S01]  /*47f0*/  F2FP.F16.E4M3.UNPACK_B R36, R7.H1 ;  /* 0x00000007ff24723e */ /* 0x000fe200030006ff */
[----:B------:R-:W-:Y:S01]  /*4800*/  FFMA.FTZ R106, R35, R106, R44 ;  /* 0x0000006a236a7223 */ /* 0x000fe2000001002c */
[----:B------:R-:W-:-:S02]  /*4810*/  F2FP.F16.E4M3.UNPACK_B R47, R46.H1 ;  /* 0x0000002eff2f723e */ /* 0x000fc400030006ff */
[----:B------:R-:W-:Y:S01]  /*4820*/  F2FP.F16.E4M3.UNPACK_B R44, R34.H1 ;  /* 0x00000022ff2c723e */ /* 0x000fe200030006ff */
[--C-:B------:R-:W-:Y:S01]  /*4830*/  HADD2.F32 R38, -RZ, R36.reuse.H1_H1 ;  /* 0x30000024ff267230 */ /* 0x100fe20000004100 */
[----:B------:R-:W-:Y:S01]  /*4840*/  F2FP.F16.E4M3.UNPACK_B R35, R6.H1 ;  /* 0x00000006ff23723e */ /* 0x000fe200030006ff */
[----:B------:R-:W-:Y:S01]  /*4850*/  HADD2.F32 R95, -RZ, R47.H1_H1 ;  /* 0x3000002fff5f7230 */ /* 0x000fe20000004100 */
        /* <DEDUP_REMOVED lines=9> */
[----:B------:R-:W-:Y:S01]  /*48f0*/  HADD2.F32 R35, -RZ, R35.H0_H0 ;  /* 0x20000023ff237230 */ /* 0x000fe20000004100 */
[----:B------:R-:W-:Y:S01]  /*4900*/  F2FP.F16.E4M3.UNPACK_B R6, R6 ;  /* 0x00000006ff06723e */ /* 0x000fe200020006ff */
[----:B------:R-:W-:Y:S02]  /*4910*/  HADD2.F32 R34, -RZ, R39.H1_H1 ;  /* 0x30000027ff227230 */ /* 0x000fe40000004100 */
[-C--:B------:R-:W-:Y:S01]  /*4920*/  FMUL.FTZ R112, R36, R94.reuse ;  /* 0x0000005e24707220 */ /* 0x080fe20000410000 */
[----:B------:R-:W-:Y:S02]  /*4930*/  HADD2.F32 R47, -RZ, R47.H0_H0 ;  /* 0x2000002fff2f7230 */ /* 0x000fe40000004100 */
[C---:B------:R-:W-:Y:S01]  /*4940*/  FMUL.FTZ R37, R35.reuse, R94 ;  /* 0x0000005e23257220 */ /* 0x040fe20000410000 */
[----:B------:R-:W-:Y:S01]  /*4950*/  FFMA.FTZ R94, R38, R45, R95 ;  /* 0x0000002d265e7223 */ /* 0x000fe2000001005f */
[----:B------:R-:W-:Y:S01]  /*4960*/  FFMA.FTZ R112, R35, R34, -R112 ;  /* 0x0000002223707223 */ /* 0x000fe20000010870 */
[----:B------:R-:W-:-:S02]  /*4970*/  HADD2.F32 R35, -RZ, R7.H1_H1 ;  /* 0x30000007ff237230 */ /* 0x000fc40000004100 */
[----:B------:R-:W-:Y:S01]  /*4980*/  FFMA.FTZ R45, R36, R34, R37 ;  /* 0x00000022242d7223 */ /* 0x000fe20000010025 */
[----:B------:R-:W-:Y:S01]  /*4990*/  HADD2.F32 R34, -RZ, R7.H0_H0 ;  /* 0x20000007ff227230 */ /* 0x000fe20000004100 */
[----:B------:R-:W-:Y:S01]  /*49a0*/  F2FP.SATFINITE.E4M3.F32.PACK_AB_MERGE_C R94, R94, R113, RZ ;  /* 0x000000715e5e723e */ /* 0x000fe200048070ff */
[--C-:B------:R-:W-:Y:S02]  /*49b0*/  HADD2.F32 R7, -RZ, R6.reuse.H0_H0 ;  /* 0x20000006ff077230 */ /* 0x100fe40000004100 */
[-C--:B------:R-:W-:Y:S01]  /*49c0*/  FMUL.FTZ R95, R35, R47.reuse ;  /* 0x0000002f235f7220 */ /* 0x080fe20000410000 */
[----:B------:R-:W-:Y:S02]  /*49d0*/  HADD2.F32 R6, -RZ, R6.H1_H1 ;  /* 0x30000006ff067230 */ /* 0x000fe40000004100 */
[----:B------:R-:W-:Y:S01]  /*49e0*/  FMUL.FTZ R38, R34, R47 ;  /* 0x0000002f22267220 */ /* 0x000fe20000410000 */
[----:B------:R-:W-:Y:S01]  /*49f0*/  HADD2.F32 R46, -RZ, R46.H0_H0 ;  /* 0x2000002eff2e7230 */ /* 0x000fe20000004100 */
[----:B------:R-:W-:Y:S01]  /*4a00*/  F2FP.SATFINITE.E4M3.F32.PACK_AB_MERGE_C R45, R45, R112, RZ ;  /* 0x000000702d2d723e */ /* 0x000fe200048070ff */
[----:B------:R-:W-:Y:S01]  /*4a10*/  HADD2.F32 R44, -RZ, R44.H0_H0 ;  /* 0x2000002cff2c7230 */ /* 0x000fe20000004100 */
[----:B------:R-:W-:Y:S01]  /*4a20*/  F2FP.SATFINITE.E4M3.F32.PACK_AB_MERGE_C R4, R106, R107, R114 ;  /* 0x0000006b6a04723e */ /* 0x000fe20004807072 */
        /* <DEDUP_REMOVED lines=9> */
.L_x_1355:
[----:B------:R-:W-:Y:S05]  /*4ac0*/  BSYNC B2 ;  /* 0x0000000000027941 */ /* 0x000fea0003800000 */
.L_x_1354:
[----:B--2---:R3:W-:Y:S02]  /*4ad0*/  STG.E.128 desc[UR42][R8.64+0x40], R4 ;  /* 0x0000400408007986 */ /* 0x0047e4000c101d2a */
.L_x_1353:
[----:B------:R-:W-:Y:S05]  /*4ae0*/  BSYNC B1 ;  /* 0x0000000000017941 */ /* 0x000fea0003800000 */
.L_x_1352:
[----:B------:R-:W-:Y:S01]  /*4af0*/  ISETP.NE.AND P2, PT, R20, RZ, PT ;  /* 0x000000ff1400720c */ /* 0x000fe20003f45270 */
[----:B------:R-:W-:-:S12]  /*4b00*/  BSSY B1, `(.L_x_1356) ;  /* 0x000006f000017945 */ /* 0x000fd80003800000 */
[----:B------:R-:W-:Y:S05]  /*4b10*/  @!P2 BRA `(.L_x_1357) ;  /* 0x0000000400b4a947 */ /* 0x000fea0003800000 */
[----:B-123--:R1:W2:Y:S01]  /*4b20*/  LDS.128 R4, [R96+0x18400] ;  /* 0x0184000060047984 */ /* 0x00e2a20000000c00 */
        /* <DEDUP_REMOVED lines=12> */
[----:B--2---:R-:W-:Y:S01]  /*4bf0*/  IMAD.MOV.U32 R30, RZ, RZ, R4 ;  /* 0x000000ffff1e7224 */ /* 0x004fe200078e0004 */
[----:B------:R-:W-:Y:S01]  /*4c00*/  F2FP.F16.E4M3.UNPACK_B R4, R5 ;  /* 0x00000005ff04723e */ /* 0x000fe200020006ff */
[----:B------:R-:W-:Y:S01]  /*4c10*/  IMAD.U32 R32, R36, 0x10000, RZ ;  /* 0x0001000024207824 */ /* 0x000fe200078e00ff */
[----:B------:R-:W-:Y:S01]  /*4c20*/  LOP3.LUT R34, R34, 0xff00, R33, 0xf8, !PT ;  /* 0x0000ff0022227812 */ /* 0x000fe200078ef821 */
[----:B------:R-:W-:Y:S01]  /*4c30*/  IMAD.U32 R35, R35, 0x10000, RZ ;  /* 0x0001000023237824 */ /* 0x000fe200078e00ff */
[----:B------:R-:W-:-:S02]  /*4c40*/  F2FP.F16.E4M3.UNPACK_B R33, R105.H1 ;  /* 0x00000069ff21723e */ /* 0x000fc400030006ff */
[----:B------:R-:W-:Y:S01]  /*4c50*/  LOP3.LUT R36, R31, 0xff0000, R32, 0xf8, !PT ;  /* 0x00ff00001f247812 */ /* 0x000fe200078ef820 */
[--C-:B------:R-:W-:Y:S01]  /*4c60*/  HADD2.F32 R31, -RZ, R4.reuse.H1_H1 ;  /* 0x30000004ff1f7230 */ /* 0x100fe20000004100 */
[----:B------:R-:W-:Y:S01]  /*4c70*/  LOP3.LUT R39, R34, 0xff0000, R35, 0xf8, !PT ;  /* 0x00ff000022277812 */ /* 0x000fe200078ef823 */
[--C-:B------:R-:W-:Y:S01]  /*4c80*/  HADD2.F32 R37, -RZ, R33.reuse.H0_H0 ;  /* 0x20000021ff257230 */ /* 0x100fe20000004100 */
[----:B------:R-:W-:Y:S01]  /*4c90*/  F2FP.F16.E4M3.UNPACK_B R34, R104.H1 ;  /* 0x00000068ff22723e */ /* 0x000fe200030006ff */
[----:B------:R-:W-:Y:S01]  /*4ca0*/  HADD2.F32 R4, -RZ, R4.H0_H0 ;  /* 0x20000004ff047230 */ /* 0x000fe20000004100 */
[----:B------:R-:W-:Y:S01]  /*4cb0*/  F2FP.F16.E4M3.UNPACK_B R5, R5.H1 ;  /* 0x00000005ff05723e */ /* 0x000fe200030006ff */
[----:B------:R-:W-:Y:S02]  /*4cc0*/  HADD2.F32 R38, -RZ, R33.H1_H1 ;  /* 0x30000021ff267230 */ /* 0x000fe40000004100 */
[----:B------:R-:W-:Y:S01]  /*4cd0*/  FMUL.FTZ R45, R31, R37 ;  /* 0x000000251f2d7220 */ /* 0x000fe20000410000 */
[----:B------:R-:W-:-:S02]  /*4ce0*/  HADD2.F32 R35, -RZ, R34.H0_H0 ;  /* 0x20000022ff237230 */ /* 0x000fc40000004100 */
        /* <DEDUP_REMOVED lines=78> */
.L_x_1359:
[----:B------:R-:W-:Y:S05]  /*51d0*/  BSYNC B2 ;  /* 0x0000000000027941 */ /* 0x000fea0003800000 */
.L_x_1358:
[----:B--2---:R4:W-:Y:S02]  /*51e0*/  STG.E.128 desc[UR42][R8.64+0x60], R4 ;  /* 0x0000600408007986 */ /* 0x0049e4000c101d2a */
.L_x_1357:
[----:B------:R-:W-:Y:S05]  /*51f0*/  BSYNC B1 ;  /* 0x0000000000017941 */ /* 0x000fea0003800000 */
.L_x_1356:
[----:B------:R-:W-:Y:S01]  /*5200*/  ISETP.NE.AND P2, PT, R3, RZ, PT ;  /* 0x000000ff0300720c */ /* 0x000fe20003f45270 */
[----:B------:R-:W-:-:S12]  /*5210*/  BSSY B1, `(.L_x_1360) ;  /* 0x000006f000017945 */ /* 0x000fd80003800000 */
[----:B------:R-:W-:Y:S05]  /*5220*/  @!P2 BRA `(.L_x_1361) ;  /* 0x0000000400b4a947 */ /* 0x000fea0003800000 */
[----:B-1234-:R1:W2:Y:S01]  /*5230*/  LDS.128 R4, [R97+0x1a400] ;  /* 0x01a4000061047984 */ /* 0x01e2a20000000c00 */
[----:B------:R-:W-:Y:S01]  /*5240*/  ISETP.GE.AND P2, PT, R187, R111, PT ;  /* 0x0000006fbb00720c */ /* 0x000fe20003f46270 */
[----:B------:R-:W-:-:S12]  /*5250*/  BSSY B2, `(.L_x_1362) ;  /* 0x0000069000027945 */ /* 0x000fd80003800000 */
[----:B-1----:R-:W-:Y:S05]  /*5260*/  @P2 BRA `(.L_x_1363) ;  /* 0x00000004009c2947 */ /* 0x002fea0003800000 */
[----:B------:R-:W-:Y:S02]  /*5270*/  SHF.R.U32.HI R31, RZ, 0x8, R15 ;  /* 0x00000008ff1f7819 */ /* 0x000fe4000001160f */
[----:B------:R-:W-:Y:S02]  /*5280*/  SHF.R.U32.HI R14, RZ, 0x8, R29 ;  /* 0x00000008ff0e7819 */ /* 0x000fe4000001161d */
[----:B------:R-:W-:Y:S02]  /*5290*/  SHF.R.U32.HI R33, RZ, 0x10, R15 ;  /* 0x00000010ff217819 */ /* 0x000fe4000001160f */
[----:B------:R-:W-:Y:S01]  /*52a0*/  LOP3.LUT R28, R15, 0xff0000ff, RZ, 0xc0, !PT ;  /* 0xff0000ff0f1c7812 */ /* 0x000fe200078ec0ff */
[----:B------:R-:W-:Y:S01]  /*52b0*/  IMAD.SHL.U32 R15, R31, 0x100, RZ ;  /* 0x000001001f0f7824 */ /* 0x000fe200078e00ff */
[----:B------:R-:W-:Y:S02]  /*52c0*/  SHF.R.U32.HI R32, RZ, 0x10, R29 ;  /* 0x00000010ff207819 */ /* 0x000fe4000001161d */
[----:B------:R-:W-:Y:S01]  /*52d0*/  LOP3.LUT R30, R29, 0xff0000ff, RZ, 0xc0, !PT ;  /* 0xff0000ff1d1e7812 */ /* 0x000fe200078ec0ff */
        /* <DEDUP_REMOVED lines=27> */
[----:B------:R-:W-:Y:S01]  /*5490*/  F2FP.F16.E4M3.UNPACK_B R14, R14 ;  /* 0x0000000eff0e723e */ /* 0x000fe200020006ff */
[----:B------:R-:W-:Y:S01]  /*54a0*/  FFMA.FTZ R4, R4, R31, -R37 ;  /* 0x0000001f04047223 */ /* 0x000fe20000010825 */
[-C--:B------:R-:W-:Y:S01]  /*54b0*/  FFMA.FTZ R38, R28, R30.reuse, -R33 ;  /* 0x0000001e1c267223 */ /* 0x080fe20000010821 */
[----:B------:R-:W-:Y:S01]  /*54c0*/  FFMA.FTZ R39, R29, R30, R34 ;  /* 0x0000001e1d277223 */ /* 0x000fe20000010022 */
[----:B------:R-:W-:Y:S01]  /*54d0*/  F2FP.F16.E4M3.UNPACK_B R42, R42 ;  /* 0x0000002aff2a723e */ /* 0x000fe200020006ff */
[----:B------:R-:W-:-:S02]  /*54e0*/  HADD2.F32 R31, -RZ, R43.H1_H1 ;  /* 0x3000002bff1f7230 */ /* 0x000fc40000004100 */
[--C-:B------:R-:W-:Y:S01]  /*54f0*/  HADD2.F32 R28, -RZ, R15.reuse.H0_H0 ;  /* 0x2000000fff1c7230 */ /* 0x100fe20000004100 */
[----:B------:R-:W-:Y:S01]  /*5500*/  F2FP.SATFINITE.E4M3.F32.PACK_AB_MERGE_C R44, R39, R38, RZ ;  /* 0x00000026272c723e */ /* 0x000fe200048070ff */
[----:B------:R-:W-:Y:S02]  /*5510*/  HADD2.F32 R29, -RZ, R15.H1_H1 ;  /* 0x3000000fff1d7230 */ /* 0x000fe40000004100 */
[--C-:B------:R-:W-:Y:S02]  /*5520*/  HADD2.F32 R15, -RZ, R14.reuse.H0_H0 ;  /* 0x2000000eff0f7230 */ /* 0x100fe40000004100 */
[-C--:B------:R-:W-:Y:S01]  /*5530*/  FMUL.FTZ R36, R28, R31.reuse ;  /* 0x0000001f1c247220 */ /* 0x080fe20000410000 */
[----:B------:R-:W-:Y:S02]  /*5540*/  HADD2.F32 R43, -RZ, R43.H0_H0 ;  /* 0x2000002bff2b7230 */ /* 0x000fe40000004100 */
[----:B------:R-:W-:Y:S01]  /*5550*/  FMUL.FTZ R33, R29, R31 ;  /* 0x0000001f1d217220 */ /* 0x000fe20000410000 */
[----:B------:R-:W-:Y:S01]  /*5560*/  HADD2.F32 R14, -RZ, R14.H1_H1 ;  /* 0x3000000eff0e7230 */ /* 0x000fe20000004100 */
[----:B------:R-:W-:Y:S01]  /*5570*/  F2FP.SATFINITE.E4M3.F32.PACK_AB_MERGE_C R5, R5, R4, R44 ;  /* 0x000000040505723e */ /* 0x000fe2000480702c */
[----:B------:R-:W-:-:S02]  /*5580*/  HADD2.F32 R30, -RZ, R42.H1_H1 ;  /* 0x3000002aff1e7230 */ /* 0x000fc40000004100 */
[----:B------:R-:W-:Y:S02]  /*5590*/  HADD2.F32 R42, -RZ, R42.H0_H0 ;  /* 0x2000002aff2a7230 */ /* 0x000fe40000004100 */
[-C--:B------:R-:W-:Y:S01]  /*55a0*/  FMUL.FTZ R34, R14, R43.reuse ;  /* 0x0000002b0e227220 */ /* 0x080fe20000410000 */
[----:B------:R-:W-:Y:S01]  /*55b0*/  FMUL.FTZ R43, R15, R43 ;  /* 0x0000002b0f2b7220 */ /* 0x000fe20000410000 */
[-C--:B------:R-:W-:Y:S01]  /*55c0*/  FFMA.FTZ R33, R28, R30.reuse, -R33 ;  /* 0x0000001e1c217223 */ /* 0x080fe20000010821 */
[----:B------:R-:W-:Y:S01]  /*55d0*/  FFMA.FTZ R36, R29, R30, R36 ;  /* 0x0000001e1d247223 */ /* 0x000fe20000010024 */
[-C--:B------:R-:W-:Y:S01]  /*55e0*/  FFMA.FTZ R37, R15, R42.reuse, -R34 ;  /* 0x0000002a0f257223 */ /* 0x080fe20000010822 */
[----:B------:R-:W-:Y:S01]  /*55f0*/  FFMA.FTZ R42, R14, R42, R43 ;  /* 0x0000002a0e2a7223 */ /* 0x000fe2000001002b */
[----:B------:R-:W-:Y:S02]  /*5600*/  F2FP.F16.E4M3.UNPACK_B R15, R7.H1 ;  /* 0x00000007ff0f723e */ /* 0x000fe400030006ff */
[----:B------:R-:W-:-:S02]  /*5610*/  F2FP.SATFINITE.E4M3.F32.PACK_AB_MERGE_C R43, R36, R33, RZ ;  /* 0x00000021242b723e */ /* 0x000fc400048070ff */
[-C--:B------:R-:W-:Y:S01]  /*5620*/  F2FP.F16.E4M3.UNPACK_B R33, R35.reuse.H1 ;  /* 0x00000023ff21723e */ /* 0x080fe200030006ff */
[--C-:B------:R-:W-:Y:S01]  /*5630*/  HADD2.F32 R29, -RZ, R15.reuse.H1_H1 ;  /* 0x3000000fff1d7230 */ /* 0x100fe20000004100 */
[----:B------:R-:W-:Y:S01]  /*5640*/  F2FP.F16.E4M3.UNPACK_B R30, R32.H1 ;  /* 0x00000020ff1e723e */ /* 0x000fe200030006ff */
[----:B------:R-:W-:Y:S01]  /*5650*/  HADD2.F32 R28, -RZ, R15.H0_H0 ;  /* 0x2000000fff1c7230 */ /* 0x000fe20000004100 */
[----:B------:R-:W-:Y:S01]  /*5660*/  F2FP.F16.E4M3.UNPACK_B R14, R6.H1 ;  /* 0x00000006ff0e723e */ /* 0x000fe200030006ff */
[----:B------:R-:W-:Y:S01]  /*5670*/  HADD2.F32 R36, -RZ, R33.H1_H1 ;  /* 0x30000021ff247230 */ /* 0x000fe20000004100 */
        /* <DEDUP_REMOVED lines=21> */
[--C-:B------:R-:W-:Y:S01]  /*57d0*/  HADD2.F32 R7, -RZ, R6.reuse.H0_H0 ;  /* 0x20000006ff077230 */ /* 0x100fe20000004100 */
[----:B------:R-:W-:Y:S01]  /*57e0*/  F2FP.SATFINITE.E4M3.F32.PACK_AB_MERGE_C R34, R34, R39, RZ ;  /* 0x000000272222723e */ /* 0x000fe200048070ff */
[----:B------:R-:W-:Y:S01]  /*57f0*/  HADD2.F32 R6, -RZ, R6.H1_H1 ;  /* 0x30000006ff067230 */ /* 0x000fe20000004100 */
[----:B------:R-:W-:Y:S01]  /*5800*/  F2FP.SATFINITE.E4M3.F32.PACK_AB_MERGE_C R31, R31, R38, RZ ;  /* 0x000000261f1f723e */ /* 0x000fe200048070ff */
[----:B------:R-:W-:-:S02]  /*5810*/  HADD2.F32 R33, -RZ, R33.H0_H0 ;  /* 0x20000021ff217230 */ /* 0x000fc40000004100 */
[----:B------:R-:W-:Y:S02]  /*5820*/  HADD2.F32 R30, -RZ, R30.H0_H0 ;  /* 0x2000001eff1e7230 */ /* 0x000fe40000004100 */
[----:B------:R-:W-:Y:S01]  /*5830*/  FMUL.FTZ R28, R6, R35 ;  /* 0x00000023061c7220 */ /* 0x000fe20000410000 */
[----:B------:R-:W-:Y:S02]  /*5840*/  HADD2.F32 R32, -RZ, R32.H0_H0 ;  /* 0x20000020ff207230 */ /* 0x000fe40000004100 */
[-C--:B------:R-:W-:Y:S01]  /*5850*/  FMUL.FTZ R29, R15, R33.reuse ;  /* 0x000000210f1d7220 */ /* 0x080fe20000410000 */
[C---:B------:R-:W-:Y:S01]  /*5860*/  FMUL.FTZ R36, R14.reuse, R33 ;  /* 0x000000210e247220 */ /* 0x040fe20000410000 */
[----:B------:R-:W-:Y:S02]  /*5870*/  FMUL.FTZ R35, R7, R35 ;  /* 0x0000002307237220 */ /* 0x000fe40000410000 */
[-C--:B------:R-:W-:Y:S01]  /*5880*/  FFMA.FTZ R29, R14, R30.reuse, -R29 ;  /* 0x0000001e0e1d7223 */ /* 0x080fe2000001081d */
[----:B------:R-:W-:Y:S01]  /*5890*/  FFMA.FTZ R36, R15, R30, R36 ;  /* 0x0000001e0f247223 */ /* 0x000fe20000010024 */
[-C--:B------:R-:W-:Y:S01]  /*58a0*/  FFMA.FTZ R28, R7, R32.reuse, -R28 ;  /* 0x00000020071c7223 */ /* 0x080fe2000001081c */
[----:B------:R-:W-:-:S03]  /*58b0*/  FFMA.FTZ R35, R6, R32, R35 ;  /* 0x0000002006237223 */ /* 0x000fc60000010023 */
[----:B------:R-:W-:Y:S02]  /*58c0*/  F2FP.SATFINITE.E4M3.F32.PACK_AB_MERGE_C R7, R36, R29, R31 ;  /* 0x0000001d2407723e */ /* 0x000fe4000480701f */
[----:B------:R-:W-:-:S07]  /*58d0*/  F2FP.SATFINITE.E4M3.F32.PACK_AB_MERGE_C R6, R35, R28, R34 ;  /* 0x0000001c2306723e */ /* 0x000fce0004807022 */
.L_x_1363:
[----:B------:R-:W-:Y:S05]  /*58e0*/  BSYNC B2 ;  /* 0x0000000000027941 */ /* 0x000fea0003800000 */
.L_x_1362:
[----:B--2---:R1:W-:Y:S02]  /*58f0*/  STG.E.128 desc[UR42][R8.64+0x80], R4 ;  /* 0x0000800408007986 */ /* 0x0043e4000c101d2a */
.L_x_1361:
[----:B------:R-:W-:Y:S05]  /*5900*/  BSYNC B1 ;  /* 0x0000000000017941 */ /* 0x000fea0003800000 */
.L_x_1360:
[----:B------:R-:W-:-:S13]  /*5910*/  ISETP.NE.AND P2, PT, R0, RZ, PT ;  /* 0x000000ff0000720c */ /* 0x000fda0003f45270 */
[----:B------:R-:W-:Y:S05]  /*5920*/  @!P2 BRA `(.L_x_1343) ;  /* 0x0000003800e4a947 */ /* 0x000fea0003800000 */
[----:B-1234-:R1:W2:Y:S01]  /*5930*/  LDS.128 R4, [R96+0x1a400] ;  /* 0x01a4000060047984 */ /* 0x01e2a20000000c00 */
        /* <DEDUP_REMOVED lines=18> */
[----:B------:R-:W-:Y:S02]  /*5a60*/  F2FP.F16.E4M3.UNPACK_B R5, R5.H1 ;  /* 0x00000005ff05723e */ /* 0x000fe400030006ff */
[----:B------:R-:W-:Y:S01]  /*5a70*/  LOP3.LUT R30, R13, 0xff0000, R28, 0xf8, !PT ;  /* 0x00ff00000d1e7812 */ /* 0x000fe200078ef81c */
[----:B------:R-:W-:Y:S01]  /*5a80*/  HADD2.F32 R28, -RZ, R14.H0_H0 ;  /* 0x2000000eff1c7230 */ /* 0x000fe20000004100 */
[----:B------:R-:W-:Y:S01]  /*5a90*/  LOP3.LUT R15, R11, 0xff0000, R12, 0xf8, !PT ;  /* 0x00ff00000b0f7812 */ /* 0x000fe200078ef80c */
[----:B------:R-:W-:Y:S01]  /*5aa0*/  HADD2.F32 R11, -RZ, R4.H1_H1 ;  /* 0x30000004ff0b7230 */ /* 0x000fe20000004100 */
[----:B------:R-:W-:Y:S01]  /*5ab0*/  F2FP.F16.E4M3.UNPACK_B R13, R40.H1 ;  /* 0x00000028ff0d723e */ /* 0x000fe200030006ff */
[----:B------:R-:W-:Y:S01]  /*5ac0*/  HADD2.F32 R29, -RZ, R14.H1_H1 ;  /* 0x3000000eff1d7230 */ /* 0x000fe20000004100 */
[----:B------:R-:W-:Y:S01]  /*5ad0*/  F2FP.F16.E4M3.UNPACK_B R41, R41 ;  /* 0x00000029ff29723e */ /* 0x000fe200020006ff */
[----:B------:R-:W-:Y:S02]  /*5ae0*/  HADD2.F32 R12, -RZ, R5.H1_H1 ;  /* 0x30000005ff0c7230 */ /* 0x000fe40000004100 */
[----:B------:R-:W-:Y:S01]  /*5af0*/  FMUL.FTZ R31, R11, R28 ;  /* 0x0000001c0b1f7220 */ /* 0x000fe20000410000 */
[----:B------:R-:W-:Y:S01]  /*5b00*/  HADD2.F32 R4, -RZ, R4.H0_H0 ;  /* 0x20000004ff047230 */ /* 0x000fe20000004100 */
[----:B------:R-:W-:Y:S01]  /*5b10*/  F2FP.F16.E4M3.UNPACK_B R40, R40 ;  /* 0x00000028ff28723e */ /* 0x000fe200020006ff */
[----:B------:R-:W-:-:S02]  /*5b20*/  HADD2.F32 R14, -RZ, R13.H0_H0 ;  /* 0x2000000dff0e7230 */ /* 0x000fc40000004100 */
[-C--:B------:R-:W-:Y:S01]  /*5b30*/  FMUL.FTZ R32, R12, R29.reuse ;  /* 0x0000001d0c207220 */ /* 0x080fe20000410000 */
[----:B------:R-:W-:Y:S02]  /*5b40*/  HADD2.F32 R5, -RZ, R5.H0_H0 ;  /* 0x20000005ff057230 */ /* 0x000fe40000004100 */
[C---:B------:R-:W-:Y:S01]  /*5b50*/  FMUL.FTZ R28, R4.reuse, R28 ;  /* 0x0000001c041c7220 */ /* 0x040fe20000410000 */
[----:B------:R-:W-:Y:S02]  /*5b60*/  HADD2.F32 R13, -RZ, R13.H1_H1 ;  /* 0x3000000dff0d7230 */ /* 0x000fe40000004100 */
[-C--:B------:R-:W-:Y:S01]  /*5b70*/  FFMA.FTZ R4, R4, R14.reuse, -R31 ;  /* 0x0000000e04047223 */ /* 0x080fe2000001081f */
[----:B------:R-:W-:Y:S01]  /*5b80*/  FMUL.FTZ R29, R5, R29 ;  /* 0x0000001d051d7220 */ /* 0x000fe20000410000 */
[----:B------:R-:W-:Y:S01]  /*5b90*/  FFMA.FTZ R33, R11, R14, R28 ;  /* 0x0000000e0b217223 */ /* 0x000fe2000001001c */
[-C--:B------:R-:W-:Y:S01]  /*5ba0*/  FFMA.FTZ R31, R5, R13.reuse, -R32 ;  /* 0x0000000d051f7223 */ /* 0x080fe20000010820 */
[-C--:B------:R-:W-:Y:S01]  /*5bb0*/  F2FP.F16.E4M3.UNPACK_B R5, R10.reuse.H1 ;  /* 0x0000000aff05723e */ /* 0x080fe200030006ff */
        /* <DEDUP_REMOVED lines=10> */
[----:B------:R-:W-:-:S02]  /*5c60*/  HADD2.F32 R10, -RZ, R10.H1_H1 ;  /* 0x3000000aff0a7230 */ /* 0x000fc40000004100 */
        /* <DEDUP_REMOVED lines=8> */
[----:B------:R-:W-:-:S02]  /*5cf0*/  F2FP.F16.E4M3.UNPACK_B R10, R7.H1 ;  /* 0x00000007ff0a723e */ /* 0x000fc400030006ff */
[----:B------:R-:W-:Y:S02]  /*5d00*/  F2FP.SATFINITE.E4M3.F32.PACK_AB_MERGE_C R36, R29, R28, RZ ;  /* 0x0000001c1d24723e */ /* 0x000fe400048070ff */
[----:B------:R-:W-:Y:S01]  /*5d10*/  F2FP.F16.E4M3.UNPACK_B R28, R30.H1 ;  /* 0x0000001eff1c723e */ /* 0x000fe200030006ff */
[--C-:B------:R-:W-:Y:S01]  /*5d20*/  HADD2.F32 R12, -RZ, R10.reuse.H1_H1 ;  /* 0x3000000aff0c7230 */ /* 0x100fe20000004100 */
[-C--:B------:R-:W-:Y:S01]  /*5d30*/  F2FP.F16.E4M3.UNPACK_B R13, R15.reuse.H1 ;  /* 0x0000000fff0d723e */ /* 0x080fe200030006ff */
[----:B------:R-:W-:Y:S01]  /*5d40*/  HADD2.F32 R11, -RZ, R10.H0_H0 ;  /* 0x2000000aff0b7230 */ /* 0x000fe20000004100 */
[----:B------:R-:W-:Y:S01]  /*5d50*/  F2FP.F16.E4M3.UNPACK_B R5, R6.H1 ;  /* 0x00000006ff05723e */ /* 0x000fe200030006ff */
[----:B------:R-:W-:Y:S01]  /*5d60*/  HADD2.F32 R31, -RZ, R28.H1_H1 ;  /* 0x3000001cff1f7230 */ /* 0x000fe20000004100 */
        /* <DEDUP_REMOVED lines=19> */
[----:B------:R-:W-:Y:S02]  /*5ea0*/  HADD2.F32 R7, -RZ, R7.H1_H1 ;  /* 0x30000007ff077230 */ /* 0x000fe40000004100 */
[--C-:B------:R-:W-:Y:S01]  /*5eb0*/  HADD2.F32 R5, -RZ, R6.reuse.H0_H0 ;  /* 0x20000006ff057230 */ /* 0x100fe20000004100 */
[----:B------:R-:W-:Y:S01]  /*5ec0*/  F2FP.SATFINITE.E4M3.F32.PACK_AB_MERGE_C R29, R29, R34, RZ ;  /* 0x000000221d1d723e */ /* 0x000fe200048070ff */
        /* <DEDUP_REMOVED lines=13> */
[----:B------:R-:W-:-:S02]  /*5fa0*/  F2FP.SATFINITE.E4M3.F32.PACK_AB_MERGE_C R5, R33, R4, R37 ;  /* 0x000000042105723e */ /* 0x000fc40004807025 */
[----:B------:R-:W-:Y:S02]  /*5fb0*/  F2FP.SATFINITE.E4M3.F32.PACK_AB_MERGE_C R4, R41, R32, R36 ;  /* 0x000000202904723e */ /* 0x000fe40004807024 */
[----:B------:R-:W-:Y:S02]  /*5fc0*/  F2FP.SATFINITE.E4M3.F32.PACK_AB_MERGE_C R6, R11, R12, R29 ;  /* 0x0000000c0b06723e */ /* 0x000fe4000480701d */
[----:B------:R-:W-:-:S07]  /*5fd0*/  F2FP.SATFINITE.E4M3.F32.PACK_AB_MERGE_C R7, R28, R31, R14 ;  /* 0x0000001f1c07723e */ /* 0x000fce000480700e */
.L_x_1365:
[----:B------:R-:W-:Y:S05]  /*5fe0*/  BSYNC B1 ;  /* 0x0000000000017941 */ /* 0x000fea0003800000 */
.L_x_1364:
[----:B--2---:R1:W-:Y:S01]  /*5ff0*/  STG.E.128 desc[UR42][R8.64+0xa0], R4 ;  /* 0x0000a00408007986 */ /* 0x0043e2000c101d2a */
[----:B------:R-:W-:Y:S05]  /*6000*/  BRA `(.L_x_1343) ;  /* 0x00000034002c7947 */ /* 0x000fea0003800000 */
.L_x_1337:
        /* <DEDUP_REMOVED lines=42> */
.L_x_1367:
[----:B------:R-:W-:Y:S05]  /*62b0*/  BSYNC B1 ;  /* 0x0000000000017941 */ /* 0x000fea0003800000 */
.L_x_1366:
[----:B------:R-:W-:Y:S01]  /*62c0*/  UISETP.NE.AND UP0, UPT, UR40, 0x3, UPT ;  /* 0x000000032800788c */ /* 0x000fe2000bf05270 */
[----:B-----5:R-:W-:Y:S02]  /*62d0*/  IMAD.MOV.U32 R112, RZ, RZ, R6 ;  /* 0x000000ffff707224 */ /* 0x020fe400078e0006 */
        /* <DEDUP_REMOVED lines=14> */
.L_x_1368:
[----:B------:R-:W-:Y:S01]  /*63c0*/  IMAD R108, R17, 0x8, R16 ;  /* 0x00000008116c7824 */ /* 0x000fe200078e0210 */
[----:B------:R-:W-:Y:S01]  /*63d0*/  SHF.L.U32 R110, R174, 0x1f, RZ ;  /* 0x0000001fae6e7819 */ /* 0x000fe200000006ff */
[----:B------:R-:W-:Y:S03]  /*63e0*/  BSSY B1, `(.L_x_1369) ;  /* 0x0000003000017945 */ /* 0x000fe60003800000 */
[----:B------:R-:W1:Y:S02]  /*63f0*/  SYNCS.PHASECHK.TRANS64.TRYWAIT P3, [R108+URZ+0x22890], R110 ;  /* 0x0228906e6c0075a7 */ /* 0x000e64000806017f */
[----:B-1----:R-:W-:Y:S05]  /*6400*/  @!P3 BRA `(.L_x_1370) ;  /* 0x0000025400b4b947 */ /* 0x002fea0003800000 */
.L_x_1704:
[----:B------:R-:W-:Y:S05]  /*6410*/  BSYNC B1 ;  /* 0x0000000000017941 */ /* 0x000fea0003800000 */
.L_x_1369:
[----:B------:R-:W-:Y:S05]  /*6420*/  @P2 BRA `(.L_x_1343) ;  /* 0x0000003000242947 */ /* 0x000fea0003800000 */
[----:B------:R-:W2:Y:S01]  /*6430*/  LDC R117, c[0x0][0x2f4] ;  /* 0x0000bd00ff757b82 */ /* 0x000ea20000000800 */
[----:B------:R-:W-:Y:S01]  /*6440*/  ISETP.NE.AND P2, PT, R64, RZ, PT ;  /* 0x000000ff4000720c */ /* 0x000fe20003f45270 */
[----:B------:R-:W-:Y:S01]  /*6450*/  ULDC.64 UR4, c[0x0][0x300] ;  /* 0x0000c00000047ab9 */ /* 0x000fe20000000a00 */
[----:B0-----:R-:W-:Y:S01]  /*6460*/  SHF.R.S32.HI R40, RZ, 0x1f, R19 ;  /* 0x0000001fff287819 */ /* 0x001fe20000011413 */
[----:B------:R-:W-:Y:S01]  /*6470*/  IMAD.MOV.U32 R96, RZ, RZ, R44 ;  /* 0x000000ffff607224 */ /* 0x000fe200078e002c */
[----:B------:R-:W-:Y:S01]  /*6480*/  BSSY B1, `(.L_x_1371) ;  /* 0x00000f8000017945 */ /* 0x000fe20003800000 */
[----:B------:R-:W-:Y:S02]  /*6490*/  IMAD.MOV.U32 R97, RZ, RZ, R46 ;  /* 0x000000ffff617224 */ /* 0x000fe400078e002e */
[----:B------:R-:W-:Y:S02]  /*64a0*/  IMAD R40, R40, UR4, RZ ;  /* 0x0000000428287c24 */ /* 0x000fe4000f8e02ff */
[----:B------:R-:W-:-:S04]  /*64b0*/  IMAD.WIDE.U32 R96, R19, UR4, R96 ;  /* 0x0000000413607c25 */ /* 0x000fc8000f8e0060 */
[----:B------:R-:W-:-:S04]  /*64c0*/  IMAD R41, R19, UR5, R40 ;  /* 0x0000000513297c24 */ /* 0x000fc8000f8e0228 */
[----:B------:R-:W-:Y:S02]  /*64d0*/  IMAD.IADD R116, R41, 0x1, R97 ;  /* 0x0000000129747824 */ /* 0x000fe400078e0261 */
[----:B--2---:R-:W-:Y:S01]  /*64e0*/  IMAD.IADD R123, R117, 0x1, -R76 ;  /* 0x00000001757b7824 */ /* 0x004fe200078e0a4c */
[----:B------:R-:W-:Y:S06]  /*64f0*/  @!P2 BRA `(.L_x_1372) ;  /* 0x0000000c00c0a947 */ /* 0x000fec0003800000 */
[----:B------:R-:W-:Y:S01]  /*6500*/  ISETP.NE.AND P4, PT, R101, RZ, PT ;  /* 0x000000ff6500720c */ /* 0x000fe20003f85270 */
[----:B------:R-:W-:Y:S01]  /*6510*/  BSSY B2, `(.L_x_1373) ;  /* 0x00000ec000027945 */ /* 0x000fe20003800000 */
[----:B------:R-:W-:Y:S02]  /*6520*/  IADD3 R105, P2, P3, R62, R96, R71 ;  /* 0x000000603e697210 */ /* 0x000fe40007b5e047 */
[----:B------:R-:W-:Y:S02]  /*6530*/  SEL R40, R76, R123, !P4 ;  /* 0x0000007b4c287207 */ /* 0x000fe40006000000 */
[----:B------:R-:W-:Y:S02]  /*6540*/  IADD3.X R42, R99, R116, R68, P2, P3 ;  /* 0x00000074632a7210 */ /* 0x000fe400017e6444 */
[----:B------:R-:W-:-:S04]  /*6550*/  SHF.R.S32.HI R41, RZ, 0x1f, R40 ;  /* 0x0000001fff297819 */ /* 0x000fc80000011428 */
[----:B------:R-:W-:-:S04]  /*6560*/  LEA.HI R41, R41, R40, RZ, 0x5 ;  /* 0x0000002829297211 */ /* 0x000fc800078f28ff */
[----:B------:R-:W-:-:S04]  /*6570*/  SHF.R.S32.HI R41, RZ, 0x5, R41 ;  /* 0x00000005ff297819 */ /* 0x000fc80000011429 */
[----:B------:R-:W-:-:S05]  /*6580*/  LEA.HI.SX32 R41, R90, R41, 0x1c ;  /* 0x000000295a297211 */ /* 0x000fca00078fe2ff */
[----:B------:R-:W-:-:S05]  /*6590*/  IMAD.SHL.U32 R43, R41, 0x10, RZ ;  /* 0x00000010292b7824 */ /* 0x000fca00078e00ff */
[----:B------:R-:W-:-:S13]  /*65a0*/  ISETP.GE.AND P2, PT, R43, R117, PT ;  /* 0x000000752b00720c */ /* 0x000fda0003f46270 */
[--C-:B------:R-:W-:Y:S02]  /*65b0*/  @!P2 SHF.R.S32.HI R40, RZ, 0x1f, R43.reuse ;  /* 0x0000001fff28a819 */ /* 0x100fe4000001142b */
[----:B------:R-:W-:-:S04]  /*65c0*/  @!P2 IADD3 R107, P3, P4, R62, R96, R43 ;  /* 0x000000603e6ba210 */ /* 0x000fc80007c7e02b */
[----:B------:R-:W-:Y:S02]  /*65d0*/  @!P2 IADD3.X R40, R99, R116, R40, P3, P4 ;  /* 0x000000746328a210 */ /* 0x000fe40001fe8428 */
[----:B------:R-:W-:-:S05]  /*65e0*/  IADD3 R104, P3, R105, R94, RZ ;  /* 0x0000005e69687210 */ /* 0x000fca0007f7e0ff */
[----:B------:R-:W-:Y:S01]  /*65f0*/  IMAD.X R105, R42, 0x1, R95, P3 ;  /* 0x000000012a697824 */ /* 0x000fe200018e065f */
[----:B------:R-:W-:-:S05]  /*6600*/  @!P2 IADD3 R106, P3, R107, R94, RZ ;  /* 0x0000005e6b6aa210 */ /* 0x000fca0007f7e0ff */
[----:B------:R-:W-:Y:S01]  /*6610*/  @!P2 IMAD.X R107, R40, 0x1, R95, P3 ;  /* 0x00000001286ba824 */ /* 0x000fe200018e065f */
[----:B------:R-:W-:Y:S02]  /*6620*/  SHF.R.S32.HI R40, RZ, 0x1f, R41 ;  /* 0x0000001fff287819 */ /* 0x000fe40000011429 */
[----:B------:R-:W-:Y:S02]  /*6630*/  ISETP.GE.AND P3, PT, R22, R111, PT ;  /* 0x0000006f1600720c */ /* 0x000fe40003f66270 */
[----:B------:R-:W-:Y:S02]  /*6640*/  LEA.HI R41, R40, R41, RZ, 0x2 ;  /* 0x0000002928297211 */ /* 0x000fe400078f10ff */
[----:B------:R-:W-:-:S03]  /*6650*/  LOP3.LUT R40, R176, 0x30, R43, 0xf8, !PT ;  /* 0x00000030b0287812 */ /* 0x000fc600078ef82b */
[----:B------:R-:W-:Y:S01]  /*6660*/  IMAD.SHL.U32 R41, R41, 0x800, RZ ;  /* 0x0000080029297824 */ /* 0x000fe200078e00ff */
[----:B------:R-:W-:-:S04]  /*6670*/  LOP3.LUT R40, R40, R177, RZ, 0x3c, !PT ;  /* 0x000000b128287212 */ /* 0x000fc800078e3cff */
[----:B------:R-:W-:-:S04]  /*6680*/  LOP3.LUT R41, R41, 0xffffe000, RZ, 0xc0, !PT ;  /* 0xffffe00029297812 */ /* 0x000fc800078ec0ff */
[----:B------:R-:W-:Y:S01]  /*6690*/  IADD3 R40, R40, R41, R178 ;  /* 0x0000002928287210 */ /* 0x000fe20007ffe0b2 */
[----:B------:R-:W-:-:S04]  /*66a0*/  IMAD R41, R17, 0x6000, R86 ;  /* 0x0000600011297824 */ /* 0x000fc800078e0256 */
[----:B------:R-:W-:Y:S02]  /*66b0*/  IMAD R43, R17, 0x6000, R40 ;  /* 0x00006000112b7824 */ /* 0x000fe400078e0228 */
[C---:B------:R-:W-:Y:S02]  /*66c0*/  IMAD.IADD R41, R16.reuse, 0x1, R41 ;  /* 0x0000000110297824 */ /* 0x040fe400078e0229 */
[----:B------:R-:W-:-:S04]  /*66d0*/  IMAD.IADD R44, R16, 0x1, R43 ;  /* 0x00000001102c7824 */ /* 0x000fc800078e022b */
[----:B------:R-:W0:Y:S04]  /*66e0*/  LDS.128 R40, [R41+0x16400] ;  /* 0x0164000029287984 */ /* 0x000e280000000c00 */
[----:B------:R-:W2:Y:S01]  /*66f0*/  LDS.128 R44, [R44+0x16400] ;  /* 0x016400002c2c7984 */ /* 0x000ea20000000c00 */
[----:B------:R-:W-:Y:S05]  /*6700*/  @P3 BRA `(.L_x_1374) ;  /* 0x0000000c00303947 */ /* 0x000fea0003800000 */
[----:B------:R-:W-:Y:S02]  /*6710*/  SHF.R.U32.HI R14, RZ, 0x8, R13 ;  /* 0x00000008ff0e7819 */ /* 0x000fe4000001160d */
[----:B------:R-:W-:Y:S02]  /*6720*/  SHF.R.U32.HI R131, RZ, 0x8, R37 ;  /* 0x00000008ff837819 */ /* 0x000fe40000011625 */
[----:B------:R-:W-:Y:S01]  /*6730*/  SHF.R.U32.HI R130, RZ, 0x8, R39 ;  /* 0x00000008ff827819 */ /* 0x000fe20000011627 */
[----:B------:R-:W-:Y:S01]  /*6740*/  IMAD.SHL.U32 R14, R14, 0x100, RZ ;  /* 0x000001000e0e7824 */ /* 0x000fe200078e00ff */
[----:B------:R-:W-:Y:S02]  /*6750*/  SHF.R.U32.HI R36, RZ, 0x8, R15 ;  /* 0x00000008ff247819 */ /* 0x000fe4000001160f */
[----:B------:R-:W-:Y:S02]  /*6760*/  SHF.R.U32.HI R132, RZ, 0x10, R13 ;  /* 0x00000010ff847819 */ /* 0x000fe4000001160d */
[----:B------:R-:W-:Y:S01]  /*6770*/  LOP3.LUT R127, R13, 0xff0000ff, RZ, 0xc0, !PT ;  /* 0xff0000ff0d7f7812 */ /* 0x000fe200078ec0ff */
[----:B------:R-:W-:Y:S01]  /*6780*/  IMAD.SHL.U32 R36, R36, 0x100, RZ ;  /* 0x0000010024247824 */ /* 0x000fe200078e00ff */
[----:B------:R-:W-:-:S02]  /*6790*/  SHF.R.U32.HI R12, RZ, 0x10, R15 ;  /* 0x00000010ff0c7819 */ /* 0x000fc4000001160f */
[----:B------:R-:W-:Y:S02]  /*67a0*/  LOP3.LUT R129, R15, 0xff0000ff, RZ, 0xc0, !PT ;  /* 0xff0000ff0f817812 */ /* 0x000fe400078ec0ff */
[----:B------:R-:W-:Y:S01]  /*67b0*/  SHF.R.U32.HI R13, RZ, 0x10, R37 ;  /* 0x00000010ff0d7819 */ /* 0x000fe20000011625 */
[----:B------:R-:W-:Y:S01]  /*67c0*/  IMAD.U32 R12, R12, 0x10000, RZ ;  /* 0x000100000c0c7824 */ /* 0x000fe200078e00ff */
[----:B------:R-:W-:Y:S01]  /*67d0*/  LOP3.LUT R38, R37, 0xff0000ff, RZ, 0xc0, !PT ;  /* 0xff0000ff25267812 */ /* 0x000fe200078ec0ff */
[----:B------:R-:W-:Y:S01]  /*67e0*/  IMAD.SHL.U32 R37, R131, 0x100, RZ ;  /* 0x0000010083257824 */ /* 0x000fe200078e00ff */
[----:B------:R-:W-:Y:S01]  /*67f0*/  SHF.R.U32.HI R15, RZ, 0x10, R39 ;  /* 0x00000010ff0f7819 */ /* 0x000fe20000011627 */
[----:B------:R-:W-:Y:S01]  /*6800*/  IMAD.U32 R13, R13, 0x10000, RZ ;  /* 0x000100000d0d7824 */ /* 0x000fe200078e00ff */
[----:B------:R-:W-:Y:S01]  /*6810*/  LOP3.LUT R128, R39, 0xff0000ff, RZ, 0xc0, !PT ;  /* 0xff0000ff27807812 */ /* 0x000fe200078ec0ff */
[----:B------:R-:W-:Y:S01]  /*6820*/  IMAD.SHL.U32 R39, R130, 0x100, RZ ;  /* 0x0000010082277824 */ /* 0x000fe200078e00ff */
[----:B------:R-:W-:Y:S01]  /*6830*/  LOP3.LUT R127, R127, 0xff00, R14, 0xf8, !PT ;  /* 0x0000ff007f7f7812 */ /* 0x000fe200078ef80e */
[----:B------:R-:W-:Y:S01]  /*6840*/  IMAD.U32 R14, R132, 0x10000, RZ ;  /* 0x00010000840e7824 */ /* 0x000fe200078e00ff */
[----:B------:R-:W-:Y:S01]  /*6850*/  LOP3.LUT R132, R38, 0xff00, R37, 0xf8, !PT ;  /* 0x0000ff0026847812 */ /* 0x000fe200078ef825 */
[----:B------:R-:W-:Y:S01]  /*6860*/  IMAD.U32 R131, R15, 0x10000, RZ ;  /* 0x000100000f837824 */ /* 0x000fe200078e00ff */
[----:B------:R-:W-:-:S02]  /*6870*/  LOP3.LUT R134, R128, 0xff00, R39, 0xf8, !PT ;  /* 0x0000ff0080867812 */ /* 0x000fc400078ef827 */
[----:B------:R-:W-:Y:S02]  /*6880*/  LOP3.LUT R129, R129, 0xff00, R36, 0xf8, !PT ;  /* 0x0000ff0081817812 */ /* 0x000fe400078ef824 */
[----:B------:R-:W-:Y:S02]  /*6890*/  F2FP.F16.E4M3.UNPACK_B R130, R126.H1 ;  /* 0x0000007eff82723e */ /* 0x000fe400030006ff */
[----:B--2---:R-:W-:Y:S02]  /*68a0*/  F2FP.F16.E4M3.UNPACK_B R39, R44.H1 ;  /* 0x0000002cff27723e */ /* 0x004fe400030006ff */
[----:B0-----:R-:W-:Y:S02]  /*68b0*/  F2FP.F16.E4M3.UNPACK_B R38, R40.H1 ;  /* 0x00000028ff26723e */ /* 0x001fe400030006ff */
[----:B------:R-:W-:Y:S01]  /*68c0*/  LOP3.LUT R14, R127, 0xff0000, R14, 0xf8, !PT ;  /* 0x00ff00007f0e7812 */ /* 0x000fe200078ef80e */
[----:B------:R-:W-:Y:S01]  /*68d0*/  HADD2.F32 R37, -RZ, R39.H0_H0 ;  /* 0x20000027ff257230 */ /* 0x000fe20000004100 */
[----:B------:R-:W-:Y:S01]  /*68e0*/  LOP3.LUT R12, R129, 0xff0000, R12, 0xf8, !PT ;  /* 0x00ff0000810c7812 */ /* 0x000fe200078ef80c */
[----:B------:R-:W-:Y:S01]  /*68f0*/  HADD2.F32 R129, -RZ, R130.H0_H0 ;  /* 0x20000082ff817230 */ /* 0x000fe20000004100 */
[----:B------:R-:W-:Y:S01]  /*6900*/  F2FP.F16.E4M3.UNPACK_B R127, R125.H1 ;  /* 0x0000007dff7f723e */ /* 0x000fe200030006ff */
[----:B------:R-:W-:Y:S01]  /*6910*/  HADD2.F32 R36, -RZ, R38.H0_H0 ;  /* 0x20000026ff247230 */ /* 0x000fe20000004100 */
[----:B------:R-:W-:Y:S01]  /*6920*/  LOP3.LUT R15, R132, 0xff0000, R13, 0xf8, !PT ;  /* 0x00ff0000840f7812 */ /* 0x000fe200078ef80d */
[----:B------:R-:W-:-:S02]  /*6930*/  HADD2.F32 R132, -RZ, R130.H1_H1 ;  /* 0x30000082ff847230 */ /* 0x000fc40000004100 */
[CC--:B------:R-:W-:Y:S01]  /*6940*/  FMUL.FTZ R133, R37.reuse, R129.reuse ;  /* 0x0000008125857220 */ /* 0x0c0fe20000410000 */
[--C-:B------:R-:W-:Y:S02]  /*6950*/  HADD2.F32 R128, -RZ, R127.reuse.H0_H0 ;  /* 0x2000007fff807230 */ /* 0x100fe40000004100 */
[C---:B------:R-:W-:Y:S01]  /*6960*/  FMUL.FTZ R136, R36.reuse, R129 ;  /* 0x0000008124887220 */ /* 0x040fe20000410000 */
[----:B------:R-:W-:Y:S01]  /*6970*/  HADD2.F32 R38, -RZ, R38.H1_H1 ;  /* 0x30000026ff267230 */ /* 0x000fe20000004100 */
[----:B------:R-:W-:Y:S01]  /*6980*/  F2FP.F16.E4M3.UNPACK_B R130, R126 ;  /* 0x0000007eff82723e */ /* 0x000fe200020006ff */
[-C--:B------:R-:W-:Y:S01]  /*6990*/  FFMA.FTZ R36, R36, R128.reuse, -R133 ;  /* 0x0000008024247223 */ /* 0x080fe20000010885 */
[----:B------:R-:W-:Y:S01]  /*69a0*/  FFMA.FTZ R37, R37, R128, R136 ;  /* 0x0000008025257223 */ /* 0x000fe20000010088 */
[----:B------:R-:W-:Y:S01]  /*69b0*/  HADD2.F32 R128, -RZ, R127.H1_H1 ;  /* 0x3000007fff807230 */ /* 0x000fe20000004100 */
[----:B------:R-:W-:Y:S01]  /*69c0*/  F2FP.F16.E4M3.UNPACK_B R129, R125 ;  /* 0x0000007dff81723e */ /* 0x000fe200020006ff */
[----:B------:R-:W-:Y:S01]  /*69d0*/  HADD2.F32 R127, -RZ, R39.H1_H1 ;  /* 0x30000027ff7f7230 */ /* 0x000fe20000004100 */
[----:B------:R-:W-:-:S02]  /*69e0*/  F2FP.F16.E4M3.UNPACK_B R44, R44 ;  /* 0x0000002cff2c723e */ /* 0x000fc400020006ff */
[----:B------:R-:W-:Y:S02]  /*69f0*/  F2FP.F16.E4M3.UNPACK_B R125, R40 ;  /* 0x00000028ff7d723e */ /* 0x000fe400020006ff */
[----:B------:R-:W-:Y:S01]  /*6a00*/  LOP3.LUT R13, R134, 0xff0000, R131, 0xf8, !PT ;  /* 0x00ff0000860d7812 */ /* 0x000fe200078ef883 */
[-C--:B------:R-:W-:Y:S01]  /*6a10*/  FMUL.FTZ R39, R127, R132.reuse ;  /* 0x000000847f277220 */ /* 0x080fe20000410000 */
[----:B------:R-:W-:Y:S02]  /*6a20*/  HADD2.F32 R131, -RZ, R130.H0_H0 ;  /* 0x20000082ff837230 */ /* 0x000fe40000004100 */
[C---:B------:R-:W-:Y:S01]  /*6a30*/  FMUL.FTZ R132, R38.reuse, R132 ;  /* 0x0000008426847220 */ /* 0x040fe20000410000 */
[----:B------:R-:W-:Y:S02]  /*6a40*/  HADD2.F32 R126, -RZ, R44.H0_H0 ;  /* 0x2000002cff7e7230 */ /* 0x000fe40000004100 */
[----:B------:R-:W-:Y:S01]  /*6a50*/  FFMA.FTZ R39, R38, R128, -R39 ;  /* 0x0000008026277223 */ /* 0x000fe20000010827 */
[----:B------:R-:W-:-:S02]  /*6a60*/  HADD2.F32 R40, -RZ, R125.H0_H0 ;  /* 0x2000007dff287230 */ /* 0x000fc40000004100 */
[----:B------:R-:W-:Y:S01]  /*6a70*/  FFMA.FTZ R38, R127, R128, R132 ;  /* 0x000000807f267223 */ /* 0x000fe20000010084 */
        /* <DEDUP_REMOVED lines=10> */
[----:B------:R-:W-:Y:S01]  /*6b20*/  F2FP.F16.E4M3.UNPACK_B R133, R124.H1 ;  /* 0x0000007cff85723e */ /* 0x000fe200030006ff */
[C---:B------:R-:W-:Y:S01]  /*6b30*/  FMUL.FTZ R137, R125.reuse, R130 ;  /* 0x000000827d897220 */ /* 0x040fe20000410000 */
[----:B------:R-:W-:Y:S01]  /*6b40*/  F2FP.F16.E4M3.UNPACK_B R129, R46.H1 ;  /* 0x0000002eff81723e */ /* 0x000fe200030006ff */
[----:B------:R-:W-:Y:S01]  /*6b50*/  FFMA.FTZ R127, R125, R131, -R126 ;  /* 0x000000837d7f7223 */ /* 0x000fe2000001087e */
[----:B------:R-:W-:Y:S01]  /*6b60*/  F2FP.F16.E4M3.UNPACK_B R126, R42.H1 ;  /* 0x0000002aff7e723e */ /* 0x000fe200030006ff */
[----:B------:R-:W-:Y:S01]  /*6b70*/  HADD2.F32 R135, -RZ, R133.H0_H0 ;  /* 0x20000085ff877230 */ /* 0x000fe20000004100 */
[----:B------:R-:W-:Y:S01]  /*6b80*/  F2FP.F16.E4M3.UNPACK_B R132, R122.H1 ;  /* 0x0000007aff84723e */ /* 0x000fe200030006ff */
[----:B------:R-:W-:-:S02]  /*6b90*/  HADD2.F32 R130, -RZ, R129.H0_H0 ;  /* 0x20000081ff827230 */ /* 0x000fc40000004100 */
[----:B------:R-:W-:Y:S01]  /*6ba0*/  FFMA.FTZ R125, R128, R131, R137 ;  /* 0x00000083807d7223 */ /* 0x000fe20000010089 */
[----:B------:R-:W-:Y:S01]  /*6bb0*/  HADD2.F32 R128, -RZ, R126.H0_H0 ;  /* 0x2000007eff807230 */ /* 0x000fe20000004100 */
[----:B------:R-:W-:Y:S01]  /*6bc0*/  F2FP.F16.E4M3.UNPACK_B R42, R42 ;  /* 0x0000002aff2a723e */ /* 0x000fe200020006ff */
[----:B------:R-:W-:Y:S02]  /*6bd0*/  HADD2.F32 R134, -RZ, R133.H1_H1 ;  /* 0x30000085ff867230 */ /* 0x000fe40000004100 */
[-C--:B------:R-:W-:Y:S01]  /*6be0*/  FMUL.FTZ R137, R130, R135.reuse ;  /* 0x0000008782897220 */ /* 0x080fe20000410000 */
[----:B------:R-:W-:Y:S02]  /*6bf0*/  HADD2.F32 R133, -RZ, R132.H0_H0 ;  /* 0x20000084ff857230 */ /* 0x000fe40000004100 */
[----:B------:R-:W-:Y:S01]  /*6c00*/  FMUL.FTZ R135, R128, R135 ;  /* 0x0000008780877220 */ /* 0x000fe20000410000 */
[----:B------:R-:W-:Y:S01]  /*6c10*/  HADD2.F32 R131, -RZ, R129.H1_H1 ;  /* 0x30000081ff837230 */ /* 0x000fe20000004100 */
[----:B------:R-:W-:Y:S01]  /*6c20*/  F2FP.SATFINITE.E4M3.F32.PACK_AB_MERGE_C R37, R38, R37, RZ ;  /* 0x000000252625723e */ /* 0x000fe200048070ff */
[----:B------:R-:W-:-:S02]  /*6c30*/  HADD2.F32 R129, -RZ, R126.H1_H1 ;  /* 0x3000007eff817230 */ /* 0x000fc40000004100 */
[-C--:B------:R-:W-:Y:S01]  /*6c40*/  FFMA.FTZ R126, R128, R133.reuse, -R137 ;  /* 0x00000085807e7223 */ /* 0x080fe20000010889 */
[----:B------:R-:W-:Y:S01]  /*6c50*/  FFMA.FTZ R128, R130, R133, R135 ;  /* 0x0000008582807223 */ /* 0x000fe20000010087 */
[----:B------:R-:W-:Y:S01]  /*6c60*/  F2FP.F16.E4M3.UNPACK_B R130, R124 ;  /* 0x0000007cff82723e */ /* 0x000fe200020006ff */
[----:B------:R-:W-:Y:S01]  /*6c70*/  HADD2.F32 R132, -RZ, R132.H1_H1 ;  /* 0x30000084ff847230 */ /* 0x000fe20000004100 */
[----:B------:R-:W-:Y:S01]  /*6c80*/  F2FP.F16.E4M3.UNPACK_B R124, R46 ;  /* 0x0000002eff7c723e */ /* 0x000fe200020006ff */
[-C--:B------:R-:W-:Y:S01]  /*6c90*/  FMUL.FTZ R136, R131, R134.reuse ;  /* 0x0000008683887220 */ /* 0x080fe20000410000 */
[----:B------:R-:W-:Y:S01]  /*6ca0*/  FMUL.FTZ R134, R129, R134 ;  /* 0x0000008681867220 */ /* 0x000fe20000410000 */
[--C-:B------:R-:W-:Y:S01]  /*6cb0*/  HADD2.F32 R135, -RZ, R130.reuse.H0_H0 ;  /* 0x20000082ff877230 */ /* 0x100fe20000004100 */
[----:B------:R-:W-:Y:S01]  /*6cc0*/  F2FP.SATFINITE.E4M3.F32.PACK_AB_MERGE_C R36, R39, R36, RZ ;  /* 0x000000242724723e */ /* 0x000fe200048070ff */
[----:B------:R-:W-:Y:S01]  /*6cd0*/  HADD2.F32 R137, -RZ, R130.H1_H1 ;  /* 0x30000082ff897230 */ /* 0x000fe20000004100 */
[----:B------:R-:W-:Y:S01]  /*6ce0*/  F2FP.F16.E4M3.UNPACK_B R130, R122 ;  /* 0x0000007aff82723e */ /* 0x000fe200020006ff */
[----:B------:R-:W-:-:S02]  /*6cf0*/  HADD2.F32 R122, -RZ, R124.H0_H0 ;  /* 0x2000007cff7a7230 */ /* 0x000fc40000004100 */
[----:B------:R-:W-:Y:S01]  /*6d00*/  FFMA.FTZ R143, R131, R132, R134 ;  /* 0x00000084838f7223 */ /* 0x000fe20000010086 */
[----:B------:R-:W-:Y:S01]  /*6d10*/  HADD2.F32 R46, -RZ, R42.H0_H0 ;  /* 0x2000002aff2e7230 */ /* 0x000fe20000004100 */
[----:B------:R-:W-:Y:S01]  /*6d20*/  F2FP.F16.E4M3.UNPACK_B R38, R45 ;  /* 0x0000002dff26723e */ /* 0x000fe200020006ff */
[----:B------:R-:W-:Y:S02]  /*6d30*/  HADD2.F32 R124, -RZ, R124.H1_H1 ;  /* 0x3000007cff7c7230 */ /* 0x000fe40000004100 */
[-C--:B------:R-:W-:Y:S01]  /*6d40*/  FMUL.FTZ R139, R122, R135.reuse ;  /* 0x000000877a8b7220 */ /* 0x080fe20000410000 */
[----:B------:R-:W-:Y:S02]  /*6d50*/  HADD2.F32 R42, -RZ, R42.H1_H1 ;  /* 0x3000002aff2a7230 */ /* 0x000fe40000004100 */
[----:B------:R-:W-:Y:S01]  /*6d60*/  FMUL.FTZ R135, R46, R135 ;  /* 0x000000872e877220 */ /* 0x000fe20000410000 */
[--C-:B------:R-:W-:Y:S02]  /*6d70*/  HADD2.F32 R131, -RZ, R130.reuse.H0_H0 ;  /* 0x20000082ff837230 */ /* 0x100fe40000004100 */
[----:B------:R-:W-:Y:S01]  /*6d80*/  FMUL.FTZ R141, R124, R137 ;  /* 0x000000897c8d7220 */ /* 0x000fe20000410000 */
[----:B------:R-:W-:-:S02]  /*6d90*/  HADD2.F32 R133, -RZ, R130.H1_H1 ;  /* 0x30000082ff857230 */ /* 0x000fc40000004100 */
[----:B------:R-:W-:Y:S01]  /*6da0*/  FMUL.FTZ R137, R42, R137 ;  /* 0x000000892a897220 */ /* 0x000fe20000410000 */
[----:B------:R-:W-:Y:S01]  /*6db0*/  F2FP.F16.E4M3.UNPACK_B R39, R15 ;  /* 0x0000000fff27723e */ /* 0x000fe200020006ff */
[----:B------:R-:W-:Y:S01]  /*6dc0*/  FFMA.FTZ R129, R129, R132, -R136 ;  /* 0x0000008481817223 */ /* 0x000fe20000010888 */
[----:B------:R-:W-:Y:S01]  /*6dd0*/  F2FP.SATFINITE.E4M3.F32.PACK_AB_MERGE_C R44, R125, R44, R37 ;  /* 0x0000002c7d2c723e */ /* 0x000fe20004807025 */
[----:B------:R-:W-:Y:S01]  /*6de0*/  FFMA.FTZ R139, R46, R131, -R139 ;  /* 0x000000832e8b7223 */ /* 0x000fe2000001088b */
[----:B------:R-:W-:Y:S01]  /*6df0*/  F2FP.F16.E4M3.UNPACK_B R37, R41 ;  /* 0x00000029ff25723e */ /* 0x000fe200020006ff */
[----:B------:R-:W-:Y:S01]  /*6e00*/  FFMA.FTZ R46, R122, R131, R135 ;  /* 0x000000837a2e7223 */ /* 0x000fe20000010087 */
[-C--:B------:R-:W-:Y:S01]  /*6e10*/  FFMA.FTZ R137, R124, R133.reuse, R137 ;  /* 0x000000857c897223 */ /* 0x080fe20000010089 */
[----:B------:R-:W-:Y:S01]  /*6e20*/  F2FP.SATFINITE.E4M3.F32.PACK_AB_MERGE_C R40, R127, R40, R36 ;  /* 0x000000287f28723e */ /* 0x000fe20004807024 */
[----:B------:R-:W-:Y:S01]  /*6e30*/  FFMA.FTZ R42, R42, R133, -R141 ;  /* 0x000000852a2a7223 */ /* 0x000fe2000001088d */
[----:B------:R-:W-:Y:S01]  /*6e40*/  HADD2.F32 R122, -RZ, R38.H0_H0 ;  /* 0x20000026ff7a7230 */ /* 0x000fe20000004100 */
[----:B------:R-:W-:Y:S01]  /*6e50*/  F2FP.F16.E4M3.UNPACK_B R124, R14 ;  /* 0x0000000eff7c723e */ /* 0x000fe200020006ff */
[----:B------:R-:W-:Y:S01]  /*6e60*/  HADD2.F32 R127, -RZ, R39.H0_H0 ;  /* 0x20000027ff7f7230 */ /* 0x000fe20000004100 */
[----:B------:R-:W-:Y:S01]  /*6e70*/  F2FP.SATFINITE.E4M3.F32.PACK_AB_MERGE_C R126, R129, R126, RZ ;  /* 0x0000007e817e723e */ /* 0x000fe200048070ff */
[----:B------:R-:W-:Y:S01]  /*6e80*/  HADD2.F32 R36, -RZ, R37.H0_H0 ;  /* 0x20000025ff247230 */ /* 0x000fe20000004100 */
[----:B------:R-:W-:Y:S01]  /*6e90*/  F2FP.F16.E4M3.UNPACK_B R45, R45.H1 ;  /* 0x0000002dff2d723e */ /* 0x000fe200030006ff */
[----:B------:R-:W-:Y:S01]  /*6ea0*/  HADD2.F32 R125, -RZ, R124.H0_H0 ;  /* 0x2000007cff7d7230 */ /* 0x000fe20000004100 */
[----:B------:R-:W-:Y:S01]  /*6eb0*/  F2FP.SATFINITE.E4M3.F32.PACK_AB_MERGE_C R42, R42, R139, R126 ;  /* 0x0000008b2a2a723e */ /* 0x000fe2000480707e */
        /* <DEDUP_REMOVED lines=9> */
[----:B------:R-:W-:Y:S01]  /*6f50*/  F2FP.F16.E4M3.UNPACK_B R125, R15.H1 ;  /* 0x0000000fff7d723e */ /* 0x000fe200030006ff */
[C---:B------:R-:W-:Y:S01]  /*6f60*/  FMUL.FTZ R127, R39.reuse, R126 ;  /* 0x0000007e277f7220 */ /* 0x040fe20000410000 */
[----:B------:R-:W-:Y:S01]  /*6f70*/  F2FP.F16.E4M3.UNPACK_B R41, R41.H1 ;  /* 0x00000029ff29723e */ /* 0x000fe200030006ff */
[----:B------:R-:W-:Y:S01]  /*6f80*/  FFMA.FTZ R39, R39, R124, -R122 ;  /* 0x0000007c27277223 */ /* 0x000fe2000001087a */
[----:B------:R-:W-:Y:S01]  /*6f90*/  F2FP.F16.E4M3.UNPACK_B R14, R14.H1 ;  /* 0x0000000eff0e723e */ /* 0x000fe200030006ff */
[----:B------:R-:W-:Y:S01]  /*6fa0*/  HADD2.F32 R122, -RZ, R45.H0_H0 ;  /* 0x2000002dff7a7230 */ /* 0x000fe20000004100 */
[----:B------:R-:W-:Y:S01]  /*6fb0*/  F2FP.SATFINITE.E4M3.F32.PACK_AB_MERGE_C R128, R143, R128, RZ ;  /* 0x000000808f80723e */ /* 0x000fe200048070ff */
[----:B------:R-:W-:-:S02]  /*6fc0*/  HADD2.F32 R126, -RZ, R125.H0_H0 ;  /* 0x2000007dff7e7230 */ /* 0x000fc40000004100 */
[----:B------:R-:W-:Y:S01]  /*6fd0*/  FFMA.FTZ R38, R38, R124, R127 ;  /* 0x0000007c26267223 */ /* 0x000fe2000001007f */
[----:B------:R-:W-:Y:S01]  /*6fe0*/  HADD2.F32 R15, -RZ, R41.H0_H0 ;  /* 0x20000029ff0f7230 */ /* 0x000fe20000004100 */
[----:B------:R-:W-:Y:S01]  /*6ff0*/  F2FP.SATFINITE.E4M3.F32.PACK_AB_MERGE_C R46, R137, R46, R128 ;  /* 0x0000002e892e723e */ /* 0x000fe20004807080 */
[----:B------:R-:W-:Y:S02]  /*7000*/  HADD2.F32 R124, -RZ, R45.H1_H1 ;  /* 0x3000002dff7c7230 */ /* 0x000fe40000004100 */
[-C--:B------:R-:W-:Y:S01]  /*7010*/  FMUL.FTZ R128, R122, R126.reuse ;  /* 0x0000007e7a807220 */ /* 0x080fe20000410000 */
[--C-:B------:R-:W-:Y:S02]  /*7020*/  HADD2.F32 R45, -RZ, R14.reuse.H0_H0 ;  /* 0x2000000eff2d7230 */ /* 0x100fe40000004100 */
[----:B------:R-:W-:Y:S01]  /*7030*/  FMUL.FTZ R127, R15, R126 ;  /* 0x0000007e0f7f7220 */ /* 0x000fe20000410000 */
[----:B------:R-:W-:Y:S01]  /*7040*/  HADD2.F32 R41, -RZ, R41.H1_H1 ;  /* 0x30000029ff297230 */ /* 0x000fe20000004100 */
[-C--:B------:R-:W-:Y:S01]  /*7050*/  F2FP.F16.E4M3.UNPACK_B R134, R13.reuse.H1 ;  /* 0x0000000dff86723e */ /* 0x080fe200030006ff */
[----:B------:R-:W-:Y:S01]  /*7060*/  HADD2.F32 R125, -RZ, R125.H1_H1 ;  /* 0x3000007dff7d7230 */ /* 0x000fe20000004100 */
[----:B------:R-:W-:Y:S01]  /*7070*/  F2FP.F16.E4M3.UNPACK_B R133, R13 ;  /* 0x0000000dff85723e */ /* 0x000fe200020006ff */
[----:B------:R-:W-:-:S02]  /*7080*/  HADD2.F32 R126, -RZ, R14.H1_H1 ;  /* 0x3000000eff7e7230 */ /* 0x000fc40000004100 */
[-C--:B------:R-:W-:Y:S01]  /*7090*/  FFMA.FTZ R14, R15, R45.reuse, -R128 ;  /* 0x0000002d0f0e7223 */ /* 0x080fe20000010880 */
[----:B------:R-:W-:Y:S01]  /*70a0*/  FFMA.FTZ R15, R122, R45, R127 ;  /* 0x0000002d7a0f7223 */ /* 0x000fe2000001007f */
[CC--:B------:R-:W-:Y:S01]  /*70b0*/  FMUL.FTZ R130, R124.reuse, R125.reuse ;  /* 0x0000007d7c827220 */ /* 0x0c0fe20000410000 */
[C---:B------:R-:W-:Y:S01]  /*70c0*/  FMUL.FTZ R127, R41.reuse, R125 ;  /* 0x0000007d297f7220 */ /* 0x040fe20000410000 */
[-C--:B------:R-:W-:Y:S01]  /*70d0*/  F2FP.F16.E4M3.UNPACK_B R45, R43.reuse ;  /* 0x0000002bff2d723e */ /* 0x080fe200020006ff */
[----:B------:R-:W-:Y:S01]  /*70e0*/  HADD2.F32 R13, -RZ, R134.H0_H0 ;  /* 0x20000086ff0d7230 */ /* 0x000fe20000004100 */
[----:B------:R-:W-:Y:S01]  /*70f0*/  F2FP.F16.E4M3.UNPACK_B R43, R43.H1 ;  /* 0x0000002bff2b723e */ /* 0x000fe200030006ff */
[-C--:B------:R-:W-:Y:S01]  /*7100*/  FFMA.FTZ R41, R41, R126.reuse, -R130 ;  /* 0x0000007e29297223 */ /* 0x080fe20000010882 */
[-C--:B------:R-:W-:Y:S01]  /*7110*/  F2FP.F16.E4M3.UNPACK_B R125, R47.reuse ;  /* 0x0000002fff7d723e */ /* 0x080fe200020006ff */
[----:B------:R-:W-:Y:S01]  /*7120*/  FFMA.FTZ R122, R124, R126, R127 ;  /* 0x0000007e7c7a7223 */ /* 0x000fe2000001007f */
[----:B------:R-:W-:Y:S01]  /*7130*/  F2FP.F16.E4M3.UNPACK_B R126, R47.H1 ;  /* 0x0000002fff7e723e */ /* 0x000fe200030006ff */
[----:B------:R-:W-:Y:S01]  /*7140*/  HADD2.F32 R124, -RZ, R43.H0_H0 ;  /* 0x2000002bff7c7230 */ /* 0x000fe20000004100 */
[-C--:B------:R-:W-:Y:S01]  /*7150*/  F2FP.F16.E4M3.UNPACK_B R130, R12.reuse.H1 ;  /* 0x0000000cff82723e */ /* 0x080fe200030006ff */
[----:B------:R-:W-:Y:S01]  /*7160*/  HADD2.F32 R127, -RZ, R125.H0_H0 ;  /* 0x2000007dff7f7230 */ /* 0x000fe20000004100 */
[----:B------:R-:W-:Y:S01]  /*7170*/  F2FP.F16.E4M3.UNPACK_B R129, R12 ;  /* 0x0000000cff81723e */ /* 0x000fe200020006ff */
[----:B------:R-:W-:-:S02]  /*7180*/  HADD2.F32 R12, -RZ, R133.H0_H0 ;  /* 0x20000085ff0c7230 */ /* 0x000fc40000004100 */
[-C--:B------:R-:W-:Y:S01]  /*7190*/  FMUL.FTZ R137, R124, R13.reuse ;  /* 0x0000000d7c897220 */ /* 0x080fe20000410000 */
[----:B------:R-:W-:Y:S01]  /*71a0*/  HADD2.F32 R47, -RZ, R45.H0_H0 ;  /* 0x2000002dff2f7230 */ /* 0x000fe20000004100 */
[----:B------:R-:W-:Y:S01]  /*71b0*/  F2FP.SATFINITE.E4M3.F32.PACK_AB_MERGE_C R14, R41, R14, RZ ;  /* 0x0000000e290e723e */ /* 0x000fe200048070ff */
[----:B------:R-:W-:Y:S02]  /*71c0*/  HADD2.F32 R128, -RZ, R126.H0_H0 ;  /* 0x2000007eff807230 */ /* 0x000fe40000004100 */
[-C--:B------:R-:W-:Y:S01]  /*71d0*/  FMUL.FTZ R136, R127, R12.reuse ;  /* 0x0000000c7f887220 */ /* 0x080fe20000410000 */
[----:B------:R-:W-:Y:S02]  /*71e0*/  HADD2.F32 R131, -RZ, R130.H0_H0 ;  /* 0x20000082ff837230 */ /* 0x000fe40000004100 */
[----:B------:R-:W-:Y:S01]  /*71f0*/  FMUL.FTZ R138, R47, R12 ;  /* 0x0000000c2f8a7220 */ /* 0x000fe20000410000 */
[----:B------:R-:W-:Y:S02]  /*7200*/  HADD2.F32 R132, -RZ, R129.H0_H0 ;  /* 0x20000081ff847230 */ /* 0x000fe40000004100 */
[----:B------:R-:W-:Y:S01]  /*7210*/  FMUL.FTZ R135, R128, R13 ;  /* 0x0000000d80877220 */ /* 0x000fe20000410000 */
[----:B------:R-:W-:-:S02]  /*7220*/  HADD2.F32 R126, -RZ, R126.H1_H1 ;  /* 0x3000007eff7e7230 */ /* 0x000fc40000004100 */
[-C--:B------:R-:W-:Y:S01]  /*7230*/  FFMA.FTZ R137, R128, R131.reuse, R137 ;  /* 0x0000008380897223 */ /* 0x080fe20000010089 */
[----:B------:R-:W-:Y:S02]  /*7240*/  HADD2.F32 R134, -RZ, R134.H1_H1 ;  /* 0x30000086ff867230 */ /* 0x000fe40000004100 */
[----:B------:R-:W-:Y:S01]  /*7250*/  FFMA.FTZ R12, R47, R132, -R136 ;  /* 0x000000842f0c7223 */ /* 0x000fe20000010888 */
[----:B------:R-:W-:Y:S02]  /*7260*/  HADD2.F32 R43, -RZ, R43.H1_H1 ;  /* 0x3000002bff2b7230 */ /* 0x000fe40000004100 */
[----:B------:R-:W-:Y:S01]  /*7270*/  FFMA.FTZ R135, R124, R131, -R135 ;  /* 0x000000837c877223 */ /* 0x000fe20000010887 */
[----:B------:R-:W-:Y:S02]  /*7280*/  HADD2.F32 R125, -RZ, R125.H1_H1 ;  /* 0x3000007dff7d7230 */ /* 0x000fe40000004100 */
[----:B------:R-:W-:Y:S01]  /*7290*/  FMUL.FTZ R136, R126, R134 ;  /* 0x000000867e887220 */ /* 0x000fe20000410000 */
[----:B------:R-:W-:-:S02]  /*72a0*/  HADD2.F32 R128, -RZ, R133.H1_H1 ;  /* 0x30000085ff807230 */ /* 0x000fc40000004100 */
[----:B------:R-:W-:Y:S01]  /*72b0*/  FMUL.FTZ R47, R43, R134 ;  /* 0x000000862b2f7220 */ /* 0x000fe20000410000 */
[----:B------:R-:W-:Y:S02]  /*72c0*/  HADD2.F32 R130, -RZ, R130.H1_H1 ;  /* 0x30000082ff827230 */ /* 0x000fe40000004100 */
[----:B------:R-:W-:Y:S01]  /*72d0*/  FFMA.FTZ R13, R127, R132, R138 ;  /* 0x000000847f0d7223 */ /* 0x000fe2000001008a */
[----:B------:R-:W-:Y:S02]  /*72e0*/  HADD2.F32 R45, -RZ, R45.H1_H1 ;  /* 0x3000002dff2d7230 */ /* 0x000fe40000004100 */
[----:B------:R-:W-:Y:S01]  /*72f0*/  FMUL.FTZ R132, R125, R128 ;  /* 0x000000807d847220 */ /* 0x000fe20000410000 */
        /* <DEDUP_REMOVED lines=9> */
[----:B------:R-:W-:Y:S02]  /*7390*/  F2FP.SATFINITE.E4M3.F32.PACK_AB_MERGE_C R43, R45, R12, R135 ;  /* 0x0000000c2d2b723e */ /* 0x000fe40004807087 */
[----:B------:R-:W-:Y:S02]  /*73a0*/  F2FP.SATFINITE.E4M3.F32.PACK_AB_MERGE_C R41, R39, R36, R14 ;  /* 0x000000242729723e */ /* 0x000fe4000480700e */
[----:B------:R-:W-:Y:S02]  /*73b0*/  F2FP.SATFINITE.E4M3.F32.PACK_AB_MERGE_C R45, R38, R37, R15 ;  /* 0x00000025262d723e */ /* 0x000fe4000480700f */
[----:B------:R-:W-:-:S07]  /*73c0*/  F2FP.SATFINITE.E4M3.F32.PACK_AB_MERGE_C R47, R128, R13, R126 ;  /* 0x0000000d802f723e */ /* 0x000fce000480707e */
.L_x_1374:
[----:B------:R-:W-:Y:S05]  /*73d0*/  BSYNC B2 ;  /* 0x0000000000027941 */ /* 0x000fea0003800000 */
.L_x_1373:
[----:B0-----:R0:W-:Y:S04]  /*73e0*/  STG.E.128 desc[UR42][R104.64], R40 ;  /* 0x0000002868007986 */ /* 0x0011e8000c101d2a */
[----:B--2---:R0:W-:Y:S02]  /*73f0*/  @!P2 STG.E.128 desc[UR42][R106.64], R44 ;  /* 0x0000002c6a00a986 */ /* 0x0041e4000c101d2a */
.L_x_1372:
[----:B------:R-:W-:Y:S05]  /*7400*/  BSYNC B1 ;  /* 0x0000000000017941 */ /* 0x000fea0003800000 */
.L_x_1371:
[----:B------:R-:W-:Y:S01]  /*7410*/  ISETP.NE.AND P2, PT, R49, RZ, PT ;  /* 0x000000ff3100720c */ /* 0x000fe20003f45270 */
[----:B------:R-:W-:-:S12]  /*7420*/  BSSY B1, `(.L_x_1375) ;  /* 0x00000f3000017945 */ /* 0x000fd80003800000 */
[----:B------:R-:W-:Y:S05]  /*7430*/  @!P2 BRA `(.L_x_1376) ;  /* 0x0000000c00c4a947 */ /* 0x000fea0003800000 */
[----:B------:R-:W-:Y:S01]  /*7440*/  ISETP.NE.AND P4, PT, R102, RZ, PT ;  /* 0x000000ff6600720c */ /* 0x000fe20003f85270 */
[----:B------:R-:W-:Y:S01]  /*7450*/  BSSY B2, `(.L_x_1377) ;  /* 0x00000ed000027945 */ /* 0x000fe20003800000 */
[----:B0-----:R-:W-:Y:S02]  /*7460*/  IADD3 R41, P2, P3, R62, R96, R70 ;  /* 0x000000603e297210 */ /* 0x001fe40007b5e046 */
[----:B------:R-:W-:Y:S02]  /*7470*/  SEL R12, R76, R123, !P4 ;  /* 0x0000007b4c0c7207 */ /* 0x000fe40006000000 */
[----:B------:R-:W-:Y:S02]  /*7480*/  IADD3.X R36, R99, R116, R67, P2, P3 ;  /* 0x0000007463247210 */ /* 0x000fe400017e6443 */
[----:B------:R-:W-:-:S04]  /*7490*/  SHF.R.S32.HI R13, RZ, 0x1f, R12 ;  /* 0x0000001fff0d7819 */ /* 0x000fc8000001140c */
[----:B------:R-:W-:-:S04]  /*74a0*/  LEA.HI R13, R13, R12, RZ, 0x5 ;  /* 0x0000000c0d0d7211 */ /* 0x000fc800078f28ff */
[----:B------:R-:W-:-:S04]  /*74b0*/  SHF.R.S32.HI R12, RZ, 0x5, R13 ;  /* 0x00000005ff0c7819 */ /* 0x000fc8000001140d */
[----:B------:R-:W-:-:S04]  /*74c0*/  LEA.HI.SX32 R12, R89, R12, 0x1c ;  /* 0x0000000c590c7211 */ /* 0x000fc800078fe2ff */
[----:B------:R-:W-:Y:S01]  /*74d0*/  SHF.R.S32.HI R15, RZ, 0x1f, R12 ;  /* 0x0000001fff0f7819 */ /* 0x000fe2000001140c */
[----:B------:R-:W-:-:S03]  /*74e0*/  IMAD.SHL.U32 R13, R12, 0x10, RZ ;  /* 0x000000100c0d7824 */ /* 0x000fc600078e00ff */
[----:B------:R-:W-:Y:S02]  /*74f0*/  LEA.HI R15, R15, R12, RZ, 0x2 ;  /* 0x0000000c0f0f7211 */ /* 0x000fe400078f10ff */
[----:B------:R-:W-:Y:S02]  /*7500*/  ISETP.GE.AND P2, PT, R13, R117, PT ;  /* 0x000000750d00720c */ /* 0x000fe40003f46270 */
[----:B------:R-:W-:Y:S01]  /*7510*/  LOP3.LUT R12, R176, 0x30, R13, 0xf8, !PT ;  /* 0x00000030b00c7812 */ /* 0x000fe200078ef80d */
[----:B------:R-:W-:-:S03]  /*7520*/  IMAD.SHL.U32 R15, R15, 0x800, RZ ;  /* 0x000008000f0f7824 */ /* 0x000fc600078e00ff */
[----:B------:R-:W-:Y:S02]  /*7530*/  LOP3.LUT R12, R12, R177, RZ, 0x3c, !PT ;  /* 0x000000b10c0c7212 */ /* 0x000fe400078e3cff */
[----:B------:R-:W-:-:S04]  /*7540*/  LOP3.LUT R15, R15, 0xffffe000, RZ, 0xc0, !PT ;  /* 0xffffe0000f0f7812 */ /* 0x000fc800078ec0ff */
[----:B------:R-:W-:Y:S02]  /*7550*/  IADD3 R12, R12, R15, R178 ;  /* 0x0000000f0c0c7210 */ /* 0x000fe40007ffe0b2 */
[--C-:B------:R-:W-:Y:S02]  /*7560*/  @!P2 SHF.R.S32.HI R14, RZ, 0x1f, R13.reuse ;  /* 0x0000001fff0ea819 */ /* 0x100fe4000001140d */
[----:B------:R-:W-:Y:S01]  /*7570*/  @!P2 IADD3 R43, P3, P4, R62, R96, R13 ;  /* 0x000000603e2ba210 */ /* 0x000fe20007c7e00d */
[C---:B------:R-:W-:Y:S02]  /*7580*/  IMAD R13, R17.reuse, 0x6000, R85 ;  /* 0x00006000110d7824 */ /* 0x040fe400078e0255 */
[----:B------:R-:W-:Y:S01]  /*7590*/  IMAD R15, R17, 0x6000, R12 ;  /* 0x00006000110f7824 */ /* 0x000fe200078e020c */
[----:B------:R-:W-:Y:S01]  /*75a0*/  @!P2 IADD3.X R14, R99, R116, R14, P3, P4 ;  /* 0x00000074630ea210 */ /* 0x000fe20001fe840e */
[----:B------:R-:W-:Y:S01]  /*75b0*/  IMAD.IADD R13, R16, 0x1, R13 ;  /* 0x00000001100d7824 */ /* 0x000fe200078e020d */
[----:B------:R-:W-:-:S05]  /*75c0*/  IADD3 R40, P3, R41, R94, RZ ;  /* 0x0000005e29287210 */ /* 0x000fca0007f7e0ff */
[----:B------:R-:W-:Y:S01]  /*75d0*/  IMAD.X R41, R36, 0x1, R95, P3 ;  /* 0x0000000124297824 */ /* 0x000fe200018e065f */
[----:B------:R-:W-:Y:S01]  /*75e0*/  @!P2 IADD3 R42, P3, R43, R94, RZ ;  /* 0x0000005e2b2aa210 */ /* 0x000fe20007f7e0ff */
[----:B------:R-:W-:-:S04]  /*75f0*/  IMAD.IADD R36, R16, 0x1, R15 ;  /* 0x0000000110247824 */ /* 0x000fc800078e020f */
[----:B------:R-:W-:Y:S01]  /*7600*/  @!P2 IMAD.X R43, R14, 0x1, R95, P3 ;  /* 0x000000010e2ba824 */ /* 0x000fe200018e065f */
[----:B------:R-:W-:Y:S01]  /*7610*/  ISETP.GE.AND P3, PT, R100, R111, PT ;  /* 0x0000006f6400720c */ /* 0x000fe20003f66270 */
[----:B------:R-:W0:Y:S04]  /*7620*/  LDS.128 R12, [R13+0x16400] ;  /* 0x016400000d0c7984 */ /* 0x000e280000000c00 */
[----:B------:R-:W2:Y:S08]  /*7630*/  LDS.128 R36, [R36+0x16400] ;  /* 0x0164000024247984 */ /* 0x000eb00000000c00 */
[----:B------:R-:W-:Y:S05]  /*7640*/  @P3 BRA `(.L_x_1378) ;  /* 0x0000000c00343947 */ /* 0x000fea0003800000 */
[--C-:B------:R-:W-:Y:S02]  /*7650*/  SHF.R.U32.HI R107, RZ, 0x8, R9.reuse ;  /* 0x00000008ff6b7819 */ /* 0x100fe40000011609 */
[----:B------:R-:W-:Y:S02]  /*7660*/  LOP3.LUT R8, R9, 0xff0000ff, RZ, 0xc0, !PT ;  /* 0xff0000ff09087812 */ /* 0x000fe400078ec0ff */
[----:B------:R-:W-:Y:S01]  /*7670*/  SHF.R.U32.HI R105, RZ, 0x10, R9 ;  /* 0x00000010ff697819 */ /* 0x000fe20000011609 */
[----:B------:R-:W-:Y:S01]  /*7680*/  IMAD.SHL.U32 R9, R107, 0x100, RZ ;  /* 0x000001006b097824 */ /* 0x000fe200078e00ff */
[----:B------:R-:W-:Y:S02]  /*7690*/  SHF.R.U32.HI R47, RZ, 0x8, R11 ;  /* 0x00000008ff2f7819 */ /* 0x000fe4000001160b */
[----:B------:R-:W-:Y:S02]  /*76a0*/  SHF.R.U32.HI R45, RZ, 0x8, R35 ;  /* 0x00000008ff2d7819 */ /* 0x000fe40000011623 */
[----:B------:R-:W-:-:S02]  /*76b0*/  LOP3.LUT R10, R11, 0xff0000ff, RZ, 0xc0, !PT ;  /* 0xff0000ff0b0a7812 */ /* 0x000fc400078ec0ff */
[----:B------:R-:W-:Y:S01]  /*76c0*/  SHF.R.U32.HI R46, RZ, 0x10, R11 ;  /* 0x00000010ff2e7819 */ /* 0x000fe2000001160b */
[----:B------:R-:W-:Y:S01]  /*76d0*/  IMAD.SHL.U32 R11, R47, 0x100, RZ ;  /* 0x000001002f0b7824 */ /* 0x000fe200078e00ff */
[----:B------:R-:W-:Y:S01]  /*76e0*/  LOP3.LUT R8, R8, 0xff00, R9, 0xf8, !PT ;  /* 0x0000ff0008087812 */ /* 0x000fe200078ef809 */
[----:B------:R-:W-:Y:S01]  /*76f0*/  IMAD.U32 R9, R105, 0x10000, RZ ;  /* 0x0001000069097824 */ /* 0x000fe200078e00ff */
[--C-:B------:R-:W-:Y:S01]  /*7700*/  SHF.R.U32.HI R44, RZ, 0x8, R33.reuse ;  /* 0x00000008ff2c7819 */ /* 0x100fe20000011621 */
[----:B------:R-:W-:Y:S01]  /*7710*/  IMAD.SHL.U32 R45, R45, 0x100, RZ ;  /* 0x000001002d2d7824 */ /* 0x000fe200078e00ff */
[----:B------:R-:W-:Y:S02]  /*7720*/  LOP3.LUT R32, R33, 0xff0000ff, RZ, 0xc0, !PT ;  /* 0xff0000ff21207812 */ /* 0x000fe400078ec0ff */
[----:B------:R-:W-:Y:S01]  /*7730*/  SHF.R.U32.HI R104, RZ, 0x10, R33 ;  /* 0x00000010ff687819 */ /* 0x000fe20000011621 */
[----:B0-----:R-:W-:Y:S01]  /*7740*/  IMAD.MOV.U32 R33, RZ, RZ, R12 ;  /* 0x000000ffff217224 */ /* 0x001fe200078e000c */
[----:B------:R-:W-:-:S02]  /*7750*/  LOP3.LUT R34, R35, 0xff0000ff, RZ, 0xc0, !PT ;  /* 0xff0000ff23227812 */ /* 0x000fc400078ec0ff */
[----:B------:R-:W-:Y:S01]  /*7760*/  SHF.R.U32.HI R106, RZ, 0x10, R35 ;  /* 0x00000010ff6a7819 */ /* 0x000fe20000011623 */
[----:B------:R-:W-:Y:S01]  /*7770*/  IMAD.SHL.U32 R35, R44, 0x100, RZ ;  /* 0x000001002c237824 */ /* 0x000fe200078e00ff */
[----:B------:R-:W-:Y:S01]  /*7780*/  LOP3.LUT R11, R10, 0xff00, R11, 0xf8, !PT ;  /* 0x0000ff000a0b7812 */ /* 0x000fe200078ef80b */
[----:B------:R-:W-:Y:S01]  /*7790*/  IMAD.U32 R104, R104, 0x10000, RZ ;  /* 0x0001000068687824 */ /* 0x000fe200078e00ff */
[----:B------:R-:W-:Y:S01]  /*77a0*/  LOP3.LUT R10, R8, 0xff0000, R9, 0xf8, !PT ;  /* 0x00ff0000080a7812 */ /* 0x000fe200078ef809 */
[----:B------:R-:W-:Y:S01]  /*77b0*/  IMAD.U32 R8, R46, 0x10000, RZ ;  /* 0x000100002e087824 */ /* 0x000fe200078e00ff */
[----:B------:R-:W-:Y:S01]  /*77c0*/  LOP3.LUT R105, R34, 0xff00, R45, 0xf8, !PT ;  /* 0x0000ff0022697812 */ /* 0x000fe200078ef82d */
[----:B------:R-:W-:Y:S01]  /*77d0*/  IMAD.U32 R106, R106, 0x10000, RZ ;  /* 0x000100006a6a7824 */ /* 0x000fe200078e00ff */
[----:B------:R-:W-:Y:S02]  /*77e0*/  F2FP.F16.E4M3.UNPACK_B R46, R121.H1 ;  /* 0x00000079ff2e723e */ /* 0x000fe400030006ff */
[----:B--2---:R-:W-:-:S02]  /*77f0*/  F2FP.F16.E4M3.UNPACK_B R44, R36.H1 ;  /* 0x00000024ff2c723e */ /* 0x004fc400030006ff */
[----:B------:R-:W-:Y:S01]  /*7800*/  F2FP.F16.E4M3.UNPACK_B R34, R33.H1 ;  /* 0x00000021ff22723e */ /* 0x000fe200030006ff */
[----:B------:R-:W-:Y:S01]  /*7810*/  HADD2.F32 R9, -RZ, R46.H0_H0 ;  /* 0x2000002eff097230 */ /* 0x000fe20000004100 */
[----:B------:R-:W-:Y:S01]  /*7820*/  LOP3.LUT R47, R32, 0xff00, R35, 0xf8, !PT ;  /* 0x0000ff00202f7812 */ /* 0x000fe200078ef823 */
[----:B------:R-:W-:Y:S01]  /*7830*/  HADD2.F32 R32, -RZ, R44.H0_H0 ;  /* 0x2000002cff207230 */ /* 0x000fe20000004100 */
[----:B------:R-:W-:Y:S01]  /*7840*/  F2FP.F16.E4M3.UNPACK_B R35, R119.H1 ;  /* 0x00000077ff23723e */ /* 0x000fe200030006ff */
[----:B------:R-:W-:Y:S01]  /*7850*/  HADD2.F32 R12, -RZ, R34.H0_H0 ;  /* 0x20000022ff0c7230 */ /* 0x000fe20000004100 */
[----:B------:R-:W-:Y:S02]  /*7860*/  LOP3.LUT R8, R11, 0xff0000, R8, 0xf8, !PT ;  /* 0x00ff00000b087812 */ /* 0x000fe400078ef808 */
[-C--:B------:R-:W-:Y:S01]  /*7870*/  FMUL.FTZ R107, R32, R9.reuse ;  /* 0x00000009206b7220 */ /* 0x080fe20000410000 */
[--C-:B------:R-:W-:Y:S02]  /*7880*/  HADD2.F32 R45, -RZ, R35.reuse.H0_H0 ;  /* 0x20000023ff2d7230 */ /* 0x100fe40000004100 */
[C---:B------:R-:W-:Y:S01]  /*7890*/  FMUL.FTZ R125, R12.reuse, R9 ;  /* 0x000000090c7d7220 */ /* 0x040fe20000410000 */
[----:B------:R-:W-:Y:S01]  /*78a0*/  LOP3.LUT R11, R47, 0xff0000, R104, 0xf8, !PT ;  /* 0x00ff00002f0b7812 */ /* 0x000fe200078ef868 */
[----:B------:R-:W-:Y:S01]  /*78b0*/  HADD2.F32 R47, -RZ, R35.H1_H1 ;  /* 0x30000023ff2f7230 */ /* 0x000fe20000004100 */
        /* <DEDUP_REMOVED lines=9> */
[----:B------:R-:W-:-:S02]  /*7950*/  HADD2.F32 R104, -RZ, R121.H0_H0 ;  /* 0x20000079ff687230 */ /* 0x000fc40000004100 */
[C---:B------:R-:W-:Y:S01]  /*7960*/  FMUL.FTZ R105, R35.reuse, R45 ;  /* 0x0000002d23697220 */ /* 0x040fe20000410000 */
[----:B------:R-:W-:Y:S01]  /*7970*/  F2FP.F16.E4M3.UNPACK_B R119, R119 ;  /* 0x00000077ff77723e */ /* 0x000fe200020006ff */
[C---:B------:R-:W-:Y:S01]  /*7980*/  FMUL.FTZ R106, R46.reuse, R45 ;  /* 0x0000002d2e6a7220 */ /* 0x040fe20000410000 */
[----:B------:R-:W-:Y:S02]  /*7990*/  HADD2.F32 R45, -RZ, R36.H0_H0 ;  /* 0x20000024ff2d7230 */ /* 0x000fe40000004100 */
[----:B------:R-:W-:Y:S02]  /*79a0*/  HADD2.F32 R34, -RZ, R44.H0_H0 ;  /* 0x2000002cff227230 */ /* 0x000fe40000004100 */
[-C--:B------:R-:W-:Y:S01]  /*79b0*/  FFMA.FTZ R33, R35, R47.reuse, -R106 ;  /* 0x0000002f23217223 */ /* 0x080fe2000001086a */
[----:B------:R-:W-:Y:S01]  /*79c0*/  FFMA.FTZ R35, R46, R47, R105 ;  /* 0x0000002f2e237223 */ /* 0x000fe20000010069 */
[----:B------:R-:W-:Y:S02]  /*79d0*/  HADD2.F32 R46, -RZ, R119.H0_H0 ;  /* 0x20000077ff2e7230 */ /* 0x000fe40000004100 */
[-C--:B------:R-:W-:Y:S01]  /*79e0*/  FMUL.FTZ R105, R45, R104.reuse ;  /* 0x000000682d697220 */ /* 0x080fe20000410000 */
[----:B------:R-:W-:Y:S01]  /*79f0*/  FMUL.FTZ R104, R34, R104 ;  /* 0x0000006822687220 */ /* 0x000fe20000410000 */
[----:B------:R-:W-:Y:S01]  /*7a00*/  HADD2.F32 R121, -RZ, R121.H1_H1 ;  /* 0x30000079ff797230 */ /* 0x000fe20000004100 */
[----:B------:R-:W-:Y:S01]  /*7a10*/  F2FP.F16.E4M3.UNPACK_B R106, R118.H1 ;  /* 0x00000076ff6a723e */ /* 0x000fe200030006ff */
[----:B------:R-:W-:-:S02]  /*7a20*/  HADD2.F32 R47, -RZ, R36.H1_H1 ;  /* 0x30000024ff2f7230 */ /* 0x000fc40000004100 */
[-C--:B------:R-:W-:Y:S01]  /*7a30*/  FFMA.FTZ R36, R45, R46.reuse, R104 ;  /* 0x0000002e2d247223 */ /* 0x080fe20000010068 */
[----:B------:R-:W-:Y:S02]  /*7a40*/  HADD2.F32 R44, -RZ, R44.H1_H1 ;  /* 0x3000002cff2c7230 */ /* 0x000fe40000004100 */
[----:B------:R-:W-:Y:S01]  /*7a50*/  FFMA.FTZ R34, R34, R46, -R105 ;  /* 0x0000002e22227223 */ /* 0x000fe20000010869 */
[----:B------:R-:W-:Y:S02]  /*7a60*/  HADD2.F32 R119, -RZ, R119.H1_H1 ;  /* 0x30000077ff777230 */ /* 0x000fe40000004100 */
[-C--:B------:R-:W-:Y:S01]  /*7a70*/  FMUL.FTZ R45, R47, R121.reuse ;  /* 0x000000792f2d7220 */ /* 0x080fe20000410000 */
[----:B------:R-:W-:Y:S01]  /*7a80*/  F2FP.F16.E4M3.UNPACK_B R46, R120.H1 ;  /* 0x00000078ff2e723e */ /* 0x000fe200030006ff */
[C---:B------:R-:W-:Y:S01]  /*7a90*/  FMUL.FTZ R122, R44.reuse, R121 ;  /* 0x000000792c7a7220 */ /* 0x040fe20000410000 */
[----:B------:R-:W-:Y:S01]  /*7aa0*/  F2FP.F16.E4M3.UNPACK_B R104, R38.H1 ;  /* 0x00000026ff68723e */ /* 0x000fe200030006ff */
[----:B------:R-:W-:Y:S01]  /*7ab0*/  FFMA.FTZ R45, R44, R119, -R45 ;  /* 0x000000772c2d7223 */ /* 0x000fe2000001082d */
[----:B------:R-:W-:Y:S01]  /*7ac0*/  F2FP.F16.E4M3.UNPACK_B R44, R14.H1 ;  /* 0x0000000eff2c723e */ /* 0x000fe200030006ff */
[----:B------:R-:W-:-:S02]  /*7ad0*/  HADD2.F32 R121, -RZ, R46.H0_H0 ;  /* 0x2000002eff797230 */ /* 0x000fc40000004100 */
[----:B------:R-:W-:Y:S01]  /*7ae0*/  FFMA.FTZ R47, R47, R119, R122 ;  /* 0x000000772f2f7223 */ /* 0x000fe2000001007a */
[----:B------:R-:W-:Y:S01]  /*7af0*/  HADD2.F32 R105, -RZ, R104.H0_H0 ;  /* 0x20000068ff697230 */ /* 0x000fe20000004100 */
[----:B------:R-:W-:Y:S01]  /*7b00*/  F2FP.F16.E4M3.UNPACK_B R120, R120 ;  /* 0x00000078ff78723e */ /* 0x000fe200020006ff */
[----:B------:R-:W-:Y:S01]  /*7b10*/  HADD2.F32 R125, -RZ, R46.H1_H1 ;  /* 0x3000002eff7d7230 */ /* 0x000fe20000004100 */
[----:B------:R-:W-:Y:S01]  /*7b20*/  F2FP.F16.E4M3.UNPACK_B R14, R14 ;  /* 0x0000000eff0e723e */ /* 0x000fe200020006ff */
[----:B------:R-:W-:Y:S02]  /*7b30*/  HADD2.F32 R46, -RZ, R44.H0_H0 ;  /* 0x2000002cff2e7230 */ /* 0x000fe40000004100 */
[----:B------:R-:W-:Y:S01]  /*7b40*/  FMUL.FTZ R119, R105, R121 ;  /* 0x0000007969777220 */ /* 0x000fe20000410000 */
[----:B------:R-:W-:Y:S01]  /*7b50*/  HADD2.F32 R107, -RZ, R106.H0_H0 ;  /* 0x2000006aff6b7230 */ /* 0x000fe20000004100 */
[----:B------:R-:W-:Y:S01]  /*7b60*/  F2FP.F16.E4M3.UNPACK_B R118, R118 ;  /* 0x00000076ff76723e */ /* 0x000fe200020006ff */
[----:B------:R-:W-:-:S02]  /*7b70*/  HADD2.F32 R104, -RZ, R104.H1_H1 ;  /* 0x30000068ff687230 */ /* 0x000fc40000004100 */
[C---:B------:R-:W-:Y:S01]  /*7b80*/  FMUL.FTZ R124, R46.reuse, R121 ;  /* 0x000000792e7c7220 */ /* 0x040fe20000410000 */
[----:B------:R-:W-:Y:S02]  /*7b90*/  HADD2.F32 R44, -RZ, R44.H1_H1 ;  /* 0x3000002cff2c7230 */ /* 0x000fe40000004100 */
[----:B------:R-:W-:Y:S01]  /*7ba0*/  FFMA.FTZ R122, R46, R107, -R119 ;  /* 0x0000006b2e7a7223 */ /* 0x000fe20000010877 */
[----:B------:R-:W-:Y:S02]  /*7bb0*/  HADD2.F32 R119, -RZ, R106.H1_H1 ;  /* 0x3000006aff777230 */ /* 0x000fe40000004100 */
[-C--:B------:R-:W-:Y:S01]  /*7bc0*/  FMUL.FTZ R121, R104, R125.reuse ;  /* 0x0000007d68797220 */ /* 0x080fe20000410000 */
[----:B------:R-:W-:Y:S01]  /*7bd0*/  F2FP.SATFINITE.E4M3.F32.PACK_AB_MERGE_C R12, R33, R12, RZ ;  /* 0x0000000c210c723e */ /* 0x000fe200048070ff */
[C---:B------:R-:W-:Y:S01]  /*7be0*/  FMUL.FTZ R125, R44.reuse, R125 ;  /* 0x0000007d2c7d7220 */ /* 0x040fe20000410000 */
[----:B------:R-:W-:Y:S01]  /*7bf0*/  FFMA.FTZ R124, R105, R107, R124 ;  /* 0x0000006b697c7223 */ /* 0x000fe2000001007c */
[-C--:B------:R-:W-:Y:S01]  /*7c00*/  FFMA.FTZ R129, R44, R119.reuse, -R121 ;  /* 0x000000772c817223 */ /* 0x080fe20000010879 */
[----:B------:R-:W-:Y:S01]  /*7c10*/  F2FP.F16.E4M3.UNPACK_B R44, R38 ;  /* 0x00000026ff2c723e */ /* 0x000fe200020006ff */
[----:B------:R-:W-:Y:S01]  /*7c20*/  FFMA.FTZ R131, R104, R119, R125 ;  /* 0x0000007768837223 */ /* 0x000fe2000001007d */
[--C-:B------:R-:W-:Y:S01]  /*7c30*/  HADD2.F32 R119, -RZ, R120.reuse.H0_H0 ;  /* 0x20000078ff777230 */ /* 0x100fe20000004100 */
[----:B------:R-:W-:Y:S01]  /*7c40*/  F2FP.SATFINITE.E4M3.F32.PACK_AB_MERGE_C R32, R35, R32, RZ ;  /* 0x000000202320723e */ /* 0x000fe200048070ff */
[----:B------:R-:W-:Y:S01]  /*7c50*/  HADD2.F32 R121, -RZ, R120.H1_H1 ;  /* 0x30000078ff797230 */ /* 0x000fe20000004100 */
[----:B------:R-:W-:Y:S01]  /*7c60*/  F2FP.SATFINITE.E4M3.F32.PACK_AB_MERGE_C R12, R45, R34, R12 ;  /* 0x000000222d0c723e */ /* 0x000fe2000480700c */
[----:B------:R-:W-:Y:S01]  /*7c70*/  HADD2.F32 R46, -RZ, R44.H0_H0 ;  /* 0x2000002cff2e7230 */ /* 0x000fe20000004100 */
[----:B------:R-:W-:Y:S01]  /*7c80*/  F2FP.F16.E4M3.UNPACK_B R35, R37 ;  /* 0x00000025ff23723e */ /* 0x000fe200020006ff */
[----:B------:R-:W-:Y:S01]  /*7c90*/  HADD2.F32 R38, -RZ, R14.H0_H0 ;  /* 0x2000000eff267230 */ /* 0x000fe20000004100 */
[----:B------:R-:W-:Y:S01]  /*7ca0*/  F2FP.F16.E4M3.UNPACK_B R34, R11 ;  /* 0x0000000bff22723e */ /* 0x000fe200020006ff */
        /* <DEDUP_REMOVED lines=8> */
[----:B------:R-:W-:Y:S01]  /*7d30*/  F2FP.F16.E4M3.UNPACK_B R33, R13 ;  /* 0x0000000dff21723e */ /* 0x000fe200020006ff */
[-C--:B------:R-:W-:Y:S01]  /*7d40*/  FFMA.FTZ R125, R38, R105.reuse, -R125 ;  /* 0x00000069267d7223 */ /* 0x080fe2000001087d */
[----:B------:R-:W-:Y:S01]  /*7d50*/  FFMA.FTZ R38, R46, R105, R119 ;  /* 0x000000692e267223 */ /* 0x000fe20000010077 */
[----:B------:R-:W-:Y:S01]  /*7d60*/  FFMA.FTZ R121, R44, R107, R121 ;  /* 0x0000006b2c797223 */ /* 0x000fe20000010079 */
[----:B------:R-:W-:Y:S01]  /*7d70*/  F2FP.SATFINITE.E4M3.F32.PACK_AB_MERGE_C R36, R47, R36, R32 ;  /* 0x000000242f24723e */ /* 0x000fe20004807020 */
[----:B------:R-:W-:Y:S01]  /*7d80*/  HADD2.F32 R44, -RZ, R35.H0_H0 ;  /* 0x20000023ff2c7230 */ /* 0x000fe20000004100 */
[----:B------:R-:W-:Y:S01]  /*7d90*/  F2FP.F16.E4M3.UNPACK_B R46, R10 ;  /* 0x0000000aff2e723e */ /* 0x000fe200020006ff */
[----:B------:R-:W-:-:S02]  /*7da0*/  HADD2.F32 R105, -RZ, R34.H0_H0 ;  /* 0x20000022ff697230 */ /* 0x000fc40000004100 */
[----:B------:R-:W-:Y:S01]  /*7db0*/  FFMA.FTZ R14, R14, R107, -R127 ;  /* 0x0000006b0e0e7223 */ /* 0x000fe2000001087f */
[----:B------:R-:W-:Y:S01]  /*7dc0*/  HADD2.F32 R32, -RZ, R33.H0_H0 ;  /* 0x20000021ff207230 */ /* 0x000fe20000004100 */
[----:B------:R-:W-:Y:S01]  /*7dd0*/  F2FP.F16.E4M3.UNPACK_B R37, R37.H1 ;  /* 0x00000025ff25723e */ /* 0x000fe200030006ff */
        /* <DEDUP_REMOVED lines=9> */
[CC--:B------:R-:W-:Y:S01]  /*7e70*/  FMUL.FTZ R47, R45.reuse, R104.reuse ;  /* 0x000000682d2f7220 */ /* 0x0c0fe20000410000 */
[----:B------:R-:W-:Y:S01]  /*7e80*/  F2FP.F16.E4M3.UNPACK_B R35, R13.H1 ;  /* 0x0000000dff23723e */ /* 0x000fe200030006ff */
[C---:B------:R-:W-:Y:S01]  /*7e90*/  FMUL.FTZ R104, R34.reuse, R104 ;  /* 0x0000006822687220 */ /* 0x040fe20000410000 */
[----:B------:R-:W-:Y:S02]  /*7ea0*/  HADD2.F32 R44, -RZ, R37.H0_H0 ;  /* 0x20000025ff2c7230 */ /* 0x000fe40000004100 */
[-C--:B------:R-:W-:Y:S01]  /*7eb0*/  FFMA.FTZ R13, R34, R46.reuse, -R47 ;  /* 0x0000002e220d7223 */ /* 0x080fe2000001082f */
[----:B------:R-:W-:Y:S01]  /*7ec0*/  F2FP.F16.E4M3.UNPACK_B R47, R11.H1 ;  /* 0x0000000bff2f723e */ /* 0x000fe200030006ff */
[----:B------:R-:W-:Y:S01]  /*7ed0*/  FFMA.FTZ R34, R45, R46, R104 ;  /* 0x0000002e2d227223 */ /* 0x000fe20000010068 */
[----:B------:R-:W-:Y:S01]  /*7ee0*/  HADD2.F32 R11, -RZ, R35.H0_H0 ;  /* 0x20000023ff0b7230 */ /* 0x000fe20000004100 */
[----:B------:R-:W-:Y:S01]  /*7ef0*/  F2FP.F16.E4M3.UNPACK_B R10, R10.H1 ;  /* 0x0000000aff0a723e */ /* 0x000fe200030006ff */
[----:B------:R-:W-:Y:S01]  /*7f00*/  HADD2.F32 R37, -RZ, R37.H1_H1 ;  /* 0x30000025ff257230 */ /* 0x000fe20000004100 */
[----:B------:R-:W-:Y:S01]  /*7f10*/  F2FP.SATFINITE.E4M3.F32.PACK_AB_MERGE_C R124, R131, R124, RZ ;  /* 0x0000007c837c723e */ /* 0x000fe200048070ff */
[--C-:B------:R-:W-:Y:S01]  /*7f20*/  HADD2.F32 R46, -RZ, R47.reuse.H0_H0 ;  /* 0x2000002fff2e7230 */ /* 0x100fe20000004100 */
[----:B------:R-:W-:Y:S01]  /*7f30*/  F2FP.F16.E4M3.UNPACK_B R107, R9.H1 ;  /* 0x00000009ff6b723e */ /* 0x000fe200030006ff */
[----:B------:R-:W-:Y:S01]  /*7f40*/  HADD2.F32 R104, -RZ, R47.H1_H1 ;  /* 0x3000002fff687230 */ /* 0x000fe20000004100 */
[----:B------:R-:W-:Y:S01]  /*7f50*/  F2FP.SATFINITE.E4M3.F32.PACK_AB_MERGE_C R38, R121, R38, R124 ;  /* 0x000000267926723e */ /* 0x000fe2000480707c */
[----:B------:R-:W-:-:S02]  /*7f60*/  HADD2.F32 R35, -RZ, R35.H1_H1 ;  /* 0x30000023ff237230 */ /* 0x000fc40000004100 */
[CC--:B------:R-:W-:Y:S01]  /*7f70*/  FMUL.FTZ R106, R44.reuse, R46.reuse ;  /* 0x0000002e2c6a7220 */ /* 0x0c0fe20000410000 */
[----:B------:R-:W-:Y:S01]  /*7f80*/  FMUL.FTZ R47, R11, R46 ;  /* 0x0000002e0b2f7220 */ /* 0x000fe20000410000 */
[--C-:B------:R-:W-:Y:S02]  /*7f90*/  HADD2.F32 R45, -RZ, R10.reuse.H0_H0 ;  /* 0x2000000aff2d7230 */ /* 0x100fe40000004100 */
[-C--:B------:R-:W-:Y:S01]  /*7fa0*/  FMUL.FTZ R118, R37, R104.reuse ;  /* 0x0000006825767220 */ /* 0x080fe20000410000 */
[----:B------:R-:W-:Y:S02]  /*7fb0*/  HADD2.F32 R46, -RZ, R10.H1_H1 ;  /* 0x3000000aff2e7230 */ /* 0x000fe40000004100 */
[----:B------:R-:W-:Y:S01]  /*7fc0*/  FMUL.FTZ R104, R35, R104 ;  /* 0x0000006823687220 */ /* 0x000fe20000410000 */
[----:B------:R-:W-:Y:S01]  /*7fd0*/  F2FP.SATFINITE.E4M3.F32.PACK_AB_MERGE_C R122, R129, R122, RZ ;  /* 0x0000007a817a723e */ /* 0x000fe200048070ff */
[----:B------:R-:W-:Y:S01]  /*7fe0*/  FFMA.FTZ R10, R11, R45, -R106 ;  /* 0x0000002d0b0a7223 */ /* 0x000fe2000001086a */
[----:B------:R-:W-:Y:S01]  /*7ff0*/  F2FP.F16.E4M3.UNPACK_B R106, R9 ;  /* 0x00000009ff6a723e */ /* 0x000fe200020006ff */
[-C--:B------:R-:W-:Y:S01]  /*8000*/  FFMA.FTZ R121, R35, R46.reuse, -R118 ;  /* 0x0000002e23797223 */ /* 0x080fe20000010876 */
[----:B------:R-:W-:Y:S01]  /*8010*/  F2FP.F16.E4M3.UNPACK_B R35, R15 ;  /* 0x0000000fff23723e */ /* 0x000fe200020006ff */
[----:B------:R-:W-:Y:S01]  /*8020*/  FFMA.FTZ R11, R44, R45, R47 ;  /* 0x0000002d2c0b7223 */ /* 0x000fe2000001002f */
[-C--:B------:R-:W-:Y:S01]  /*8030*/  F2FP.F16.E4M3.UNPACK_B R44, R39.reuse ;  /* 0x00000027ff2c723e */ /* 0x080fe200020006ff */
[----:B------:R-:W-:Y:S01]  /*8040*/  FFMA.FTZ R120, R37, R46, R104 ;  /* 0x0000002e25787223 */ /* 0x000fe20000010068 */
        /* <DEDUP_REMOVED lines=11> */
[----:B------:R-:W-:Y:S02]  /*8100*/  HADD2.F32 R39, -RZ, R15.H0_H0 ;  /* 0x2000000fff277230 */ /* 0x000fe40000004100 */
[----:B------:R-:W-:Y:S01]  /*8110*/  FMUL.FTZ R122, R46, R118 ;  /* 0x000000762e7a7220 */ /* 0x000fe20000410000 */
[----:B------:R-:W-:Y:S02]  /*8120*/  HADD2.F32 R104, -RZ, R9.H0_H0 ;  /* 0x20000009ff687230 */ /* 0x000fe40000004100 */
[-C--:B------:R-:W-:Y:S01]  /*8130*/  FMUL.FTZ R118, R8, R119.reuse ;  /* 0x0000007708767220 */ /* 0x080fe20000410000 */
[----:B------:R-:W-:Y:S02]  /*8140*/  HADD2.F32 R105, -RZ, R47.H0_H0 ;  /* 0x2000002fff697230 */ /* 0x000fe40000004100 */
[----:B------:R-:W-:Y:S01]  /*8150*/  FMUL.FTZ R119, R39, R119 ;  /* 0x0000007727777220 */ /* 0x000fe20000410000 */
[----:B------:R-:W-:-:S02]  /*8160*/  HADD2.F32 R45, -RZ, R45.H1_H1 ;  /* 0x3000002dff2d7230 */ /* 0x000fc40000004100 */
[-C--:B------:R-:W-:Y:S01]  /*8170*/  FFMA.FTZ R125, R46, R104.reuse, R125 ;  /* 0x000000682e7d7223 */ /* 0x080fe2000001007d */
[----:B------:R-:W-:Y:S02]  /*8180*/  HADD2.F32 R46, -RZ, R107.H1_H1 ;  /* 0x3000006bff2e7230 */ /* 0x000fe40000004100 */
[----:B------:R-:W-:Y:S01]  /*8190*/  FFMA.FTZ R119, R8, R105, R119 ;  /* 0x0000006908777223 */ /* 0x000fe20000010077 */
[----:B------:R-:W-:Y:S02]  /*81a0*/  HADD2.F32 R15, -RZ, R15.H1_H1 ;  /* 0x3000000fff0f7230 */ /* 0x000fe40000004100 */
[----:B------:R-:W-:Y:S01]  /*81b0*/  FFMA.FTZ R122, R37, R104, -R122 ;  /* 0x00000068257a7223 */ /* 0x000fe2000001087a */
[----:B------:R-:W-:Y:S02]  /*81c0*/  HADD2.F32 R35, -RZ, R35.H1_H1 ;  /* 0x30000023ff237230 */ /* 0x000fe40000004100 */
[----:B------:R-:W-:Y:S01]  /*81d0*/  FMUL.FTZ R104, R45, R46 ;  /* 0x0000002e2d687220 */ /* 0x000fe20000410000 */
[----:B------:R-:W-:-:S02]  /*81e0*/  HADD2.F32 R44, -RZ, R44.H1_H1 ;  /* 0x3000002cff2c7230 */ /* 0x000fc40000004100 */
[----:B------:R-:W-:Y:S01]  /*81f0*/  FMUL.FTZ R124, R15, R46 ;  /* 0x0000002e0f7c7220 */ /* 0x000fe20000410000 */
[----:B------:R-:W-:Y:S02]  /*8200*/  HADD2.F32 R106, -RZ, R106.H1_H1 ;  /* 0x3000006aff6a7230 */ /* 0x000fe40000004100 */
[----:B------:R-:W-:Y:S01]  /*8210*/  FFMA.FTZ R118, R39, R105, -R118 ;  /* 0x0000006927767223 */ /* 0x000fe20000010876 */
[----:B------:R-:W-:Y:S01]  /*8220*/  HADD2.F32 R8, -RZ, R47.H1_H1 ;  /* 0x3000002fff087230 */ /* 0x000fe20000004100 */
[----:B------:R-:W-:Y:S01]  /*8230*/  F2FP.SATFINITE.E4M3.F32.PACK_AB_MERGE_C R10, R121, R10, RZ ;  /* 0x0000000a790a723e */ /* 0x000fe200048070ff */
[----:B------:R-:W-:Y:S02]  /*8240*/  HADD2.F32 R9, -RZ, R9.H1_H1 ;  /* 0x30000009ff097230 */ /* 0x000fe40000004100 */
[CC--:B------:R-:W-:Y:S01]  /*8250*/  FMUL.FTZ R46, R44.reuse, R106.reuse ;  /* 0x0000006a2c2e7220 */ /* 0x0c0fe20000410000 */
[----:B------:R-:W-:Y:S01]  /*8260*/  FMUL.FTZ R37, R35, R106 ;  /* 0x0000006a23257220 */ /* 0x000fe20000410000 */
[-C--:B------:R-:W-:Y:S01]  /*8270*/  FFMA.FTZ R15, R15, R8.reuse, -R104 ;  /* 0x000000080f0f7223 */ /* 0x080fe20000010868 */
[----:B------:R-:W-:Y:S01]  /*8280*/  FFMA.FTZ R124, R45, R8, R124 ;  /* 0x000000082d7c7223 */ /* 0x000fe2000001007c */
[-C--:B------:R-:W-:Y:S01]  /*8290*/  FFMA.FTZ R35, R35, R9.reuse, -R46 ;  /* 0x0000000923237223 */ /* 0x080fe2000001082e */
[----:B------:R-:W-:Y:S01]  /*82a0*/  FFMA.FTZ R44, R44, R9, R37 ;  /* 0x000000092c2c7223 */ /* 0x000fe20000010025 */
[----:B------:R-:W-:-:S02]  /*82b0*/  F2FP.SATFINITE.E4M3.F32.PACK_AB_MERGE_C R11, R120, R11, RZ ;  /* 0x0000000b780b723e */ /* 0x000fc400048070ff */
[----:B------:R-:W-:Y:S02]  /*82c0*/  F2FP.SATFINITE.E4M3.F32.PACK_AB_MERGE_C R15, R15, R118, RZ ;  /* 0x000000760f0f723e */ /* 0x000fe400048070ff */
[----:B------:R-:W-:Y:S02]  /*82d0*/  F2FP.SATFINITE.E4M3.F32.PACK_AB_MERGE_C R119, R124, R119, RZ ;  /* 0x000000777c77723e */ /* 0x000fe400048070ff */
[----:B------:R-:W-:Y:S02]  /*82e0*/  F2FP.SATFINITE.E4M3.F32.PACK_AB_MERGE_C R13, R13, R32, R10 ;  /* 0x000000200d0d723e */ /* 0x000fe4000480700a */
[----:B------:R-:W-:Y:S02]  /*82f0*/  F2FP.SATFINITE.E4M3.F32.PACK_AB_MERGE_C R15, R35, R122, R15 ;  /* 0x0000007a230f723e */ /* 0x000fe4000480700f */
[----:B------:R-:W-:Y:S02]  /*8300*/  F2FP.SATFINITE.E4M3.F32.PACK_AB_MERGE_C R37, R34, R33, R11 ;  /* 0x000000212225723e */ /* 0x000fe4000480700b */
[----:B------:R-:W-:-:S07]  /*8310*/  F2FP.SATFINITE.E4M3.F32.PACK_AB_MERGE_C R39, R44, R125, R119 ;  /* 0x0000007d2c27723e */ /* 0x000fce0004807077 */
.L_x_1378:
[----:B------:R-:W-:Y:S05]  /*8320*/  BSYNC B2 ;  /* 0x0000000000027941 */ /* 0x000fea0003800000 */
.L_x_1377:
[----:B0-----:R3:W-:Y:S04]  /*8330*/  STG.E.128 desc[UR42][R40.64], R12 ;  /* 0x0000000c28007986 */ /* 0x0017e8000c101d2a */
[----:B--2---:R3:W-:Y:S02]  /*8340*/  @!P2 STG.E.128 desc[UR42][R42.64], R36 ;  /* 0x000000242a00a986 */ /* 0x0047e4000c101d2a */
.L_x_1376:
[----:B------:R-:W-:Y:S05]  /*8350*/  BSYNC B1 ;  /* 0x0000000000017941 */ /* 0x000fea0003800000 */
.L_x_1375:
[----:B------:R-:W-:-:S13]  /*8360*/  ISETP.NE.AND P2, PT, R21, RZ, PT ;  /* 0x000000ff1500720c */ /* 0x000fda0003f45270 */
[----:B------:R-:W-:Y:S05]  /*8370*/  @!P2 BRA `(.L_x_1343) ;  /* 0x000000100050a947 */ /* 0x000fea0003800000 */
[----:B------:R-:W-:Y:S01]  /*8380*/  ISETP.NE.AND P4, PT, R103, RZ, PT ;  /* 0x000000ff6700720c */ /* 0x000fe20003f85270 */
[----:B------:R-:W-:Y:S01]  /*8390*/  BSSY B1, `(.L_x_1379) ;  /* 0x00000e8000017945 */ /* 0x000fe20003800000 */
[----:B------:R-:W-:Y:S02]  /*83a0*/  IADD3 R33, P2, P3, R62, R96, R69 ;  /* 0x000000603e217210 */ /* 0x000fe40007b5e045 */
[----:B------:R-:W-:Y:S02]  /*83b0*/  SEL R123, R76, R123, !P4 ;  /* 0x0000007b4c7b7207 */ /* 0x000fe40006000000 */
[----:B------:R-:W-:Y:S02]  /*83c0*/  IADD3.X R10, R99, R116, R66, P2, P3 ;  /* 0x00000074630a7210 */ /* 0x000fe400017e6442 */
[----:B------:R-:W-:Y:S02]  /*83d0*/  SHF.R.S32.HI R8, RZ, 0x1f, R123 ;  /* 0x0000001fff087819 */ /* 0x000fe4000001147b */
[----:B------:R-:W-:-:S02]  /*83e0*/  IADD3 R32, P2, R33, R94, RZ ;  /* 0x0000005e21207210 */ /* 0x000fc40007f5e0ff */
[----:B------:R-:W-:-:S03]  /*83f0*/  LEA.HI R8, R8, R123, RZ, 0x5 ;  /* 0x0000007b08087211 */ /* 0x000fc600078f28ff */
[----:B------:R-:W-:Y:S01]  /*8400*/  IMAD.X R33, R10, 0x1, R95, P2 ;  /* 0x000000010a217824 */ /* 0x000fe200010e065f */
[----:B------:R-:W-:Y:S02]  /*8410*/  SHF.R.S32.HI R8, RZ, 0x5, R8 ;  /* 0x00000005ff087819 */ /* 0x000fe40000011408 */
[----:B------:R-:W-:Y:S02]  /*8420*/  ISETP.GE.AND P2, PT, R92, R111, PT ;  /* 0x0000006f5c00720c */ /* 0x000fe40003f46270 */
[----:B------:R-:W-:-:S04]  /*8430*/  LEA.HI.SX32 R8, R87, R8, 0x1c ;  /* 0x0000000857087211 */ /* 0x000fc800078fe2ff */
[----:B------:R-:W-:Y:S01]  /*8440*/  SHF.R.S32.HI R9, RZ, 0x1f, R8 ;  /* 0x0000001fff097819 */ /* 0x000fe20000011408 */
[----:B------:R-:W-:-:S03]  /*8450*/  IMAD.SHL.U32 R35, R8, 0x10, RZ ;  /* 0x0000001008237824 */ /* 0x000fc600078e00ff */
        /* <DEDUP_REMOVED lines=9> */
[----:B---3--:R-:W-:-:S04]  /*84f0*/  IMAD.IADD R12, R16, 0x1, R11 ;  /* 0x00000001100c7824 */ /* 0x008fc800078e020b */
[----:B------:R-:W2:Y:S04]  /*8500*/  LDS.128 R8, [R9+0x16400] ;  /* 0x0164000009087984 */ /* 0x000ea80000000c00 */
[----:B------:R-:W3:Y:S01]  /*8510*/  LDS.128 R12, [R12+0x16400] ;  /* 0x016400000c0c7984 */ /* 0x000ee20000000c00 */
[----:B------:R-:W-:Y:S05]  /*8520*/  @P2 BRA `(.L_x_1380) ;  /* 0x0000000c00382947 */ /* 0x000fea0003800000 */
[--C-:B------:R-:W-:Y:S01]  /*8530*/  SHF.R.U32.HI R4, RZ, 0x8, R5.reuse ;  /* 0x00000008ff047819 */ /* 0x100fe20000011605 */
[----:B---3--:R-:W-:Y:S01]  /*8540*/  IMAD.MOV.U32 R30, RZ, RZ, R12 ;  /* 0x000000ffff1e7224 */ /* 0x008fe200078e000c */
[----:B------:R-:W-:Y:S01]  /*8550*/  SHF.R.U32.HI R39, RZ, 0x10, R5 ;  /* 0x00000010ff277819 */ /* 0x000fe20000011605 */
[----:B--2---:R-:W-:Y:S01]  /*8560*/  IMAD.MOV.U32 R28, RZ, RZ, R8 ;  /* 0x000000ffff1c7224 */ /* 0x004fe200078e0008 */
[----:B------:R-:W-:Y:S01]  /*8570*/  SHF.R.U32.HI R34, RZ, 0x8, R29 ;  /* 0x00000008ff227819 */ /* 0x000fe2000001161d */
[----:B------:R-:W-:Y:S01]  /*8580*/  IMAD.SHL.U32 R4, R4, 0x100, RZ ;  /* 0x0000010004047824 */ /* 0x000fe200078e00ff */
[----:B------:R-:W-:Y:S02]  /*8590*/  SHF.R.U32.HI R6, RZ, 0x8, R31 ;  /* 0x00000008ff067819 */ /* 0x000fe4000001161f */
[----:B------:R-:W-:Y:S01]  /*85a0*/  LOP3.LUT R5, R5, 0xff0000ff, RZ, 0xc0, !PT ;  /* 0xff0000ff05057812 */ /* 0x000fe200078ec0ff */
[----:B------:R-:W-:Y:S01]  /*85b0*/  IMAD.SHL.U32 R8, R34, 0x100, RZ ;  /* 0x0000010022087824 */ /* 0x000fe200078e00ff */
[----:B------:R-:W-:-:S02]  /*85c0*/  SHF.R.U32.HI R36, RZ, 0x8, R7 ;  /* 0x00000008ff247819 */ /* 0x000fc40000011607 */
[----:B------:R-:W-:Y:S01]  /*85d0*/  SHF.L.U32 R12, R6, 0x8, RZ ;  /* 0x00000008060c7819 */ /* 0x000fe200000006ff */
[----:B------:R-:W-:Y:S01]  /*85e0*/  IMAD.U32 R6, R39, 0x10000, RZ ;  /* 0x0001000027067824 */ /* 0x000fe200078e00ff */
[----:B------:R-:W-:Y:S02]  /*85f0*/  SHF.R.U32.HI R37, RZ, 0x10, R29 ;  /* 0x00000010ff257819 */ /* 0x000fe4000001161d */
[----:B------:R-:W-:Y:S02]  /*8600*/  SHF.R.U32.HI R38, RZ, 0x10, R31 ;  /* 0x00000010ff267819 */ /* 0x000fe4000001161f */
[----:B0-----:R-:W-:Y:S02]  /*8610*/  SHF.R.U32.HI R40, RZ, 0x10, R7 ;  /* 0x00000010ff287819 */ /* 0x001fe40000011607 */
[----:B------:R-:W-:Y:S01]  /*8620*/  LOP3.LUT R29, R29, 0xff0000ff, RZ, 0xc0, !PT ;  /* 0xff0000ff1d1d7812 */ /* 0x000fe200078ec0ff */
[----:B------:R-:W-:Y:S01]  /*8630*/  IMAD.U32 R38, R38, 0x10000, RZ ;  /* 0x0001000026267824 */ /* 0x000fe200078e00ff */
[----:B------:R-:W-:-:S02]  /*8640*/  LOP3.LUT R31, R31, 0xff0000ff, RZ, 0xc0, !PT ;  /* 0xff0000ff1f1f7812 */ /* 0x000fc400078ec0ff */
[----:B------:R-:W-:Y:S01]  /*8650*/  LOP3.LUT R5, R5, 0xff00, R4, 0xf8, !PT ;  /* 0x0000ff0005057812 */ /* 0x000fe200078ef804 */
[----:B------:R-:W-:Y:S01]  /*8660*/  IMAD.SHL.U32 R4, R36, 0x100, RZ ;  /* 0x0000010024047824 */ /* 0x000fe200078e00ff */
[----:B------:R-:W-:Y:S02]  /*8670*/  LOP3.LUT R7, R7, 0xff0000ff, RZ, 0xc0, !PT ;  /* 0xff0000ff07077812 */ /* 0x000fe400078ec0ff */
[----:B------:R-:W-:Y:S02]  /*8680*/  LOP3.LUT R39, R29, 0xff00, R8, 0xf8, !PT ;  /* 0x0000ff001d277812 */ /* 0x000fe400078ef808 */
[----:B------:R-:W-:Y:S02]  /*8690*/  LOP3.LUT R41, R31, 0xff00, R12, 0xf8, !PT ;  /* 0x0000ff001f297812 */ /* 0x000fe400078ef80c */
[----:B------:R-:W-:Y:S01]  /*86a0*/  LOP3.LUT R6, R5, 0xff0000, R6, 0xf8, !PT ;  /* 0x00ff000005067812 */ /* 0x000fe200078ef806 */
[----:B------:R-:W-:Y:S01]  /*86b0*/  IMAD.U32 R5, R40, 0x10000, RZ ;  /* 0x0001000028057824 */ /* 0x000fe200078e00ff */
[----:B------:R-:W-:-:S02]  /*86c0*/  F2FP.F16.E4M3.UNPACK_B R36, R115.H1 ;  /* 0x00000073ff24723e */ /* 0x000fc400030006ff */
[----:B------:R-:W-:Y:S02]  /*86d0*/  F2FP.F16.E4M3.UNPACK_B R31, R30.H1 ;  /* 0x0000001eff1f723e */ /* 0x000fe400030006ff */
[----:B------:R-:W-:Y:S02]  /*86e0*/  F2FP.F16.E4M3.UNPACK_B R29, R28.H1 ;  /* 0x0000001cff1d723e */ /* 0x000fe400030006ff */
[----:B------:R-:W-:Y:S01]  /*86f0*/  LOP3.LUT R4, R7, 0xff00, R4, 0xf8, !PT ;  /* 0x0000ff0007047812 */ /* 0x000fe200078ef804 */
[----:B------:R-:W-:Y:S01]  /*8700*/  HADD2.F32 R7, -RZ, R36.H0_H0 ;  /* 0x20000024ff077230 */ /* 0x000fe20000004100 */
[----:B------:R-:W-:Y:S01]  /*8710*/  F2FP.F16.E4M3.UNPACK_B R34, R113.H1 ;  /* 0x00000071ff22723e */ /* 0x000fe200030006ff */
[----:B------:R-:W-:Y:S01]  /*8720*/  HADD2.F32 R12, -RZ, R31.H0_H0 ;  /* 0x2000001fff0c7230 */ /* 0x000fe20000004100 */
[----:B------:R-:W-:Y:S01]  /*8730*/  LOP3.LUT R5, R4, 0xff0000, R5, 0xf8, !PT ;  /* 0x00ff000004057812 */ /* 0x000fe200078ef805 */
[----:B------:R-:W-:Y:S01]  /*8740*/  HADD2.F32 R8, -RZ, R29.H0_H0 ;  /* 0x2000001dff087230 */ /* 0x000fe20000004100 */
[----:B------:R-:W-:Y:S01]  /*8750*/  F2FP.F16.E4M3.UNPACK_B R115, R115 ;  /* 0x00000073ff73723e */ /* 0x000fe200020006ff */
[----:B------:R-:W-:-:S02]  /*8760*/  IMAD.U32 R4, R37, 0x10000, RZ ;  /* 0x0001000025047824 */ /* 0x000fc400078e00ff */
[-C--:B------:R-:W-:Y:S01]  /*8770*/  FMUL.FTZ R43, R12, R7.reuse ;  /* 0x000000070c2b7220 */ /* 0x080fe20000410000 */
[----:B------:R-:W-:Y:S02]  /*8780*/  HADD2.F32 R37, -RZ, R34.H0_H0 ;  /* 0x20000022ff257230 */ /* 0x000fe40000004100 */
[C---:B------:R-:W-:Y:S01]  /*8790*/  FMUL.FTZ R45, R8.reuse, R7 ;  /* 0x00000007082d7220 */ /* 0x040fe20000410000 */
[----:B------:R-:W-:Y:S01]  /*87a0*/  HADD2.F32 R36, -RZ, R36.H1_H1 ;  /* 0x30000024ff247230 */ /* 0x000fe20000004100 */
[----:B------:R-:W-:Y:S01]  /*87b0*/  LOP3.LUT R7, R39, 0xff0000, R4, 0xf8, !PT ;  /* 0x00ff000027077812 */ /* 0x000fe200078ef804 */
[----:B------:R-:W-:Y:S01]  /*87c0*/  HADD2.F32 R29, -RZ, R29.H1_H1 ;  /* 0x3000001dff1d7230 */ /* 0x000fe20000004100 */
[----:B------:R-:W-:Y:S01]  /*87d0*/  LOP3.LUT R4, R41, 0xff0000, R38, 0xf8, !PT ;  /* 0x00ff000029047812 */ /* 0x000fe200078ef826 */
[----:B------:R-:W-:Y:S01]  /*87e0*/  HADD2.F32 R38, -RZ, R34.H1_H1 ;  /* 0x30000022ff267230 */ /* 0x000fe20000004100 */
[----:B------:R-:W-:Y:S01]  /*87f0*/  F2FP.F16.E4M3.UNPACK_B R30, R30 ;  /* 0x0000001eff1e723e */ /* 0x000fe200020006ff */
[----:B------:R-:W-:Y:S01]  /*8800*/  HADD2.F32 R31, -RZ, R31.H1_H1 ;  /* 0x3000001fff1f7230 */ /* 0x000fe20000004100 */
[----:B------:R-:W-:Y:S01]  /*8810*/  F2FP.F16.E4M3.UNPACK_B R34, R28 ;  /* 0x0000001cff22723e */ /* 0x000fe200020006ff */
[-C--:B------:R-:W-:Y:S01]  /*8820*/  FFMA.FTZ R8, R8, R37.reuse, -R43 ;  /* 0x0000002508087223 */ /* 0x080fe2000001082b */
[----:B------:R-:W-:Y:S01]  /*8830*/  FFMA.FTZ R12, R12, R37, R45 ;  /* 0x000000250c0c7223 */ /* 0x000fe2000001002d */
[-C--:B------:R-:W-:Y:S01]  /*8840*/  FMUL.FTZ R42, R29, R36.reuse ;  /* 0x000000241d2a7220 */ /* 0x080fe20000410000 */
[----:B------:R-:W-:Y:S01]  /*8850*/  FMUL.FTZ R40, R31, R36 ;  /* 0x000000241f287220 */ /* 0x000fe20000410000 */
[----:B------:R-:W-:Y:S01]  /*8860*/  F2FP.F16.E4M3.UNPACK_B R113, R113 ;  /* 0x00000071ff71723e */ /* 0x000fe200020006ff */
[----:B------:R-:W-:-:S02]  /*8870*/  HADD2.F32 R37, -RZ, R115.H0_H0 ;  /* 0x20000073ff257230 */ /* 0x000fc40000004100 */
[-C--:B------:R-:W-:Y:S01]  /*8880*/  FFMA.FTZ R31, R31, R38.reuse, R42 ;  /* 0x000000261f1f7223 */ /* 0x080fe2000001002a */
[----:B------:R-:W-:Y:S02]  /*8890*/  HADD2.F32 R36, -RZ, R30.H0_H0 ;  /* 0x2000001eff247230 */ /* 0x000fe40000004100 */
[----:B------:R-:W-:Y:S01]  /*88a0*/  FFMA.FTZ R29, R29, R38, -R40 ;  /* 0x000000261d1d7223 */ /* 0x000fe20000010828 */
[----:B------:R-:W-:Y:S01]  /*88b0*/  HADD2.F32 R28, -RZ, R34.H0_H0 ;  /* 0x20000022ff1c7230 */ /* 0x000fe20000004100 */
[----:B------:R-:W-:Y:S01]  /*88c0*/  F2FP.F16.E4M3.UNPACK_B R38, R14.H1 ;  /* 0x0000000eff26723e */ /* 0x000fe200030006ff */
        /* <DEDUP_REMOVED lines=30> */
[----:B------:R-:W-:Y:S01]  /*8ab0*/  FMUL.FTZ R47, R38, R43 ;  /* 0x0000002b262f7220 */ /* 0x000fe20000410000 */
[----:B------:R-:W-:Y:S01]  /*8ac0*/  FFMA.FTZ R44, R39, R37, R44 ;  /* 0x00000025272c7223 */ /* 0x000fe2000001002c */
[C---:B------:R-:W-:Y:S01]  /*8ad0*/  FMUL.FTZ R43, R34.reuse, R43 ;  /* 0x0000002b222b7220 */ /* 0x040fe20000410000 */
[----:B------:R-:W-:Y:S02]  /*8ae0*/  HADD2.F32 R37, -RZ, R112.H0_H0 ;  /* 0x20000070ff257230 */ /* 0x000fe40000004100 */
[-C--:B------:R-:W-:Y:S01]  /*8af0*/  FFMA.FTZ R107, R34, R41.reuse, -R47 ;  /* 0x00000029226b7223 */ /* 0x080fe2000001082f */
[----:B------:R-:W-:Y:S01]  /*8b00*/  F2FP.F16.E4M3.UNPACK_B R34, R14 ;  /* 0x0000000eff22723e */ /* 0x000fe200020006ff */
[----:B------:R-:W-:Y:S01]  /*8b10*/  FFMA.FTZ R111, R38, R41, R43 ;  /* 0x00000029266f7223 */ /* 0x000fe2000001002b */
[----:B------:R-:W-:Y:S01]  /*8b20*/  HADD2.F32 R41, -RZ, R114.H0_H0 ;  /* 0x20000072ff297230 */ /* 0x000fe20000004100 */
[----:B------:R-:W-:Y:S01]  /*8b30*/  F2FP.SATFINITE.E4M3.F32.PACK_AB_MERGE_C R8, R29, R8, RZ ;  /* 0x000000081d08723e */ /* 0x000fe200048070ff */
[----:B------:R-:W-:Y:S01]  /*8b40*/  HADD2.F32 R14, -RZ, R10.H0_H0 ;  /* 0x2000000aff0e7230 */ /* 0x000fe20000004100 */
[----:B------:R-:W-:Y:S01]  /*8b50*/  F2FP.SATFINITE.E4M3.F32.PACK_AB_MERGE_C R12, R31, R12, RZ ;  /* 0x0000000c1f0c723e */ /* 0x000fe200048070ff */
[----:B------:R-:W-:Y:S01]  /*8b60*/  HADD2.F32 R36, -RZ, R34.H0_H0 ;  /* 0x20000022ff247230 */ /* 0x000fe20000004100 */
[----:B------:R-:W-:Y:S01]  /*8b70*/  F2FP.F16.E4M3.UNPACK_B R38, R7 ;  /* 0x00000007ff26723e */ /* 0x000fe200020006ff */
[----:B------:R-:W-:Y:S01]  /*8b80*/  HADD2.F32 R43, -RZ, R114.H1_H1 ;  /* 0x30000072ff2b7230 */ /* 0x000fe20000004100 */
[----:B------:R-:W-:Y:S01]  /*8b90*/  F2FP.F16.E4M3.UNPACK_B R29, R9 ;  /* 0x00000009ff1d723e */ /* 0x000fe200020006ff */
[----:B------:R-:W-:-:S02]  /*8ba0*/  HADD2.F32 R34, -RZ, R34.H1_H1 ;  /* 0x30000022ff227230 */ /* 0x000fc40000004100 */
[-C--:B------:R-:W-:Y:S01]  /*8bb0*/  FMUL.FTZ R47, R36, R41.reuse ;  /* 0x00000029242f7220 */ /* 0x080fe20000410000 */
[----:B------:R-:W-:Y:S02]  /*8bc0*/  HADD2.F32 R10, -RZ, R10.H1_H1 ;  /* 0x3000000aff0a7230 */ /* 0x000fe40000004100 */
[----:B------:R-:W-:Y:S01]  /*8bd0*/  FMUL.FTZ R41, R14, R41 ;  /* 0x000000290e297220 */ /* 0x000fe20000410000 */
[----:B------:R-:W-:Y:S02]  /*8be0*/  HADD2.F32 R39, -RZ, R112.H1_H1 ;  /* 0x30000070ff277230 */ /* 0x000fe40000004100 */
[----:B------:R-:W-:Y:S01]  /*8bf0*/  FMUL.FTZ R105, R34, R43 ;  /* 0x0000002b22697220 */ /* 0x000fe20000410000 */
[----:B------:R-:W-:Y:S01]  /*8c00*/  F2FP.F16.E4M3.UNPACK_B R31, R13 ;  /* 0x0000000dff1f723e */ /* 0x000fe200020006ff */
[----:B------:R-:W-:Y:S01]  /*8c10*/  FMUL.FTZ R43, R10, R43 ;  /* 0x0000002b0a2b7220 */ /* 0x000fe20000410000 */
[-C--:B------:R-:W-:Y:S01]  /*8c20*/  FFMA.FTZ R47, R14, R37.reuse, -R47 ;  /* 0x000000250e2f7223 */ /* 0x080fe2000001082f */
[----:B------:R-:W-:Y:S01]  /*8c30*/  FFMA.FTZ R14, R36, R37, R41 ;  /* 0x00000025240e7223 */ /* 0x000fe20000010029 */
[----:B------:R-:W-:Y:S01]  /*8c40*/  F2FP.SATFINITE.E4M3.F32.PACK_AB_MERGE_C R8, R45, R28, R8 ;  /* 0x0000001c2d08723e */ /* 0x000fe20004807008 */
[----:B------:R-:W-:Y:S01]  /*8c50*/  FFMA.FTZ R43, R34, R39, R43 ;  /* 0x00000027222b7223 */ /* 0x000fe2000001002b */
[----:B------:R-:W-:Y:S01]  /*8c60*/  F2FP.F16.E4M3.UNPACK_B R37, R6 ;  /* 0x00000006ff25723e */ /* 0x000fe200020006ff */
[----:B------:R-:W-:Y:S01]  /*8c70*/  HADD2.F32 R41, -RZ, R38.H0_H0 ;  /* 0x20000026ff297230 */ /* 0x000fe20000004100 */
[----:B------:R-:W-:Y:S01]  /*8c80*/  F2FP.SATFINITE.E4M3.F32.PACK_AB_MERGE_C R44, R111, R44, RZ ;  /* 0x0000002c6f2c723e */ /* 0x000fe200048070ff */
[----:B------:R-:W-:-:S02]  /*8c90*/  HADD2.F32 R28, -RZ, R29.H0_H0 ;  /* 0x2000001dff1c7230 */ /* 0x000fc40000004100 */
[----:B------:R-:W-:Y:S01]  /*8ca0*/  FFMA.FTZ R10, R10, R39, -R105 ;  /* 0x000000270a0a7223 */ /* 0x000fe20000010869 */
[----:B------:R-:W-:Y:S01]  /*8cb0*/  HADD2.F32 R34, -RZ, R31.H0_H0 ;  /* 0x2000001fff227230 */ /* 0x000fe20000004100 */
[----:B------:R-:W-:Y:S01]  /*8cc0*/  F2FP.SATFINITE.E4M3.F32.PACK_AB_MERGE_C R14, R43, R14, R44 ;  /* 0x0000000e2b0e723e */ /* 0x000fe2000480702c */
[----:B------:R-:W-:Y:S01]  /*8cd0*/  HADD2.F32 R39, -RZ, R37.H0_H0 ;  /* 0x20000025ff277230 */ /* 0x000fe20000004100 */
[----:B------:R-:W-:Y:S01]  /*8ce0*/  F2FP.SATFINITE.E4M3.F32.PACK_AB_MERGE_C R12, R113, R30, R12 ;  /* 0x0000001e710c723e */ /* 0x000fe2000480700c */
[----:B------:R-:W-:Y:S02]  /*8cf0*/  HADD2.F32 R36, -RZ, R31.H1_H1 ;  /* 0x3000001fff247230 */ /* 0x000fe40000004100 */
[-C--:B------:R-:W-:Y:S01]  /*8d00*/  FMUL.FTZ R31, R28, R41.reuse ;  /* 0x000000291c1f7220 */ /* 0x080fe20000410000 */
[----:B------:R-:W-:Y:S01]  /*8d10*/  FMUL.FTZ R43, R34, R41 ;  /* 0x00000029222b7220 */ /* 0x000fe20000410000 */
[----:B------:R-:W-:Y:S01]  /*8d20*/  HADD2.F32 R41, -RZ, R38.H1_H1 ;  /* 0x30000026ff297230 */ /* 0x000fe20000004100 */
[----:B------:R-:W-:Y:S01]  /*8d30*/  F2FP.F16.E4M3.UNPACK_B R13, R13.H1 ;  /* 0x0000000dff0d723e */ /* 0x000fe200030006ff */
[----:B------:R-:W-:-:S02]  /*8d40*/  HADD2.F32 R30, -RZ, R29.H1_H1 ;  /* 0x3000001dff1e7230 */ /* 0x000fc40000004100 */
[----:B------:R-:W-:Y:S01]  /*8d50*/  FFMA.FTZ R29, R34, R39, R31 ;  /* 0x00000027221d7223 */ /* 0x000fe2000001001f */
[----:B------:R-:W-:Y:S01]  /*8d60*/  F2FP.F16.E4M3.UNPACK_B R31, R9.H1 ;  /* 0x00000009ff1f723e */ /* 0x000fe200030006ff */
[----:B------:R-:W-:Y:S01]  /*8d70*/  FFMA.FTZ R28, R28, R39, -R43 ;  /* 0x000000271c1c7223 */ /* 0x000fe2000001082b */
[----:B------:R-:W-:Y:S01]  /*8d80*/  F2FP.F16.E4M3.UNPACK_B R38, R7.H1 ;  /* 0x00000007ff26723e */ /* 0x000fe200030006ff */
[----:B------:R-:W-:Y:S02]  /*8d90*/  HADD2.F32 R37, -RZ, R37.H1_H1 ;  /* 0x30000025ff257230 */ /* 0x000fe40000004100 */
[-C--:B------:R-:W-:Y:S01]  /*8da0*/  FMUL.FTZ R39, R36, R41.reuse ;  /* 0x0000002924277220 */ /* 0x080fe20000410000 */
[----:B------:R-:W-:Y:S01]  /*8db0*/  FMUL.FTZ R41, R30, R41 ;  /* 0x000000291e297220 */ /* 0x000fe20000410000 */
[----:B------:R-:W-:Y:S01]  /*8dc0*/  HADD2.F32 R34, -RZ, R13.H0_H0 ;  /* 0x2000000dff227230 */ /* 0x000fe20000004100 */
[----:B------:R-:W-:Y:S01]  /*8dd0*/  F2FP.F16.E4M3.UNPACK_B R6, R6.H1 ;  /* 0x00000006ff06723e */ /* 0x000fe200030006ff */
[----:B------:R-:W-:-:S02]  /*8de0*/  HADD2.F32 R7, -RZ, R31.H0_H0 ;  /* 0x2000001fff077230 */ /* 0x000fc40000004100 */
[-C--:B------:R-:W-:Y:S01]  /*8df0*/  FFMA.FTZ R9, R30, R37.reuse, -R39 ;  /* 0x000000251e097223 */ /* 0x080fe20000010827 */
[----:B------:R-:W-:Y:S02]  /*8e00*/  HADD2.F32 R13, -RZ, R13.H1_H1 ;  /* 0x3000000dff0d7230 */ /* 0x000fe40000004100 */
[----:B------:R-:W-:Y:S01]  /*8e10*/  FFMA.FTZ R30, R36, R37, R41 ;  /* 0x00000025241e7223 */ /* 0x000fe20000010029 */
[--C-:B------:R-:W-:Y:S01]  /*8e20*/  HADD2.F32 R40, -RZ, R38.reuse.H1_H1 ;  /* 0x30000026ff287230 */ /* 0x100fe20000004100 */
[----:B------:R-:W-:Y:S01]  /*8e30*/  F2FP.SATFINITE.E4M3.F32.PACK_AB_MERGE_C R42, R107, R42, RZ ;  /* 0x0000002a6b2a723e */ /* 0x000fe200048070ff */
[----:B------:R-:W-:Y:S01]  /*8e40*/  HADD2.F32 R31, -RZ, R31.H1_H1 ;  /* 0x3000001fff1f7230 */ /* 0x000fe20000004100 */
[----:B------:R-:W-:Y:S01]  /*8e50*/  F2FP.F16.E4M3.UNPACK_B R39, R4 ;  /* 0x00000004ff27723e */ /* 0x000fe200020006ff */
[----:B------:R-:W-:Y:S01]  /*8e60*/  HADD2.F32 R37, -RZ, R38.H0_H0 ;  /* 0x20000026ff257230 */ /* 0x000fe20000004100 */
[----:B------:R-:W-:Y:S01]  /*8e70*/  F2FP.SATFINITE.E4M3.F32.PACK_AB_MERGE_C R10, R10, R47, R42 ;  /* 0x0000002f0a0a723e */ /* 0x000fe2000480702a */
[----:B------:R-:W-:-:S02]  /*8e80*/  HADD2.F32 R36, -RZ, R6.H0_H0 ;  /* 0x20000006ff247230 */ /* 0x000fc40000004100 */
[----:B------:R-:W-:Y:S02]  /*8e90*/  HADD2.F32 R38, -RZ, R6.H1_H1 ;  /* 0x30000006ff267230 */ /* 0x000fe40000004100 */
[-C--:B------:R-:W-:Y:S01]  /*8ea0*/  FMUL.FTZ R6, R13, R40.reuse ;  /* 0x000000280d067220 */ /* 0x080fe20000410000 */
[----:B------:R-:W-:Y:S01]  /*8eb0*/  FMUL.FTZ R40, R31, R40 ;  /* 0x000000281f287220 */ /* 0x000fe20000410000 */
[CC--:B------:R-:W-:Y:S01]  /*8ec0*/  FMUL.FTZ R42, R34.reuse, R37.reuse ;  /* 0x00000025222a7220 */ /* 0x0c0fe20000410000 */
[----:B------:R-:W-:Y:S01]  /*8ed0*/  FMUL.FTZ R37, R7, R37 ;  /* 0x0000002507257220 */ /* 0x000fe20000410000 */
[-C--:B------:R-:W-:Y:S01]  /*8ee0*/  FFMA.FTZ R46, R31, R38.reuse, -R6 ;  /* 0x000000261f2e7223 */ /* 0x080fe20000010806 */
[----:B------:R-:W-:Y:S01]  /*8ef0*/  F2FP.F16.E4M3.UNPACK_B R6, R11 ;  /* 0x0000000bff06723e */ /* 0x000fe200020006ff */
[----:B------:R-:W-:Y:S01]  /*8f00*/  FFMA.FTZ R45, R13, R38, R40 ;  /* 0x000000260d2d7223 */ /* 0x000fe20000010028 */
[----:B------:R-:W-:Y:S01]  /*8f10*/  F2FP.F16.E4M3.UNPACK_B R31, R15 ;  /* 0x0000000fff1f723e */ /* 0x000fe200020006ff */
[-C--:B------:R-:W-:Y:S01]  /*8f20*/  FFMA.FTZ R43, R7, R36.reuse, -R42 ;  /* 0x00000024072b7223 */ /* 0x080fe2000001082a */
[----:B------:R-:W-:Y:S01]  /*8f30*/  F2FP.F16.E4M3.UNPACK_B R11, R11.H1 ;  /* 0x0000000bff0b723e */ /* 0x000fe200030006ff */
        /* <DEDUP_REMOVED lines=9> */
[----:B------:R-:W-:Y:S01]  /*8fd0*/  F2FP.SATFINITE.E4M3.F32.PACK_AB_MERGE_C R43, R46, R43, RZ ;  /* 0x0000002b2e2b723e */ /* 0x000fe200048070ff */
[----:B------:R-:W-:Y:S01]  /*8fe0*/  HADD2.F32 R41, -RZ, R39.H0_H0 ;  /* 0x20000027ff297230 */ /* 0x000fe20000004100 */
[----:B------:R-:W-:Y:S01]  /*8ff0*/  F2FP.SATFINITE.E4M3.F32.PACK_AB_MERGE_C R44, R45, R44, RZ ;  /* 0x0000002c2d2c723e */ /* 0x000fe200048070ff */
[----:B------:R-:W-:-:S02]  /*9000*/  HADD2.F32 R38, -RZ, R5.H0_H0 ;  /* 0x20000005ff267230 */ /* 0x000fc40000004100 */
[-C--:B------:R-:W-:Y:S01]  /*9010*/  FMUL.FTZ R106, R4, R42.reuse ;  /* 0x0000002a046a7220 */ /* 0x080fe20000410000 */
[----:B------:R-:W-:Y:S02]  /*9020*/  HADD2.F32 R7, -RZ, R6.H0_H0 ;  /* 0x20000006ff077230 */ /* 0x000fe40000004100 */
[C---:B------:R-:W-:Y:S01]  /*9030*/  FMUL.FTZ R47, R13.reuse, R42 ;  /* 0x0000002a0d2f7220 */ /* 0x040fe20000410000 */
[----:B------:R-:W-:Y:S02]  /*9040*/  HADD2.F32 R15, -RZ, R15.H1_H1 ;  /* 0x3000000fff0f7230 */ /* 0x000fe40000004100 */
[----:B------:R-:W-:Y:S01]  /*9050*/  FMUL.FTZ R104, R34, R41 ;  /* 0x0000002922687220 */ /* 0x000fe20000410000 */
[----:B------:R-:W-:Y:S02]  /*9060*/  HADD2.F32 R40, -RZ, R40.H1_H1 ;  /* 0x30000028ff287230 */ /* 0x000fe40000004100 */
[----:B------:R-:W-:Y:S01]  /*9070*/  FFMA.FTZ R106, R13, R38, -R106 ;  /* 0x000000260d6a7223 */ /* 0x000fe2000001086a */
[----:B------:R-:W-:-:S02]  /*9080*/  HADD2.F32 R11, -RZ, R11.H1_H1 ;  /* 0x3000000bff0b7230 */ /* 0x000fc40000004100 */
[----:B------:R-:W-:Y:S01]  /*9090*/  FFMA.FTZ R47, R4, R38, R47 ;  /* 0x00000026042f7223 */ /* 0x000fe2000001002f */
[----:B------:R-:W-:Y:S02]  /*90a0*/  HADD2.F32 R37, -RZ, R36.H0_H0 ;  /* 0x20000024ff257230 */ /* 0x000fe40000004100 */
[----:B------:R-:W-:Y:S01]  /*90b0*/  FMUL.FTZ R41, R7, R41 ;  /* 0x0000002907297220 */ /* 0x000fe20000410000 */
[----:B------:R-:W-:Y:S02]  /*90c0*/  HADD2.F32 R6, -RZ, R6.H1_H1 ;  /* 0x30000006ff067230 */ /* 0x000fe40000004100 */
[-C--:B------:R-:W-:Y:S01]  /*90d0*/  FMUL.FTZ R38, R15, R40.reuse ;  /* 0x000000280f267220 */ /* 0x080fe20000410000 */
[----:B------:R-:W-:Y:S02]  /*90e0*/  HADD2.F32 R31, -RZ, R31.H1_H1 ;  /* 0x3000001fff1f7230 */ /* 0x000fe40000004100 */
[----:B------:R-:W-:Y:S01]  /*90f0*/  FMUL.FTZ R40, R11, R40 ;  /* 0x000000280b287220 */ /* 0x000fe20000410000 */
[----:B------:R-:W-:-:S02]  /*9100*/  HADD2.F32 R39, -RZ, R39.H1_H1 ;  /* 0x30000027ff277230 */ /* 0x000fc40000004100 */
[-C--:B------:R-:W-:Y:S01]  /*9110*/  FFMA.FTZ R41, R34, R37.reuse, R41 ;  /* 0x0000002522297223 */ /* 0x080fe20000010029 */
[----:B------:R-:W-:Y:S02]  /*9120*/  HADD2.F32 R4, -RZ, R5.H1_H1 ;  /* 0x30000005ff047230 */ /* 0x000fe40000004100 */
[----:B------:R-:W-:Y:S01]  /*9130*/  FFMA.FTZ R104, R7, R37, -R104 ;  /* 0x0000002507687223 */ /* 0x000fe20000010868 */
[----:B------:R-:W-:Y:S02]  /*9140*/  HADD2.F32 R36, -RZ, R36.H1_H1 ;  /* 0x30000024ff247230 */ /* 0x000fe40000004100 */
[-C--:B------:R-:W-:Y:S01]  /*9150*/  FMUL.FTZ R5, R31, R39.reuse ;  /* 0x000000271f057220 */ /* 0x080fe20000410000 */
[C---:B------:R-:W-:Y:S01]  /*9160*/  FMUL.FTZ R34, R6.reuse, R39 ;  /* 0x0000002706227220 */ /* 0x040fe20000410000 */
[-C--:B------:R-:W-:Y:S01]  /*9170*/  FFMA.FTZ R11, R11, R4.reuse, -R38 ;  /* 0x000000040b0b7223 */ /* 0x080fe20000010826 */
[----:B------:R-:W-:Y:S01]  /*9180*/  FFMA.FTZ R40, R15, R4, R40 ;  /* 0x000000040f287223 */ /* 0x000fe20000010028 */
[-C--:B------:R-:W-:Y:S01]  /*9190*/  FFMA.FTZ R5, R6, R36.reuse, -R5 ;  /* 0x0000002406057223 */ /* 0x080fe20000010805 */
[----:B------:R-:W-:Y:S01]  /*91a0*/  FFMA.FTZ R34, R31, R36, R34 ;  /* 0x000000241f227223 */ /* 0x000fe20000010022 */
[----:B------:R-:W-:-:S02]  /*91b0*/  F2FP.SATFINITE.E4M3.F32.PACK_AB_MERGE_C R9, R9, R28, R43 ;  /* 0x0000001c0909723e */ /* 0x000fc4000480702b */
[----:B------:R-:W-:Y:S02]  /*91c0*/  F2FP.SATFINITE.E4M3.F32.PACK_AB_MERGE_C R11, R11, R106, RZ ;  /* 0x0000006a0b0b723e */ /* 0x000fe400048070ff */
[----:B------:R-:W-:Y:S02]  /*91d0*/  F2FP.SATFINITE.E4M3.F32.PACK_AB_MERGE_C R40, R40, R47, RZ ;  /* 0x0000002f2828723e */ /* 0x000fe400048070ff */
[----:B------:R-:W-:Y:S02]  /*91e0*/  F2FP.SATFINITE.E4M3.F32.PACK_AB_MERGE_C R11, R5, R104, R11 ;  /* 0x00000068050b723e */ /* 0x000fe4000480700b */
[----:B------:R-:W-:Y:S02]  /*91f0*/  F2FP.SATFINITE.E4M3.F32.PACK_AB_MERGE_C R13, R30, R29, R44 ;  /* 0x0000001d1e0d723e */ /* 0x000fe4000480702c */
[----:B------:R-:W-:-:S07]  /*9200*/  F2FP.SATFINITE.E4M3.F32.PACK_AB_MERGE_C R15, R34, R41, R40 ;  /* 0x00000029220f723e */ /* 0x000fce0004807028 */
.L_x_1380:
[----:B------:R-:W-:Y:S05]  /*9210*/  BSYNC B1 ;  /* 0x0000000000017941 */ /* 0x000fea0003800000 */
.L_x_1379:
[----:B--2---:R2:W-:Y:S01]  /*9220*/  STG.E.128 desc[UR42][R32.64], R8 ;  /* 0x0000000820007986 */ /* 0x0045e2000c101d2a */
[----:B------:R-:W-:-:S13]  /*9230*/  ISETP.GE.AND P2, PT, R35, R117, PT ;  /* 0x000000752300720c */ /* 0x000fda0003f46270 */
[----:B------:R-:W-:Y:S05]  /*9240*/  @P2 BRA `(.L_x_1343) ;  /* 0x00000000009c2947 */ /* 0x000fea0003800000 */
[--C-:B------:R-:W-:Y:S02]  /*9250*/  SHF.R.S32.HI R4, RZ, 0x1f, R35.reuse ;  /* 0x0000001fff047819 */ /* 0x100fe40000011423 */
[----:B------:R-:W-:-:S04]  /*9260*/  IADD3 R35, P2, P3, R62, R96, R35 ;  /* 0x000000603e237210 */ /* 0x000fc80007b5e023 */
[----:B------:R-:W-:Y:S02]  /*9270*/  IADD3.X R4, R99, R116, R4, P2, P3 ;  /* 0x0000007463047210 */ /* 0x000fe400017e6404 */
[----:B------:R-:W-:-:S05]  /*9280*/  IADD3 R94, P2, R35, R94, RZ ;  /* 0x0000005e235e7210 */ /* 0x000fca0007f5e0ff */
[----:B------:R-:W-:-:S05]  /*9290*/  IMAD.X R95, R4, 0x1, R95, P2 ;  /* 0x00000001045f7824 */ /* 0x000fca00010e065f */
[----:B---3--:R4:W-:Y:S01]  /*92a0*/  STG.E.128 desc[UR42][R94.64], R12 ;  /* 0x0000000c5e007986 */ /* 0x0089e2000c101d2a */
[----:B------:R-:W-:Y:S05]  /*92b0*/  BRA `(.L_x_1343) ;  /* 0x0000000000807947 */ /* 0x000fea0003800000 */
.L_x_1336:
[----:B------:R-:W-:-:S06]  /*92c0*/  UISETP.NE.AND UP0, UPT, UR40, 0x3, UPT ;  /* 0x000000032800788c */ /* 0x000fcc000bf05270 */
[----:B------:R-:W-:-:S13]  /*92d0*/  PLOP3.LUT P1, PT, PT, PT, UP0, 0x80, 0x0 ;  /* 0x000000000000781c */ /* 0x000fda0003f2f008 */
[----:B------:R-:W-:Y:S05]  /*92e0*/  @!P1 BRA `(.L_x_1381) ;  /* 0x0000000000049947 */ /* 0x000fea0003800000 */
[----:B------:R-:W-:Y:S01]  /*92f0*/  BPT.TRAP 0x1 ;  /* 0x000000040000795c */ /* 0x000fe20000300000 */
.L_x_1381:
[----:B------:R-:W-:Y:S01]  /*9300*/  IMAD R108, R17, 0x8, R16 ;  /* 0x00000008116c7824 */ /* 0x000fe200078e0210 */
[----:B------:R-:W-:Y:S01]  /*9310*/  SHF.L.U32 R110, R174, 0x1f, RZ ;  /* 0x0000001fae6e7819 */ /* 0x000fe200000006ff */
[----:B------:R-:W-:Y:S01]  /*9320*/  IMAD R109, R25, -0x80, R2 ;  /* 0xffffff80196d7824 */ /* 0x000fe200078e0202 */
[----:B------:R-:W-:Y:S02]  /*9330*/  BSSY B1, `(.L_x_1382) ;  /* 0x0000004000017945 */ /* 0x000fe40003800000 */
[----:B------:R-:W0:Y:S02]  /*9340*/  SYNCS.PHASECHK.TRANS64.TRYWAIT P2, [R108+URZ+0x22890], R110 ;  /* 0x0228906e6c0075a7 */ /* 0x000e24000804017f */
[----:B------:R-:W-:Y:S01]  /*9350*/  VIMNMX R109, R109, 0x80, PT ;  /* 0x000000806d6d7848 */ /* 0x000fe20003fe0100 */
[----:B0-----:R-:W-:Y:S06]  /*9360*/  @!P2 BRA `(.L_x_1383) ;  /* 0x0000022400f0a947 */ /* 0x001fec0003800000 */
.L_x_1705:
[----:B------:R-:W-:Y:S05]  /*9370*/  BSYNC B1 ;  /* 0x0000000000017941 */ /* 0x000fea0003800000 */
.L_x_1382:
[----:B------:R-:W-:-:S13]  /*9380*/  ISETP.GE.AND P2, PT, R19, R109, PT ;  /* 0x0000006d1300720c */ /* 0x000fda0003f46270 */
[----:B------:R-:W-:Y:S05]  /*9390*/  @P2 BRA `(.L_x_1343) ;  /* 0x0000000000482947 */ /* 0x000fea0003800000 */
[----:B------:R-:W-:-:S13]  /*93a0*/  ISETP.NE.AND P2, PT, R64, RZ, PT ;  /* 0x000000ff4000720c */ /* 0x000fda0003f45270 */
[----:B------:R-:W1:Y:S04]  /*93b0*/  @P2 LDS.128 R4, [R97+0x16400] ;  /* 0x0164000061042984 */ /* 0x000e680000000c00 */
[----:B-1----:R-:W-:Y:S01]  /*93c0*/  @P2 STG.E.128 desc[UR42][R8.64], R4 ;  /* 0x0000000408002986 */ /* 0x002fe2000c101d2a */
        /* <DEDUP_REMOVED lines=14> */
[----:B-1----:R1:W-:Y:S02]  /*94b0*/  @P2 STG.E.128 desc[UR42][R8.64+0xa0], R4 ;  /* 0x0000a00408002986 */ /* 0x0023e4000c101d2a */
.L_x_1343:
[----:B------:R-:W-:Y:S05]  /*94c0*/  BSYNC B0 ;  /* 0x0000000000007941 */ /* 0x000fea0003800000 */
.L_x_1335:
[----:B-1234-:R-:W1:Y:S01]  /*94d0*/  S2R R4, SR_TID.X ;  /* 0x0000000000047919 */ /* 0x01ee620000002100 */
[----:B------:R-:W-:Y:S01]  /*94e0*/  @!PT LDS RZ, [RZ] ;  /* 0x00000000fffff984 */ /* 0x000fe20000000800 */
[----:B------:R-:W-:Y:S01]  /*94f0*/  @!PT LDS RZ, [RZ] ;  /* 0x00000000fffff984 */ /* 0x000fe20000000800 */
[----:B------:R-:W-:Y:S01]  /*9500*/  @!PT LDS RZ, [RZ] ;  /* 0x00000000fffff984 */ /* 0x000fe20000000800 */
[----:B------:R-:W-:Y:S01]  /*9510*/  @!PT LDS RZ, [RZ] ;  /* 0x00000000fffff984 */ /* 0x000fe20000000800 */
[----:B------:R2:W-:Y:S06]  /*9520*/  MEMBAR.ALL.CTA ;  /* 0x0000000000007992 */ /* 0x0005ec0000008000 */
[----:B--2---:R-:W2:Y:S01]  /*9530*/  FENCE.VIEW.ASYNC.S ;  /* 0x00000000000073c6 */ /* 0x004ea20000000000 */
[----:B------:R-:W-:Y:S05]  /*9540*/  WARPSYNC.ALL ;  /* 0x0000000000007948 */ /* 0x000fea0003800000 */
[----:B------:R-:W-:Y:S01]  /*9550*/  BSSY B0, `(.L_x_1384) ;  /* 0x0000009000007945 */ /* 0x000fe20003800000 */
[----:B-1----:R-:W-:Y:S01]  /*9560*/  LOP3.LUT R4, R4, 0x7f, RZ, 0xc0, !PT ;  /* 0x0000007f04047812 */ /* 0x002fe200078ec0ff */
[----:B--2---:R1:W-:Y:S03]  /*9570*/  BAR.SYNC.DEFER_BLOCKING R77, 0x80 ;  /* 0x0002004d0000751d */ /* 0x0043e60000010000 */
[----:B------:R-:W-:-:S13]  /*9580*/  ISETP.NE.AND P3, PT, R4, RZ, PT ;  /* 0x000000ff0400720c */ /* 0x000fda0003f65270 */
[----:B------:R-:W-:-:S05]  /*9590*/  @!P3 VIADD R4, R108, 0x228a0 ;  /* 0x000228a06c04b836 */ /* 0x000fca0000000000 */
[----:B------:R-:W-:-:S04]  /*95a0*/  @!P3 PRMT R4, RZ, 0x654, R4 ;  /* 0x00000654ff04b816 */ /* 0x000fc80000000004 */
[----:B------:R1:W-:Y:S01]  /*95b0*/  @!P3 SYNCS.ARRIVE.TRANS64.RED.A1T0 RZ, [R4+URZ], RZ ;  /* 0x000000ff04ffb9a7 */ /* 0x0003e2000810043f */
[----:B------:R-:W-:Y:S05]  /*95c0*/  @!P1 BRA `(.L_x_1385) ;  /* 0x0000000000049947 */ /* 0x000fea0003800000 */
[----:B------:R-:W-:Y:S01]  /*95d0*/  BPT.TRAP 0x1 ;  /* 0x000000040000795c */ /* 0x000fe20000300000 */
.L_x_1385:
[----:B------:R-:W-:Y:S05]  /*95e0*/  BSYNC B0 ;  /* 0x0000000000007941 */ /* 0x000fea0003800000 */
.L_x_1384:
[----:B------:R-:W2:Y:S01]  /*95f0*/  SYNCS.PHASECHK.TRANS64.TRYWAIT P1, [R108+URZ+0x228b0], R110 ;  /* 0x0228b06e6c0075a7 */ /* 0x000ea2000802017f */
[----:B------:R-:W-:Y:S04]  /*9600*/  BSSY B0, `(.L_x_1386) ;  /* 0x0000002000007945 */ /* 0x000fe80003800000 */
[----:B--2---:R-:W-:Y:S05]  /*9610*/  @!P1 BRA `(.L_x_1387) ;  /* 0x0000022400589947 */ /* 0x004fea0003800000 */
.L_x_1706:
[----:B------:R-:W-:Y:S05]  /*9620*/  BSYNC B0 ;  /* 0x0000000000007941 */ /* 0x000fea0003800000 */
.L_x_1386:
[----:B------:R-:W-:Y:S01]  /*9630*/  ISETP.GE.AND P1, PT, R19, R109, PT ;  /* 0x0000006d1300720c */ /* 0x000fe20003f26270 */
[----:B------:R-:W-:-:S12]  /*9640*/  BSSY B0, `(.L_x_1388) ;  /* 0x0000030000007945 */ /* 0x000fd80003800000 */
[----:B------:R-:W-:Y:S05]  /*9650*/  @P1 BRA `(.L_x_1389) ;  /* 0x0000000000b81947 */ /* 0x000fea0003800000 */
[----:B------:R-:W-:Y:S01]  /*9660*/  ULDC UR4, c[0x0][0x320] ;  /* 0x0000c80000047ab9 */ /* 0x000fe20000000800 */
[----:B------:R-:W-:Y:S01]  /*9670*/  PLOP3.LUT P5, PT, PT, PT, PT, 0x8, 0x0 ;  /* 0x000000000000781c */ /* 0x000fe20003fae170 */
[----:B-1----:R-:W-:Y:S01]  /*9680*/  IMAD.WIDE R4, R25, 0x80, R54 ;  /* 0x0000008019047825 */ /* 0x002fe200078e0236 */
[----:B------:R-:W-:Y:S01]  /*9690*/  ISETP.GE.AND P2, PT, R100, UR4, PT ;  /* 0x0000000464007c0c */ /* 0x000fe2000bf46270 */
[----:B------:R-:W-:Y:S01]  /*96a0*/  ULDC.64 UR6, c[0x0][0x328] ;  /* 0x0000ca0000067ab9 */ /* 0x000fe20000000a00 */
[----:B------:R-:W-:Y:S01]  /*96b0*/  PLOP3.LUT P4, PT, PT, PT, PT, 0x8, 0x0 ;  /* 0x000000000000781c */ /* 0x000fe20003f8e170 */
[----:B------:R-:W-:Y:S01]  /*96c0*/  IMAD.MOV.U32 R6, RZ, RZ, R60 ;  /* 0x000000ffff067224 */ /* 0x000fe200078e003c */
[----:B------:R-:W-:Y:S01]  /*96d0*/  ULDC.64 UR8, c[0x0][0x318] ;  /* 0x0000c60000087ab9 */ /* 0x000fe20000000a00 */
[----:B------:R-:W-:Y:S02]  /*96e0*/  IMAD.MOV.U32 R7, RZ, RZ, R65 ;  /* 0x000000ffff077224 */ /* 0x000fe400078e0041 */
[----:B------:R-:W-:-:S02]  /*96f0*/  IMAD R5, R5, UR6, RZ ;  /* 0x0000000605057c24 */ /* 0x000fc4000f8e02ff */
[----:B------:R-:W-:Y:S02]  /*9700*/  IMAD R13, R17, 0x4000, R195 ;  /* 0x00004000110d7824 */ /* 0x000fe400078e02c3 */
[----:B------:R-:W-:Y:S02]  /*9710*/  IMAD.WIDE.U32 R6, R4, UR6, R6 ;  /* 0x0000000604067c25 */ /* 0x000fe4000f8e0006 */
[----:B------:R-:W-:Y:S02]  /*9720*/  @!P2 LOP3.LUT P1, RZ, R184, 0x2, RZ, 0xc0, !PT ;  /* 0x00000002b8ffa812 */ /* 0x000fe4000782c0ff */
[----:B------:R-:W-:Y:S02]  /*9730*/  IMAD R5, R4, UR7, R5 ;  /* 0x0000000704057c24 */ /* 0x000fe4000f8e0205 */
[----:B------:R-:W-:Y:S01]  /*9740*/  @!P2 PLOP3.LUT P5, PT, P1, PT, PT, 0x80, 0x0 ;  /* 0x000000000000a81c */ /* 0x000fe20000faf070 */
[----:B------:R-:W-:Y:S01]  /*9750*/  @!P2 VIADD R4, R13, 0x20 ;  /* 0x000000200d04a836 */ /* 0x000fe20000000000 */
[----:B------:R-:W-:-:S11]  /*9760*/  ISETP.GE.AND P1, PT, R92, UR4, PT ;  /* 0x000000045c007c0c */ /* 0x000fd6000bf26270 */
[C---:B------:R-:W-:Y:S02]  /*9770*/  @P5 VIADD R4, R13.reuse, 0xffffffe0 ;  /* 0xffffffe00d045836 */ /* 0x040fe40000000000 */
[----:B------:R-:W-:Y:S01]  /*9780*/  @!P1 LOP3.LUT P6, RZ, R184, 0x4, RZ, 0xc0, !PT ;  /* 0x00000004b8ff9812 */ /* 0x000fe200078cc0ff */
[----:B------:R-:W-:Y:S02]  /*9790*/  @!P1 VIADD R10, R13, 0x40 ;  /* 0x000000400d0a9836 */ /* 0x000fe40000000000 */
[----:B------:R-:W-:Y:S01]  /*97a0*/  @!P2 IMAD.IADD R11, R16, 0x1, R4 ;  /* 0x00000001100ba824 */ /* 0x000fe200078e0204 */
[----:B------:R-:W-:Y:S02]  /*97b0*/  @!P1 PLOP3.LUT P4, PT, P6, PT, PT, 0x80, 0x0 ;  /* 0x000000000000981c */ /* 0x000fe4000378f070 */
[----:B------:R-:W-:-:S04]  /*97c0*/  IADD3 R8, P6, R6, UR8, RZ ;  /* 0x0000000806087c10 */ /* 0x000fc8000ffde0ff */
[----:B------:R-:W-:Y:S02]  /*97d0*/  IADD3.X R9, R7, UR9, R5, P6, !PT ;  /* 0x0000000907097c10 */ /* 0x000fe4000b7fe405 */
[----:B------:R-:W1:Y:S05]  /*97e0*/  @!P2 LDS.128 R4, [R11+0x8400] ;  /* 0x008400000b04a984 */ /* 0x000e6a0000000c00 */
[----:B------:R-:W-:-:S04]  /*97f0*/  @P4 VIADD R10, R13, 0xffffffc0 ;  /* 0xffffffc00d0a4836 */ /* 0x000fc80000000000 */
[----:B------:R-:W-:Y:S01]  /*9800*/  @!P1 IMAD.IADD R12, R16, 0x1, R10 ;  /* 0x00000001100c9824 */ /* 0x000fe200078e020a */
[----:B-1----:R-:W-:Y:S04]  /*9810*/  @!P2 STG.E.128 desc[UR42][R8.64+0x20], R4 ;  /* 0x000020040800a986 */ /* 0x002fe8000c101d2a */
[----:B------:R-:W1:Y:S04]  /*9820*/  @!P1 LDS.128 R4, [R12+0x8400] ;  /* 0x008400000c049984 */ /* 0x000e680000000c00 */
[----:B-1----:R-:W-:Y:S01]  /*9830*/  @!P1 STG.E.128 desc[UR42][R8.64+0x40], R4 ;  /* 0x0000400408009986 */ /* 0x002fe2000c101d2a */
[----:B------:R-:W-:-:S13]  /*9840*/  ISETP.GE.AND P1, PT, R22, UR4, PT ;  /* 0x0000000416007c0c */ /* 0x000fda000bf26270 */
[----:B------:R-:W-:-:S05]  /*9850*/  @!P1 IMAD.IADD R10, R16, 0x1, R13 ;  /* 0x00000001100a9824 */ /* 0x000fca00078e020d */
[----:B------:R-:W1:Y:S04]  /*9860*/  @!P1 LDS.128 R4, [R10+0x8400] ;  /* 0x008400000a049984 */ /* 0x000e680000000c00 */
[----:B-1----:R3:W-:Y:S01]  /*9870*/  @!P1 STG.E.128 desc[UR42][R8.64], R4 ;  /* 0x0000000408009986 */ /* 0x0027e2000c101d2a */
[----:B------:R-:W-:-:S13]  /*9880*/  ISETP.GE.AND P1, PT, R91, UR4, PT ;  /* 0x000000045b007c0c */ /* 0x000fda000bf26270 */
[----:B------:R-:W-:Y:S05]  /*9890*/  @P1 BRA `(.L_x_1389) ;  /* 0x0000000000281947 */ /* 0x000fea0003800000 */
[----:B------:R-:W-:Y:S01]  /*98a0*/  R2P PR, R184, 0x6 ;  /* 0x00000006b8007804 */ /* 0x000fe20000000000 */
[----:B---3--:R-:W-:Y:S02]  /*98b0*/  IMAD.MOV.U32 R4, RZ, RZ, -0x40 ;  /* 0xffffffc0ff047424 */ /* 0x008fe400078e00ff */
[----:B------:R-:W-:Y:S02]  /*98c0*/  IMAD.MOV.U32 R6, RZ, RZ, 0x40 ;  /* 0x00000040ff067424 */ /* 0x000fe400078e00ff */
[----:B------:R-:W-:Y:S01]  /*98d0*/  IMAD.MOV.U32 R5, RZ, RZ, 0x60 ;  /* 0x00000060ff057424 */ /* 0x000fe200078e00ff */
[----:B------:R-:W-:-:S07]  /*98e0*/  SEL R4, R4, 0x40, P2 ;  /* 0x0000004004047807 */ /* 0x000fce0001000000 */
[----:B------:R-:W-:Y:S01]  /*98f0*/  @P2 IADD3 R5, -R6, 0x20, RZ ;  /* 0x0000002006052810 */ /* 0x000fe20007ffe1ff */
[----:B------:R-:W-:-:S05]  /*9900*/  @P1 VIADD R5, R4, 0xffffffe0 ;  /* 0xffffffe004051836 */ /* 0x000fca0000000000 */
[----:B------:R-:W-:-:S06]  /*9910*/  IADD3 R5, R16, R13, R5 ;  /* 0x0000000d10057210 */ /* 0x000fcc0007ffe005 */
[----:B------:R-:W1:Y:S04]  /*9920*/  LDS.128 R4, [R5+0x8400] ;  /* 0x0084000005047984 */ /* 0x000e680000000c00 */
[----:B-1----:R4:W-:Y:S02]  /*9930*/  STG.E.128 desc[UR42][R8.64+0x60], R4 ;  /* 0x0000600408007986 */ /* 0x0029e4000c101d2a */
.L_x_1389:
[----:B------:R-:W-:Y:S05]  /*9940*/  BSYNC B0 ;  /* 0x0000000000007941 */ /* 0x000fea0003800000 */
.L_x_1388:
[----:B------:R-:W-:Y:S01]  /*9950*/  @!PT LDS RZ, [RZ] ;  /* 0x00000000fffff984 */ /* 0x000fe20000000800 */
[----:B------:R-:W-:Y:S01]  /*9960*/  @!PT LDS RZ, [RZ] ;  /* 0x00000000fffff984 */ /* 0x000fe20000000800 */
[----:B------:R-:W-:Y:S01]  /*9970*/  @!PT LDS RZ, [RZ] ;  /* 0x00000000fffff984 */ /* 0x000fe20000000800 */
[----:B------:R-:W-:Y:S01]  /*9980*/  @!PT LDS RZ, [RZ] ;  /* 0x00000000fffff984 */ /* 0x000fe20000000800 */
[----:B------:R5:W-:Y:S06]  /*9990*/  MEMBAR.ALL.CTA ;  /* 0x0000000000007992 */ /* 0x000bec0000008000 */
[----:B-----5:R-:W5:Y:S01]  /*99a0*/  FENCE.VIEW.ASYNC.S ;  /* 0x00000000000073c6 */ /* 0x020f620000000000 */
[----:B------:R-:W-:Y:S02]  /*99b0*/  VIADD R17, R17, 0x1 ;  /* 0x0000000111117836 */ /* 0x000fe40000000000 */
[----:B0-2---:R-:W-:Y:S01]  /*99c0*/  @!P3 VIADD R108, R108, 0x228c0 ;  /* 0x000228c06c6cb836 */ /* 0x005fe20000000000 */
[----:B-----5:R0:W-:Y:S02]  /*99d0*/  BAR.SYNC.DEFER_BLOCKING R77, 0x80 ;  /* 0x0002004d0000751d */ /* 0x0201e40000010000 */
[----:B------:R-:W-:-:S02]  /*99e0*/  ISETP.NE.AND P1, PT, R17, 0x2, PT ;  /* 0x000000021100780c */ /* 0x000fc40003f25270 */
[----:B------:R-:W-:Y:S02]  /*99f0*/  @!P3 PRMT R108, RZ, 0x654, R108 ;  /* 0x00000654ff6cb816 */ /* 0x000fe4000000006c */
[----:B---34-:R-:W-:Y:S02]  /*9a00*/  SEL R5, RZ, 0x1, P1 ;  /* 0x00000001ff057807 */ /* 0x018fe40000800000 */
[----:B------:R-:W-:Y:S02]  /*9a10*/  SEL R17, R17, RZ, P1 ;  /* 0x000000ff11117207 */ /* 0x000fe40000800000 */
[----:B------:R-:W-:Y:S01]  /*9a20*/  LOP3.LUT R174, R174, R5, RZ, 0x3c, !PT ;  /* 0x00000005aeae7212 */ /* 0x000fe200078e3cff */
[----:B------:R0:W-:Y:S01]  /*9a30*/  @!P3 SYNCS.ARRIVE.TRANS64.RED.A1T0 RZ, [R108+URZ], RZ ;  /* 0x000000ff6cffb9a7 */ /* 0x0001e2000810043f */
[----:B------:R-:W-:Y:S05]  /*9a40*/  @P0 BRA `(.L_x_1390) ;  /* 0xffffff9400300947 */ /* 0x000fea000383ffff */
[----:B-1----:R-:W1:Y:S01]  /*9a50*/  S2R R4, SR_TID.X ;  /* 0x0000000000047919 */ /* 0x002e620000002100 */
[----:B------:R-:W-:Y:S02]  /*9a60*/  PLOP3.LUT P0, PT, PT, PT, PT, 0x8, 0x0 ;  /* 0x000000000000781c */ /* 0x000fe40003f0e170 */
[----:B-1----:R-:W-:-:S04]  /*9a70*/  SHF.R.U32.HI R4, RZ, 0x7, R4 ;  /* 0x00000007ff047819 */ /* 0x002fc80000011604 */
[----:B------:R-:W-:-:S13]  /*9a80*/  ISETP.NE.AND P2, PT, R4, 0x1, PT ;  /* 0x000000010400780c */ /* 0x000fda0003f45270 */
[----:B------:R-:W-:Y:S06]  /*9a90*/  @!P2 BAR.ARV 0x9, 0x100 ;  /* 0x024400000000ab1d */ /* 0x000fec0000002000 */
.L_x_1330:
[----:B------:R-:W1:Y:S01]  /*9aa0*/  LDC R0, c[0x0][0x448] ;  /* 0x00011200ff007b82 */ /* 0x000e620000000800 */
[----:B------:R-:W-:-:S07]  /*9ab0*/  VIADD R5, R175, 0x7f ;  /* 0x0000007faf057836 */ /* 0x000fce0000000000 */
[----:B------:R-:W2:Y:S01]  /*9ac0*/  LDC.64 R2, c[0x0][0x9e0] ;  /* 0x00027800ff027b82 */ /* 0x000ea20000000a00 */
[----:B-1----:R-:W-:Y:S02]  /*9ad0*/  ISETP.NE.AND P1, PT, R0, 0x1, PT ;  /* 0x000000010000780c */ /* 0x002fe40003f25270 */
[----:B--2---:R-:W-:-:S11]  /*9ae0*/  ISETP.GE.AND P2, PT, R3, 0x1, PT ;  /* 0x000000010300780c */ /* 0x004fd60003f46270 */
[----:B------:R-:W1:Y:S08]  /*9af0*/  @P1 LDC R0, c[0x0][0x44c] ;  /* 0x00011300ff001b82 */ /* 0x000e700000000800 */
[----:B------:R-:W2:Y:S01]  /*9b00*/  @P1 LDC R7, c[0x0][0x450] ;  /* 0x00011400ff071b82 */ /* 0x000ea20000000800 */
[----:B-1----:R-:W-:-:S05]  /*9b10*/  @P1 IMAD.HI.U32 R0, R5, R0, RZ ;  /* 0x0000000005001227 */ /* 0x002fca00078e00ff */
[----:B--2---:R-:W-:-:S05]  /*9b20*/  @P1 SHF.R.U32.HI R5, RZ, R7, R0 ;  /* 0x00000007ff051219 */ /* 0x004fca0000011600 */
[----:B------:R-:W-:Y:S01]  /*9b30*/  IMAD.IADD R5, R48, 0x1, R5 ;  /* 0x0000000130057824 */ /* 0x000fe200078e0205 */
[----:B------:R-:W-:Y:S06]  /*9b40*/  @P0 BRA `(.L_x_1391) ;  /* 0x00000000000c0947 */ /* 0x000fec0003800000 */
[----:B------:R-:W1:Y:S01]  /*9b50*/  FENCE.VIEW.ASYNC.G ;  /* 0x00000000000073c6 */ /* 0x000e620000000100 */
[----:B------:R-:W-:Y:S05]  /*9b60*/  WARPSYNC.ALL ;  /* 0x0000000000007948 */ /* 0x000fea0003800000 */
[----:B-1----:R-:W-:Y:S06]  /*9b70*/  BAR.ARV 0xc, 0x180 ;  /* 0x0306000000007b1d */ /* 0x002fec0000002000 */
.L_x_1391:
[----:B------:R-:W-:Y:S01]  /*9b80*/  IMAD.IADD R2, R5, 0x1, R2 ;  /* 0x0000000105027824 */ /* 0x000fe200078e0202 */
[----:B------:R-:W-:Y:S06]  /*9b90*/  @!P2 BRA `(.L_x_1392) ;  /* 0x000000000048a947 */ /* 0x000fec0003800000 */
[C---:B------:R-:W-:Y:S01]  /*9ba0*/  ISETP.GT.AND P0, PT, R5.reuse, RZ, PT ;  /* 0x000000ff0500720c */ /* 0x040fe20003f04270 */
[----:B------:R-:W-:Y:S01]  /*9bb0*/  BSSY B0, `(.L_x_1393) ;  /* 0x000000e000007945 */ /* 0x000fe20003800000 */
[----:B------:R-:W-:-:S11]  /*9bc0*/  VIADD R0, R5, 0xffffffff ;  /* 0xffffffff05007836 */ /* 0x000fd60000000000 */
        /* <DEDUP_REMOVED lines=8> */
.L_x_1394:
[----:B------:R-:W-:-:S13]  /*9c50*/  ISETP.NE.AND P0, PT, R3, 0x1, PT ;  /* 0x000000010300780c */ /* 0x000fda0003f05270 */
[----:B------:R-:W1:Y:S02]  /*9c60*/  @P0 LDC.64 R4, c[0x0][0x9e8] ;  /* 0x00027a00ff040b82 */ /* 0x000e640000000a00 */
[----:B-1----:R-:W-:-:S05]  /*9c70*/  @P0 IMAD.HI.U32 R4, R0, R4, RZ ;  /* 0x0000000400040227 */ /* 0x002fca00078e00ff */
[----:B------:R-:W-:-:S07]  /*9c80*/  @P0 SHF.R.U32.HI R0, RZ, R5, R4 ;  /* 0x00000005ff000219 */ /* 0x000fce0000011604 */
.L_x_1395:
[----:B------:R-:W-:Y:S05]  /*9c90*/  BSYNC B0 ;  /* 0x0000000000007941 */ /* 0x000fea0003800000 */
.L_x_1393:
[----:B------:R-:W-:-:S05]  /*9ca0*/  IMAD R5, R0, R3, R3 ;  /* 0x0000000300057224 */ /* 0x000fca00078e0203 */
[----:B------:R-:W-:-:S07]  /*9cb0*/  VIMNMX R2, R2, R5, PT ;  /* 0x0000000502027248 */ /* 0x000fce0003fe0100 */
.L_x_1392:
[----:B------:R-:W1:Y:S01]  /*9cc0*/  @P1 LDC R0, c[0x0][0x44c] ;  /* 0x00011300ff001b82 */ /* 0x000e620000000800 */
[----:B------:R-:W-:Y:S01]  /*9cd0*/  VIADD R2, R2, 0x7f ;  /* 0x0000007f02027836 */ /* 0x000fe20000000000 */
[----:B------:R-:W-:Y:S01]  /*9ce0*/  ULDC UR4, c[0x0][0x9dc] ;  /* 0x0002770000047ab9 */ /* 0x000fe20000000800 */
[----:B------:R-:W-:-:S03]  /*9cf0*/  IMAD.MOV.U32 R7, RZ, RZ, R175 ;  /* 0x000000ffff077224 */ /* 0x000fc600078e00af */
[----:B------:R-:W-:Y:S02]  /*9d00*/  SHF.R.S32.HI R5, RZ, 0x1f, R2 ;  /* 0x0000001fff057819 */ /* 0x000fe40000011402 */
[----:B------:R-:W2:Y:S02]  /*9d10*/  @P1 LDC R9, c[0x0][0x450] ;  /* 0x00011400ff091b82 */ /* 0x000ea40000000800 */
[----:B------:R-:W-:Y:S01]  /*9d20*/  LEA.HI R5, R5, R2, RZ, 0x7 ;  /* 0x0000000205057211 */ /* 0x000fe200078f38ff */
[----:B-1----:R-:W-:-:S05]  /*9d30*/  @P1 IMAD.HI.U32 R0, R175, R0, RZ ;  /* 0x00000000af001227 */ /* 0x002fca00078e00ff */
[----:B--2---:R-:W-:Y:S02]  /*9d40*/  @P1 SHF.R.U32.HI R7, RZ, R9, R0 ;  /* 0x00000009ff071219 */ /* 0x004fe40000011600 */
        /* <DEDUP_REMOVED lines=15> */
.L_x_1398:
[----:B------:R-:W-:-:S13]  /*9e40*/  ISETP.NE.AND P0, PT, R3, 0x1, PT ;  /* 0x000000010300780c */ /* 0x000fda0003f05270 */
[----:B------:R-:W1:Y:S02]  /*9e50*/  @P0 LDC.64 R4, c[0x0][0x9e8] ;  /* 0x00027a00ff040b82 */ /* 0x000e640000000a00 */
[----:B-1----:R-:W-:-:S05]  /*9e60*/  @P0 IMAD.HI.U32 R4, R2, R4, RZ ;  /* 0x0000000402040227 */ /* 0x002fca00078e00ff */
[----:B------:R-:W-:-:S07]  /*9e70*/  @P0 SHF.R.U32.HI R2, RZ, R5, R4 ;  /* 0x00000005ff020219 */ /* 0x000fce0000011604 */
.L_x_1399:
[----:B------:R-:W-:Y:S05]  /*9e80*/  BSYNC B0 ;  /* 0x0000000000007941 */ /* 0x000fea0003800000 */
.L_x_1397:
[----:B------:R-:W-:-:S05]  /*9e90*/  IMAD R3, R2, R3, RZ ;  /* 0x0000000302037224 */ /* 0x000fca00078e02ff */
[----:B------:R-:W-:-:S07]  /*9ea0*/  VIMNMX R0, R0, R3, !PT ;  /* 0x0000000300007248 */ /* 0x000fce0007fe0100 */
.L_x_1396:
[----:B------:R-:W-:Y:S01]  /*9eb0*/  SHF.R.S32.HI R3, RZ, 0x1f, R0 ;  /* 0x0000001fff037819 */ /* 0x000fe20000011400 */
[----:B------:R-:W-:Y:S01]  /*9ec0*/  BSSY B0, `(.L_x_1400) ;  /* 0x0000026000007945 */ /* 0x000fe20003800000 */
[----:B------:R-:W-:Y:S02]  /*9ed0*/  IMAD.MOV.U32 R89, RZ, RZ, RZ ;  /* 0x000000ffff597224 */ /* 0x000fe400078e00ff */
[----:B------:R-:W-:-:S04]  /*9ee0*/  LEA.HI R3, R3, R0, RZ, 0x7 ;  /* 0x0000000003037211 */ /* 0x000fc800078f38ff */
[----:B------:R-:W-:-:S04]  /*9ef0*/  SHF.R.S32.HI R3, RZ, 0x7, R3 ;  /* 0x00000007ff037819 */ /* 0x000fc80000011403 */
[----:B------:R-:W-:-:S04]  /*9f00*/  VIMNMX R180, RZ, R3, !PT ;  /* 0x00000003ffb47248 */ /* 0x000fc80007fe0100 */
[----:B------:R-:W-:-:S13]  /*9f10*/  ISETP.GT.AND P0, PT, R27, R180, PT ;  /* 0x000000b41b00720c */ /* 0x000fda0003f04270 */
[----:B------:R-:W-:Y:S05]  /*9f20*/  @!P0 BRA `(.L_x_1401) ;  /* 0x00000000007c8947 */ /* 0x000fea0003800000 */
[----:B------:R-:W-:Y:S01]  /*9f30*/  ISETP.NE.AND P0, PT, R198, RZ, PT ;  /* 0x000000ffc600720c */ /* 0x000fe20003f05270 */
[----:B------:R-:W-:-:S03]  /*9f40*/  ULDC UR4, c[0x0][0x9f0] ;  /* 0x00027c0000047ab9 */ /* 0x000fc60000000800 */
[----:B------:R-:W-:-:S04]  /*9f50*/  SEL R6, R198, UR4, P0 ;  /* 0x00000004c6067c07 */ /* 0x000fc80008000000 */
[-C--:B------:R-:W-:Y:S02]  /*9f60*/  IABS R5, R6.reuse ;  /* 0x0000000600057213 */ /* 0x080fe40000000000 */
[----:B------:R-:W-:Y:S02]  /*9f70*/  IADD3 R0, R6, -0x1, R27 ;  /* 0xffffffff06007810 */ /* 0x000fe40007ffe01b */
[----:B------:R-:W1:Y:S01]  /*9f80*/  I2F.RP R4, R5 ;  /* 0x0000000500047306 */ /* 0x000e620000209400 */
[----:B------:R-:W-:Y:S02]  /*9f90*/  IABS R9, R6 ;  /* 0x0000000600097213 */ /* 0x000fe40000000000 */
[----:B------:R-:W-:-:S05]  /*9fa0*/  IMAD.IADD R0, R0, 0x1, -R180 ;  /* 0x0000000100007824 */ /* 0x000fca00078e0ab4 */
[----:B-1----:R-:W1:Y:S02]  /*9fb0*/  MUFU.RCP R4, R4 ;  /* 0x0000000400047308 */ /* 0x002e640000001000 */
[----:B-1----:R-:W-:Y:S02]  /*9fc0*/  VIADD R2, R4, 0xffffffe ;  /* 0x0ffffffe04027836 */ /* 0x002fe40000000000 */
[----:B------:R-:W-:-:S04]  /*9fd0*/  IMAD.MOV R4, RZ, RZ, -R9 ;  /* 0x000000ffff047224 */ /* 0x000fc800078e0a09 */
[----:B------:R1:W2:Y:S02]  /*9fe0*/  F2I.FTZ.U32.TRUNC.NTZ R3, R2 ;  /* 0x0000000200037305 */ /* 0x0002a4000021f000 */
[----:B-1----:R-:W-:Y:S02]  /*9ff0*/  IMAD.MOV.U32 R2, RZ, RZ, RZ ;  /* 0x000000ffff027224 */ /* 0x002fe400078e00ff */
[----:B--2---:R-:W-:-:S04]  /*a000*/  IMAD.MOV R8, RZ, RZ, -R3 ;  /* 0x000000ffff087224 */ /* 0x004fc800078e0a03 */
[----:B------:R-:W-:Y:S01]  /*a010*/  IMAD R7, R8, R5, RZ ;  /* 0x0000000508077224 */ /* 0x000fe200078e02ff */
[----:B------:R-:W-:Y:S02]  /*a020*/  IABS R8, R0 ;  /* 0x0000000000087213 */ /* 0x000fe40000000000 */
[----:B------:R-:W-:Y:S01]  /*a030*/  LOP3.LUT R0, R0, R6, RZ, 0x3c, !PT ;  /* 0x0000000600007212 */ /* 0x000fe200078e3cff */
[----:B------:R-:W-:-:S03]  /*a040*/  IMAD.HI.U32 R3, R3, R7, R2 ;  /* 0x0000000703037227 */ /* 0x000fc600078e0002 */
[----:B------:R-:W-:Y:S01]  /*a050*/  ISETP.GE.AND P2, PT, R0, RZ, PT ;  /* 0x000000ff0000720c */ /* 0x000fe20003f46270 */
        /* <DEDUP_REMOVED lines=12> */
.L_x_1401:
[----:B------:R-:W-:Y:S05]  /*a120*/  BSYNC B0 ;  /* 0x0000000000007941 */ /* 0x000fea0003800000 */
.L_x_1400:
[-C--:B------:R-:W-:Y:S01]  /*a130*/  IMAD R180, R200, R89.reuse, R180 ;  /* 0x00000059c8b47224 */ /* 0x080fe200078e02b4 */
[----:B------:R-:W-:Y:S01]  /*a140*/  PLOP3.LUT P0, PT, PT, PT, PT, 0x80, 0x0 ;  /* 0x000000000000781c */ /* 0x000fe20003f0f070 */
[----:B------:R-:W-:Y:S01]  /*a150*/  IMAD.MOV.U32 R5, RZ, RZ, RZ ;  /* 0x000000ffff057224 */ /* 0x000fe200078e00ff */
[----:B------:R-:W-:Y:S02]  /*a160*/  CS2R R74, SRZ ;  /* 0x00000000004a7805 */ /* 0x000fe4000001ff00 */
[----:B------:R-:W-:Y:S02]  /*a170*/  CS2R R44, SRZ ;  /* 0x00000000002c7805 */ /* 0x000fe4000001ff00 */
[----:B------:R-:W-:Y:S02]  /*a180*/  VIADDMNMX R89, R180, R89, R27, PT ;  /* 0x00000059b4597246 */ /* 0x000fe4000380011b */
[----:B------:R-:W-:Y:S02]  /*a190*/  CS2R R56, SRZ ;  /* 0x0000000000387805 */ /* 0x000fe4000001ff00 */
[----:B------:R-:W-:-:S02]  /*a1a0*/  CS2R R42, SRZ ;  /* 0x00000000002a7805 */ /* 0x000fc4000001ff00 */
[----:B------:R-:W-:Y:S02]  /*a1b0*/  CS2R R36, SRZ ;  /* 0x0000000000247805 */ /* 0x000fe4000001ff00 */
[----:B------:R-:W-:Y:S01]  /*a1c0*/  ISETP.GT.AND P1, PT, R89, R180, PT ;  /* 0x000000b45900720c */ /* 0x000fe20003f24270 */
        /* <DEDUP_REMOVED lines=34> */
[----:B------:R-:W-:Y:S02]  /*a3f0*/  IMAD.MOV.U32 R82, RZ, RZ, RZ ;  /* 0x000000ffff527224 */ /* 0x000fe400078e00ff */
[----:B------:R-:W-:Y:S02]  /*a400*/  IMAD.MOV.U32 R137, RZ, RZ, RZ ;  /* 0x000000ffff897224 */ /* 0x000fe400078e00ff */
[----:B------:R-:W-:Y:S02]  /*a410*/  IMAD.MOV.U32 R6, RZ, RZ, RZ ;  /* 0x000000ffff067224 */ /* 0x000fe400078e00ff */
[----:B------:R-:W-:Y:S02]  /*a420*/  IMAD.MOV.U32 R78, RZ, RZ, RZ ;  /* 0x000000ffff4e7224 */ /* 0x000fe400078e00ff */
[----:B------:R-:W-:Y:S01]  /*a430*/  IMAD.MOV.U32 R147, RZ, RZ, RZ ;  /* 0x000000ffff937224 */ /* 0x000fe200078e00ff */
[----:B------:R-:W-:Y:S06]  /*a440*/  @!P1 BRA `(.L_x_1402) ;  /* 0x0000015400649947 */ /* 0x000fec0003800000 */
[----:B------:R-:W-:-:S03]  /*a450*/  UMOV UR4, 0xffffffff ;  /* 0xffffffff00047882 */ /* 0x000fc60000000000 */
[----:B------:R-:W-:Y:S05]  /*a460*/  BRA.DIV UR4, `(.L_x_1403) ;  /* 0x0000021604d87947 */ /* 0x000fea000b800000 */
[----:B------:R-:W1:Y:S02]  /*a470*/  S2R R0, SR_TID.X ;  /* 0x0000000000007919 */ /* 0x000e640000002100 */
[----:B-1----:R-:W-:-:S05]  /*a480*/  VIADD R2, R0, 0xffffff80 ;  /* 0xffffff8000027836 */ /* 0x002fca0000000000 */
[----:B------:R-:W-:-:S04]  /*a490*/  SHF.R.S32.HI R0, RZ, 0x1f, R2 ;  /* 0x0000001fff007819 */ /* 0x000fc80000011402 */
[----:B------:R-:W-:-:S04]  /*a4a0*/  LEA.HI R0, R0, R2, RZ, 0x7 ;  /* 0x0000000200007211 */ /* 0x000fc800078f38ff */
[----:B------:R-:W-:-:S05]  /*a4b0*/  SHF.R.S32.HI R0, RZ, 0x7, R0 ;  /* 0x00000007ff007819 */ /* 0x000fca0000011400 */
[----:B------:R1:W2:Y:S02]  /*a4c0*/  SHFL.IDX PT, R179, R0, RZ, 0x1f ;  /* 0x00001fff00b37589 */ /* 0x0002a400000e0000 */
.L_x_1709:
[----:B-12---:R-:W-:Y:S01]  /*a4d0*/  LEA.HI R0, R179, R179, RZ, 0x1 ;  /* 0x000000b3b3007211 */ /* 0x006fe200078f08ff */
        /* <DEDUP_REMOVED lines=12> */
[----:B------:R1:W2:Y:S01]  /*a5a0*/  LDC.64 R2, c[0x4][R0] ;  /* 0x0100000000027b82 */ /* 0x0002a20000000a00 */
        /* <DEDUP_REMOVED lines=8> */
[----:B-1----:R-:W-:-:S07]  /*a630*/  IMAD.MOV.U32 R13, RZ, RZ, RZ ;  /* 0x000000ffff0d7224 */ /* 0x002fce00078e00ff */
[----:B------:R-:W-:-:S07]  /*a640*/  LEPC R20, `(.L_x_1404) ;  /* 0x000000001014794e */ /* 0x000fce0000000000 */
[----:B0-2--5:R-:W-:Y:S05]  /*a650*/  CALL.ABS.NOINC R2 ;  /* 0x0000000002007343 */ /* 0x025fea0003c00000 */
.L_x_1404:
[----:B------:R-:W-:Y:S01]  /*a660*/  ULDC.64 UR6, c[0x0][0x998] ;  /* 0x0002660000067ab9 */ /* 0x000fe20000000a00 */
[----:B------:R-:W-:Y:S01]  /*a670*/  ULDC.64 UR4, c[0x0][0x990] ;  /* 0x0002640000047ab9 */ /* 0x000fe20000000a00 */
[----:B------:R-:W-:Y:S02]  /*a680*/  ISETP.NE.U32.AND P1, PT, RZ, UR6, PT ;  /* 0x00000006ff007c0c */ /* 0x000fe4000bf25070 */
[----:B------:R-:W-:Y:S02]  /*a690*/  ISETP.NE.U32.AND P0, PT, RZ, UR4, PT ;  /* 0x00000004ff007c0c */ /* 0x000fe4000bf05070 */
[----:B------:R-:W-:Y:S02]  /*a6a0*/  ISETP.NE.AND.EX P1, PT, RZ, UR7, PT, P1 ;  /* 0x00000007ff007c0c */ /* 0x000fe4000bf25310 */
[----:B------:R-:W-:-:S11]  /*a6b0*/  ISETP.NE.AND.EX P0, PT, RZ, UR5, PT, P0 ;  /* 0x00000005ff007c0c */ /* 0x000fd6000bf05300 */
[----:B------:R-:W1:Y:S01]  /*a6c0*/  @P1 LDC.64 R8, c[0x0][0x9b8] ;  /* 0x00026e00ff081b82 */ /* 0x000e620000000a00 */
[--C-:B------:R-:W-:Y:S02]  /*a6d0*/  @P1 SHF.R.S32.HI R5, RZ, 0x1f, R183.reuse ;  /* 0x0000001fff051819 */ /* 0x100fe400000114b7 */
[----:B------:R-:W-:-:S05]  /*a6e0*/  @P0 SHF.R.S32.HI R3, RZ, 0x1f, R183 ;  /* 0x0000001fff030819 */ /* 0x000fca00000114b7 */
[----:B------:R-:W2:Y:S08]  /*a6f0*/  @P0 LDC.64 R6, c[0x0][0x9a8] ;  /* 0x00026a00ff060b82 */ /* 0x000eb00000000a00 */
[----:B------:R-:W3:Y:S08]  /*a700*/  @P0 LDC.64 R10, c[0x0][0x9b0] ;  /* 0x00026c00ff0a0b82 */ /* 0x000ef00000000a00 */
[----:B------:R-:W4:Y:S01]  /*a710*/  @P1 LDC.64 R12, c[0x0][0x9c0] ;  /* 0x00027000ff0c1b82 */ /* 0x000f220000000a00 */
[----:B-1----:R-:W-:-:S02]  /*a720*/  @P1 IMAD R2, R5, R8, RZ ;  /* 0x0000000805021224 */ /* 0x002fc400078e02ff */
[----:B------:R-:W-:-:S04]  /*a730*/  @P1 IMAD.WIDE.U32 R4, R183, R8, RZ ;  /* 0x00000008b7041225 */ /* 0x000fc800078e00ff */
[----:B------:R-:W-:Y:S02]  /*a740*/  @P1 IMAD R9, R183, R9, R2 ;  /* 0x00000009b7091224 */ /* 0x000fe400078e0202 */
[-C--:B--2---:R-:W-:Y:S02]  /*a750*/  @P0 IMAD R0, R3, R6.reuse, RZ ;  /* 0x0000000603000224 */ /* 0x084fe400078e02ff */
[----:B------:R-:W-:-:S04]  /*a760*/  @P0 IMAD.WIDE.U32 R2, R183, R6, RZ ;  /* 0x00000006b7020225 */ /* 0x000fc800078e00ff */
[----:B------:R-:W-:Y:S02]  /*a770*/  @P0 IMAD R7, R183, R7, R0 ;  /* 0x00000007b7070224 */ /* 0x000fe400078e0200 */
[----:B------:R-:W-:Y:S02]  /*a780*/  @P1 IMAD.IADD R5, R5, 0x1, R9 ;  /* 0x0000000105051824 */ /* 0x000fe400078e0209 */
[----:B------:R-:W-:Y:S02]  /*a790*/  @P0 IMAD.IADD R3, R3, 0x1, R7 ;  /* 0x0000000103030824 */ /* 0x000fe400078e0207 */
[----:B------:R-:W-:Y:S02]  /*a7a0*/  IMAD.MOV.U32 R0, RZ, RZ, 0x3f800000 ;  /* 0x3f800000ff007424 */ /* 0x000fe400078e00ff */
[----:B---3--:R-:W-:-:S04]  /*a7b0*/  @P0 IMAD.WIDE.U32 R2, R192, R10, R2 ;  /* 0x0000000ac0020225 */ /* 0x008fc800078e0002 */
[----:B----4-:R-:W-:Y:S01]  /*a7c0*/  @P1 IMAD.WIDE.U32 R6, R192, R12, R4 ;  /* 0x0000000cc0061225 */ /* 0x010fe200078e0004 */
        /* <DEDUP_REMOVED lines=20> */
[----:B------:R1:W2:Y:S03]  /*a910*/  SYNCS.PHASECHK.TRANS64.TRYWAIT P0, [R16+URZ+0x22800], R3 ;  /* 0x02280003100075a7 */ /* 0x0002a6000800017f */
[----:B--2---:R-:W-:Y:S05]  /*a920*/  @!P0 NANOSLEEP.SYNCS 0x989680 ;  /* 0x009896800000895d */ /* 0x004fea0003900000 */
[----:B------:R-:W2:Y:S01]  /*a930*/  @!P0 SYNCS.PHASECHK.TRANS64 P0, [R16+URZ+0x22800], R3 ;  /* 0x02280003100085a7 */ /* 0x000ea2000800007f */
[----:B------:R-:W-:Y:S04]  /*a940*/  BSSY B0, `(.L_x_1406) ;  /* 0x0000006000007945 */ /* 0x000fe80003800000 */
[----:B--2---:R-:W-:Y:S05]  /*a950*/  @P0 BRA `(.L_x_1407) ;  /* 0x0000000000100947 */ /* 0x004fea0003800000 */
.L_x_1408:
[----:B--2---:R2:W3:Y:S02]  /*a960*/  SYNCS.PHASECHK.TRANS64.TRYWAIT P0, [R16+URZ+0x22800], R3 ;  /* 0x02280003100075a7 */ /* 0x0044e4000800017f */
[----:B---3--:R-:W-:Y:S05]  /*a970*/  @!P0 NANOSLEEP.SYNCS 0x989680 ;  /* 0x009896800000895d */ /* 0x008fea0003900000 */
[----:B------:R-:W3:Y:S02]  /*a980*/  @!P0 SYNCS.PHASECHK.TRANS64 P0, [R16+URZ+0x22800], R3 ;  /* 0x02280003100085a7 */ /* 0x000ee4000800007f */
[----:B---3--:R-:W-:Y:S05]  /*a990*/  @!P0 BRA `(.L_x_1408) ;  /* 0xfffffffc00f08947 */ /* 0x008fea000383ffff */
.L_x_1407:
[----:B------:R-:W-:Y:S05]  /*a9a0*/  BSYNC B0 ;  /* 0x0000000000007941 */ /* 0x000fea0003800000 */
.L_x_1406:
[----:B------:R-:W-:Y:S05]  /*a9b0*/  BRA `(.L_x_1409) ;  /* 0x0000006c00b47947 */ /* 0x000fea0003800000 */
.L_x_1405:
[----:B------:R-:W-:Y:S01]  /*a9c0*/  ULOP3.LUT UP0, URZ, UR39, 0x1bf, URZ, 0xc0, !UPT ;  /* 0x000001bf273f7892 */ /* 0x000fe2000f80c03f */
[----:B-----5:R-:W-:Y:S01]  /*a9d0*/  SHF.R.S32.HI R0, RZ, 0x1f, R24 ;  /* 0x0000001fff007819 */ /* 0x020fe20000011418 */
[----:B------:R-:W-:Y:S01]  /*a9e0*/  ULDC.64 UR4, c[0x0][0x3f8] ;  /* 0x0000fe0000047ab9 */ /* 0x000fe20000000a00 */
[----:B------:R-:W-:Y:S01]  /*a9f0*/  ULDC.64 UR6, c[0x0][0x408] ;  /* 0x0001020000067ab9 */ /* 0x000fe20000000a00 */
[----:B------:R-:W-:Y:S02]  /*aa00*/  IMAD.WIDE.U32 R26, R24, UR4, RZ ;  /* 0x00000004181a7c25 */ /* 0x000fe4000f8e00ff */
[----:B------:R-:W-:Y:S02]  /*aa10*/  PLOP3.LUT P0, PT, PT, PT, UP0, 0x80, 0x0 ;  /* 0x000000000000781c */ /* 0x000fe40003f0f008 */
[C---:B------:R-:W-:Y:S02]  /*aa20*/  IMAD R3, R0.reuse, UR4, RZ ;  /* 0x0000000400037c24 */ /* 0x040fe4000f8e02ff */
[----:B------:R-:W-:-:S02]  /*aa30*/  IMAD R5, R0, UR6, RZ ;  /* 0x0000000600057c24 */ /* 0x000fc4000f8e02ff */
[C---:B------:R-:W-:Y:S02]  /*aa40*/  IMAD R3, R24.reuse, UR5, R3 ;  /* 0x0000000518037c24 */ /* 0x040fe4000f8e0203 */
[C---:B------:R-:W-:Y:S02]  /*aa50*/  IMAD R5, R24.reuse, UR7, R5 ;  /* 0x0000000718057c24 */ /* 0x040fe4000f8e0205 */
[----:B------:R-:W-:-:S04]  /*aa60*/  IMAD.WIDE.U32 R24, R24, UR6, RZ ;  /* 0x0000000618187c25 */ /* 0x000fc8000f8e00ff */
[----:B------:R-:W-:Y:S01]  /*aa70*/  IMAD.IADD R29, R3, 0x1, R27 ;  /* 0x00000001031d7824 */ /* 0x000fe200078e021b */
[----:B------:R-:W-:Y:S01]  /*aa80*/  IADD3 R31, R5, R25, RZ ;  /* 0x00000019051f7210 */ /* 0x000fe20007ffe0ff */
        /* <DEDUP_REMOVED lines=16> */
[----:B0-2---:R-:W-:Y:S05]  /*ab90*/  CALL.ABS.NOINC R14 ;  /* 0x000000000e007343 */ /* 0x005fea0003c00000 */
.L_x_1410:
[----:B------:R-:W-:Y:S01]  /*aba0*/  ULDC.U8 UR4, c[0x0][0x410] ;  /* 0x0001040000047ab9 */ /* 0x000fe20000000000 */
[----:B------:R-:W-:Y:S01]  /*abb0*/  BSSY B0, `(.L_x_1411) ;  /* 0x00006c5000007945 */ /* 0x000fe20003800000 */
[----:B------:R-:W-:Y:S01]  /*abc0*/  ISETP.NE.AND P0, PT, RZ, UR4, PT ;  /* 0x00000004ff007c0c */ /* 0x000fe2000bf05270 */
[----:B------:R-:W-:-:S12]  /*abd0*/  IMAD.IADD R10, R19, 0x1, R175 ;  /* 0x00000001130a7824 */ /* 0x000fd800078e02af */
[----:B------:R-:W-:Y:S05]  /*abe0*/  @!P0 BRA `(.L_x_1412) ;  /* 0x0000003400848947 */ /* 0x000fea0003800000 */
[----:B------:R-:W1:Y:S01]  /*abf0*/  LDC R45, c[0x0][0x448] ;  /* 0x00011200ff2d7b82 */ /* 0x000e620000000800 */
[----:B------:R-:W-:Y:S01]  /*ac00*/  ULDC.64 UR4, c[0x0][0x3f8] ;  /* 0x0000fe0000047ab9 */ /* 0x000fe20000000a00 */
[----:B------:R-:W-:Y:S01]  /*ac10*/  IMAD.MOV.U32 R4, RZ, RZ, R26 ;  /* 0x000000ffff047224 */ /* 0x000fe200078e001a */
[----:B------:R-:W-:Y:S01]  /*ac20*/  ULDC.64 UR6, c[0x0][0x408] ;  /* 0x0001020000067ab9 */ /* 0x000fe20000000a00 */
[----:B------:R-:W-:Y:S01]  /*ac30*/  IMAD.MOV.U32 R6, RZ, RZ, R24 ;  /* 0x000000ffff067224 */ /* 0x000fe200078e0018 */
[----:B------:R-:W-:Y:S01]  /*ac40*/  ULDC.64 UR8, c[0x0][0x400] ;  /* 0x0001000000087ab9 */ /* 0x000fe20000000a00 */
[----:B------:R-:W-:Y:S01]  /*ac50*/  IMAD.MOV.U32 R7, RZ, RZ, R31 ;  /* 0x000000ffff077224 */ /* 0x000fe200078e001f */
[----:B-1----:R-:W-:-:S13]  /*ac60*/  ISETP.NE.AND P0, PT, R45, 0x1, PT ;  /* 0x000000012d00780c */ /* 0x002fda0003f05270 */
[----:B------:R-:W1:Y:S08]  /*ac70*/  @P0 LDC R3, c[0x0][0x44c] ;  /* 0x00011300ff030b82 */ /* 0x000e700000000800 */
[----:B------:R-:W2:Y:S01]  /*ac80*/  @P0 LDC R5, c[0x0][0x450] ;  /* 0x00011400ff050b82 */ /* 0x000ea20000000800 */
[----:B-1----:R-:W-:-:S04]  /*ac90*/  @P0 IMAD.HI.U32 R0, R10, R3, RZ ;  /* 0x000000030a000227 */ /* 0x002fc800078e00ff */
[----:B------:R-:W-:Y:S01]  /*aca0*/  IMAD.MOV.U32 R3, RZ, RZ, R10 ;  /* 0x000000ffff037224 */ /* 0x000fe200078e000a */
[----:B--2---:R-:W-:Y:S01]  /*acb0*/  @P0 SHF.R.U32.HI R3, RZ, R5, R0 ;  /* 0x00000005ff030219 */ /* 0x004fe20000011600 */
[----:B------:R-:W-:-:S03]  /*acc0*/  IMAD.MOV.U32 R5, RZ, RZ, R29 ;  /* 0x000000ffff057224 */ /* 0x000fc600078e001d */
[----:B------:R-:W-:Y:S01]  /*acd0*/  SHF.R.S32.HI R0, RZ, 0x1f, R3 ;  /* 0x0000001fff007819 */ /* 0x000fe20000011403 */
[----:B------:R-:W-:-:S04]  /*ace0*/  IMAD.WIDE.U32 R4, R3, UR4, R4 ;  /* 0x0000000403047c25 */ /* 0x000fc8000f8e0004 */
[----:B------:R-:W-:Y:S02]  /*acf0*/  IMAD R8, R0, UR4, RZ ;  /* 0x0000000400087c24 */ /* 0x000fe4000f8e02ff */
[----:B------:R-:W-:-:S04]  /*ad00*/  IMAD.WIDE.U32 R6, R3, UR6, R6 ;  /* 0x0000000603067c25 */ /* 0x000fc8000f8e0006 */
[C---:B------:R-:W-:Y:S01]  /*ad10*/  IMAD R13, R3.reuse, UR5, R8 ;  /* 0x00000005030d7c24 */ /* 0x040fe2000f8e0208 */
[----:B------:R-:W-:Y:S01]  /*ad20*/  ULDC.64 UR4, c[0x0][0x3e8] ;  /* 0x0000fa0000047ab9 */ /* 0x000fe20000000a00 */
[----:B------:R-:W-:Y:S01]  /*ad30*/  IMAD R8, R0, UR6, RZ ;  /* 0x0000000600087c24 */ /* 0x000fe2000f8e02ff */
[----:B------:R-:W-:Y:S01]  /*ad40*/  IADD3 R0, P0, R4, UR4, RZ ;  /* 0x0000000404007c10 */ /* 0x000fe2000ff1e0ff */
[----:B------:R-:W-:Y:S01]  /*ad50*/  UMOV UR4, 0xffffffff ;  /* 0xffffffff00047882 */ /* 0x000fe20000000000 */
[----:B------:R-:W-:Y:S01]  /*ad60*/  IADD3 R4, P1, R6, UR8, RZ ;  /* 0x0000000806047c10 */ /* 0x000fe2000ff3e0ff */
[----:B------:R-:W-:Y:S01]  /*ad70*/  IMAD R3, R3, UR7, R8 ;  /* 0x0000000703037c24 */ /* 0x000fe2000f8e0208 */
[----:B------:R-:W-:-:S04]  /*ad80*/  IADD3.X R13, R5, UR5, R13, P0, !PT ;  /* 0x00000005050d7c10 */ /* 0x000fc800087fe40d */
[----:B------:R-:W-:Y:S01]  /*ad90*/  IADD3.X R5, R7, UR9, R3, P1, !PT ;  /* 0x0000000907057c10 */ /* 0x000fe20008ffe403 */
[----:B------:R-:W-:Y:S06]  /*ada0*/  BRA.DIV UR4, `(.L_x_1413) ;  /* 0x0000020e04c87947 */ /* 0x000fec000b800000 */
[----:B------:R1:W2:Y:S04]  /*adb0*/  SHFL.IDX PT, R3, R13, RZ, 0x1e1f ;  /* 0x001e1fff0d037589 */ /* 0x0002a800000e0000 */
[----:B------:R-:W3:Y:S04]  /*adc0*/  SHFL.IDX PT, R0, R0, RZ, 0x1e1f ;  /* 0x001e1fff00007589 */ /* 0x000ee800000e0000 */
[----:B------:R-:W4:Y:S04]  /*add0*/  SHFL.IDX PT, R5, R5, RZ, 0x1e1f ;  /* 0x001e1fff05057589 */ /* 0x000f2800000e0000 */
[----:B-1----:R-:W0:Y:S02]  /*ade0*/  SHFL.IDX PT, R4, R4, RZ, 0x1e1f ;  /* 0x001e1fff04047589 */ /* 0x002e2400000e0000 */
.L_x_1715:
[----:B------:R-:W-:Y:S01]  /*adf0*/  IMAD R45, R168, R45, RZ ;  /* 0x0000002da82d7224 */ /* 0x000fe200078e02ff */
[----:B------:R-:W-:Y:S01]  /*ae00*/  BSSY B1, `(.L_x_1414) ;  /* 0x000004a000017945 */ /* 0x000fe20003800000 */
[----:B------:R-:W-:Y:S02]  /*ae10*/  CS2R R26, SRZ ;  /* 0x00000000001a7805 */ /* 0x000fe4000001ff00 */
[----:B------:R-:W-:Y:S02]  /*ae20*/  CS2R R32, SRZ ;  /* 0x0000000000207805 */ /* 0x000fe4000001ff00 */
[----:B------:R-:W-:Y:S02]  /*ae30*/  CS2R R34, SRZ ;  /* 0x0000000000227805 */ /* 0x000fe4000001ff00 */
[----:B------:R-:W-:Y:S02]  /*ae40*/  ISETP.GE.AND P0, PT, R10, R45, PT ;  /* 0x0000002d0a00720c */ /* 0x000fe40003f06270 */
        /* <DEDUP_REMOVED lines=11> */
[----:B------:R-:W-:-:S03]  /*af00*/  ULDC UR4, c[0x0][0x3f4] ;  /* 0x0000fd0000047ab9 */ /* 0x000fc60000000800 */
[----:B------:R-:W4:Y:S04]  /*af10*/  LDL R42, [R1+0xc] ;  /* 0x00000c00012a7983 */ /* 0x000f280000100800 */
[----:B------:R-:W4:Y:S01]  /*af20*/  LDL R48, [R1+0x4] ;  /* 0x0000040001307983 */ /* 0x000f220000100800 */
[----:B------:R-:W-:Y:S02]  /*af30*/  ISETP.GE.AND P5, PT, R172, UR4, PT ;  /* 0x00000004ac007c0c */ /* 0x000fe4000bfa6270 */
[----:B------:R-:W-:Y:S02]  /*af40*/  CS2R R36, SRZ ;  /* 0x0000000000247805 */ /* 0x000fe4000001ff00 */
[----:B------:R-:W-:Y:S02]  /*af50*/  ISETP.GE.AND P2, PT, R186, UR4, PT ;  /* 0x00000004ba007c0c */ /* 0x000fe4000bf46270 */
[----:B------:R-:W-:-:S02]  /*af60*/  CS2R R34, SRZ ;  /* 0x0000000000227805 */ /* 0x000fc4000001ff00 */
[----:B------:R-:W-:Y:S02]  /*af70*/  ISETP.GE.AND P3, PT, R185, UR4, PT ;  /* 0x00000004b9007c0c */ /* 0x000fe4000bf66270 */
[----:B------:R-:W-:-:S03]  /*af80*/  CS2R R30, SRZ ;  /* 0x00000000001e7805 */ /* 0x000fc6000001ff00 */
[----:B------:R-:W-:Y:S02]  /*af90*/  @!P5 SHF.R.S32.HI R12, RZ, 0x1f, R172 ;  /* 0x0000001fff0cd819 */ /* 0x000fe400000114ac */
[C---:B---3--:R-:W-:Y:S02]  /*afa0*/  @!P5 IADD3 R6, P0, R172.reuse, R0, RZ ;  /* 0x00000000ac06d210 */ /* 0x048fe40007f1e0ff */
[----:B0-----:R-:W-:Y:S02]  /*afb0*/  @!P5 IADD3 R8, P1, R172, R4, RZ ;  /* 0x00000004ac08d210 */ /* 0x001fe40007f3e0ff */
[----:B------:R-:W-:Y:S01]  /*afc0*/  @!P2 IADD3 R10, P4, R186, R0, RZ ;  /* 0x00000000ba0aa210 */ /* 0x000fe20007f9e0ff */
[--C-:B--2---:R-:W-:Y:S02]  /*afd0*/  @!P5 IMAD.X R7, R3, 0x1, R12.reuse, P0 ;  /* 0x000000010307d824 */ /* 0x104fe400000e060c */
[----:B----4-:R-:W-:Y:S01]  /*afe0*/  @!P5 IMAD.X R9, R5, 0x1, R12, P1 ;  /* 0x000000010509d824 */ /* 0x010fe200008e060c */
[----:B------:R-:W-:-:S02]  /*aff0*/  ISETP.GE.AND P1, PT, R188, UR4, PT ;  /* 0x00000004bc007c0c */ /* 0x000fc4000bf26270 */
[----:B------:R-:W5:Y:S01]  /*b000*/  @!P5 LD.E.64 R36, desc[UR42][R6.64] ;  /* 0x0000002a0624d980 */ /* 0x000f62000c101b00 */
[----:B------:R-:W-:-:S03]  /*b010*/  @!P2 IADD3 R12, P0, R186, R4, RZ ;  /* 0x00000004ba0ca210 */ /* 0x000fc60007f1e0ff */
[----:B------:R0:W5:Y:S01]  /*b020*/  @!P5 LD.E.64 R34, desc[UR42][R8.64] ;  /* 0x0000002a0822d980 */ /* 0x000162000c101b00 */
[----:B------:R-:W-:Y:S02]  /*b030*/  @!P3 IADD3 R40, P5, R185, R4, RZ ;  /* 0x00000004b928b210 */ /* 0x000fe40007fbe0ff */
[----:B------:R-:W-:Y:S02]  /*b040*/  CS2R R32, SRZ ;  /* 0x0000000000207805 */ /* 0x000fe4000001ff00 */
[----:B------:R-:W-:Y:S02]  /*b050*/  CS2R R28, SRZ ;  /* 0x00000000001c7805 */ /* 0x000fe4000001ff00 */
[----:B------:R-:W-:Y:S02]  /*b060*/  CS2R R26, SRZ ;  /* 0x00000000001a7805 */ /* 0x000fe4000001ff00 */
[----:B------:R-:W-:Y:S02]  /*b070*/  CS2R R24, SRZ ;  /* 0x0000000000187805 */ /* 0x000fe4000001ff00 */
[----:B------:R-:W-:-:S02]  /*b080*/  CS2R R20, SRZ ;  /* 0x0000000000147805 */ /* 0x000fc4000001ff00 */
[----:B------:R-:W-:Y:S02]  /*b090*/  CS2R R14, SRZ ;  /* 0x00000000000e7805 */ /* 0x000fe4000001ff00 */
[----:B0-----:R-:W-:Y:S01]  /*b0a0*/  CS2R R8, SRZ ;  /* 0x0000000000087805 */ /* 0x001fe2000001ff00 */
[--C-:B------:R-:W-:Y:S01]  /*b0b0*/  @!P2 IMAD.X R11, R3, 0x1, R43.reuse, P4 ;  /* 0x00000001030ba824 */ /* 0x100fe200020e062b */
[----:B------:R-:W-:Y:S01]  /*b0c0*/  @!P3 IADD3 R38, P4, R185, R0, RZ ;  /* 0x00000000b926b210 */ /* 0x000fe20007f9e0ff */
[C---:B------:R-:W-:Y:S02]  /*b0d0*/  @!P2 IMAD.X R13, R5.reuse, 0x1, R43, P0 ;  /* 0x00000001050da824 */ /* 0x040fe400000e062b */
[--C-:B------:R-:W-:Y:S01]  /*b0e0*/  @!P3 IMAD.X R41, R5, 0x1, R42.reuse, P5 ;  /* 0x000000010529b824 */ /* 0x100fe200028e062a */
[----:B------:R-:W5:Y:S01]  /*b0f0*/  @!P2 LD.E.64 R30, desc[UR42][R10.64] ;  /* 0x0000002a0a1ea980 */ /* 0x000f62000c101b00 */
[----:B------:R-:W-:Y:S01]  /*b100*/  @!P3 IMAD.X R39, R3, 0x1, R42, P4 ;  /* 0x000000010327b824 */ /* 0x000fe200020e062a */
[----:B------:R-:W-:-:S02]  /*b110*/  ISETP.GE.AND P0, PT, R187, UR4, PT ;  /* 0x00000004bb007c0c */ /* 0x000fc4000bf06270 */
[----:B------:R-:W5:Y:S01]  /*b120*/  @!P2 LD.E.64 R32, desc[UR42][R12.64] ;  /* 0x0000002a0c20a980 */ /* 0x000f62000c101b00 */
[----:B------:R-:W-:Y:S02]  /*b130*/  ISETP.GE.AND P2, PT, R189, UR4, PT ;  /* 0x00000004bd007c0c */ /* 0x000fe4000bf46270 */
[C---:B------:R-:W-:Y:S01]  /*b140*/  @!P1 IADD3 R42, P4, R188.reuse, R4, RZ ;  /* 0x00000004bc2a9210 */ /* 0x040fe20007f9e0ff */
[----:B------:R0:W5:Y:S04]  /*b150*/  @!P3 LD.E.64 R28, desc[UR42][R38.64] ;  /* 0x0000002a261cb980 */ /* 0x000168000c101b00 */
[----:B------:R1:W5:Y:S01]  /*b160*/  @!P3 LD.E.64 R26, desc[UR42][R40.64] ;  /* 0x0000002a281ab980 */ /* 0x000362000c101b00 */
[----:B------:R-:W-:Y:S01]  /*b170*/  @!P1 IADD3 R6, P3, R188, R0, RZ ;  /* 0x00000000bc069210 */ /* 0x000fe20007f7e0ff */
[----:B------:R-:W-:-:S04]  /*b180*/  @!P1 IMAD.X R43, R5, 0x1, R48, P4 ;  /* 0x00000001052b9824 */ /* 0x000fc800020e0630 */
[----:B------:R-:W-:Y:S01]  /*b190*/  @!P1 IMAD.X R7, R3, 0x1, R48, P3 ;  /* 0x0000000103079824 */ /* 0x000fe200018e0630 */
[----:B------:R2:W5:Y:S01]  /*b1a0*/  @!P1 LD.E.64 R20, desc[UR42][R42.64] ;  /* 0x0000002a2a149980 */ /* 0x000562000c101b00 */
[----:B------:R-:W-:-:S03]  /*b1b0*/  @!P0 IADD3 R46, P5, R187, R0, RZ ;  /* 0x00000000bb2e8210 */ /* 0x000fc60007fbe0ff */
[----:B------:R2:W5:Y:S01]  /*b1c0*/  @!P1 LD.E.64 R24, desc[UR42][R6.64] ;  /* 0x0000002a06189980 */ /* 0x000562000c101b00 */
[----:B0-----:R-:W-:Y:S02]  /*b1d0*/  @!P0 IADD3 R38, P1, R187, R4, RZ ;  /* 0x00000004bb268210 */ /* 0x001fe40007f3e0ff */
[C---:B-1----:R-:W-:Y:S02]  /*b1e0*/  @!P2 IADD3 R40, P3, R189.reuse, R0, RZ ;  /* 0x00000000bd28a210 */ /* 0x042fe40007f7e0ff */
[----:B------:R-:W-:Y:S02]  /*b1f0*/  @!P2 IADD3 R4, P4, R189, R4, RZ ;  /* 0x00000004bd04a210 */ /* 0x000fe40007f9e0ff */
[----:B------:R-:W-:Y:S01]  /*b200*/  CS2R R12, SRZ ;  /* 0x00000000000c7805 */ /* 0x000fe2000001ff00 */
[--C-:B------:R-:W-:Y:S01]  /*b210*/  @!P0 IMAD.X R39, R5, 0x1, R236.reuse, P1 ;  /* 0x0000000105278824 */ /* 0x100fe200008e06ec */
[----:B------:R-:W-:Y:S01]  /*b220*/  CS2R R10, SRZ ;  /* 0x00000000000a7805 */ /* 0x000fe2000001ff00 */
[----:B------:R-:W-:-:S02]  /*b230*/  @!P0 IMAD.X R47, R3, 0x1, R236, P5 ;  /* 0x00000001032f8824 */ /* 0x000fc400028e06ec */
[--C-:B------:R-:W-:Y:S01]  /*b240*/  @!P2 IMAD.X R41, R3, 0x1, R234.reuse, P3 ;  /* 0x000000010329a824 */ /* 0x100fe200018e06ea */
[----:B------:R2:W5:Y:S01]  /*b250*/  @!P0 LD.E.64 R12, desc[UR42][R38.64] ;  /* 0x0000002a260c8980 */ /* 0x000562000c101b00 */
[----:B------:R-:W-:-:S03]  /*b260*/  @!P2 IMAD.X R5, R5, 0x1, R234, P4 ;  /* 0x000000010505a824 */ /* 0x000fc600020e06ea */
[----:B------:R2:W5:Y:S04]  /*b270*/  @!P0 LD.E.64 R14, desc[UR42][R46.64] ;  /* 0x0000002a2e0e8980 */ /* 0x000568000c101b00 */
[----:B------:R2:W5:Y:S04]  /*b280*/  @!P2 LD.E.64 R10, desc[UR42][R40.64] ;  /* 0x0000002a280aa980 */ /* 0x000568000c101b00 */
[----:B------:R2:W5:Y:S02]  /*b290*/  @!P2 LD.E.64 R8, desc[UR42][R4.64] ;  /* 0x0000002a0408a980 */ /* 0x000564000c101b00 */
.L_x_1415:
[----:B------:R-:W-:Y:S05]  /*b2a0*/  BSYNC B1 ;  /* 0x0000000000017941 */ /* 0x000fea0003800000 */
.L_x_1414:
[----:B------:R-:W-:Y:S01]  /*b2b0*/  ULEA.HI UR4, UR37, UR37, URZ, 0x1 ;  /* 0x0000002525047291 */ /* 0x000fe2000f8f083f */
[----:B---3--:R-:W-:Y:S01]  /*b2c0*/  VIADDMNMX R0, R45, -R175, 0x80, PT ;  /* 0x000000802d007446 */ /* 0x008fe200038009af */
[----:B------:R-:W-:Y:S02]  /*b2d0*/  BSSY B1, `(.L_x_1416) ;  /* 0x0000008000017945 */ /* 0x000fe40003800000 */
[----:B------:R-:W-:Y:S01]  /*b2e0*/  ULOP3.LUT UR4, UR4, 0xfffffffe, URZ, 0xc0, !UPT ;  /* 0xfffffffe04047892 */ /* 0x000fe2000f8ec03f */
[----:B------:R-:W-:-:S03]  /*b2f0*/  ISETP.GE.AND P1, PT, R19, R0, PT ;  /* 0x000000001300720c */ /* 0x000fc60003f26270 */
[----:B------:R-:W-:-:S06]  /*b300*/  UIADD3 UR4, UR37, -UR4, URZ ;  /* 0x8000000425047290 */ /* 0x000fcc000fffe03f */
[----:B--2---:R-:W-:-:S05]  /*b310*/  IMAD.U32 R3, RZ, RZ, UR4 ;  /* 0x00000004ff037e24 */ /* 0x004fca000f8e00ff */
[----:B------:R-:W-:-:S04]  /*b320*/  SHF.L.U32 R3, R3, 0x1f, RZ ;  /* 0x0000001f03037819 */ /* 0x000fc800000006ff */
[----:B------:R-:W1:Y:S02]  /*b330*/  SYNCS.PHASECHK.TRANS64.TRYWAIT P0, [R16+URZ+0x22800], R3 ;  /* 0x02280003100075a7 */ /* 0x000e64000800017f */
[----:B-1----:R-:W-:Y:S05]  /*b340*/  @!P0 BRA `(.L_x_1417) ;  /* 0x0000020800d08947 */ /* 0x002fea0003800000 */
.L_x_1716:
[----:B------:R-:W-:Y:S05]  /*b350*/  BSYNC B1 ;  /* 0x0000000000017941 */ /* 0x000fea0003800000 */
.L_x_1416:
[----:B------:R-:W-:Y:S05]  /*b360*/  @P1 BRA `(.L_x_1418) ;  /* 0x0000006400241947 */ /* 0x000fea0003800000 */
[----:B------:R-:W2:Y:S01]  /*b370*/  LDC R0, c[0x0][0x3f4] ;  /* 0x0000fd00ff007b82 */ /* 0x000ea20000000800 */
[----:B------:R-:W-:Y:S01]  /*b380*/  BSSY B1, `(.L_x_1419) ;  /* 0x000007f000017945 */ /* 0x000fe20003800000 */
[-C--:B--2---:R-:W-:Y:S02]  /*b390*/  ISETP.GE.AND P0, PT, R172, R0.reuse, PT ;  /* 0x00000000ac00720c */ /* 0x084fe40003f06270 */
[-C--:B------:R-:W-:Y:S02]  /*b3a0*/  ISETP.GE.AND P1, PT, R186, R0.reuse, PT ;  /* 0x00000000ba00720c */ /* 0x080fe40003f26270 */
[-C--:B------:R-:W-:Y:S02]  /*b3b0*/  ISETP.GE.AND P2, PT, R185, R0.reuse, PT ;  /* 0x00000000b900720c */ /* 0x080fe40003f46270 */
[-C--:B------:R-:W-:Y:S02]  /*b3c0*/  ISETP.GE.AND P3, PT, R188, R0.reuse, PT ;  /* 0x00000000bc00720c */ /* 0x080fe40003f66270 */
[----:B------:R-:W-:-:S02]  /*b3d0*/  ISETP.GE.AND P4, PT, R187, R0, PT ;  /* 0x00000000bb00720c */ /* 0x000fc40003f86270 */
[----:B------:R-:W-:Y:S01]  /*b3e0*/  ISETP.GE.AND P5, PT, R189, R0, PT ;  /* 0x00000000bd00720c */ /* 0x000fe20003fa6270 */
[----:B------:R-:W-:Y:S02]  /*b3f0*/  IMAD.IADD R0, R16, 0x1, R193 ;  /* 0x0000000110007824 */ /* 0x000fe400078e02c1 */
[----:B------:R-:W-:Y:S10]  /*b400*/  @P0 BRA `(.L_x_1420) ;  /* 0x0000000400d80947 */ /* 0x000ff40003800000 */
[----:B0---4-:R-:W0:Y:S01]  /*b410*/  LDS.128 R4, [R0+0x10400] ;  /* 0x0104000000047984 */ /* 0x011e220000000c00 */
[----:B-----5:R-:W-:Y:S02]  /*b420*/  SHF.R.U32.HI R38, RZ, 0x8, R36 ;  /* 0x00000008ff267819 */ /* 0x020fe40000011624 */
[----:B-1----:R-:W-:Y:S02]  /*b430*/  LOP3.LUT R3, R36, 0xff, RZ, 0xc0, !PT ;  /* 0x000000ff24037812 */ /* 0x002fe400078ec0ff */
        /* <DEDUP_REMOVED lines=94> */
[----:B------:R-:W-:Y:S02]  /*ba20*/  HADD2.F32 R3, -RZ, R7.H1_H1 ;  /* 0x30000007ff037230 */ /* 0x000fe40000004100 */
[C---:B------:R-:W-:Y:S01]  /*ba30*/  FMUL.FTZ R42, R4.reuse, R5 ;  /* 0x00000005042a7220 */ /* 0x040fe20000410000 */
[----:B------:R-:W-:Y:S02]  /*ba40*/  HADD2.F32 R6, -RZ, R39.H0_H0 ;  /* 0x20000027ff067230 */ /* 0x000fe40000004100 */
[----:B------:R-:W-:Y:S01]  /*ba50*/  FMUL.FTZ R39, R4, R35 ;  /* 0x0000002304277220 */ /* 0x000fe20000410000 */
        /* <DEDUP_REMOVED lines=17> */
.L_x_1420:
[----:B------:R-:W-:Y:S05]  /*bb70*/  BSYNC B1 ;  /* 0x0000000000017941 */ /* 0x000fea0003800000 */
.L_x_1419:
[----:B------:R-:W-:Y:S04]  /*bb80*/  BSSY B1, `(.L_x_1421) ;  /* 0x000007c000017945 */ /* 0x000fe80003800000 */
[----:B------:R-:W-:Y:S05]  /*bb90*/  @P1 BRA `(.L_x_1422) ;  /* 0x0000000400e81947 */ /* 0x000fea0003800000 */
[----:B0-2-4-:R-:W0:Y:S01]  /*bba0*/  LDS.128 R4, [R216] ;  /* 0x00000000d8047984 */ /* 0x015e220000000c00 */
[----:B-----5:R-:W-:Y:S02]  /*bbb0*/  SHF.R.U32.HI R35, RZ, 0x8, R31 ;  /* 0x00000008ff237819 */ /* 0x020fe4000001161f */
[----:B------:R-:W-:Y:S02]  /*bbc0*/  SHF.R.U32.HI R40, RZ, 0x8, R33 ;  /* 0x00000008ff287819 */ /* 0x000fe40000011621 */
[----:B------:R-:W-:Y:S02]  /*bbd0*/  SHF.R.U32.HI R37, RZ, 0x8, R32 ;  /* 0x00000008ff257819 */ /* 0x000fe40000011620 */
[----:B------:R-:W-:Y:S02]  /*bbe0*/  LOP3.LUT R36, R31, 0xff, RZ, 0xc0, !PT ;  /* 0x000000ff1f247812 */ /* 0x000fe400078ec0ff */
[----:B------:R-:W-:Y:S02]  /*bbf0*/  LOP3.LUT R41, R33, 0xff, RZ, 0xc0, !PT ;  /* 0x000000ff21297812 */ /* 0x000fe400078ec0ff */
[----:B------:R-:W-:-:S02]  /*bc00*/  LOP3.LUT R35, R35, 0xff, RZ, 0xc0, !PT ;  /* 0x000000ff23237812 */ /* 0x000fc400078ec0ff */
[----:B------:R-:W-:Y:S02]  /*bc10*/  LOP3.LUT R40, R40, 0xff, RZ, 0xc0, !PT ;  /* 0x000000ff28287812 */ /* 0x000fe400078ec0ff */
[----:B-1----:R-:W-:Y:S02]  /*bc20*/  SHF.R.U32.HI R3, RZ, 0x8, R30 ;  /* 0x00000008ff037819 */ /* 0x002fe4000001161e */
        /* <DEDUP_REMOVED lines=8> */
[----:B------:R-:W-:Y:S02]  /*bcb0*/  LOP3.LUT R40, R40, 0xff, RZ, 0xc0, !PT ;  /* 0x000000ff28287812 */ /* 0x000fe400078ec0ff */
[----:B------:R-:W-:-:S02]  /*bcc0*/  LOP3.LUT R39, R32, 0xff, RZ, 0xc0, !PT ;  /* 0x000000ff20277812 */ /* 0x000fc400078ec0ff */
[----:B------:R-:W-:Y:S02]  /*bcd0*/  PRMT R34, R3, 0x7604, R34 ;  /* 0x0000760403227816 */ /* 0x000fe40000000022 */
[----:B------:R-:W-:Y:S02]  /*bce0*/  SHF.R.U32.HI R3, RZ, 0x10, R30 ;  /* 0x00000010ff037819 */ /* 0x000fe4000001161e */
[----:B------:R-:W-:Y:S02]  /*bcf0*/  SHF.R.U32.HI R35, RZ, 0x10, R32 ;  /* 0x00000010ff237819 */ /* 0x000fe40000011620 */
[----:B------:R-:W-:Y:S02]  /*bd00*/  PRMT R37, R36, 0x7054, R37 ;  /* 0x0000705424257816 */ /* 0x000fe40000000025 */
        /* <DEDUP_REMOVED lines=11> */
[--C-:B------:R-:W-:Y:S01]  /*bdc0*/  HADD2.F32 R31, -RZ, R3.reuse.H0_H0 ;  /* 0x20000003ff1f7230 */ /* 0x100fe20000004100 */
        /* <DEDUP_REMOVED lines=87> */
.L_x_1422:
[----:B------:R-:W-:Y:S05]  /*c340*/  BSYNC B1 ;  /* 0x0000000000017941 */ /* 0x000fea0003800000 */
.L_x_1421:
[----:B------:R-:W-:Y:S04]  /*c350*/  BSSY B1, `(.L_x_1423) ;  /* 0x0000078000017945 */ /* 0x000fe80003800000 */
[----:B------:R-:W-:Y:S05]  /*c360*/  @P2 BRA `(.L_x_1424) ;  /* 0x0000000400d82947 */ /* 0x000fea0003800000 */
[----:B0-234-:R-:W0:Y:S01]  /*c370*/  LDS.128 R4, [R0+0x12400] ;  /* 0x0124000000047984 */ /* 0x01de220000000c00 */
        /* <DEDUP_REMOVED lines=117> */
.L_x_1424:
[----:B------:R-:W-:Y:S05]  /*cad0*/  BSYNC B1 ;  /* 0x0000000000017941 */ /* 0x000fea0003800000 */
.L_x_1423:
[----:B------:R-:W-:Y:S04]  /*cae0*/  BSSY B1, `(.L_x_1425) ;  /* 0x000007c000017945 */ /* 0x000fe80003800000 */
[----:B------:R-:W-:Y:S05]  /*caf0*/  @P3 BRA `(.L_x_1426) ;  /* 0x0000000400e83947 */ /* 0x000fea0003800000 */
[----:B0-234-:R-:W0:Y:S01]  /*cb00*/  LDS.128 R4, [R216+0x2000] ;  /* 0x00200000d8047984 */ /* 0x01de220000000c00 */
        /* <DEDUP_REMOVED lines=121> */
.L_x_1426:
[----:B------:R-:W-:Y:S05]  /*d2a0*/  BSYNC B1 ;  /* 0x0000000000017941 */ /* 0x000fea0003800000 */
.L_x_1425:
        /* <DEDUP_REMOVED lines=120> */
.L_x_1428:
[----:B------:R-:W-:Y:S05]  /*da30*/  BSYNC B1 ;  /* 0x0000000000017941 */ /* 0x000fea0003800000 */
.L_x_1427:
        /* <DEDUP_REMOVED lines=14> */
[----:B-1----:R-:W-:Y:S02]  /*db20*/  LOP3.LUT R3, R10, 0xff, RZ, 0xc0, !PT ;  /* 0x000000ff0a037812 */ /* 0x002fe400078ec0ff */
        /* <DEDUP_REMOVED lines=28> */
[C---:B------:R-:W-:Y:S01]  /*dcf0*/  FMUL.FTZ R27, R9.reuse, R25 ;  /* 0x00000019091b7220 */ /* 0x040fe20000410000 */
        /* <DEDUP_REMOVED lines=80> */
.L_x_1412:
[----:B------:R-:W1:Y:S01]  /*e200*/  LDC R25, c[0x0][0x448] ;  /* 0x00011200ff197b82 */ /* 0x000e620000000800 */
[----:B------:R-:W-:Y:S01]  /*e210*/  IMAD.MOV.U32 R9, RZ, RZ, R10 ;  /* 0x000000ffff097224 */ /* 0x000fe200078e000a */
[----:B------:R-:W-:Y:S01]  /*e220*/  ULDC.64 UR4, c[0x0][0x3f8] ;  /* 0x0000fe0000047ab9 */ /* 0x000fe20000000a00 */
[----:B------:R-:W-:Y:S01]  /*e230*/  IMAD.MOV.U32 R6, RZ, RZ, R24 ;  /* 0x000000ffff067224 */ /* 0x000fe200078e0018 */
[----:B------:R-:W-:Y:S01]  /*e240*/  ULDC.64 UR6, c[0x0][0x408] ;  /* 0x0001020000067ab9 */ /* 0x000fe20000000a00 */
[----:B------:R-:W-:Y:S01]  /*e250*/  IMAD.MOV.U32 R7, RZ, RZ, R31 ;  /* 0x000000ffff077224 */ /* 0x000fe200078e001f */
[----:B------:R-:W-:Y:S01]  /*e260*/  ULDC.64 UR8, c[0x0][0x400] ;  /* 0x0001000000087ab9 */ /* 0x000fe20000000a00 */
[----:B------:R-:W-:Y:S02]  /*e270*/  IMAD.MOV.U32 R4, RZ, RZ, R26 ;  /* 0x000000ffff047224 */ /* 0x000fe400078e001a */
[----:B------:R-:W-:Y:S01]  /*e280*/  IMAD.MOV.U32 R5, RZ, RZ, R29 ;  /* 0x000000ffff057224 */ /* 0x000fe200078e001d */
[----:B-1----:R-:W-:-:S13]  /*e290*/  ISETP.NE.AND P0, PT, R25, 0x1, PT ;  /* 0x000000011900780c */ /* 0x002fda0003f05270 */
[----:B------:R-:W1:Y:S08]  /*e2a0*/  @P0 LDC R3, c[0x0][0x44c] ;  /* 0x00011300ff030b82 */ /* 0x000e700000000800 */
[----:B------:R-:W2:Y:S01]  /*e2b0*/  @P0 LDC R0, c[0x0][0x450] ;  /* 0x00011400ff000b82 */ /* 0x000ea20000000800 */
[----:B-1----:R-:W-:-:S05]  /*e2c0*/  @P0 IMAD.HI.U32 R3, R10, R3, RZ ;  /* 0x000000030a030227 */ /* 0x002fca00078e00ff */
[----:B--2---:R-:W-:-:S04]  /*e2d0*/  @P0 SHF.R.U32.HI R9, RZ, R0, R3 ;  /* 0x00000000ff090219 */ /* 0x004fc80000011603 */
[----:B------:R-:W-:Y:S01]  /*e2e0*/  SHF.R.S32.HI R0, RZ, 0x1f, R9 ;  /* 0x0000001fff007819 */ /* 0x000fe20000011409 */
[----:B------:R-:W-:-:S04]  /*e2f0*/  IMAD.WIDE.U32 R6, R9, UR6, R6 ;  /* 0x0000000609067c25 */ /* 0x000fc8000f8e0006 */
[----:B------:R-:W-:Y:S01]  /*e300*/  IMAD R8, R0, UR4, RZ ;  /* 0x0000000400087c24 */ /* 0x000fe2000f8e02ff */
[----:B------:R-:W-:Y:S01]  /*e310*/  IADD3 R21, P1, R6, UR8, RZ ;  /* 0x0000000806157c10 */ /* 0x000fe2000ff3e0ff */
[----:B------:R-:W-:-:S04]  /*e320*/  IMAD.WIDE.U32 R4, R9, UR4, R4 ;  /* 0x0000000409047c25 */ /* 0x000fc8000f8e0004 */
[----:B------:R-:W-:Y:S02]  /*e330*/  IMAD R0, R0, UR6, RZ ;  /* 0x0000000600007c24 */ /* 0x000fe4000f8e02ff */
[C---:B------:R-:W-:Y:S01]  /*e340*/  IMAD R13, R9.reuse, UR5, R8 ;  /* 0x00000005090d7c24 */ /* 0x040fe2000f8e0208 */
[----:B------:R-:W-:Y:S01]  /*e350*/  ULDC.64 UR4, c[0x0][0x3e8] ;  /* 0x0000fa0000047ab9 */ /* 0x000fe20000000a00 */
[----:B------:R-:W-:Y:S01]  /*e360*/  IMAD R6, R9, UR7, R0 ;  /* 0x0000000709067c24 */ /* 0x000fe2000f8e0200 */
[----:B------:R-:W-:Y:S01]  /*e370*/  IADD3 R3, P0, R4, UR4, RZ ;  /* 0x0000000404037c10 */ /* 0x000fe2000ff1e0ff */
[----:B------:R-:W-:-:S03]  /*e380*/  UMOV UR4, 0xffffffff ;  /* 0xffffffff00047882 */ /* 0x000fc60000000000 */
[----:B------:R-:W-:Y:S02]  /*e390*/  IADD3.X R13, R5, UR5, R13, P0, !PT ;  /* 0x00000005050d7c10 */ /* 0x000fe400087fe40d */
[----:B------:R-:W-:Y:S01]  /*e3a0*/  IADD3.X R20, R7, UR9, R6, P1, !PT ;  /* 0x0000000907147c10 */ /* 0x000fe20008ffe406 */
[----:B------:R-:W-:Y:S06]  /*e3b0*/  BRA.DIV UR4, `(.L_x_1429) ;  /* 0x000001da04c87947 */ /* 0x000fec000b800000 */
[----:B------:R1:W2:Y:S04]  /*e3c0*/  SHFL.IDX PT, R0, R13, RZ, 0x1e1f ;  /* 0x001e1fff0d007589 */ /* 0x0002a800000e0000 */
[----:B------:R-:W3:Y:S04]  /*e3d0*/  SHFL.IDX PT, R3, R3, RZ, 0x1e1f ;  /* 0x001e1fff03037589 */ /* 0x000ee800000e0000 */
[----:B------:R-:W4:Y:S04]  /*e3e0*/  SHFL.IDX PT, R20, R20, RZ, 0x1e1f ;  /* 0x001e1fff14147589 */ /* 0x000f2800000e0000 */
[----:B-1----:R-:W0:Y:S02]  /*e3f0*/  SHFL.IDX PT, R21, R21, RZ, 0x1e1f ;  /* 0x001e1fff15157589 */ /* 0x002e2400000e0000 */
.L_x_1722:
        /* <DEDUP_REMOVED lines=16> */
[C---:B------:R-:W-:Y:S01]  /*e500*/  VIADD R4, R22.reuse, 0x20 ;  /* 0x0000002016047836 */ /* 0x040fe20000000000 */
[----:B------:R-:W-:Y:S01]  /*e510*/  ULDC UR4, c[0x0][0x3f4] ;  /* 0x0000fd0000047ab9 */ /* 0x000fe20000000800 */
[C---:B------:R-:W-:Y:S01]  /*e520*/  VIADD R5, R22.reuse, 0x40 ;  /* 0x0000004016057836 */ /* 0x040fe20000000000 */
[----:B------:R-:W-:Y:S02]  /*e530*/  ISETP.GE.AND P2, PT, R22, UR4, PT ;  /* 0x0000000416007c0c */ /* 0x000fe4000bf46270 */
[----:B------:R-:W-:Y:S02]  /*e540*/  CS2R R24, SRZ ;  /* 0x0000000000187805 */ /* 0x000fe4000001ff00 */
[----:B------:R-:W-:Y:S02]  /*e550*/  ISETP.GE.AND P1, PT, R4, UR4, PT ;  /* 0x0000000404007c0c */ /* 0x000fe4000bf26270 */
[----:B------:R-:W-:Y:S02]  /*e560*/  CS2R R26, SRZ ;  /* 0x00000000001a7805 */ /* 0x000fe4000001ff00 */
[----:B------:R-:W-:-:S02]  /*e570*/  ISETP.GE.AND P0, PT, R5, UR4, PT ;  /* 0x0000000405007c0c */ /* 0x000fc4000bf06270 */
[----:B------:R-:W-:Y:S02]  /*e580*/  CS2R R6, SRZ ;  /* 0x0000000000067805 */ /* 0x000fe4000001ff00 */
[----:B------:R-:W-:Y:S02]  /*e590*/  CS2R R28, SRZ ;  /* 0x00000000001c7805 */ /* 0x000fe4000001ff00 */
[----:B------:R-:W-:Y:S02]  /*e5a0*/  CS2R R30, SRZ ;  /* 0x00000000001e7805 */ /* 0x000fe4000001ff00 */
[----:B------:R-:W-:Y:S02]  /*e5b0*/  @!P2 SHF.R.S32.HI R5, RZ, 0x1f, R22 ;  /* 0x0000001fff05a819 */ /* 0x000fe40000011416 */
[----:B---3--:R-:W-:Y:S01]  /*e5c0*/  @!P2 IADD3 R40, P3, R22, R3, RZ ;  /* 0x000000031628a210 */ /* 0x008fe20007f7e0ff */
[----:B------:R-:W-:Y:S01]  /*e5d0*/  @!P1 IMAD.SHL.U32 R36, R218, 0x10, RZ ;  /* 0x00000010da249824 */ /* 0x000fe200078e00ff */
[----:B0-----:R-:W-:Y:S01]  /*e5e0*/  @!P2 IADD3 R42, P4, R22, R21, RZ ;  /* 0x00000015162aa210 */ /* 0x001fe20007f9e0ff */
[----:B------:R-:W-:-:S02]  /*e5f0*/  @!P0 IMAD.SHL.U32 R48, R220, 0x10, RZ ;  /* 0x00000010dc308824 */ /* 0x000fc400078e00ff */
[--C-:B--2---:R-:W-:Y:S01]  /*e600*/  @!P2 IMAD.X R41, R0, 0x1, R5.reuse, P3 ;  /* 0x000000010029a824 */ /* 0x104fe200018e0605 */
[-C--:B------:R-:W-:Y:S01]  /*e610*/  @!P1 IADD3 R46, P5, R3, R36.reuse, RZ ;  /* 0x00000024032e9210 */ /* 0x080fe20007fbe0ff */
[----:B----4-:R-:W-:Y:S01]  /*e620*/  @!P2 IMAD.X R43, R20, 0x1, R5, P4 ;  /* 0x00000001142ba824 */ /* 0x010fe200020e0605 */
[----:B------:R-:W-:Y:S02]  /*e630*/  @!P1 SHF.R.S32.HI R5, RZ, 0x1f, R36 ;  /* 0x0000001fff059819 */ /* 0x000fe40000011424 */
[----:B------:R-:W-:Y:S02]  /*e640*/  @!P1 IADD3 R36, P4, R21, R36, RZ ;  /* 0x0000002415249210 */ /* 0x000fe40007f9e0ff */
[----:B------:R-:W-:Y:S02]  /*e650*/  CS2R R8, SRZ ;  /* 0x0000000000087805 */ /* 0x000fe4000001ff00 */
[-C--:B------:R-:W-:Y:S01]  /*e660*/  @!P0 IADD3 R38, P3, R3, R48.reuse, RZ ;  /* 0x0000003003268210 */ /* 0x080fe20007f7e0ff */
[--C-:B------:R-:W-:Y:S01]  /*e670*/  @!P1 IMAD.X R47, R0, 0x1, R5.reuse, P5 ;  /* 0x00000001002f9824 */ /* 0x100fe200028e0605 */
[----:B------:R-:W-:Y:S01]  /*e680*/  @!P0 SHF.R.S32.HI R3, RZ, 0x1f, R48 ;  /* 0x0000001fff038819 */ /* 0x000fe20000011430 */
[----:B------:R-:W-:Y:S01]  /*e690*/  @!P1 IMAD.X R37, R20, 0x1, R5, P4 ;  /* 0x0000000114259824 */ /* 0x000fe200020e0605 */
[----:B------:R-:W-:-:S02]  /*e6a0*/  @!P0 IADD3 R48, P5, R21, R48, RZ ;  /* 0x0000003015308210 */ /* 0x000fc40007fbe0ff */
[----:B------:R-:W-:Y:S02]  /*e6b0*/  CS2R R4, SRZ ;  /* 0x0000000000047805 */ /* 0x000fe4000001ff00 */
[----:B------:R-:W-:Y:S02]  /*e6c0*/  CS2R R10, SRZ ;  /* 0x00000000000a7805 */ /* 0x000fe4000001ff00 */
[----:B------:R-:W-:Y:S02]  /*e6d0*/  CS2R R32, SRZ ;  /* 0x0000000000207805 */ /* 0x000fe4000001ff00 */
[----:B------:R-:W-:Y:S02]  /*e6e0*/  CS2R R34, SRZ ;  /* 0x0000000000227805 */ /* 0x000fe4000001ff00 */
[----:B------:R-:W-:Y:S02]  /*e6f0*/  CS2R R12, SRZ ;  /* 0x00000000000c7805 */ /* 0x000fe4000001ff00 */
[----:B------:R-:W-:Y:S01]  /*e700*/  CS2R R14, SRZ ;  /* 0x00000000000e7805 */ /* 0x000fe2000001ff00 */
[--C-:B------:R-:W-:Y:S01]  /*e710*/  @!P0 IMAD.X R39, R0, 0x1, R3.reuse, P3 ;  /* 0x0000000100278824 */ /* 0x100fe200018e0603 */
[----:B------:R1:W5:Y:S01]  /*e720*/  @!P2 LD.E.128 R24, desc[UR42][R40.64] ;  /* 0x0000002a2818a980 */ /* 0x000362000c101d00 */
[----:B------:R-:W-:-:S03]  /*e730*/  @!P0 IMAD.X R49, R20, 0x1, R3, P5 ;  /* 0x0000000114318824 */ /* 0x000fc600028e0603 */
[----:B------:R1:W5:Y:S04]  /*e740*/  @!P2 LD.E.128 R4, desc[UR42][R42.64] ;  /* 0x0000002a2a04a980 */ /* 0x000368000c101d00 */
[----:B------:R1:W5:Y:S04]  /*e750*/  @!P1 LD.E.128 R28, desc[UR42][R46.64] ;  /* 0x0000002a2e1c9980 */ /* 0x000368000c101d00 */
[----:B------:R1:W5:Y:S04]  /*e760*/  @!P1 LD.E.128 R8, desc[UR42][R36.64] ;  /* 0x0000002a24089980 */ /* 0x000368000c101d00 */
[----:B------:R1:W5:Y:S04]  /*e770*/  @!P0 LD.E.128 R32, desc[UR42][R38.64] ;  /* 0x0000002a26208980 */ /* 0x000368000c101d00 */
[----:B------:R1:W5:Y:S02]  /*e780*/  @!P0 LD.E.128 R12, desc[UR42][R48.64] ;  /* 0x0000002a300c8980 */ /* 0x000364000c101d00 */
.L_x_1431:
[----:B------:R-:W-:Y:S05]  /*e790*/  BSYNC B1 ;  /* 0x0000000000017941 */ /* 0x000fea0003800000 */
.L_x_1430:
[----:B------:R-:W-:Y:S01]  /*e7a0*/  ULEA.HI UR4, UR37, UR37, URZ, 0x1 ;  /* 0x0000002525047291 */ /* 0x000fe2000f8f083f */
[----:B--2---:R-:W-:Y:S01]  /*e7b0*/  VIADDMNMX R0, R45, -R175, 0x80, PT ;  /* 0x000000802d007446 */ /* 0x004fe200038009af */
[----:B------:R-:W-:Y:S02]  /*e7c0*/  BSSY B1, `(.L_x_1432) ;  /* 0x0000008000017945 */ /* 0x000fe40003800000 */
[----:B------:R-:W-:Y:S01]  /*e7d0*/  ULOP3.LUT UR4, UR4, 0xfffffffe, URZ, 0xc0, !UPT ;  /* 0xfffffffe04047892 */ /* 0x000fe2000f8ec03f */
[----:B------:R-:W-:-:S03]  /*e7e0*/  ISETP.GE.AND P1, PT, R19, R0, PT ;  /* 0x000000001300720c */ /* 0x000fc60003f26270 */
[----:B------:R-:W-:-:S06]  /*e7f0*/  UIADD3 UR4, UR37, -UR4, URZ ;  /* 0x8000000425047290 */ /* 0x000fcc000fffe03f */
[----:B---3--:R-:W-:-:S05]  /*e800*/  IMAD.U32 R3, RZ, RZ, UR4 ;  /* 0x00000004ff037e24 */ /* 0x008fca000f8e00ff */
[----:B------:R-:W-:-:S04]  /*e810*/  SHF.L.U32 R3, R3, 0x1f, RZ ;  /* 0x0000001f03037819 */ /* 0x000fc800000006ff */
[----:B------:R-:W2:Y:S02]  /*e820*/  SYNCS.PHASECHK.TRANS64.TRYWAIT P0, [R16+URZ+0x22800], R3 ;  /* 0x02280003100075a7 */ /* 0x000ea4000800017f */
[----:B--2---:R-:W-:Y:S05]  /*e830*/  @!P0 BRA `(.L_x_1433) ;  /* 0x000001d800188947 */ /* 0x004fea0003800000 */
.L_x_1723:
[----:B------:R-:W-:Y:S05]  /*e840*/  BSYNC B1 ;  /* 0x0000000000017941 */ /* 0x000fea0003800000 */
.L_x_1432:
[----:B------:R-:W-:Y:S05]  /*e850*/  @P1 BRA `(.L_x_1418) ;  /* 0x0000002c00e81947 */ /* 0x000fea0003800000 */
[----:B--2---:R-:W2:Y:S01]  /*e860*/  LDC R3, c[0x0][0x3f4] ;  /* 0x0000fd00ff037b82 */ /* 0x004ea20000000800 */
[C---:B------:R-:W-:Y:S01]  /*e870*/  VIADD R0, R22.reuse, 0x20 ;  /* 0x0000002016007836 */ /* 0x040fe20000000000 */
[----:B------:R-:W-:Y:S01]  /*e880*/  BSSY B1, `(.L_x_1434) ;  /* 0x00000fd000017945 */ /* 0x000fe20003800000 */
[C---:B----4-:R-:W-:Y:S01]  /*e890*/  VIADD R20, R22.reuse, 0x40 ;  /* 0x0000004016147836 */ /* 0x050fe20000000000 */
[-C--:B--2---:R-:W-:Y:S02]  /*e8a0*/  ISETP.GE.AND P0, PT, R22, R3.reuse, PT ;  /* 0x000000031600720c */ /* 0x084fe40003f06270 */
[-C--:B------:R-:W-:Y:S02]  /*e8b0*/  ISETP.GE.AND P1, PT, R0, R3.reuse, PT ;  /* 0x000000030000720c */ /* 0x080fe40003f26270 */
[----:B------:R-:W-:-:S09]  /*e8c0*/  ISETP.GE.AND P2, PT, R20, R3, PT ;  /* 0x000000031400720c */ /* 0x000fd20003f46270 */
[----:B------:R-:W-:Y:S05]  /*e8d0*/  @P0 BRA `(.L_x_1435) ;  /* 0x0000000c00dc0947 */ /* 0x000fea0003800000 */
[----:B------:R-:W2:Y:S01]  /*e8e0*/  LDL R67, [R1+0x20] ;  /* 0x0000200001437983 */ /* 0x000ea20000100800 */
[----:B-----5:R-:W-:Y:S02]  /*e8f0*/  SHF.R.U32.HI R0, RZ, 0x8, R24 ;  /* 0x00000008ff007819 */ /* 0x020fe40000011618 */
[----:B------:R-:W-:Y:S02]  /*e900*/  LOP3.LUT R20, R24, 0xff, RZ, 0xc0, !PT ;  /* 0x000000ff18147812 */ /* 0x000fe400078ec0ff */
[----:B0-----:R-:W-:Y:S02]  /*e910*/  LOP3.LUT R21, R0, 0xff, RZ, 0xc0, !PT ;  /* 0x000000ff00157812 */ /* 0x001fe400078ec0ff */
[----:B------:R-:W-:Y:S02]  /*e920*/  LEA.HI R0, R3, R219, RZ, 0x1c ;  /* 0x000000db03007211 */ /* 0x000fe400078fe0ff */
[----:B------:R-:W-:Y:S02]  /*e930*/  PRMT R45, R21, 0x7604, R20 ;  /* 0x00007604152d7816 */ /* 0x000fe40000000014 */
[----:B------:R-:W-:-:S02]  /*e940*/  SHF.R.S32.HI R21, RZ, 0x1f, R0 ;  /* 0x0000001fff157819 */ /* 0x000fc40000011400 */
[----:B-1----:R-:W-:Y:S02]  /*e950*/  SHF.R.U32.HI R37, RZ, 0x8, R25 ;  /* 0x00000008ff257819 */ /* 0x002fe40000011619 */
        /* <DEDUP_REMOVED lines=17> */
[----:B------:R-:W-:Y:S02]  /*ea70*/  SHF.R.U32.HI R40, RZ, 0x8, R5 ;  /* 0x00000008ff287819 */ /* 0x000fe40000011605 */
[----:B------:R-:W-:Y:S02]  /*ea80*/  LOP3.LUT R36, R27, 0xff, RZ, 0xc0, !PT ;  /* 0x000000ff1b247812 */ /* 0x000fe400078ec0ff */
[----:B------:R-:W-:-:S02]  /*ea90*/  LOP3.LUT R38, R4, 0xff, RZ, 0xc0, !PT ;  /* 0x000000ff04267812 */ /* 0x000fc400078ec0ff */
[----:B------:R-:W-:Y:S02]  /*eaa0*/  LOP3.LUT R37, R37, 0xff, RZ, 0xc0, !PT ;  /* 0x000000ff25257812 */ /* 0x000fe400078ec0ff */
[----:B------:R-:W-:Y:S02]  /*eab0*/  LOP3.LUT R39, R39, 0xff, RZ, 0xc0, !PT ;  /* 0x000000ff27277812 */ /* 0x000fe400078ec0ff */
[----:B------:R-:W-:Y:S02]  /*eac0*/  LOP3.LUT R21, R40, 0xff, RZ, 0xc0, !PT ;  /* 0x000000ff28157812 */ /* 0x000fe400078ec0ff */
[----:B------:R-:W0:Y:S01]  /*ead0*/  LDS.128 R40, [R0+0x10400] ;  /* 0x0104000000287984 */ /* 0x000e220000000c00 */
[----:B------:R-:W-:Y:S02]  /*eae0*/  PRMT R20, R37, 0x7604, R36 ;  /* 0x0000760425147816 */ /* 0x000fe40000000024 */
[----:B------:R-:W-:Y:S02]  /*eaf0*/  PRMT R51, R39, 0x7604, R38 ;  /* 0x0000760427337816 */ /* 0x000fe40000000026 */
[----:B------:R-:W-:-:S02]  /*eb00*/  SHF.R.U32.HI R53, RZ, 0x8, R7 ;  /* 0x00000008ff357819 */ /* 0x000fc40000011607 */
[----:B------:R-:W-:Y:S02]  /*eb10*/  LOP3.LUT R48, R5, 0xff, RZ, 0xc0, !PT ;  /* 0x000000ff05307812 */ /* 0x000fe400078ec0ff */
[----:B------:R-:W-:Y:S02]  /*eb20*/  SHF.R.U32.HI R50, RZ, 0x8, R6 ;  /* 0x00000008ff327819 */ /* 0x000fe40000011606 */
[----:B------:R-:W-:Y:S02]  /*eb30*/  LOP3.LUT R52, R7, 0xff, RZ, 0xc0, !PT ;  /* 0x000000ff07347812 */ /* 0x000fe400078ec0ff */
[----:B------:R-:W-:Y:S02]  /*eb40*/  LOP3.LUT R53, R53, 0xff, RZ, 0xc0, !PT ;  /* 0x000000ff35357812 */ /* 0x000fe400078ec0ff */
[----:B------:R-:W-:Y:S02]  /*eb50*/  PRMT R48, R21, 0x7604, R48 ;  /* 0x0000760415307816 */ /* 0x000fe40000000030 */
[----:B------:R-:W-:-:S02]  /*eb60*/  LOP3.LUT R49, R6, 0xff, RZ, 0xc0, !PT ;  /* 0x000000ff06317812 */ /* 0x000fc400078ec0ff */
[----:B------:R-:W-:Y:S02]  /*eb70*/  LOP3.LUT R50, R50, 0xff, RZ, 0xc0, !PT ;  /* 0x000000ff32327812 */ /* 0x000fe400078ec0ff */
[----:B------:R-:W-:Y:S02]  /*eb80*/  SHF.R.U32.HI R21, RZ, 0x10, R25 ;  /* 0x00000010ff157819 */ /* 0x000fe40000011619 */
[----:B------:R-:W-:Y:S02]  /*eb90*/  PRMT R52, R53, 0x7604, R52 ;  /* 0x0000760435347816 */ /* 0x000fe40000000034 */
[----:B------:R-:W-:Y:S01]  /*eba0*/  SHF.R.U32.HI R53, RZ, 0x10, R5 ;  /* 0x00000010ff357819 */ /* 0x000fe20000011605 */
[----:B------:R-:W-:Y:S01]  /*ebb0*/  IMAD.U32 R21, R21, 0x10000, RZ ;  /* 0x0001000015157824 */ /* 0x000fe200078e00ff */
[----:B------:R-:W-:Y:S02]  /*ebc0*/  PRMT R55, R50, 0x7604, R49 ;  /* 0x0000760432377816 */ /* 0x000fe40000000031 */
[----:B------:R-:W-:Y:S01]  /*ebd0*/  SHF.R.U32.HI R49, RZ, 0x10, R27 ;  /* 0x00000010ff317819 */ /* 0x000fe2000001161b */
[----:B------:R-:W-:Y:S01]  /*ebe0*/  IMAD.U32 R53, R53, 0x10000, RZ ;  /* 0x0001000035357824 */ /* 0x000fe200078e00ff */
[----:B------:R-:W-:-:S02]  /*ebf0*/  LOP3.LUT R21, R46, 0xff0000, R21, 0xf8, !PT ;  /* 0x00ff00002e157812 */ /* 0x000fc400078ef815 */
[----:B------:R-:W-:Y:S01]  /*ec00*/  LOP3.LUT R47, R47, 0xff0000, R26, 0xf8, !PT ;  /* 0x00ff00002f2f7812 */ /* 0x000fe200078ef81a */
[----:B------:R-:W-:Y:S01]  /*ec10*/  IMAD.U32 R49, R49, 0x10000, RZ ;  /* 0x0001000031317824 */ /* 0x000fe200078e00ff */
[----:B------:R-:W-:Y:S02]  /*ec20*/  LOP3.LUT R53, R48, 0xff0000, R53, 0xf8, !PT ;  /* 0x00ff000030357812 */ /* 0x000fe400078ef835 */
[----:B------:R-:W-:Y:S02]  /*ec30*/  LOP3.LUT R50, R21, 0xff000000, R25, 0xf8, !PT ;  /* 0xff00000015327812 */ /* 0x000fe400078ef819 */
[----:B------:R-:W-:Y:S02]  /*ec40*/  LOP3.LUT R49, R20, 0xff0000, R49, 0xf8, !PT ;  /* 0x00ff000014317812 */ /* 0x000fe400078ef831 */
[----:B------:R-:W-:Y:S02]  /*ec50*/  LOP3.LUT R21, R55, 0xff0000, R6, 0xf8, !PT ;  /* 0x00ff000037157812 */ /* 0x000fe400078ef806 */
[----:B------:R-:W-:-:S02]  /*ec60*/  LOP3.LUT R55, R53, 0xff000000, R5, 0xf8, !PT ;  /* 0xff00000035377812 */ /* 0x000fc400078ef805 */
[----:B------:R-:W-:Y:S02]  /*ec70*/  SHF.R.U32.HI R57, RZ, 0x10, R7 ;  /* 0x00000010ff397819 */ /* 0x000fe40000011607 */
[----:B------:R-:W-:Y:S02]  /*ec80*/  LOP3.LUT R54, R49, 0xff000000, R27, 0xf8, !PT ;  /* 0xff00000031367812 */ /* 0x000fe400078ef81b */
[----:B------:R-:W-:Y:S01]  /*ec90*/  LOP3.LUT R45, R45, 0xff0000, R24, 0xf8, !PT ;  /* 0x00ff00002d2d7812 */ /* 0x000fe200078ef818 */
[----:B------:R-:W-:Y:S01]  /*eca0*/  IMAD.U32 R57, R57, 0x10000, RZ ;  /* 0x0001000039397824 */ /* 0x000fe200078e00ff */
[----:B------:R-:W-:Y:S02]  /*ecb0*/  LOP3.LUT R20, R47, 0xff000000, R26, 0xf8, !PT ;  /* 0xff0000002f147812 */ /* 0x000fe400078ef81a */
[----:B------:R-:W-:Y:S02]  /*ecc0*/  F2FP.F16.E4M3.UNPACK_B R56, R55 ;  /* 0x00000037ff38723e */ /* 0x000fe400020006ff */
[----:B0-----:R-:W-:-:S02]  /*ecd0*/  F2FP.F16.E4M3.UNPACK_B R27, R41 ;  /* 0x00000029ff1b723e */ /* 0x001fc400020006ff */
[----:B------:R-:W-:Y:S02]  /*ece0*/  F2FP.F16.E4M3.UNPACK_B R26, R50 ;  /* 0x00000032ff1a723e */ /* 0x000fe400020006ff */
[----:B------:R-:W-:Y:S02]  /*ecf0*/  LOP3.LUT R51, R51, 0xff0000, R4, 0xf8, !PT ;  /* 0x00ff000033337812 */ /* 0x000fe400078ef804 */
[----:B------:R-:W-:Y:S01]  /*ed00*/  LOP3.LUT R5, R21, 0xff000000, R6, 0xf8, !PT ;  /* 0xff00000015057812 */ /* 0x000fe200078ef806 */
[--C-:B------:R-:W-:Y:S01]  /*ed10*/  HADD2.F32 R6, -RZ, R27.reuse.H0_H0 ;  /* 0x2000001bff067230 */ /* 0x100fe20000004100 */
[----:B------:R-:W-:Y:S01]  /*ed20*/  LOP3.LUT R24, R45, 0xff000000, R24, 0xf8, !PT ;  /* 0xff0000002d187812 */ /* 0x000fe200078ef818 */
[----:B------:R-:W-:Y:S01]  /*ed30*/  HADD2.F32 R27, -RZ, R27.H1_H1 ;  /* 0x3000001bff1b7230 */ /* 0x000fe20000004100 */
[----:B------:R-:W-:Y:S02]  /*ed40*/  LOP3.LUT R46, R51, 0xff000000, R4, 0xf8, !PT ;  /* 0xff000000332e7812 */ /* 0x000fe400078ef804 */
[----:B------:R-:W-:-:S02]  /*ed50*/  LOP3.LUT R57, R52, 0xff0000, R57, 0xf8, !PT ;  /* 0x00ff000034397812 */ /* 0x000fc400078ef839 */
[-C--:B------:R-:W-:Y:S02]  /*ed60*/  F2FP.F16.E4M3.UNPACK_B R51, R43.reuse ;  /* 0x0000002bff33723e */ /* 0x080fe400020006ff */
[----:B------:R-:W-:Y:S02]  /*ed70*/  F2FP.F16.E4M3.UNPACK_B R53, R43.H1 ;  /* 0x0000002bff35723e */ /* 0x000fe400030006ff */
[-C--:B------:R-:W-:Y:S02]  /*ed80*/  F2FP.F16.E4M3.UNPACK_B R43, R40.reuse ;  /* 0x00000028ff2b723e */ /* 0x080fe400020006ff */
[----:B------:R-:W-:Y:S02]  /*ed90*/  F2FP.F16.E4M3.UNPACK_B R52, R40.H1 ;  /* 0x00000028ff34723e */ /* 0x000fe400030006ff */
[----:B------:R-:W-:Y:S02]  /*eda0*/  F2FP.F16.E4M3.UNPACK_B R41, R41.H1 ;  /* 0x00000029ff29723e */ /* 0x000fe400030006ff */
[----:B------:R-:W-:-:S02]  /*edb0*/  F2FP.F16.E4M3.UNPACK_B R55, R55.H1 ;  /* 0x00000037ff37723e */ /* 0x000fc400030006ff */
[----:B------:R-:W-:Y:S02]  /*edc0*/  F2FP.F16.E4M3.UNPACK_B R50, R50.H1 ;  /* 0x00000032ff32723e */ /* 0x000fe400030006ff */
[----:B------:R-:W-:Y:S01]  /*edd0*/  LOP3.LUT R59, R57, 0xff000000, R7, 0xf8, !PT ;  /* 0xff000000393b7812 */ /* 0x000fe200078ef807 */
[----:B------:R-:W-:Y:S01]  /*ede0*/  HADD2.F32 R57, -RZ, R55.H0_H0 ;  /* 0x20000037ff397230 */ /* 0x000fe20000004100 */
[-C--:B------:R-:W-:Y:S02]  /*edf0*/  F2FP.F16.E4M3.UNPACK_B R7, R42.reuse ;  /* 0x0000002aff07723e */ /* 0x080fe400020006ff */
[-C--:B------:R-:W-:Y:S02]  /*ee00*/  F2FP.F16.E4M3.UNPACK_B R60, R59.reuse ;  /* 0x0000003bff3c723e */ /* 0x080fe400020006ff */
[----:B------:R-:W-:Y:S02]  /*ee10*/  F2FP.F16.E4M3.UNPACK_B R59, R59.H1 ;  /* 0x0000003bff3b723e */ /* 0x000fe400030006ff */
[----:B------:R-:W-:Y:S01]  /*ee20*/  F2FP.F16.E4M3.UNPACK_B R42, R42.H1 ;  /* 0x0000002aff2a723e */ /* 0x000fe200030006ff */
[----:B--2---:R-:W0:Y:S02]  /*ee30*/  LDS.128 R36, [R67+0x10400] ;  /* 0x0104000043247984 */ /* 0x004e240000000c00 */
[----:B0-----:R-:W-:-:S02]  /*ee40*/  F2FP.F16.E4M3.UNPACK_B R21, R37 ;  /* 0x00000025ff15723e */ /* 0x001fc400020006ff */
[-C--:B------:R-:W-:Y:S02]  /*ee50*/  F2FP.F16.E4M3.UNPACK_B R48, R39.reuse ;  /* 0x00000027ff30723e */ /* 0x080fe400020006ff */
[----:B------:R-:W-:Y:S01]  /*ee60*/  F2FP.F16.E4M3.UNPACK_B R49, R39.H1 ;  /* 0x00000027ff31723e */ /* 0x000fe200030006ff */
[----:B------:R-:W-:Y:S01]  /*ee70*/  HADD2.F32 R39, -RZ, R56.H0_H0 ;  /* 0x20000038ff277230 */ /* 0x000fe20000004100 */
[-C--:B------:R-:W-:Y:S01]  /*ee80*/  F2FP.F16.E4M3.UNPACK_B R45, R36.reuse ;  /* 0x00000024ff2d723e */ /* 0x080fe200020006ff */
[----:B------:R-:W-:Y:S01]  /*ee90*/  HADD2.F32 R25, -RZ, R21.H0_H0 ;  /* 0x20000015ff197230 */ /* 0x000fe20000004100 */
[----:B------:R-:W-:Y:S01]  /*eea0*/  F2FP.F16.E4M3.UNPACK_B R47, R36.H1 ;  /* 0x00000024ff2f723e */ /* 0x000fe200030006ff */
[----:B------:R-:W-:Y:S02]  /*eeb0*/  HADD2.F32 R36, -RZ, R26.H0_H0 ;  /* 0x2000001aff247230 */ /* 0x000fe40000004100 */
[C---:B------:R-:W-:Y:S01]  /*eec0*/  FMUL.FTZ R40, R6.reuse, R39 ;  /* 0x0000002706287220 */ /* 0x040fe20000410000 */
[----:B------:R-:W-:Y:S01]  /*eed0*/  HADD2.F32 R56, -RZ, R56.H1_H1 ;  /* 0x30000038ff387230 */ /* 0x000fe20000004100 */
[----:B------:R-:W-:Y:S01]  /*eee0*/  F2FP.F16.E4M3.UNPACK_B R37, R37.H1 ;  /* 0x00000025ff25723e */ /* 0x000fe200030006ff */
[-C--:B------:R-:W-:Y:S01]  /*eef0*/  FMUL.FTZ R58, R6, R36.reuse ;  /* 0x00000024063a7220 */ /* 0x080fe20000410000 */
[----:B------:R-:W-:Y:S01]  /*ef00*/  FFMA.FTZ R6, R25, R36, -R40 ;  /* 0x0000002419067223 */ /* 0x000fe20000010828 */
[----:B------:R-:W-:-:S02]  /*ef10*/  HADD2.F32 R40, -RZ, R50.H0_H0 ;  /* 0x20000032ff287230 */ /* 0x000fc40000004100 */
[----:B------:R-:W-:Y:S01]  /*ef20*/  FMUL.FTZ R61, R27, R56 ;  /* 0x000000381b3d7220 */ /* 0x000fe20000410000 */
[----:B------:R-:W-:Y:S01]  /*ef30*/  FFMA.FTZ R25, R25, R39, R58 ;  /* 0x0000002719197223 */ /* 0x000fe2000001003a */
[----:B------:R-:W-:Y:S01]  /*ef40*/  HADD2.F32 R39, -RZ, R26.H1_H1 ;  /* 0x3000001aff277230 */ /* 0x000fe20000004100 */
[-C--:B------:R-:W-:Y:S01]  /*ef50*/  F2FP.F16.E4M3.UNPACK_B R4, R38.reuse ;  /* 0x00000026ff04723e */ /* 0x080fe200020006ff */
[----:B------:R-:W-:Y:S01]  /*ef60*/  HADD2.F32 R26, -RZ, R21.H1_H1 ;  /* 0x30000015ff1a7230 */ /* 0x000fe20000004100 */
[----:B------:R-:W-:Y:S01]  /*ef70*/  F2FP.F16.E4M3.UNPACK_B R38, R38.H1 ;  /* 0x00000026ff26723e */ /* 0x000fe200030006ff */
[----:B------:R-:W-:Y:S02]  /*ef80*/  HADD2.F32 R21, -RZ, R41.H0_H0 ;  /* 0x20000029ff157230 */ /* 0x000fe40000004100 */
[----:B------:R-:W-:Y:S01]  /*ef90*/  FMUL.FTZ R27, R27, R39 ;  /* 0x000000271b1b7220 */ /* 0x000fe20000410000 */
[----:B------:R-:W-:Y:S02]  /*efa0*/  HADD2.F32 R36, -RZ, R37.H0_H0 ;  /* 0x20000025ff247230 */ /* 0x000fe40000004100 */
[----:B------:R-:W-:-:S02]  /*efb0*/  HADD2.F32 R50, -RZ, R50.H1_H1 ;  /* 0x30000032ff327230 */ /* 0x000fc40000004100 */
[C---:B------:R-:W-:Y:S01]  /*efc0*/  FMUL.FTZ R63, R21.reuse, R57 ;  /* 0x00000039153f7220 */ /* 0x040fe20000410000 */
[----:B------:R-:W-:Y:S01]  /*efd0*/  FMUL.FTZ R58, R21, R40 ;  /* 0x00000028153a7220 */ /* 0x000fe20000410000 */
[C---:B------:R-:W-:Y:S01]  /*efe0*/  FFMA.FTZ R21, R26.reuse, R39, -R61 ;  /* 0x000000271a157223 */ /* 0x040fe2000001083d */
[----:B------:R-:W-:Y:S01]  /*eff0*/  FFMA.FTZ R26, R26, R56, R27 ;  /* 0x000000381a1a7223 */ /* 0x000fe2000001001b */
[C---:B------:R-:W-:Y:S01]  /*f000*/  FFMA.FTZ R27, R36.reuse, R40, -R63 ;  /* 0x00000028241b7223 */ /* 0x040fe2000001083f */
[----:B------:R-:W-:Y:S01]  /*f010*/  FFMA.FTZ R36, R36, R57, R58 ;  /* 0x0000003924247223 */ /* 0x000fe2000001003a */
[----:B------:R-:W-:Y:S01]  /*f020*/  HADD2.F32 R58, -RZ, R55.H1_H1 ;  /* 0x30000037ff3a7230 */ /* 0x000fe20000004100 */
[----:B------:R-:W-:Y:S01]  /*f030*/  F2FP.F16.E4M3.UNPACK_B R55, R54 ;  /* 0x00000036ff37723e */ /* 0x000fe200020006ff */
[----:B------:R-:W-:Y:S02]  /*f040*/  HADD2.F32 R39, -RZ, R41.H1_H1 ;  /* 0x30000029ff277230 */ /* 0x000fe40000004100 */
[----:B------:R-:W-:-:S02]  /*f050*/  HADD2.F32 R57, -RZ, R60.H0_H0 ;  /* 0x2000003cff397230 */ /* 0x000fc40000004100 */
[----:B------:R-:W-:Y:S02]  /*f060*/  HADD2.F32 R40, -RZ, R51.H0_H0 ;  /* 0x20000033ff287230 */ /* 0x000fe40000004100 */
[C---:B------:R-:W-:Y:S01]  /*f070*/  FMUL.FTZ R62, R39.reuse, R58 ;  /* 0x0000003a273e7220 */ /* 0x040fe20000410000 */
[----:B------:R-:W-:Y:S02]  /*f080*/  HADD2.F32 R56, -RZ, R55.H0_H0 ;  /* 0x20000037ff387230 */ /* 0x000fe40000004100 */
[----:B------:R-:W-:Y:S01]  /*f090*/  FMUL.FTZ R39, R39, R50 ;  /* 0x0000003227277220 */ /* 0x000fe20000410000 */
[----:B------:R-:W-:Y:S02]  /*f0a0*/  HADD2.F32 R37, -RZ, R37.H1_H1 ;  /* 0x30000025ff257230 */ /* 0x000fe40000004100 */
[C---:B------:R-:W-:Y:S01]  /*f0b0*/  FMUL.FTZ R64, R40.reuse, R57 ;  /* 0x0000003928407220 */ /* 0x040fe20000410000 */
[----:B------:R-:W-:Y:S02]  /*f0c0*/  HADD2.F32 R41, -RZ, R48.H0_H0 ;  /* 0x20000030ff297230 */ /* 0x000fe40000004100 */
[----:B------:R-:W-:Y:S01]  /*f0d0*/  FMUL.FTZ R66, R40, R56 ;  /* 0x0000003828427220 */ /* 0x000fe20000410000 */
[----:B------:R-:W-:-:S02]  /*f0e0*/  HADD2.F32 R61, -RZ, R60.H1_H1 ;  /* 0x3000003cff3d7230 */ /* 0x000fc40000004100 */
[C---:B------:R-:W-:Y:S01]  /*f0f0*/  FFMA.FTZ R40, R37.reuse, R50, -R62 ;  /* 0x0000003225287223 */ /* 0x040fe2000001083e */
[----:B------:R-:W-:Y:S01]  /*f100*/  FFMA.FTZ R37, R37, R58, R39 ;  /* 0x0000003a25257223 */ /* 0x000fe20000010027 */
[C---:B------:R-:W-:Y:S01]  /*f110*/  FFMA.FTZ R39, R41.reuse, R56, -R64 ;  /* 0x0000003829277223 */ /* 0x040fe20000010840 */
[----:B------:R-:W-:Y:S01]  /*f120*/  FFMA.FTZ R41, R41, R57, R66 ;  /* 0x0000003929297223 */ /* 0x000fe20000010042 */
[----:B------:R-:W-:Y:S01]  /*f130*/  HADD2.F32 R57, -RZ, R55.H1_H1 ;  /* 0x30000037ff397230 */ /* 0x000fe20000004100 */
[----:B------:R-:W-:Y:S01]  /*f140*/  F2FP.F16.E4M3.UNPACK_B R55, R54.H1 ;  /* 0x00000036ff37723e */ /* 0x000fe200030006ff */
[----:B------:R-:W-:Y:S01]  /*f150*/  HADD2.F32 R50, -RZ, R48.H1_H1 ;  /* 0x30000030ff327230 */ /* 0x000fe20000004100 */
[----:B------:R-:W-:Y:S01]  /*f160*/  F2FP.SATFINITE.E4M3.F32.PACK_AB_MERGE_C R36, R37, R36, RZ ;  /* 0x000000242524723e */ /* 0x000fe200048070ff */
[----:B------:R-:W-:Y:S02]  /*f170*/  HADD2.F32 R48, -RZ, R51.H1_H1 ;  /* 0x30000033ff307230 */ /* 0x000fe40000004100 */
[----:B------:R-:W-:Y:S01]  /*f180*/  HADD2.F32 R54, -RZ, R53.H0_H0 ;  /* 0x20000035ff367230 */ /* 0x000fe20000004100 */
[----:B------:R-:W-:Y:S01]  /*f190*/  F2FP.SATFINITE.E4M3.F32.PACK_AB_MERGE_C R25, R26, R25, R36 ;  /* 0x000000191a19723e */ /* 0x000fe20004807024 */
[----:B------:R-:W-:-:S02]  /*f1a0*/  HADD2.F32 R56, -RZ, R55.H0_H0 ;  /* 0x20000037ff387230 */ /* 0x000fc40000004100 */
[C---:B------:R-:W-:Y:S01]  /*f1b0*/  FMUL.FTZ R63, R48.reuse, R61 ;  /* 0x0000003d303f7220 */ /* 0x040fe20000410000 */
[----:B------:R-:W-:Y:S02]  /*f1c0*/  HADD2.F32 R58, -RZ, R59.H0_H0 ;  /* 0x2000003bff3a7230 */ /* 0x000fe40000004100 */
[-C--:B------:R-:W-:Y:S01]  /*f1d0*/  FMUL.FTZ R60, R48, R57.reuse ;  /* 0x00000039303c7220 */ /* 0x080fe20000410000 */
[----:B------:R-:W-:Y:S02]  /*f1e0*/  HADD2.F32 R51, -RZ, R49.H0_H0 ;  /* 0x20000031ff337230 */ /* 0x000fe40000004100 */
[----:B------:R-:W-:Y:S01]  /*f1f0*/  FMUL.FTZ R65, R54, R56 ;  /* 0x0000003836417220 */ /* 0x000fe20000410000 */
[----:B------:R-:W-:Y:S01]  /*f200*/  FFMA.FTZ R48, R50, R57, -R63 ;  /* 0x0000003932307223 */ /* 0x000fe2000001083f */
[-C--:B------:R-:W-:Y:S01]  /*f210*/  FMUL.FTZ R62, R54, R58.reuse ;  /* 0x0000003a363e7220 */ /* 0x080fe20000410000 */
[----:B------:R-:W-:Y:S02]  /*f220*/  HADD2.F32 R57, -RZ, R55.H1_H1 ;  /* 0x30000037ff397230 */ /* 0x000fe40000004100 */
[----:B------:R-:W-:Y:S01]  /*f230*/  FFMA.FTZ R65, R51, R58, R65 ;  /* 0x0000003a33417223 */ /* 0x000fe20000010041 */
[----:B------:R-:W-:Y:S01]  /*f240*/  F2FP.F16.E4M3.UNPACK_B R58, R46.H1 ;  /* 0x0000002eff3a723e */ /* 0x000fe200030006ff */
[----:B------:R-:W-:Y:S01]  /*f250*/  FFMA.FTZ R50, R50, R61, R60 ;  /* 0x0000003d32327223 */ /* 0x000fe2000001003c */
[----:B------:R-:W-:Y:S01]  /*f260*/  F2FP.F16.E4M3.UNPACK_B R55, R24.H1 ;  /* 0x00000018ff37723e */ /* 0x000fe200030006ff */
[----:B------:R-:W-:-:S02]  /*f270*/  HADD2.F32 R59, -RZ, R59.H1_H1 ;  /* 0x3000003bff3b7230 */ /* 0x000fc40000004100 */
[----:B------:R-:W-:Y:S01]  /*f280*/  FFMA.FTZ R61, R51, R56, -R62 ;  /* 0x00000038333d7223 */ /* 0x000fe2000001083e */
[----:B------:R-:W-:Y:S02]  /*f290*/  HADD2.F32 R54, -RZ, R53.H1_H1 ;  /* 0x30000035ff367230 */ /* 0x000fe40000004100 */
[----:B------:R-:W-:Y:S02]  /*f2a0*/  HADD2.F32 R60, -RZ, R58.H0_H0 ;  /* 0x2000003aff3c7230 */ /* 0x000fe40000004100 */
[----:B------:R-:W-:Y:S02]  /*f2b0*/  HADD2.F32 R53, -RZ, R52.H0_H0 ;  /* 0x20000034ff357230 */ /* 0x000fe40000004100 */
[C---:B------:R-:W-:Y:S01]  /*f2c0*/  FMUL.FTZ R62, R54.reuse, R59 ;  /* 0x0000003b363e7220 */ /* 0x040fe20000410000 */
[----:B------:R-:W-:Y:S02]  /*f2d0*/  HADD2.F32 R56, -RZ, R55.H0_H0 ;  /* 0x20000037ff387230 */ /* 0x000fe40000004100 */
[----:B------:R-:W-:Y:S01]  /*f2e0*/  FMUL.FTZ R66, R54, R57 ;  /* 0x0000003936427220 */ /* 0x000fe20000410000 */
[----:B------:R-:W-:-:S02]  /*f2f0*/  HADD2.F32 R51, -RZ, R49.H1_H1 ;  /* 0x30000031ff337230 */ /* 0x000fc40000004100 */
[C---:B------:R-:W-:Y:S01]  /*f300*/  FMUL.FTZ R54, R53.reuse, R60 ;  /* 0x0000003c35367220 */ /* 0x040fe20000410000 */
[----:B------:R-:W-:Y:S02]  /*f310*/  HADD2.F32 R49, -RZ, R47.H0_H0 ;  /* 0x2000002fff317230 */ /* 0x000fe40000004100 */
[-C--:B------:R-:W-:Y:S01]  /*f320*/  FMUL.FTZ R53, R53, R56.reuse ;  /* 0x0000003835357220 */ /* 0x080fe20000410000 */
[----:B------:R-:W-:Y:S02]  /*f330*/  HADD2.F32 R58, -RZ, R58.H1_H1 ;  /* 0x3000003aff3a7230 */ /* 0x000fe40000004100 */
[----:B------:R-:W-:Y:S01]  /*f340*/  FFMA.FTZ R64, R51, R57, -R62 ;  /* 0x0000003933407223 */ /* 0x000fe2000001083e */
[----:B------:R-:W-:Y:S02]  /*f350*/  HADD2.F32 R52, -RZ, R52.H1_H1 ;  /* 0x30000034ff347230 */ /* 0x000fe40000004100 */
[----:B------:R-:W-:Y:S01]  /*f360*/  FFMA.FTZ R56, R49, R56, -R54 ;  /* 0x0000003831387223 */ /* 0x000fe20000010836 */
[----:B------:R-:W-:-:S02]  /*f370*/  HADD2.F32 R55, -RZ, R55.H1_H1 ;  /* 0x30000037ff377230 */ /* 0x000fc40000004100 */
[----:B------:R-:W-:Y:S01]  /*f380*/  FFMA.FTZ R60, R49, R60, R53 ;  /* 0x0000003c313c7223 */ /* 0x000fe20000010035 */
[----:B------:R-:W-:Y:S01]  /*f390*/  FFMA.FTZ R66, R51, R59, R66 ;  /* 0x0000003b33427223 */ /* 0x000fe20000010042 */
[----:B------:R-:W-:Y:S01]  /*f3a0*/  HADD2.F32 R47, -RZ, R47.H1_H1 ;  /* 0x3000002fff2f7230 */ /* 0x000fe20000004100 */
[----:B------:R-:W-:Y:S01]  /*f3b0*/  F2FP.F16.E4M3.UNPACK_B R49, R24 ;  /* 0x00000018ff31723e */ /* 0x000fe200020006ff */
[C---:B------:R-:W-:Y:S01]  /*f3c0*/  FMUL.FTZ R24, R52.reuse, R58 ;  /* 0x0000003a34187220 */ /* 0x040fe20000410000 */
[----:B------:R-:W-:Y:S01]  /*f3d0*/  F2FP.F16.E4M3.UNPACK_B R51, R46 ;  /* 0x0000002eff33723e */ /* 0x000fe200020006ff */
[-C--:B------:R-:W-:Y:S01]  /*f3e0*/  FMUL.FTZ R59, R52, R55.reuse ;  /* 0x00000037343b7220 */ /* 0x080fe20000410000 */
[--C-:B------:R-:W-:Y:S02]  /*f3f0*/  HADD2.F32 R46, -RZ, R43.reuse.H0_H0 ;  /* 0x2000002bff2e7230 */ /* 0x100fe40000004100 */
[----:B------:R-:W-:Y:S01]  /*f400*/  FFMA.FTZ R57, R47, R55, -R24 ;  /* 0x000000372f397223 */ /* 0x000fe20000010818 */
[----:B------:R-:W-:-:S02]  /*f410*/  HADD2.F32 R43, -RZ, R43.H1_H1 ;  /* 0x3000002bff2b7230 */ /* 0x000fc40000004100 */
[----:B------:R-:W-:Y:S01]  /*f420*/  FFMA.FTZ R59, R47, R58, R59 ;  /* 0x0000003a2f3b7223 */ /* 0x000fe2000001003b */
[----:B------:R-:W-:Y:S02]  /*f430*/  HADD2.F32 R53, -RZ, R51.H0_H0 ;  /* 0x20000033ff357230 */ /* 0x000fe40000004100 */
[----:B------:R-:W-:Y:S02]  /*f440*/  HADD2.F32 R47, -RZ, R49.H0_H0 ;  /* 0x20000031ff2f7230 */ /* 0x000fe40000004100 */
[----:B------:R-:W-:Y:S02]  /*f450*/  HADD2.F32 R52, -RZ, R51.H1_H1 ;  /* 0x30000033ff347230 */ /* 0x000fe40000004100 */
[C---:B------:R-:W-:Y:S01]  /*f460*/  FMUL.FTZ R55, R46.reuse, R53 ;  /* 0x000000352e377220 */ /* 0x040fe20000410000 */
[----:B------:R-:W-:Y:S02]  /*f470*/  HADD2.F32 R24, -RZ, R45.H0_H0 ;  /* 0x2000002dff187230 */ /* 0x000fe40000004100 */
[----:B------:R-:W-:Y:S01]  /*f480*/  FMUL.FTZ R51, R46, R47 ;  /* 0x0000002f2e337220 */ /* 0x000fe20000410000 */
[----:B------:R-:W-:Y:S01]  /*f490*/  HADD2.F32 R46, -RZ, R49.H1_H1 ;  /* 0x30000031ff2e7230 */ /* 0x000fe20000004100 */
[----:B------:R-:W-:Y:S01]  /*f4a0*/  F2FP.F16.E4M3.UNPACK_B R49, R5.H1 ;  /* 0x00000005ff31723e */ /* 0x000fe200030006ff */
[----:B------:R-:W-:-:S02]  /*f4b0*/  HADD2.F32 R45, -RZ, R45.H1_H1 ;  /* 0x3000002dff2d7230 */ /* 0x000fc40000004100 */
[C---:B------:R-:W-:Y:S01]  /*f4c0*/  FMUL.FTZ R54, R43.reuse, R52 ;  /* 0x000000342b367220 */ /* 0x040fe20000410000 */
[C---:B------:R-:W-:Y:S01]  /*f4d0*/  FFMA.FTZ R55, R24.reuse, R47, -R55 ;  /* 0x0000002f18377223 */ /* 0x040fe20000010837 */
[----:B------:R-:W-:Y:S01]  /*f4e0*/  FFMA.FTZ R51, R24, R53, R51 ;  /* 0x0000003518337223 */ /* 0x000fe20000010033 */
[----:B------:R-:W-:Y:S01]  /*f4f0*/  F2FP.F16.E4M3.UNPACK_B R24, R20.H1 ;  /* 0x00000014ff18723e */ /* 0x000fe200030006ff */
[-C--:B------:R-:W-:Y:S01]  /*f500*/  FMUL.FTZ R47, R43, R46.reuse ;  /* 0x0000002e2b2f7220 */ /* 0x080fe20000410000 */
[C---:B------:R-:W-:Y:S01]  /*f510*/  FFMA.FTZ R54, R45.reuse, R46, -R54 ;  /* 0x0000002e2d367223 */ /* 0x040fe20000010836 */
[----:B------:R-:W-:Y:S01]  /*f520*/  HADD2.F32 R46, -RZ, R49.H0_H0 ;  /* 0x20000031ff2e7230 */ /* 0x000fe20000004100 */
[----:B------:R-:W-:Y:S01]  /*f530*/  F2FP.F16.E4M3.UNPACK_B R20, R20 ;  /* 0x00000014ff14723e */ /* 0x000fe200020006ff */
[----:B------:R-:W-:Y:S02]  /*f540*/  HADD2.F32 R43, -RZ, R42.H0_H0 ;  /* 0x2000002aff2b7230 */ /* 0x000fe40000004100 */
[----:B------:R-:W-:Y:S01]  /*f550*/  FFMA.FTZ R52, R45, R52, R47 ;  /* 0x000000342d347223 */ /* 0x000fe2000001002f */
[--C-:B------:R-:W-:Y:S01]  /*f560*/  HADD2.F32 R45, -RZ, R24.reuse.H0_H0 ;  /* 0x20000018ff2d7230 */ /* 0x100fe20000004100 */
[----:B------:R-:W-:Y:S01]  /*f570*/  F2FP.F16.E4M3.UNPACK_B R5, R5 ;  /* 0x00000005ff05723e */ /* 0x000fe200020006ff */
[----:B------:R-:W-:-:S02]  /*f580*/  HADD2.F32 R47, -RZ, R24.H1_H1 ;  /* 0x30000018ff2f7230 */ /* 0x000fc40000004100 */
[CC--:B------:R-:W-:Y:S01]  /*f590*/  FMUL.FTZ R53, R43.reuse, R46.reuse ;  /* 0x0000002e2b357220 */ /* 0x0c0fe20000410000 */
[----:B------:R-:W-:Y:S02]  /*f5a0*/  HADD2.F32 R24, -RZ, R38.H0_H0 ;  /* 0x20000026ff187230 */ /* 0x000fe40000004100 */
[-C--:B------:R-:W-:Y:S01]  /*f5b0*/  FMUL.FTZ R43, R43, R45.reuse ;  /* 0x0000002d2b2b7220 */ /* 0x080fe20000410000 */
[----:B------:R-:W-:Y:S02]  /*f5c0*/  HADD2.F32 R49, -RZ, R49.H1_H1 ;  /* 0x30000031ff317230 */ /* 0x000fe40000004100 */
[----:B------:R-:W-:Y:S02]  /*f5d0*/  HADD2.F32 R42, -RZ, R42.H1_H1 ;  /* 0x3000002aff2a7230 */ /* 0x000fe40000004100 */
[C---:B------:R-:W-:Y:S01]  /*f5e0*/  FFMA.FTZ R53, R24.reuse, R45, -R53 ;  /* 0x0000002d18357223 */ /* 0x040fe20000010835 */
[----:B------:R-:W-:Y:S02]  /*f5f0*/  HADD2.F32 R38, -RZ, R38.H1_H1 ;  /* 0x30000026ff267230 */ /* 0x000fe40000004100 */
[----:B------:R-:W-:Y:S01]  /*f600*/  FFMA.FTZ R58, R24, R46, R43 ;  /* 0x0000002e183a7223 */ /* 0x000fe2000001002b */
[----:B------:R-:W-:-:S02]  /*f610*/  HADD2.F32 R24, -RZ, R20.H0_H0 ;  /* 0x20000014ff187230 */ /* 0x000fc40000004100 */
[C---:B------:R-:W-:Y:S01]  /*f620*/  FMUL.FTZ R45, R42.reuse, R49 ;  /* 0x000000312a2d7220 */ /* 0x040fe20000410000 */
[-C--:B------:R-:W-:Y:S01]  /*f630*/  FMUL.FTZ R42, R42, R47.reuse ;  /* 0x0000002f2a2a7220 */ /* 0x080fe20000410000 */
[--C-:B------:R-:W-:Y:S02]  /*f640*/  HADD2.F32 R43, -RZ, R5.reuse.H1_H1 ;  /* 0x30000005ff2b7230 */ /* 0x100fe40000004100 */
[C---:B------:R-:W-:Y:S01]  /*f650*/  FFMA.FTZ R62, R38.reuse, R47, -R45 ;  /* 0x0000002f263e7223 */ /* 0x040fe2000001082d */
[----:B------:R-:W-:Y:S01]  /*f660*/  FFMA.FTZ R49, R38, R49, R42 ;  /* 0x0000003126317223 */ /* 0x000fe2000001002a */
[----:B------:R-:W-:Y:S02]  /*f670*/  HADD2.F32 R38, -RZ, R20.H1_H1 ;  /* 0x30000014ff267230 */ /* 0x000fe40000004100 */
[----:B------:R-:W-:Y:S01]  /*f680*/  HADD2.F32 R42, -RZ, R5.H0_H0 ;  /* 0x20000005ff2a7230 */ /* 0x000fe20000004100 */
[----:B------:R-:W-:Y:S01]  /*f690*/  F2FP.SATFINITE.E4M3.F32.PACK_AB_MERGE_C R53, R62, R53, RZ ;  /* 0x000000353e35723e */ /* 0x000fe200048070ff */
[--C-:B------:R-:W-:Y:S01]  /*f6a0*/  HADD2.F32 R20, -RZ, R7.reuse.H0_H0 ;  /* 0x20000007ff147230 */ /* 0x100fe20000004100 */
[----:B------:R-:W-:Y:S01]  /*f6b0*/  F2FP.SATFINITE.E4M3.F32.PACK_AB_MERGE_C R49, R49, R58, RZ ;  /* 0x0000003a3131723e */ /* 0x000fe200048070ff */
[----:B------:R-:W-:-:S02]  /*f6c0*/  HADD2.F32 R7, -RZ, R7.H1_H1 ;  /* 0x30000007ff077230 */ /* 0x000fc40000004100 */
[--C-:B------:R-:W-:Y:S02]  /*f6d0*/  HADD2.F32 R5, -RZ, R4.reuse.H0_H0 ;  /* 0x20000004ff057230 */ /* 0x100fe40000004100 */
[C---:B------:R-:W-:Y:S01]  /*f6e0*/  FMUL.FTZ R46, R20.reuse, R42 ;  /* 0x0000002a142e7220 */ /* 0x040fe20000410000 */
[----:B------:R-:W-:Y:S02]  /*f6f0*/  HADD2.F32 R4, -RZ, R4.H1_H1 ;  /* 0x30000004ff047230 */ /* 0x000fe40000004100 */
[----:B------:R-:W-:Y:S01]  /*f700*/  FMUL.FTZ R45, R20, R24 ;  /* 0x00000018142d7220 */ /* 0x000fe20000410000 */
[CC--:B------:R-:W-:Y:S01]  /*f710*/  FMUL.FTZ R47, R7.reuse, R43.reuse ;  /* 0x0000002b072f7220 */ /* 0x0c0fe20000410000 */
[----:B------:R-:W-:Y:S01]  /*f720*/  FMUL.FTZ R20, R7, R38 ;  /* 0x0000002607147220 */ /* 0x000fe20000410000 */
        /* <DEDUP_REMOVED lines=14> */
[----:B------:R-:W-:Y:S01]  /*f810*/  F2FP.SATFINITE.E4M3.F32.PACK_AB_MERGE_C R24, R52, R51, R24 ;  /* 0x000000333418723e */ /* 0x000fe20004807018 */
[----:B------:R2:W-:Y:S01]  /*f820*/  STS.128 [R67+0x10400], R4 ;  /* 0x0104000443007388 */ /* 0x0005e20000000c00 */
[----:B------:R-:W-:-:S05]  /*f830*/  F2FP.SATFINITE.E4M3.F32.PACK_AB_MERGE_C R26, R20, R45, R49 ;  /* 0x0000002d141a723e */ /* 0x000fca0004807031 */
[----:B------:R2:W-:Y:S02]  /*f840*/  STS.128 [R0+0x10400], R24 ;  /* 0x0104001800007388 */ /* 0x0005e40000000c00 */
.L_x_1435:
[----:B------:R-:W-:Y:S05]  /*f850*/  BSYNC B1 ;  /* 0x0000000000017941 */ /* 0x000fea0003800000 */
.L_x_1434:
[----:B------:R-:W-:Y:S04]  /*f860*/  BSSY B1, `(.L_x_1436) ;  /* 0x0000101000017945 */ /* 0x000fe80003800000 */
[----:B------:R-:W-:Y:S05]  /*f870*/  @P1 BRA `(.L_x_1437) ;  /* 0x0000000c00fc1947 */ /* 0x000fea0003800000 */
[----:B------:R-:W3:Y:S01]  /*f880*/  LDL R59, [R1+0x1c] ;  /* 0x00001c00013b7983 */ /* 0x000ee20000100800 */
[----:B--2--5:R-:W-:Y:S02]  /*f890*/  SHF.R.U32.HI R0, RZ, 0x8, R28 ;  /* 0x00000008ff007819 */ /* 0x024fe4000001161c */
[----:B------:R-:W-:Y:S02]  /*f8a0*/  LOP3.LUT R5, R28, 0xff, RZ, 0xc0, !PT ;  /* 0x000000ff1c057812 */ /* 0x000fe400078ec0ff */
[----:B------:R-:W-:Y:S02]  /*f8b0*/  LOP3.LUT R4, R0, 0xff, RZ, 0xc0, !PT ;  /* 0x000000ff00047812 */ /* 0x000fe400078ec0ff */
[----:B------:R-:W-:Y:S02]  /*f8c0*/  LEA.HI R0, R3, R218, RZ, 0x1c ;  /* 0x000000da03007211 */ /* 0x000fe400078fe0ff */
[----:B-1----:R-:W-:Y:S02]  /*f8d0*/  PRMT R37, R4, 0x7604, R5 ;  /* 0x0000760404257816 */ /* 0x002fe40000000005 */
[----:B------:R-:W-:-:S02]  /*f8e0*/  SHF.R.S32.HI R5, RZ, 0x1f, R0 ;  /* 0x0000001fff057819 */ /* 0x000fc40000011400 */
[----:B------:R-:W-:Y:S02]  /*f8f0*/  SHF.R.U32.HI R20, RZ, 0x8, R31 ;  /* 0x00000008ff147819 */ /* 0x000fe4000001161f */
[----:B------:R-:W-:Y:S01]  /*f900*/  LEA.HI R4, R5, R0, RZ, 0x2 ;  /* 0x0000000005047211 */ /* 0x000fe200078f10ff */
[----:B------:R-:W-:Y:S01]  /*f910*/  IMAD.SHL.U32 R5, R0, 0x10, RZ ;  /* 0x0000001000057824 */ /* 0x000fe200078e00ff */
[----:B0-----:R-:W-:Y:S02]  /*f920*/  LOP3.LUT R21, R31, 0xff, RZ, 0xc0, !PT ;  /* 0x000000ff1f157812 */ /* 0x001fe400078ec0ff */
[----:B------:R-:W-:Y:S01]  /*f930*/  LOP3.LUT R20, R20, 0xff, RZ, 0xc0, !PT ;  /* 0x000000ff14147812 */ /* 0x000fe200078ec0ff */
[----:B------:R-:W-:Y:S01]  /*f940*/  IMAD.SHL.U32 R4, R4, 0x800, RZ ;  /* 0x0000080004047824 */ /* 0x000fe200078e00ff */
[----:B------:R-:W-:Y:S02]  /*f950*/  LOP3.LUT R0, R176, 0x30, R5, 0xf8, !PT ;  /* 0x00000030b0007812 */ /* 0x000fe400078ef805 */
[----:B------:R-:W-:-:S02]  /*f960*/  SHF.R.U32.HI R24, RZ, 0x8, R8 ;  /* 0x00000008ff187819 */ /* 0x000fc40000011608 */
[----:B------:R-:W-:Y:S02]  /*f970*/  LOP3.LUT R0, R0, R177, RZ, 0x3c, !PT ;  /* 0x000000b100007212 */ /* 0x000fe400078e3cff */
[----:B------:R-:W-:Y:S02]  /*f980*/  LOP3.LUT R5, R4, 0xffffe000, RZ, 0xc0, !PT ;  /* 0xffffe00004057812 */ /* 0x000fe400078ec0ff */
[----:B------:R-:W-:Y:S02]  /*f990*/  PRMT R41, R20, 0x7604, R21 ;  /* 0x0000760414297816 */ /* 0x000fe40000000015 */
[----:B------:R-:W-:Y:S02]  /*f9a0*/  SHF.R.U32.HI R6, RZ, 0x8, R29 ;  /* 0x00000008ff067819 */ /* 0x000fe4000001161d */
[----:B------:R-:W-:Y:S02]  /*f9b0*/  LOP3.LUT R25, R8, 0xff, RZ, 0xc0, !PT ;  /* 0x000000ff08197812 */ /* 0x000fe400078ec0ff */
[----:B------:R-:W-:-:S02]  /*f9c0*/  LOP3.LUT R24, R24, 0xff, RZ, 0xc0, !PT ;  /* 0x000000ff18187812 */ /* 0x000fc400078ec0ff */
[----:B------:R-:W-:Y:S02]  /*f9d0*/  IADD3 R21, R0, R178, R5 ;  /* 0x000000b200157210 */ /* 0x000fe40007ffe005 */
[----:B------:R-:W-:Y:S02]  /*f9e0*/  SHF.R.U32.HI R0, RZ, 0x8, R9 ;  /* 0x00000008ff007819 */ /* 0x000fe40000011609 */
[----:B------:R-:W-:Y:S02]  /*f9f0*/  LOP3.LUT R7, R29, 0xff, RZ, 0xc0, !PT ;  /* 0x000000ff1d077812 */ /* 0x000fe400078ec0ff */
[----:B------:R-:W-:Y:S02]  /*fa00*/  LOP3.LUT R6, R6, 0xff, RZ, 0xc0, !PT ;  /* 0x000000ff06067812 */ /* 0x000fe400078ec0ff */
[----:B------:R-:W-:Y:S02]  /*fa10*/  PRMT R43, R24, 0x7604, R25 ;  /* 0x00007604182b7816 */ /* 0x000fe40000000019 */
[----:B------:R-:W-:-:S02]  /*fa20*/  LOP3.LUT R25, R9, 0xff, RZ, 0xc0, !PT ;  /* 0x000000ff09197812 */ /* 0x000fc400078ec0ff */
[----:B------:R-:W-:Y:S02]  /*fa30*/  SHF.R.U32.HI R24, RZ, 0x8, R11 ;  /* 0x00000008ff187819 */ /* 0x000fe4000001160b */
[----:B------:R-:W-:Y:S02]  /*fa40*/  LOP3.LUT R0, R0, 0xff, RZ, 0xc0, !PT ;  /* 0x000000ff00007812 */ /* 0x000fe400078ec0ff */
[----:B------:R-:W-:Y:S02]  /*fa50*/  SHF.R.U32.HI R20, RZ, 0x8, R10 ;  /* 0x00000008ff147819 */ /* 0x000fe4000001160a */
[----:B------:R-:W-:Y:S02]  /*fa60*/  PRMT R36, R6, 0x7604, R7 ;  /* 0x0000760406247816 */ /* 0x000fe40000000007 */
[----:B------:R-:W-:Y:S02]  /*fa70*/  SHF.R.U32.HI R6, RZ, 0x8, R30 ;  /* 0x00000008ff067819 */ /* 0x000fe4000001161e */
[----:B------:R-:W-:-:S02]  /*fa80*/  LOP3.LUT R27, R10, 0xff, RZ, 0xc0, !PT ;  /* 0x000000ff0a1b7812 */ /* 0x000fc400078ec0ff */
[----:B------:R-:W-:Y:S02]  /*fa90*/  LOP3.LUT R24, R24, 0xff, RZ, 0xc0, !PT ;  /* 0x000000ff18187812 */ /* 0x000fe400078ec0ff */
[----:B------:R-:W-:Y:S01]  /*faa0*/  PRMT R45, R0, 0x7604, R25 ;  /* 0x00007604002d7816 */ /* 0x000fe20000000019 */
[----:B------:R-:W-:Y:S01]  /*fab0*/  IMAD.IADD R0, R16, 0x1, R21 ;  /* 0x0000000110007824 */ /* 0x000fe200078e0215 */
[----:B------:R-:W-:Y:S02]  /*fac0*/  LOP3.LUT R20, R20, 0xff, RZ, 0xc0, !PT ;  /* 0x000000ff14147812 */ /* 0x000fe400078ec0ff */
[----:B------:R-:W-:Y:S02]  /*fad0*/  LOP3.LUT R47, R11, 0xff, RZ, 0xc0, !PT ;  /* 0x000000ff0b2f7812 */ /* 0x000fe400078ec0ff */
[----:B------:R-:W-:Y:S02]  /*fae0*/  LOP3.LUT R7, R30, 0xff, RZ, 0xc0, !PT ;  /* 0x000000ff1e077812 */ /* 0x000fe400078ec0ff */
[----:B------:R-:W-:-:S02]  /*faf0*/  LOP3.LUT R6, R6, 0xff, RZ, 0xc0, !PT ;  /* 0x000000ff06067812 */ /* 0x000fc400078ec0ff */
[----:B------:R-:W-:Y:S02]  /*fb00*/  PRMT R49, R20, 0x7604, R27 ;  /* 0x0000760414317816 */ /* 0x000fe4000000001b */
[----:B------:R-:W-:Y:S02]  /*fb10*/  PRMT R53, R24, 0x7604, R47 ;  /* 0x0000760418357816 */ /* 0x000fe4000000002f */
[----:B------:R-:W0:Y:S01]  /*fb20*/  LDS.128 R24, [R0+0x10400] ;  /* 0x0104000000187984 */ /* 0x000e220000000c00 */
[----:B------:R-:W-:Y:S02]  /*fb30*/  PRMT R39, R6, 0x7604, R7 ;  /* 0x0000760406277816 */ /* 0x000fe40000000007 */
[----:B------:R-:W-:Y:S02]  /*fb40*/  SHF.R.U32.HI R21, RZ, 0x10, R29 ;  /* 0x00000010ff157819 */ /* 0x000fe4000001161d */
[----:B------:R-:W-:Y:S02]  /*fb50*/  SHF.R.U32.HI R20, RZ, 0x10, R28 ;  /* 0x00000010ff147819 */ /* 0x000fe4000001161c */
[----:B------:R-:W-:-:S02]  /*fb60*/  SHF.R.U32.HI R40, RZ, 0x10, R31 ;  /* 0x00000010ff287819 */ /* 0x000fc4000001161f */
[----:B------:R-:W-:Y:S02]  /*fb70*/  LOP3.LUT R21, R21, 0xff, RZ, 0xc0, !PT ;  /* 0x000000ff15157812 */ /* 0x000fe400078ec0ff */
[----:B------:R-:W-:Y:S02]  /*fb80*/  SHF.R.U32.HI R38, RZ, 0x10, R30 ;  /* 0x00000010ff267819 */ /* 0x000fe4000001161e */
[----:B------:R-:W-:Y:S02]  /*fb90*/  LOP3.LUT R20, R20, 0xff, RZ, 0xc0, !PT ;  /* 0x000000ff14147812 */ /* 0x000fe400078ec0ff */
[----:B------:R-:W-:Y:S02]  /*fba0*/  LOP3.LUT R40, R40, 0xff, RZ, 0xc0, !PT ;  /* 0x000000ff28287812 */ /* 0x000fe400078ec0ff */
[----:B------:R-:W-:Y:S02]  /*fbb0*/  PRMT R21, R21, 0x7054, R36 ;  /* 0x0000705415157816 */ /* 0x000fe40000000024 */
[----:B------:R-:W-:-:S02]  /*fbc0*/  SHF.R.U32.HI R36, RZ, 0x10, R9 ;  /* 0x00000010ff247819 */ /* 0x000fc40000011609 */
[----:B------:R-:W-:Y:S02]  /*fbd0*/  LOP3.LUT R38, R38, 0xff, RZ, 0xc0, !PT ;  /* 0x000000ff26267812 */ /* 0x000fe400078ec0ff */
[----:B------:R-:W-:Y:S02]  /*fbe0*/  PRMT R37, R20, 0x7054, R37 ;  /* 0x0000705414257816 */ /* 0x000fe40000000025 */
[----:B------:R-:W-:Y:S02]  /*fbf0*/  PRMT R41, R40, 0x7054, R41 ;  /* 0x0000705428297816 */ /* 0x000fe40000000029 */
[----:B------:R-:W-:Y:S02]  /*fc00*/  SHF.R.U32.HI R20, RZ, 0x10, R8 ;  /* 0x00000010ff147819 */ /* 0x000fe40000011608 */
[----:B------:R-:W-:Y:S02]  /*fc10*/  SHF.R.U32.HI R40, RZ, 0x10, R11 ;  /* 0x00000010ff287819 */ /* 0x000fe4000001160b */
[----:B------:R-:W-:-:S02]  /*fc20*/  LOP3.LUT R36, R36, 0xff, RZ, 0xc0, !PT ;  /* 0x000000ff24247812 */ /* 0x000fc400078ec0ff */
[----:B------:R-:W-:Y:S02]  /*fc30*/  PRMT R39, R38, 0x7054, R39 ;  /* 0x0000705426277816 */ /* 0x000fe40000000027 */
[----:B------:R-:W-:Y:S02]  /*fc40*/  SHF.R.U32.HI R38, RZ, 0x10, R10 ;  /* 0x00000010ff267819 */ /* 0x000fe4000001160a */
[----:B------:R-:W-:Y:S02]  /*fc50*/  LOP3.LUT R20, R20, 0xff, RZ, 0xc0, !PT ;  /* 0x000000ff14147812 */ /* 0x000fe400078ec0ff */
[----:B------:R-:W-:Y:S02]  /*fc60*/  LOP3.LUT R40, R40, 0xff, RZ, 0xc0, !PT ;  /* 0x000000ff28287812 */ /* 0x000fe400078ec0ff */
[----:B------:R-:W-:Y:S02]  /*fc70*/  PRMT R47, R36, 0x7054, R45 ;  /* 0x00007054242f7816 */ /* 0x000fe4000000002d */
[----:B------:R-:W-:-:S02]  /*fc80*/  LOP3.LUT R38, R38, 0xff, RZ, 0xc0, !PT ;  /* 0x000000ff26267812 */ /* 0x000fc400078ec0ff */
[----:B------:R-:W-:Y:S02]  /*fc90*/  PRMT R43, R20, 0x7054, R43 ;  /* 0x00007054142b7816 */ /* 0x000fe4000000002b */
[----:B------:R-:W-:Y:S02]  /*fca0*/  PRMT R53, R40, 0x7054, R53 ;  /* 0x0000705428357816 */ /* 0x000fe40000000035 */
[----:B------:R-:W-:Y:S02]  /*fcb0*/  LOP3.LUT R47, R47, 0xff000000, R9, 0xf8, !PT ;  /* 0xff0000002f2f7812 */ /* 0x000fe400078ef809 */
[----:B------:R-:W-:Y:S02]  /*fcc0*/  LOP3.LUT R21, R21, 0xff000000, R29, 0xf8, !PT ;  /* 0xff00000015157812 */ /* 0x000fe400078ef81d */
[----:B------:R-:W-:Y:S02]  /*fcd0*/  PRMT R51, R38, 0x7054, R49 ;  /* 0x0000705426337816 */ /* 0x000fe40000000031 */
[----:B------:R-:W-:-:S02]  /*fce0*/  LOP3.LUT R49, R43, 0xff000000, R8, 0xf8, !PT ;  /* 0xff0000002b317812 */ /* 0x000fc400078ef808 */
[----:B------:R-:W-:Y:S02]  /*fcf0*/  LOP3.LUT R53, R53, 0xff000000, R11, 0xf8, !PT ;  /* 0xff00000035357812 */ /* 0x000fe400078ef80b */
[----:B------:R-:W-:Y:S02]  /*fd00*/  LOP3.LUT R20, R39, 0xff000000, R30, 0xf8, !PT ;  /* 0xff00000027147812 */ /* 0x000fe400078ef81e */
[----:B------:R-:W-:Y:S02]  /*fd10*/  F2FP.F16.E4M3.UNPACK_B R43, R47 ;  /* 0x0000002fff2b723e */ /* 0x000fe400020006ff */
[----:B0-----:R-:W-:Y:S02]  /*fd20*/  F2FP.F16.E4M3.UNPACK_B R11, R25 ;  /* 0x00000019ff0b723e */ /* 0x001fe400020006ff */
[----:B------:R-:W-:Y:S01]  /*fd30*/  F2FP.F16.E4M3.UNPACK_B R30, R21 ;  /* 0x00000015ff1e723e */ /* 0x000fe200020006ff */
[----:B------:R-:W-:Y:S01]  /*fd40*/  HADD2.F32 R48, -RZ, R43.H0_H0 ;  /* 0x2000002bff307230 */ /* 0x000fe20000004100 */
[----:B------:R-:W-:-:S02]  /*fd50*/  LOP3.LUT R36, R37, 0xff000000, R28, 0xf8, !PT ;  /* 0xff00000025247812 */ /* 0x000fc400078ef81c */
[----:B------:R-:W-:Y:S01]  /*fd60*/  LOP3.LUT R8, R51, 0xff000000, R10, 0xf8, !PT ;  /* 0xff00000033087812 */ /* 0x000fe200078ef80a */
[--C-:B------:R-:W-:Y:S01]  /*fd70*/  HADD2.F32 R46, -RZ, R30.reuse.H0_H0 ;  /* 0x2000001eff2e7230 */ /* 0x100fe20000004100 */
[----:B------:R-:W-:Y:S01]  /*fd80*/  LOP3.LUT R45, R41, 0xff000000, R31, 0xf8, !PT ;  /* 0xff000000292d7812 */ /* 0x000fe200078ef81f */
[----:B------:R-:W-:Y:S01]  /*fd90*/  HADD2.F32 R30, -RZ, R30.H1_H1 ;  /* 0x3000001eff1e7230 */ /* 0x000fe20000004100 */
[-C--:B------:R-:W-:Y:S02]  /*fda0*/  F2FP.F16.E4M3.UNPACK_B R40, R24.reuse ;  /* 0x00000018ff28723e */ /* 0x080fe400020006ff */
[----:B------:R-:W-:Y:S02]  /*fdb0*/  F2FP.F16.E4M3.UNPACK_B R41, R24.H1 ;  /* 0x00000018ff29723e */ /* 0x000fe400030006ff */
[-C--:B------:R-:W-:Y:S02]  /*fdc0*/  F2FP.F16.E4M3.UNPACK_B R39, R27.reuse ;  /* 0x0000001bff27723e */ /* 0x080fe400020006ff */
[----:B------:R-:W-:-:S02]  /*fdd0*/  F2FP.F16.E4M3.UNPACK_B R42, R27.H1 ;  /* 0x0000001bff2a723e */ /* 0x000fc400030006ff */
[----:B------:R-:W-:Y:S02]  /*fde0*/  F2FP.F16.E4M3.UNPACK_B R25, R25.H1 ;  /* 0x00000019ff19723e */ /* 0x000fe400030006ff */
[----:B------:R-:W-:Y:S01]  /*fdf0*/  F2FP.F16.E4M3.UNPACK_B R47, R47.H1 ;  /* 0x0000002fff2f723e */ /* 0x000fe200030006ff */
[----:B---3--:R-:W0:Y:S02]  /*fe00*/  LDS.128 R4, [R59+0x10400] ;  /* 0x010400003b047984 */ /* 0x008e240000000c00 */
[-C--:B0-----:R-:W-:Y:S02]  /*fe10*/  F2FP.F16.E4M3.UNPACK_B R10, R5.reuse ;  /* 0x00000005ff0a723e */ /* 0x081fe400020006ff */
[----:B------:R-:W-:Y:S01]  /*fe20*/  F2FP.F16.E4M3.UNPACK_B R28, R5.H1 ;  /* 0x00000005ff1c723e */ /* 0x000fe200030006ff */
[--C-:B------:R-:W-:Y:S01]  /*fe30*/  HADD2.F32 R5, -RZ, R11.reuse.H0_H0 ;  /* 0x2000000bff057230 */ /* 0x100fe20000004100 */
[-C--:B------:R-:W-:Y:S01]  /*fe40*/  F2FP.F16.E4M3.UNPACK_B R37, R7.reuse ;  /* 0x00000007ff25723e */ /* 0x080fe200020006ff */
[----:B------:R-:W-:Y:S01]  /*fe50*/  HADD2.F32 R9, -RZ, R10.H0_H0 ;  /* 0x2000000aff097230 */ /* 0x000fe20000004100 */
[----:B------:R-:W-:Y:S01]  /*fe60*/  F2FP.F16.E4M3.UNPACK_B R38, R7.H1 ;  /* 0x00000007ff26723e */ /* 0x000fe200030006ff */
[----:B------:R-:W-:-:S02]  /*fe70*/  HADD2.F32 R11, -RZ, R11.H1_H1 ;  /* 0x3000000bff0b7230 */ /* 0x000fc40000004100 */
[C---:B------:R-:W-:Y:S01]  /*fe80*/  FMUL.FTZ R24, R5.reuse, R48 ;  /* 0x0000003005187220 */ /* 0x040fe20000410000 */
[----:B------:R-:W-:Y:S01]  /*fe90*/  FMUL.FTZ R27, R5, R46 ;  /* 0x0000002e051b7220 */ /* 0x000fe20000410000 */
[----:B------:R-:W-:Y:S02]  /*fea0*/  F2FP.F16.E4M3.UNPACK_B R31, R4.H1 ;  /* 0x00000004ff1f723e */ /* 0x000fe400030006ff */
[C---:B------:R-:W-:Y:S01]  /*feb0*/  FFMA.FTZ R5, R9.reuse, R46, -R24 ;  /* 0x0000002e09057223 */ /* 0x040fe20000010818 */
[----:B------:R-:W-:Y:S01]  /*fec0*/  FFMA.FTZ R9, R9, R48, R27 ;  /* 0x0000003009097223 */ /* 0x000fe2000001001b */
[----:B------:R-:W-:Y:S01]  /*fed0*/  F2FP.F16.E4M3.UNPACK_B R27, R21.H1 ;  /* 0x00000015ff1b723e */ /* 0x000fe200030006ff */
[----:B------:R-:W-:Y:S01]  /*fee0*/  HADD2.F32 R46, -RZ, R43.H1_H1 ;  /* 0x3000002bff2e7230 */ /* 0x000fe20000004100 */
[----:B------:R-:W-:Y:S01]  /*fef0*/  F2FP.F16.E4M3.UNPACK_B R29, R4 ;  /* 0x00000004ff1d723e */ /* 0x000fe200020006ff */
[----:B------:R-:W-:Y:S01]  /*ff00*/  HADD2.F32 R24, -RZ, R10.H1_H1 ;  /* 0x3000000aff187230 */ /* 0x000fe20000004100 */
[----:B------:R-:W-:Y:S01]  /*ff10*/  F2FP.F16.E4M3.UNPACK_B R4, R6 ;  /* 0x00000006ff04723e */ /* 0x000fe200020006ff */
[----:B------:R-:W-:-:S02]  /*ff20*/  HADD2.F32 R48, -RZ, R47.H0_H0 ;  /* 0x2000002fff307230 */ /* 0x000fc40000004100 */
[C---:B------:R-:W-:Y:S01]  /*ff30*/  FMUL.FTZ R51, R11.reuse, R46 ;  /* 0x0000002e0b337220 */ /* 0x040fe20000410000 */
[----:B------:R-:W-:Y:S02]  /*ff40*/  HADD2.F32 R10, -RZ, R25.H0_H0 ;  /* 0x20000019ff0a7230 */ /* 0x000fe40000004100 */
[----:B------:R-:W-:Y:S01]  /*ff50*/  FMUL.FTZ R11, R11, R30 ;  /* 0x0000001e0b0b7220 */ /* 0x000fe20000410000 */
[----:B------:R-:W-:Y:S01]  /*ff60*/  HADD2.F32 R43, -RZ, R27.H0_H0 ;  /* 0x2000001bff2b7230 */ /* 0x000fe20000004100 */
[----:B------:R-:W-:Y:S01]  /*ff70*/  F2FP.F16.E4M3.UNPACK_B R7, R6.H1 ;  /* 0x00000006ff07723e */ /* 0x000fe200030006ff */
[--C-:B------:R-:W-:Y:S02]  /*ff80*/  HADD2.F32 R21, -RZ, R28.reuse.H0_H0 ;  /* 0x2000001cff157230 */ /* 0x100fe40000004100 */
[C---:B------:R-:W-:Y:S01]  /*ff90*/  FMUL.FTZ R50, R10.reuse, R48 ;  /* 0x000000300a327220 */ /* 0x040fe20000410000 */
[----:B------:R-:W-:Y:S02]  /*ffa0*/  HADD2.F32 R25, -RZ, R25.H1_H1 ;  /* 0x30000019ff197230 */ /* 0x000fe40000004100 */
[-C--:B------:R-:W-:Y:S01]  /*ffb0*/  FMUL.FTZ R55, R10, R43.reuse ;  /* 0x0000002b0a377220 */ /* 0x080fe20000410000 */
[C---:B------:R-:W-:Y:S01]  /*ffc0*/  FFMA.FTZ R10, R24.reuse, R30, -R51 ;  /* 0x0000001e180a7223 */ /* 0x040fe20000010833 */
[----:B------:R-:W-:Y:S01]  /*ffd0*/  FFMA.FTZ R24, R24, R46, R11 ;  /* 0x0000002e18187223 */ /* 0x000fe2000001000b */
[C---:B------:R-:W-:Y:S01]  /*ffe0*/  FFMA.FTZ R11, R21.reuse, R43, -R50 ;  /* 0x0000002b150b7223 */ /* 0x040fe20000010832 */
[----:B------:R-:W-:Y:S01]  /*fff0*/  F2FP.F16.E4M3.UNPACK_B R50, R53 ;  /* 0x00000035ff32723e */ /* 0x000fe200020006ff */
[----:B------:R-:W-:Y:S01]  /*10000*/  FFMA.FTZ R21, R21, R48, R55 ;  /* 0x0000003015157223 */ /* 0x000fe20000010037 */
[----:B------:R-:W-:Y:S01]  /*10010*/  F2FP.F16.E4M3.UNPACK_B R46, R45 ;  /* 0x0000002dff2e723e */ /* 0x000fe200020006ff */
[----:B------:R-:W-:Y:S01]  /*10020*/  HADD2.F32 R48, -RZ, R47.H1_H1 ;  /* 0x3000002fff307230 */ /* 0x000fe20000004100 */
[----:B------:R-:W-:Y:S01]  /*10030*/  F2FP.F16.E4M3.UNPACK_B R53, R53.H1 ;  /* 0x00000035ff35723e */ /* 0x000fe200030006ff */
[----:B------:R-:W-:Y:S01]  /*10040*/  HADD2.F32 R43, -RZ, R27.H1_H1 ;  /* 0x3000001bff2b7230 */ /* 0x000fe20000004100 */
[----:B------:R-:W-:Y:S01]  /*10050*/  F2FP.F16.E4M3.UNPACK_B R6, R26 ;  /* 0x0000001aff06723e */ /* 0x000fe200020006ff */
[----:B------:R-:W-:-:S02]  /*10060*/  HADD2.F32 R30, -RZ, R28.H1_H1 ;  /* 0x3000001cff1e7230 */ /* 0x000fc40000004100 */
[C---:B------:R-:W-:Y:S01]  /*10070*/  FMUL.FTZ R55, R25.reuse, R48 ;  /* 0x0000003019377220 */ /* 0x040fe20000410000 */
[----:B------:R-:W-:Y:S02]  /*10080*/  HADD2.F32 R51, -RZ, R50.H0_H0 ;  /* 0x20000032ff337230 */ /* 0x000fe40000004100 */
[----:B------:R-:W-:Y:S01]  /*10090*/  FMUL.FTZ R25, R25, R43 ;  /* 0x0000002b19197220 */ /* 0x000fe20000410000 */
[----:B------:R-:W-:Y:S01]  /*100a0*/  HADD2.F32 R28, -RZ, R39.H0_H0 ;  /* 0x20000027ff1c7230 */ /* 0x000fe20000004100 */
[----:B------:R-:W-:Y:S01]  /*100b0*/  F2FP.F16.E4M3.UNPACK_B R26, R26.H1 ;  /* 0x0000001aff1a723e */ /* 0x000fe200030006ff */
[----:B------:R-:W-:Y:S02]  /*100c0*/  HADD2.F32 R47, -RZ, R46.H0_H0 ;  /* 0x2000002eff2f7230 */ /* 0x000fe40000004100 */
[--C-:B------:R-:W-:Y:S02]  /*100d0*/  HADD2.F32 R27, -RZ, R37.reuse.H0_H0 ;  /* 0x20000025ff1b7230 */ /* 0x100fe40000004100 */
[----:B------:R-:W-:Y:S01]  /*100e0*/  FMUL.FTZ R52, R28, R51 ;  /* 0x000000331c347220 */ /* 0x000fe20000410000 */
[----:B------:R-:W-:-:S02]  /*100f0*/  HADD2.F32 R37, -RZ, R37.H1_H1 ;  /* 0x30000025ff257230 */ /* 0x000fc40000004100 */
[----:B------:R-:W-:Y:S01]  /*10100*/  FMUL.FTZ R54, R28, R47 ;  /* 0x0000002f1c367220 */ /* 0x000fe20000410000 */
[C---:B------:R-:W-:Y:S01]  /*10110*/  FFMA.FTZ R28, R30.reuse, R43, -R55 ;  /* 0x0000002b1e1c7223 */ /* 0x040fe20000010837 */
[----:B------:R-:W-:Y:S01]  /*10120*/  FFMA.FTZ R30, R30, R48, R25 ;  /* 0x000000301e1e7223 */ /* 0x000fe20000010019 */
[----:B------:R-:W-:Y:S01]  /*10130*/  HADD2.F32 R48, -RZ, R46.H1_H1 ;  /* 0x3000002eff307230 */ /* 0x000fe20000004100 */
[----:B------:R-:W-:Y:S01]  /*10140*/  F2FP.F16.E4M3.UNPACK_B R46, R45.H1 ;  /* 0x0000002dff2e723e */ /* 0x000fe200030006ff */
[C---:B------:R-:W-:Y:S01]  /*10150*/  FFMA.FTZ R25, R27.reuse, R47, -R52 ;  /* 0x0000002f1b197223 */ /* 0x040fe20000010834 */
[----:B------:R-:W-:Y:S01]  /*10160*/  FFMA.FTZ R27, R27, R51, R54 ;  /* 0x000000331b1b7223 */ /* 0x000fe20000010036 */
[----:B------:R-:W-:Y:S01]  /*10170*/  HADD2.F32 R52, -RZ, R50.H1_H1 ;  /* 0x30000032ff347230 */ /* 0x000fe20000004100 */
[-C--:B------:R-:W-:Y:S01]  /*10180*/  F2FP.F16.E4M3.UNPACK_B R47, R49.reuse.H1 ;  /* 0x00000031ff2f723e */ /* 0x080fe200030006ff */
[----:B------:R-:W-:Y:S01]  /*10190*/  HADD2.F32 R43, -RZ, R39.H1_H1 ;  /* 0x30000027ff2b7230 */ /* 0x000fe20000004100 */
[----:B------:R-:W-:Y:S01]  /*101a0*/  F2FP.F16.E4M3.UNPACK_B R49, R49 ;  /* 0x00000031ff31723e */ /* 0x000fe200020006ff */
[----:B------:R-:W-:Y:S01]  /*101b0*/  HADD2.F32 R54, -RZ, R53.H0_H0 ;  /* 0x20000035ff367230 */ /* 0x000fe20000004100 */
[----:B------:R-:W-:Y:S01]  /*101c0*/  F2FP.SATFINITE.E4M3.F32.PACK_AB_MERGE_C R11, R28, R11, RZ ;  /* 0x0000000b1c0b723e */ /* 0x000fe200048070ff */
[----:B------:R-:W-:-:S02]  /*101d0*/  HADD2.F32 R45, -RZ, R42.H0_H0 ;  /* 0x2000002aff2d7230 */ /* 0x000fc40000004100 */
[C---:B------:R-:W-:Y:S01]  /*101e0*/  FMUL.FTZ R56, R43.reuse, R52 ;  /* 0x000000342b387220 */ /* 0x040fe20000410000 */
[----:B------:R-:W-:Y:S02]  /*101f0*/  HADD2.F32 R50, -RZ, R46.H0_H0 ;  /* 0x2000002eff327230 */ /* 0x000fe40000004100 */
[----:B------:R-:W-:Y:S01]  /*10200*/  FMUL.FTZ R43, R43, R48 ;  /* 0x000000302b2b7220 */ /* 0x000fe20000410000 */
[----:B------:R-:W-:Y:S02]  /*10210*/  HADD2.F32 R39, -RZ, R38.H0_H0 ;  /* 0x20000026ff277230 */ /* 0x000fe40000004100 */
[----:B------:R-:W-:Y:S01]  /*10220*/  FMUL.FTZ R60, R45, R54 ;  /* 0x000000362d3c7220 */ /* 0x000fe20000410000 */
[----:B------:R-:W-:Y:S01]  /*10230*/  FFMA.FTZ R56, R37, R48, -R56 ;  /* 0x0000003025387223 */ /* 0x000fe20000010838 */
[----:B------:R-:W-:Y:S01]  /*10240*/  FMUL.FTZ R45, R45, R50 ;  /* 0x000000322d2d7220 */ /* 0x000fe20000410000 */
[----:B------:R-:W-:Y:S01]  /*10250*/  FFMA.FTZ R58, R37, R52, R43 ;  /* 0x00000034253a7223 */ /* 0x000fe2000001002b */
[----:B------:R-:W-:Y:S01]  /*10260*/  FFMA.FTZ R60, R39, R50, -R60 ;  /* 0x00000032273c7223 */ /* 0x000fe2000001083c */
[----:B------:R-:W-:-:S02]  /*10270*/  HADD2.F32 R53, -RZ, R53.H1_H1 ;  /* 0x30000035ff357230 */ /* 0x000fc40000004100 */
[----:B------:R-:W-:Y:S01]  /*10280*/  FFMA.FTZ R55, R39, R54, R45 ;  /* 0x0000003627377223 */ /* 0x000fe2000001002d */
[----:B------:R-:W-:Y:S01]  /*10290*/  HADD2.F32 R45, -RZ, R46.H1_H1 ;  /* 0x3000002eff2d7230 */ /* 0x000fe20000004100 */
[----:B------:R-:W-:Y:S01]  /*102a0*/  F2FP.F16.E4M3.UNPACK_B R43, R36.H1 ;  /* 0x00000024ff2b723e */ /* 0x000fe200030006ff */
[----:B------:R-:W-:Y:S01]  /*102b0*/  HADD2.F32 R42, -RZ, R42.H1_H1 ;  /* 0x3000002aff2a7230 */ /* 0x000fe20000004100 */
[----:B------:R-:W-:Y:S01]  /*102c0*/  F2FP.SATFINITE.E4M3.F32.PACK_AB_MERGE_C R21, R30, R21, RZ ;  /* 0x000000151e15723e */ /* 0x000fe200048070ff */
[----:B------:R-:W-:Y:S01]  /*102d0*/  HADD2.F32 R48, -RZ, R47.H0_H0 ;  /* 0x2000002fff307230 */ /* 0x000fe20000004100 */
[----:B------:R-:W-:Y:S01]  /*102e0*/  F2FP.SATFINITE.E4M3.F32.PACK_AB_MERGE_C R5, R10, R5, R11 ;  /* 0x000000050a05723e */ /* 0x000fe2000480700b */
[----:B------:R-:W-:Y:S02]  /*102f0*/  HADD2.F32 R39, -RZ, R41.H0_H0 ;  /* 0x20000029ff277230 */ /* 0x000fe40000004100 */
[----:B------:R-:W-:Y:S01]  /*10300*/  FMUL.FTZ R51, R42, R53 ;  /* 0x000000352a337220 */ /* 0x000fe20000410000 */
[----:B------:R-:W-:-:S02]  /*10310*/  HADD2.F32 R38, -RZ, R38.H1_H1 ;  /* 0x30000026ff267230 */ /* 0x000fc40000004100 */
[-C--:B------:R-:W-:Y:S01]  /*10320*/  FMUL.FTZ R50, R42, R45.reuse ;  /* 0x0000002d2a327220 */ /* 0x080fe20000410000 */
[----:B------:R-:W-:Y:S02]  /*10330*/  HADD2.F32 R46, -RZ, R43.H0_H0 ;  /* 0x2000002bff2e7230 */ /* 0x000fe40000004100 */
[C---:B------:R-:W-:Y:S01]  /*10340*/  FMUL.FTZ R42, R39.reuse, R48 ;  /* 0x00000030272a7220 */ /* 0x040fe20000410000 */
[----:B------:R-:W-:Y:S02]  /*10350*/  HADD2.F32 R37, -RZ, R31.H0_H0 ;  /* 0x2000001fff257230 */ /* 0x000fe40000004100 */
[C---:B------:R-:W-:Y:S01]  /*10360*/  FFMA.FTZ R57, R38.reuse, R45, -R51 ;  /* 0x0000002d26397223 */ /* 0x040fe20000010833 */
[----:B------:R-:W-:Y:S02]  /*10370*/  HADD2.F32 R41, -RZ, R41.H1_H1 ;  /* 0x30000029ff297230 */ /* 0x000fe40000004100 */
[-C--:B------:R-:W-:Y:S01]  /*10380*/  FMUL.FTZ R39, R39, R46.reuse ;  /* 0x0000002e27277220 */ /* 0x080fe20000410000 */
[----:B------:R-:W-:Y:S01]  /*10390*/  FFMA.FTZ R62, R38, R53, R50 ;  /* 0x00000035263e7223 */ /* 0x000fe20000010032 */
[----:B------:R-:W-:Y:S01]  /*103a0*/  FFMA.FTZ R45, R37, R46, -R42 ;  /* 0x0000002e252d7223 */ /* 0x000fe2000001082a */
[----:B------:R-:W-:-:S02]  /*103b0*/  HADD2.F32 R42, -RZ, R47.H1_H1 ;  /* 0x3000002fff2a7230 */ /* 0x000fc40000004100 */
[----:B------:R-:W-:Y:S01]  /*103c0*/  FFMA.FTZ R48, R37, R48, R39 ;  /* 0x0000003025307223 */ /* 0x000fe20000010027 */
[----:B------:R-:W-:Y:S01]  /*103d0*/  HADD2.F32 R38, -RZ, R43.H1_H1 ;  /* 0x3000002bff267230 */ /* 0x000fe20000004100 */
[----:B------:R-:W-:Y:S01]  /*103e0*/  F2FP.F16.E4M3.UNPACK_B R37, R36 ;  /* 0x00000024ff25723e */ /* 0x000fe200020006ff */
[----:B------:R-:W-:Y:S02]  /*103f0*/  HADD2.F32 R31, -RZ, R31.H1_H1 ;  /* 0x3000001fff1f7230 */ /* 0x000fe40000004100 */
[C---:B------:R-:W-:Y:S01]  /*10400*/  FMUL.FTZ R46, R41.reuse, R42 ;  /* 0x0000002a292e7220 */ /* 0x040fe20000410000 */
[----:B------:R-:W-:Y:S02]  /*10410*/  HADD2.F32 R39, -RZ, R49.H0_H0 ;  /* 0x20000031ff277230 */ /* 0x000fe40000004100 */
[-C--:B------:R-:W-:Y:S01]  /*10420*/  FMUL.FTZ R41, R41, R38.reuse ;  /* 0x0000002629297220 */ /* 0x080fe20000410000 */
[----:B------:R-:W-:Y:S02]  /*10430*/  HADD2.F32 R36, -RZ, R40.H0_H0 ;  /* 0x20000028ff247230 */ /* 0x000fe40000004100 */
[----:B------:R-:W-:Y:S01]  /*10440*/  FFMA.FTZ R50, R31, R38, -R46 ;  /* 0x000000261f327223 */ /* 0x000fe2000001082e */
[----:B------:R-:W-:-:S02]  /*10450*/  HADD2.F32 R38, -RZ, R37.H0_H0 ;  /* 0x20000025ff267230 */ /* 0x000fc40000004100 */
[----:B------:R-:W-:Y:S01]  /*10460*/  FFMA.FTZ R43, R31, R42, R41 ;  /* 0x0000002a1f2b7223 */ /* 0x000fe20000010029 */
[----:B------:R-:W-:Y:S02]  /*10470*/  HADD2.F32 R31, -RZ, R29.H0_H0 ;  /* 0x2000001dff1f7230 */ /* 0x000fe40000004100 */
[C---:B------:R-:W-:Y:S01]  /*10480*/  FMUL.FTZ R42, R36.reuse, R39 ;  /* 0x00000027242a7220 */ /* 0x040fe20000410000 */
[----:B------:R-:W-:Y:S02]  /*10490*/  HADD2.F32 R49, -RZ, R49.H1_H1 ;  /* 0x30000031ff317230 */ /* 0x000fe40000004100 */
[----:B------:R-:W-:Y:S01]  /*104a0*/  FMUL.FTZ R36, R36, R38 ;  /* 0x0000002624247220 */ /* 0x000fe20000410000 */
[----:B------:R-:W-:Y:S01]  /*104b0*/  HADD2.F32 R40, -RZ, R40.H1_H1 ;  /* 0x30000028ff287230 */ /* 0x000fe20000004100 */
[----:B------:R-:W-:Y:S01]  /*104c0*/  F2FP.F16.E4M3.UNPACK_B R41, R8.H1 ;  /* 0x00000008ff29723e */ /* 0x000fe200030006ff */
[----:B------:R-:W-:Y:S02]  /*104d0*/  HADD2.F32 R37, -RZ, R37.H1_H1 ;  /* 0x30000025ff257230 */ /* 0x000fe40000004100 */
[----:B------:R-:W-:Y:S01]  /*104e0*/  FFMA.FTZ R42, R31, R38, -R42 ;  /* 0x000000261f2a7223 */ /* 0x000fe2000001082a */
[----:B------:R-:W-:-:S02]  /*104f0*/  HADD2.F32 R29, -RZ, R29.H1_H1 ;  /* 0x3000001dff1d7230 */ /* 0x000fc40000004100 */
[----:B------:R-:W-:Y:S01]  /*10500*/  FFMA.FTZ R39, R31, R39, R36 ;  /* 0x000000271f277223 */ /* 0x000fe20000010024 */
[C---:B------:R-:W-:Y:S01]  /*10510*/  FMUL.FTZ R38, R40.reuse, R49 ;  /* 0x0000003128267220 */ /* 0x040fe20000410000 */
[-C--:B------:R-:W-:Y:S01]  /*10520*/  F2FP.F16.E4M3.UNPACK_B R36, R20.reuse.H1 ;  /* 0x00000014ff24723e */ /* 0x080fe200030006ff */
[-C--:B------:R-:W-:Y:S01]  /*10530*/  FMUL.FTZ R46, R40, R37.reuse ;  /* 0x00000025282e7220 */ /* 0x080fe20000410000 */
[----:B------:R-:W-:Y:S02]  /*10540*/  HADD2.F32 R40, -RZ, R41.H0_H0 ;  /* 0x20000029ff287230 */ /* 0x000fe40000004100 */
[C---:B------:R-:W-:Y:S01]  /*10550*/  FFMA.FTZ R37, R29.reuse, R37, -R38 ;  /* 0x000000251d257223 */ /* 0x040fe20000010826 */
[----:B------:R-:W-:Y:S02]  /*10560*/  HADD2.F32 R31, -RZ, R26.H0_H0 ;  /* 0x2000001aff1f7230 */ /* 0x000fe40000004100 */
[----:B------:R-:W-:Y:S01]  /*10570*/  FFMA.FTZ R46, R29, R49, R46 ;  /* 0x000000311d2e7223 */ /* 0x000fe2000001002e */
[----:B------:R-:W-:Y:S01]  /*10580*/  HADD2.F32 R38, -RZ, R36.H0_H0 ;  /* 0x20000024ff267230 */ /* 0x000fe20000004100 */
[----:B------:R-:W-:Y:S01]  /*10590*/  F2FP.F16.E4M3.UNPACK_B R20, R20 ;  /* 0x00000014ff14723e */ /* 0x000fe200020006ff */
[----:B------:R-:W-:-:S02]  /*105a0*/  HADD2.F32 R29, -RZ, R7.H0_H0 ;  /* 0x20000007ff1d7230 */ /* 0x000fc40000004100 */
[C---:B------:R-:W-:Y:S01]  /*105b0*/  FMUL.FTZ R52, R31.reuse, R40 ;  /* 0x000000281f347220 */ /* 0x040fe20000410000 */
[----:B------:R-:W-:Y:S02]  /*105c0*/  HADD2.F32 R41, -RZ, R41.H1_H1 ;  /* 0x30000029ff297230 */ /* 0x000fe40000004100 */
[-C--:B------:R-:W-:Y:S01]  /*105d0*/  FMUL.FTZ R54, R31, R38.reuse ;  /* 0x000000261f367220 */ /* 0x080fe20000410000 */
[----:B------:R-:W-:Y:S02]  /*105e0*/  HADD2.F32 R26, -RZ, R26.H1_H1 ;  /* 0x3000001aff1a7230 */ /* 0x000fe40000004100 */
[C---:B------:R-:W-:Y:S01]  /*105f0*/  FFMA.FTZ R52, R29.reuse, R38, -R52 ;  /* 0x000000261d347223 */ /* 0x040fe20000010834 */
[----:B------:R-:W-:Y:S01]  /*10600*/  HADD2.F32 R36, -RZ, R36.H1_H1 ;  /* 0x30000024ff247230 */ /* 0x000fe20000004100 */
[----:B------:R-:W-:Y:S01]  /*10610*/  F2FP.F16.E4M3.UNPACK_B R8, R8 ;  /* 0x00000008ff08723e */ /* 0x000fe200020006ff */
[----:B------:R-:W-:Y:S02]  /*10620*/  HADD2.F32 R7, -RZ, R7.H1_H1 ;  /* 0x30000007ff077230 */ /* 0x000fe40000004100 */
[C---:B------:R-:W-:Y:S01]  /*10630*/  FMUL.FTZ R38, R26.reuse, R41 ;  /* 0x000000291a267220 */ /* 0x040fe20000410000 */
[----:B------:R-:W-:Y:S01]  /*10640*/  FFMA.FTZ R54, R29, R40, R54 ;  /* 0x000000281d367223 */ /* 0x000fe20000010036 */
[----:B------:R-:W-:Y:S01]  /*10650*/  FMUL.FTZ R26, R26, R36 ;  /* 0x000000241a1a7220 */ /* 0x000fe20000410000 */
[----:B------:R-:W-:-:S02]  /*10660*/  HADD2.F32 R29, -RZ, R20.H1_H1 ;  /* 0x30000014ff1d7230 */ /* 0x000fc40000004100 */
[C---:B------:R-:W-:Y:S01]  /*10670*/  FFMA.FTZ R49, R7.reuse, R36, -R38 ;  /* 0x0000002407317223 */ /* 0x040fe20000010826 */
[----:B------:R-:W-:Y:S02]  /*10680*/  HADD2.F32 R31, -RZ, R8.H1_H1 ;  /* 0x30000008ff1f7230 */ /* 0x000fe40000004100 */
[----:B------:R-:W-:Y:S01]  /*10690*/  FFMA.FTZ R51, R7, R41, R26 ;  /* 0x0000002907337223 */ /* 0x000fe2000001001a */
[----:B------:R-:W-:Y:S01]  /*106a0*/  HADD2.F32 R26, -RZ, R20.H0_H0 ;  /* 0x20000014ff1a7230 */ /* 0x000fe20000004100 */
[----:B------:R-:W-:Y:S01]  /*106b0*/  F2FP.SATFINITE.E4M3.F32.PACK_AB_MERGE_C R55, R62, R55, RZ ;  /* 0x000000373e37723e */ /* 0x000fe200048070ff */
[----:B------:R-:W-:Y:S01]  /*106c0*/  HADD2.F32 R20, -RZ, R8.H0_H0 ;  /* 0x20000008ff147230 */ /* 0x000fe20000004100 */
[----:B------:R-:W-:Y:S01]  /*106d0*/  F2FP.SATFINITE.E4M3.F32.PACK_AB_MERGE_C R49, R49, R52, RZ ;  /* 0x000000343131723e */ /* 0x000fe200048070ff */
[--C-:B------:R-:W-:Y:S01]  /*106e0*/  HADD2.F32 R7, -RZ, R6.reuse.H0_H0 ;  /* 0x20000006ff077230 */ /* 0x100fe20000004100 */
[----:B------:R-:W-:Y:S01]  /*106f0*/  F2FP.SATFINITE.E4M3.F32.PACK_AB_MERGE_C R51, R51, R54, RZ ;  /* 0x000000363333723e */ /* 0x000fe200048070ff */
[----:B------:R-:W-:Y:S01]  /*10700*/  HADD2.F32 R8, -RZ, R6.H1_H1 ;  /* 0x30000006ff087230 */ /* 0x000fe20000004100 */
[----:B------:R-:W-:Y:S01]  /*10710*/  F2FP.SATFINITE.E4M3.F32.PACK_AB_MERGE_C R9, R24, R9, R21 ;  /* 0x000000091809723e */ /* 0x000fe20004807015 */
[----:B------:R-:W-:-:S02]  /*10720*/  HADD2.F32 R6, -RZ, R4.H0_H0 ;  /* 0x20000004ff067230 */ /* 0x000fc40000004100 */
[C---:B------:R-:W-:Y:S01]  /*10730*/  FMUL.FTZ R41, R7.reuse, R20 ;  /* 0x0000001407297220 */ /* 0x040fe20000410000 */
[----:B------:R-:W-:Y:S02]  /*10740*/  HADD2.F32 R4, -RZ, R4.H1_H1 ;  /* 0x30000004ff047230 */ /* 0x000fe40000004100 */
[-C--:B------:R-:W-:Y:S01]  /*10750*/  FMUL.FTZ R7, R7, R26.reuse ;  /* 0x0000001a07077220 */ /* 0x080fe20000410000 */
        /* <DEDUP_REMOVED lines=14> */
[----:B------:R3:W-:Y:S01]  /*10840*/  STS.128 [R59+0x10400], R4 ;  /* 0x010400043b007388 */ /* 0x0007e20000000c00 */
[----:B------:R-:W-:-:S05]  /*10850*/  F2FP.SATFINITE.E4M3.F32.PACK_AB_MERGE_C R10, R31, R20, R51 ;  /* 0x000000141f0a723e */ /* 0x000fca0004807033 */
[----:B------:R3:W-:Y:S02]  /*10860*/  STS.128 [R0+0x10400], R8 ;  /* 0x0104000800007388 */ /* 0x0007e40000000c00 */
.L_x_1437:
[----:B------:R-:W-:Y:S05]  /*10870*/  BSYNC B1 ;  /* 0x0000000000017941 */ /* 0x000fea0003800000 */
.L_x_1436:
[----:B------:R-:W-:Y:S05]  /*10880*/  @P2 BRA `(.L_x_1418) ;  /* 0x0000000c00dc2947 */ /* 0x000fea0003800000 */
[----:B-1----:R-:W4:Y:S01]  /*10890*/  LDL R47, [R1+0x18] ;  /* 0x00001800012f7983 */ /* 0x002f220000100800 */
[----:B--23-5:R-:W-:Y:S02]  /*108a0*/  SHF.R.U32.HI R4, RZ, 0x8, R32 ;  /* 0x00000008ff047819 */ /* 0x02cfe40000011620 */
[----:B------:R-:W-:Y:S02]  /*108b0*/  LOP3.LUT R0, R32, 0xff, RZ, 0xc0, !PT ;  /* 0x000000ff20007812 */ /* 0x000fe400078ec0ff */
[----:B------:R-:W-:Y:S02]  /*108c0*/  SHF.R.U32.HI R8, RZ, 0x8, R34 ;  /* 0x00000008ff087819 */ /* 0x000fe40000011622 */
[----:B------:R-:W-:Y:S02]  /*108d0*/  LOP3.LUT R5, R4, 0xff, RZ, 0xc0, !PT ;  /* 0x000000ff04057812 */ /* 0x000fe400078ec0ff */
[----:B------:R-:W-:Y:S02]  /*108e0*/  LEA.HI R3, R3, R220, RZ, 0x1c ;  /* 0x000000dc03037211 */ /* 0x000fe400078fe0ff */
[----:B------:R-:W-:-:S02]  /*108f0*/  LOP3.LUT R4, R34, 0xff, RZ, 0xc0, !PT ;  /* 0x000000ff22047812 */ /* 0x000fc400078ec0ff */
[----:B------:R-:W-:Y:S02]  /*10900*/  LOP3.LUT R9, R8, 0xff, RZ, 0xc0, !PT ;  /* 0x000000ff08097812 */ /* 0x000fe400078ec0ff */
[----:B0-----:R-:W-:Y:S02]  /*10910*/  PRMT R21, R5, 0x7604, R0 ;  /* 0x0000760405157816 */ /* 0x001fe40000000000 */
[----:B------:R-:W-:Y:S02]  /*10920*/  SHF.R.S32.HI R0, RZ, 0x1f, R3 ;  /* 0x0000001fff007819 */ /* 0x000fe40000011403 */
[----:B------:R-:W-:Y:S02]  /*10930*/  PRMT R25, R9, 0x7604, R4 ;  /* 0x0000760409197816 */ /* 0x000fe40000000004 */
[----:B------:R-:W-:Y:S01]  /*10940*/  LEA.HI R4, R0, R3, RZ, 0x2 ;  /* 0x0000000300047211 */ /* 0x000fe200078f10ff */
[----:B------:R-:W-:Y:S01]  /*10950*/  IMAD.SHL.U32 R3, R3, 0x10, RZ ;  /* 0x0000001003037824 */ /* 0x000fe200078e00ff */
[----:B------:R-:W-:-:S02]  /*10960*/  SHF.R.U32.HI R7, RZ, 0x8, R33 ;  /* 0x00000008ff077819 */ /* 0x000fc40000011621 */
[----:B------:R-:W-:Y:S01]  /*10970*/  LOP3.LUT R6, R33, 0xff, RZ, 0xc0, !PT ;  /* 0x000000ff21067812 */ /* 0x000fe200078ec0ff */
[----:B------:R-:W-:Y:S01]  /*10980*/  IMAD.SHL.U32 R4, R4, 0x800, RZ ;  /* 0x0000080004047824 */ /* 0x000fe200078e00ff */
[----:B------:R-:W-:Y:S02]  /*10990*/  LOP3.LUT R0, R176, 0x30, R3, 0xf8, !PT ;  /* 0x00000030b0007812 */ /* 0x000fe400078ef803 */
[----:B------:R-:W-:Y:S02]  /*109a0*/  LOP3.LUT R7, R7, 0xff, RZ, 0xc0, !PT ;  /* 0x000000ff07077812 */ /* 0x000fe400078ec0ff */
[----:B------:R-:W-:Y:S02]  /*109b0*/  SHF.R.U32.HI R8, RZ, 0x8, R12 ;  /* 0x00000008ff087819 */ /* 0x000fe4000001160c */
[----:B------:R-:W-:Y:S02]  /*109c0*/  LOP3.LUT R0, R0, R177, RZ, 0x3c, !PT ;  /* 0x000000b100007212 */ /* 0x000fe400078e3cff */
[----:B------:R-:W-:-:S02]  /*109d0*/  LOP3.LUT R3, R4, 0xffffe000, RZ, 0xc0, !PT ;  /* 0xffffe00004037812 */ /* 0x000fc400078ec0ff */
[----:B------:R-:W-:Y:S02]  /*109e0*/  PRMT R20, R7, 0x7604, R6 ;  /* 0x0000760407147816 */ /* 0x000fe40000000006 */
[----:B------:R-:W-:Y:S02]  /*109f0*/  LOP3.LUT R7, R12, 0xff, RZ, 0xc0, !PT ;  /* 0x000000ff0c077812 */ /* 0x000fe400078ec0ff */
[----:B------:R-:W-:Y:S02]  /*10a00*/  LOP3.LUT R8, R8, 0xff, RZ, 0xc0, !PT ;  /* 0x000000ff08087812 */ /* 0x000fe400078ec0ff */
[----:B------:R-:W-:Y:S02]  /*10a10*/  IADD3 R3, R0, R178, R3 ;  /* 0x000000b200037210 */ /* 0x000fe40007ffe003 */
[----:B------:R-:W-:Y:S02]  /*10a20*/  PRMT R29, R8, 0x7604, R7 ;  /* 0x00007604081d7816 */ /* 0x000fe40000000007 */
[----:B------:R-:W-:Y:S01]  /*10a30*/  SHF.R.U32.HI R6, RZ, 0x8, R35 ;  /* 0x00000008ff067819 */ /* 0x000fe20000011623 */
[----:B------:R-:W-:Y:S01]  /*10a40*/  IMAD.IADD R0, R16, 0x1, R3 ;  /* 0x0000000110007824 */ /* 0x000fe200078e0203 */
[----:B------:R-:W-:-:S02]  /*10a50*/  SHF.R.U32.HI R8, RZ, 0x8, R13 ;  /* 0x00000008ff087819 */ /* 0x000fc4000001160d */
[----:B------:R-:W-:Y:S02]  /*10a60*/  LOP3.LUT R5, R35, 0xff, RZ, 0xc0, !PT ;  /* 0x000000ff23057812 */ /* 0x000fe400078ec0ff */
[----:B------:R-:W-:Y:S02]  /*10a70*/  LOP3.LUT R6, R6, 0xff, RZ, 0xc0, !PT ;  /* 0x000000ff06067812 */ /* 0x000fe400078ec0ff */
[----:B------:R-:W-:Y:S02]  /*10a80*/  LOP3.LUT R3, R8, 0xff, RZ, 0xc0, !PT ;  /* 0x000000ff08037812 */ /* 0x000fe400078ec0ff */
[----:B------:R-:W0:Y:S01]  /*10a90*/  LDS.128 R8, [R0+0x10400] ;  /* 0x0104000000087984 */ /* 0x000e220000000c00 */
[----:B------:R-:W-:Y:S02]  /*10aa0*/  PRMT R24, R6, 0x7604, R5 ;  /* 0x0000760406187816 */ /* 0x000fe40000000005 */
[----:B------:R-:W-:Y:S02]  /*10ab0*/  SHF.R.U32.HI R31, RZ, 0x8, R15 ;  /* 0x00000008ff1f7819 */ /* 0x000fe4000001160f */
[----:B------:R-:W-:-:S02]  /*10ac0*/  LOP3.LUT R30, R15, 0xff, RZ, 0xc0, !PT ;  /* 0x000000ff0f1e7812 */ /* 0x000fc400078ec0ff */
[----:B------:R-:W-:Y:S02]  /*10ad0*/  LOP3.LUT R31, R31, 0xff, RZ, 0xc0, !PT ;  /* 0x000000ff1f1f7812 */ /* 0x000fe400078ec0ff */
[----:B------:R-:W-:Y:S02]  /*10ae0*/  LOP3.LUT R26, R13, 0xff, RZ, 0xc0, !PT ;  /* 0x000000ff0d1a7812 */ /* 0x000fe400078ec0ff */
[----:B------:R-:W-:Y:S02]  /*10af0*/  PRMT R30, R31, 0x7604, R30 ;  /* 0x000076041f1e7816 */ /* 0x000fe4000000001e */
[----:B------:R-:W-:Y:S02]  /*10b00*/  SHF.R.U32.HI R31, RZ, 0x10, R13 ;  /* 0x00000010ff1f7819 */ /* 0x000fe4000001160d */
[----:B------:R-:W-:Y:S02]  /*10b10*/  SHF.R.U32.HI R28, RZ, 0x8, R14 ;  /* 0x00000008ff1c7819 */ /* 0x000fe4000001160e */
[----:B------:R-:W-:Y:S01]  /*10b20*/  PRMT R26, R3, 0x7604, R26 ;  /* 0x00007604031a7816 */ /* 0x000fe2000000001a */
[----:B------:R-:W-:Y:S01]  /*10b30*/  IMAD.U32 R31, R31, 0x10000, RZ ;  /* 0x000100001f1f7824 */ /* 0x000fe200078e00ff */
[----:B------:R-:W-:-:S02]  /*10b40*/  SHF.R.U32.HI R3, RZ, 0x10, R33 ;  /* 0x00000010ff037819 */ /* 0x000fc40000011621 */
[----:B------:R-:W-:Y:S02]  /*10b50*/  LOP3.LUT R27, R14, 0xff, RZ, 0xc0, !PT ;  /* 0x000000ff0e1b7812 */ /* 0x000fe400078ec0ff */
[----:B------:R-:W-:Y:S01]  /*10b60*/  LOP3.LUT R28, R28, 0xff, RZ, 0xc0, !PT ;  /* 0x000000ff1c1c7812 */ /* 0x000fe200078ec0ff */
[----:B------:R-:W-:Y:S01]  /*10b70*/  IMAD.U32 R3, R3, 0x10000, RZ ;  /* 0x0001000003037824 */ /* 0x000fe200078e00ff */
[----:B------:R-:W-:Y:S02]  /*10b80*/  LOP3.LUT R21, R21, 0xff0000, R32, 0xf8, !PT ;  /* 0x00ff000015157812 */ /* 0x000fe400078ef820 */
[----:B------:R-:W-:Y:S02]  /*10b90*/  PRMT R37, R28, 0x7604, R27 ;  /* 0x000076041c257816 */ /* 0x000fe4000000001b */
[----:B------:R-:W-:Y:S02]  /*10ba0*/  LOP3.LUT R31, R26, 0xff0000, R31, 0xf8, !PT ;  /* 0x00ff00001a1f7812 */ /* 0x000fe400078ef81f */
[----:B------:R-:W-:-:S02]  /*10bb0*/  SHF.R.U32.HI R27, RZ, 0x10, R35 ;  /* 0x00000010ff1b7819 */ /* 0x000fc40000011623 */
[----:B------:R-:W-:Y:S02]  /*10bc0*/  LOP3.LUT R36, R21, 0xff000000, R32, 0xf8, !PT ;  /* 0xff00000015247812 */ /* 0x000fe400078ef820 */
[----:B------:R-:W-:Y:S01]  /*10bd0*/  LOP3.LUT R3, R20, 0xff0000, R3, 0xf8, !PT ;  /* 0x00ff000014037812 */ /* 0x000fe200078ef803 */
[----:B------:R-:W-:Y:S01]  /*10be0*/  IMAD.U32 R27, R27, 0x10000, RZ ;  /* 0x000100001b1b7824 */ /* 0x000fe200078e00ff */
[----:B------:R-:W-:Y:S02]  /*10bf0*/  LOP3.LUT R21, R37, 0xff0000, R14, 0xf8, !PT ;  /* 0x00ff000025157812 */ /* 0x000fe400078ef80e */
[----:B------:R-:W-:Y:S02]  /*10c00*/  SHF.R.U32.HI R39, RZ, 0x10, R15 ;  /* 0x00000010ff277819 */ /* 0x000fe4000001160f */
[----:B------:R-:W-:Y:S02]  /*10c10*/  LOP3.LUT R37, R31, 0xff000000, R13, 0xf8, !PT ;  /* 0xff0000001f257812 */ /* 0x000fe400078ef80d */
[----:B------:R-:W-:Y:S01]  /*10c20*/  LOP3.LUT R25, R25, 0xff0000, R34, 0xf8, !PT ;  /* 0x00ff000019197812 */ /* 0x000fe200078ef822 */
[----:B------:R-:W-:Y:S01]  /*10c30*/  IMAD.U32 R39, R39, 0x10000, RZ ;  /* 0x0001000027277824 */ /* 0x000fe200078e00ff */
[----:B------:R-:W-:-:S02]  /*10c40*/  LOP3.LUT R33, R3, 0xff000000, R33, 0xf8, !PT ;  /* 0xff00000003217812 */ /* 0x000fc400078ef821 */
[----:B------:R-:W-:Y:S02]  /*10c50*/  F2FP.F16.E4M3.UNPACK_B R40, R37 ;  /* 0x00000025ff28723e */ /* 0x000fe400020006ff */
[----:B0-----:R-:W-:Y:S02]  /*10c60*/  F2FP.F16.E4M3.UNPACK_B R28, R9 ;  /* 0x00000009ff1c723e */ /* 0x001fe400020006ff */
[----:B------:R-:W-:Y:S01]  /*10c70*/  LOP3.LUT R3, R25, 0xff000000, R34, 0xf8, !PT ;  /* 0xff00000019037812 */ /* 0x000fe200078ef822 */
[--C-:B------:R-:W-:Y:S01]  /*10c80*/  HADD2.F32 R42, -RZ, R40.reuse.H0_H0 ;  /* 0x20000028ff2a7230 */ /* 0x100fe20000004100 */
[----:B------:R-:W-:Y:S01]  /*10c90*/  LOP3.LUT R29, R29, 0xff0000, R12, 0xf8, !PT ;  /* 0x00ff00001d1d7812 */ /* 0x000fe200078ef80c */
[----:B------:R-:W-:Y:S01]  /*10ca0*/  HADD2.F32 R40, -RZ, R40.H1_H1 ;  /* 0x30000028ff287230 */ /* 0x000fe20000004100 */
[----:B------:R-:W-:Y:S02]  /*10cb0*/  F2FP.F16.E4M3.UNPACK_B R34, R33 ;  /* 0x00000021ff22723e */ /* 0x000fe400020006ff */
[----:B------:R-:W-:-:S02]  /*10cc0*/  LOP3.LUT R27, R24, 0xff0000, R27, 0xf8, !PT ;  /* 0x00ff0000181b7812 */ /* 0x000fc400078ef81b */
[----:B------:R-:W-:Y:S01]  /*10cd0*/  LOP3.LUT R41, R30, 0xff0000, R39, 0xf8, !PT ;  /* 0x00ff00001e297812 */ /* 0x000fe200078ef827 */
[--C-:B------:R-:W-:Y:S01]  /*10ce0*/  HADD2.F32 R38, -RZ, R34.reuse.H0_H0 ;  /* 0x20000022ff267230 */ /* 0x100fe20000004100 */
[----:B------:R-:W-:Y:S01]  /*10cf0*/  LOP3.LUT R39, R29, 0xff000000, R12, 0xf8, !PT ;  /* 0xff0000001d277812 */ /* 0x000fe200078ef80c */
[----:B------:R-:W-:Y:S01]  /*10d00*/  HADD2.F32 R34, -RZ, R34.H1_H1 ;  /* 0x30000022ff227230 */ /* 0x000fe20000004100 */
[----:B------:R-:W-:Y:S02]  /*10d10*/  LOP3.LUT R35, R27, 0xff000000, R35, 0xf8, !PT ;  /* 0xff0000001b237812 */ /* 0x000fe400078ef823 */
[----:B------:R-:W-:Y:S02]  /*10d20*/  LOP3.LUT R12, R21, 0xff000000, R14, 0xf8, !PT ;  /* 0xff000000150c7812 */ /* 0x000fe400078ef80e */
[-C--:B------:R-:W-:Y:S02]  /*10d30*/  F2FP.F16.E4M3.UNPACK_B R26, R8.reuse ;  /* 0x00000008ff1a723e */ /* 0x080fe400020006ff */
[----:B------:R-:W-:-:S02]  /*10d40*/  F2FP.F16.E4M3.UNPACK_B R27, R8.H1 ;  /* 0x00000008ff1b723e */ /* 0x000fc400030006ff */
[----:B------:R-:W-:Y:S02]  /*10d50*/  F2FP.F16.E4M3.UNPACK_B R29, R9.H1 ;  /* 0x00000009ff1d723e */ /* 0x000fe400030006ff */
[----:B------:R-:W-:Y:S02]  /*10d60*/  F2FP.F16.E4M3.UNPACK_B R37, R37.H1 ;  /* 0x00000025ff25723e */ /* 0x000fe400030006ff */
[----:B------:R-:W-:Y:S02]  /*10d70*/  F2FP.F16.E4M3.UNPACK_B R33, R33.H1 ;  /* 0x00000021ff21723e */ /* 0x000fe400030006ff */
[----:B------:R-:W-:Y:S02]  /*10d80*/  LOP3.LUT R41, R41, 0xff000000, R15, 0xf8, !PT ;  /* 0xff00000029297812 */ /* 0x000fe400078ef80f */
[-C--:B------:R-:W-:Y:S02]  /*10d90*/  F2FP.F16.E4M3.UNPACK_B R31, R11.reuse ;  /* 0x0000000bff1f723e */ /* 0x080fe400020006ff */
[----:B------:R-:W-:Y:S01]  /*10da0*/  F2FP.F16.E4M3.UNPACK_B R32, R11.H1 ;  /* 0x0000000bff20723e */ /* 0x000fe200030006ff */
[--C-:B------:R-:W-:Y:S01]  /*10db0*/  HADD2.F32 R11, -RZ, R33.reuse.H0_H0 ;  /* 0x20000021ff0b7230 */ /* 0x100fe20000004100 */
[----:B------:R-:W-:Y:S01]  /*10dc0*/  F2FP.F16.E4M3.UNPACK_B R30, R10.H1 ;  /* 0x0000000aff1e723e */ /* 0x000fe200030006ff */
[----:B------:R-:W-:Y:S01]  /*10dd0*/  HADD2.F32 R33, -RZ, R33.H1_H1 ;  /* 0x30000021ff217230 */ /* 0x000fe20000004100 */
[----:B----4-:R-:W0:Y:S02]  /*10de0*/  LDS.128 R4, [R47+0x10400] ;  /* 0x010400002f047984 */ /* 0x010e240000000c00 */
[----:B0-----:R-:W-:-:S02]  /*10df0*/  F2FP.F16.E4M3.UNPACK_B R13, R5 ;  /* 0x00000005ff0d723e */ /* 0x001fc400020006ff */
[----:B------:R-:W-:Y:S01]  /*10e00*/  F2FP.F16.E4M3.UNPACK_B R20, R5.H1 ;  /* 0x00000005ff14723e */ /* 0x000fe200030006ff */
[--C-:B------:R-:W-:Y:S01]  /*10e10*/  HADD2.F32 R5, -RZ, R28.reuse.H0_H0 ;  /* 0x2000001cff057230 */ /* 0x100fe20000004100 */
[-C--:B------:R-:W-:Y:S01]  /*10e20*/  F2FP.F16.E4M3.UNPACK_B R24, R7.reuse ;  /* 0x00000007ff18723e */ /* 0x080fe200020006ff */
[--C-:B------:R-:W-:Y:S01]  /*10e30*/  HADD2.F32 R21, -RZ, R13.reuse.H0_H0 ;  /* 0x2000000dff157230 */ /* 0x100fe20000004100 */
[----:B------:R-:W-:Y:S01]  /*10e40*/  F2FP.F16.E4M3.UNPACK_B R25, R7.H1 ;  /* 0x00000007ff19723e */ /* 0x000fe200030006ff */
[----:B------:R-:W-:Y:S02]  /*10e50*/  HADD2.F32 R28, -RZ, R28.H1_H1 ;  /* 0x3000001cff1c7230 */ /* 0x000fe40000004100 */
[C---:B------:R-:W-:Y:S01]  /*10e60*/  FMUL.FTZ R8, R5.reuse, R42 ;  /* 0x0000002a05087220 */ /* 0x040fe20000410000 */
[----:B------:R-:W-:Y:S01]  /*10e70*/  FMUL.FTZ R9, R5, R38 ;  /* 0x0000002605097220 */ /* 0x000fe20000410000 */
[-C--:B------:R-:W-:Y:S01]  /*10e80*/  F2FP.F16.E4M3.UNPACK_B R14, R4.reuse ;  /* 0x00000004ff0e723e */ /* 0x080fe200020006ff */
[----:B------:R-:W-:Y:S01]  /*10e90*/  HADD2.F32 R13, -RZ, R13.H1_H1 ;  /* 0x3000000dff0d7230 */ /* 0x000fe20000004100 */
[----:B------:R-:W-:Y:S01]  /*10ea0*/  F2FP.F16.E4M3.UNPACK_B R15, R4.H1 ;  /* 0x00000004ff0f723e */ /* 0x000fe200030006ff */
[C---:B------:R-:W-:Y:S01]  /*10eb0*/  FFMA.FTZ R5, R21.reuse, R38, -R8 ;  /* 0x0000002615057223 */ /* 0x040fe20000010808 */
[-C--:B------:R-:W-:Y:S01]  /*10ec0*/  F2FP.F16.E4M3.UNPACK_B R4, R6.reuse ;  /* 0x00000006ff04723e */ /* 0x080fe200020006ff */
[----:B------:R-:W-:Y:S01]  /*10ed0*/  HADD2.F32 R38, -RZ, R37.H0_H0 ;  /* 0x20000025ff267230 */ /* 0x000fe20000004100 */
[----:B------:R-:W-:Y:S01]  /*10ee0*/  F2FP.F16.E4M3.UNPACK_B R7, R6.H1 ;  /* 0x00000006ff07723e */ /* 0x000fe200030006ff */
[----:B------:R-:W-:Y:S01]  /*10ef0*/  HADD2.F32 R8, -RZ, R29.H0_H0 ;  /* 0x2000001dff087230 */ /* 0x000fe20000004100 */
[----:B------:R-:W-:Y:S01]  /*10f00*/  F2FP.F16.E4M3.UNPACK_B R6, R10 ;  /* 0x0000000aff06723e */ /* 0x000fe200020006ff */
[C---:B------:R-:W-:Y:S01]  /*10f10*/  FMUL.FTZ R10, R28.reuse, R40 ;  /* 0x000000281c0a7220 */ /* 0x040fe20000410000 */
[----:B------:R-:W-:Y:S01]  /*10f20*/  FMUL.FTZ R43, R28, R34 ;  /* 0x000000221c2b7220 */ /* 0x000fe20000410000 */
[----:B------:R-:W-:Y:S01]  /*10f30*/  FFMA.FTZ R9, R21, R42, R9 ;  /* 0x0000002a15097223 */ /* 0x000fe20000010009 */
[C---:B------:R-:W-:Y:S01]  /*10f40*/  FMUL.FTZ R28, R8.reuse, R38 ;  /* 0x00000026081c7220 */ /* 0x040fe20000410000 */
[----:B------:R-:W-:Y:S01]  /*10f50*/  FMUL.FTZ R45, R8, R11 ;  /* 0x0000000b082d7220 */ /* 0x000fe20000410000 */
[----:B------:R-:W-:-:S02]  /*10f60*/  HADD2.F32 R21, -RZ, R20.H0_H0 ;  /* 0x20000014ff157230 */ /* 0x000fc40000004100 */
[C---:B------:R-:W-:Y:S01]  /*10f70*/  FFMA.FTZ R8, R13.reuse, R34, -R10 ;  /* 0x000000220d087223 */ /* 0x040fe2000001080a */
[----:B------:R-:W-:Y:S01]  /*10f80*/  FFMA.FTZ R10, R13, R40, R43 ;  /* 0x000000280d0a7223 */ /* 0x000fe2000001002b */
[----:B------:R-:W-:Y:S01]  /*10f90*/  F2FP.F16.E4M3.UNPACK_B R40, R41 ;  /* 0x00000029ff28723e */ /* 0x000fe200020006ff */
[----:B------:R-:W-:Y:S01]  /*10fa0*/  HADD2.F32 R29, -RZ, R29.H1_H1 ;  /* 0x3000001dff1d7230 */ /* 0x000fe20000004100 */
[----:B------:R-:W-:Y:S01]  /*10fb0*/  F2FP.F16.E4M3.UNPACK_B R34, R35 ;  /* 0x00000023ff22723e */ /* 0x000fe200020006ff */
[C---:B------:R-:W-:Y:S01]  /*10fc0*/  FFMA.FTZ R13, R21.reuse, R38, R45 ;  /* 0x00000026150d7223 */ /* 0x040fe2000001002d */
[----:B------:R-:W-:Y:S01]  /*10fd0*/  FFMA.FTZ R11, R21, R11, -R28 ;  /* 0x0000000b150b7223 */ /* 0x000fe2000001081c */
[----:B------:R-:W-:Y:S01]  /*10fe0*/  HADD2.F32 R38, -RZ, R37.H1_H1 ;  /* 0x30000025ff267230 */ /* 0x000fe20000004100 */
[----:B------:R-:W-:Y:S01]  /*10ff0*/  F2FP.F16.E4M3.UNPACK_B R35, R35.H1 ;  /* 0x00000023ff23723e */ /* 0x000fe200030006ff */
[----:B------:R-:W-:Y:S01]  /*11000*/  HADD2.F32 R42, -RZ, R40.H0_H0 ;  /* 0x20000028ff2a7230 */ /* 0x000fe20000004100 */
[----:B------:R-:W-:Y:S01]  /*11010*/  F2FP.F16.E4M3.UNPACK_B R41, R41.H1 ;  /* 0x00000029ff29723e */ /* 0x000fe200030006ff */
        /* <DEDUP_REMOVED lines=8> */
[----:B------:R-:W-:-:S02]  /*110a0*/  HADD2.F32 R28, -RZ, R35.H0_H0 ;  /* 0x20000023ff1c7230 */ /* 0x000fc40000004100 */
[C---:B------:R-:W-:Y:S01]  /*110b0*/  FFMA.FTZ R50, R21.reuse, R37, -R50 ;  /* 0x0000002515327223 */ /* 0x040fe20000010832 */
[----:B------:R-:W-:Y:S02]  /*110c0*/  HADD2.F32 R40, -RZ, R40.H1_H1 ;  /* 0x30000028ff287230 */ /* 0x000fe40000004100 */
[----:B------:R-:W-:Y:S01]  /*110d0*/  FFMA.FTZ R45, R21, R42, R45 ;  /* 0x0000002a152d7223 */ /* 0x000fe2000001002d */
[----:B------:R-:W-:Y:S02]  /*110e0*/  HADD2.F32 R21, -RZ, R32.H0_H0 ;  /* 0x20000020ff157230 */ /* 0x000fe40000004100 */
[C---:B------:R-:W-:Y:S01]  /*110f0*/  FFMA.FTZ R46, R20.reuse, R33, -R43 ;  /* 0x00000021142e7223 */ /* 0x040fe2000001082b */
[----:B------:R-:W-:Y:S01]  /*11100*/  FFMA.FTZ R48, R20, R38, R29 ;  /* 0x0000002614307223 */ /* 0x000fe2000001001d */
[----:B------:R-:W-:Y:S02]  /*11110*/  HADD2.F32 R31, -RZ, R31.H1_H1 ;  /* 0x3000001fff1f7230 */ /* 0x000fe40000004100 */
[----:B------:R-:W-:-:S02]  /*11120*/  HADD2.F32 R34, -RZ, R34.H1_H1 ;  /* 0x30000022ff227230 */ /* 0x000fc40000004100 */
[----:B------:R-:W-:Y:S01]  /*11130*/  FMUL.FTZ R38, R21, R28 ;  /* 0x0000001c15267220 */ /* 0x000fe20000410000 */
[----:B------:R-:W-:Y:S02]  /*11140*/  HADD2.F32 R29, -RZ, R41.H0_H0 ;  /* 0x20000029ff1d7230 */ /* 0x000fe40000004100 */
[C---:B------:R-:W-:Y:S01]  /*11150*/  FMUL.FTZ R33, R31.reuse, R40 ;  /* 0x000000281f217220 */ /* 0x040fe20000410000 */
[----:B------:R-:W-:Y:S02]  /*11160*/  HADD2.F32 R20, -RZ, R25.H0_H0 ;  /* 0x20000019ff147230 */ /* 0x000fe40000004100 */
[----:B------:R-:W-:Y:S01]  /*11170*/  FMUL.FTZ R31, R31, R34 ;  /* 0x000000221f1f7220 */ /* 0x000fe20000410000 */
[----:B------:R-:W-:Y:S02]  /*11180*/  HADD2.F32 R24, -RZ, R24.H1_H1 ;  /* 0x30000018ff187230 */ /* 0x000fe40000004100 */
[----:B------:R-:W-:Y:S01]  /*11190*/  FMUL.FTZ R43, R21, R29 ;  /* 0x0000001d152b7220 */ /* 0x000fe20000410000 */
[----:B------:R-:W-:-:S02]  /*111a0*/  HADD2.F32 R21, -RZ, R27.H0_H0 ;  /* 0x2000001bff157230 */ /* 0x000fc40000004100 */
[----:B------:R-:W-:Y:S01]  /*111b0*/  FFMA.FTZ R42, R20, R29, R38 ;  /* 0x0000001d142a7223 */ /* 0x000fe20000010026 */
[-C--:B------:R-:W-:Y:S01]  /*111c0*/  F2FP.F16.E4M3.UNPACK_B R29, R39.reuse.H1 ;  /* 0x00000027ff1d723e */ /* 0x080fe200030006ff */
[C---:B------:R-:W-:Y:S01]  /*111d0*/  FFMA.FTZ R37, R24.reuse, R34, -R33 ;  /* 0x0000002218257223 */ /* 0x040fe20000010821 */
[----:B------:R-:W-:Y:S01]  /*111e0*/  FFMA.FTZ R40, R24, R40, R31 ;  /* 0x0000002818287223 */ /* 0x000fe2000001001f */
[----:B------:R-:W-:Y:S01]  /*111f0*/  F2FP.F16.E4M3.UNPACK_B R24, R36.H1 ;  /* 0x00000024ff18723e */ /* 0x000fe200030006ff */
[----:B------:R-:W-:Y:S01]  /*11200*/  FFMA.FTZ R43, R20, R28, -R43 ;  /* 0x0000001c142b7223 */ /* 0x000fe2000001082b */
[----:B------:R-:W-:Y:S01]  /*11210*/  HADD2.F32 R31, -RZ, R29.H0_H0 ;  /* 0x2000001dff1f7230 */ /* 0x000fe20000004100 */
[----:B------:R-:W-:Y:S01]  /*11220*/  F2FP.F16.E4M3.UNPACK_B R39, R39 ;  /* 0x00000027ff27723e */ /* 0x000fe200020006ff */
[----:B------:R-:W-:Y:S01]  /*11230*/  HADD2.F32 R35, -RZ, R35.H1_H1 ;  /* 0x30000023ff237230 */ /* 0x000fe20000004100 */
[----:B------:R-:W-:Y:S01]  /*11240*/  F2FP.F16.E4M3.UNPACK_B R36, R36 ;  /* 0x00000024ff24723e */ /* 0x000fe200020006ff */
[----:B------:R-:W-:-:S02]  /*11250*/  HADD2.F32 R41, -RZ, R41.H1_H1 ;  /* 0x30000029ff297230 */ /* 0x000fc40000004100 */
[C---:B------:R-:W-:Y:S01]  /*11260*/  FMUL.FTZ R33, R21.reuse, R31 ;  /* 0x0000001f15217220 */ /* 0x040fe20000410000 */
[----:B------:R-:W-:Y:S01]  /*11270*/  HADD2.F32 R32, -RZ, R32.H1_H1 ;  /* 0x30000020ff207230 */ /* 0x000fe20000004100 */
[----:B------:R-:W-:Y:S01]  /*11280*/  F2FP.SATFINITE.E4M3.F32.PACK_AB_MERGE_C R11, R46, R11, RZ ;  /* 0x0000000b2e0b723e */ /* 0x000fe200048070ff */
[----:B------:R-:W-:Y:S01]  /*11290*/  HADD2.F32 R28, -RZ, R24.H0_H0 ;  /* 0x20000018ff1c7230 */ /* 0x000fe20000004100 */
[----:B------:R-:W-:Y:S01]  /*112a0*/  F2FP.SATFINITE.E4M3.F32.PACK_AB_MERGE_C R13, R48, R13, RZ ;  /* 0x0000000d300d723e */ /* 0x000fe200048070ff */
[----:B------:R-:W-:Y:S02]  /*112b0*/  HADD2.F32 R20, -RZ, R15.H0_H0 ;  /* 0x2000000fff147230 */ /* 0x000fe40000004100 */
[C---:B------:R-:W-:Y:S01]  /*112c0*/  FMUL.FTZ R34, R32.reuse, R41 ;  /* 0x0000002920227220 */ /* 0x040fe20000410000 */
[----:B------:R-:W-:Y:S01]  /*112d0*/  FMUL.FTZ R38, R32, R35 ;  /* 0x0000002320267220 */ /* 0x000fe20000410000 */
[----:B------:R-:W-:Y:S01]  /*112e0*/  FMUL.FTZ R32, R21, R28 ;  /* 0x0000001c15207220 */ /* 0x000fe20000410000 */
[----:B------:R-:W-:-:S02]  /*112f0*/  HADD2.F32 R27, -RZ, R27.H1_H1 ;  /* 0x3000001bff1b7230 */ /* 0x000fc40000004100 */
[C---:B------:R-:W-:Y:S01]  /*11300*/  FFMA.FTZ R33, R20.reuse, R28, -R33 ;  /* 0x0000001c14217223 */ /* 0x040fe20000010821 */
[----:B------:R-:W-:Y:S02]  /*11310*/  HADD2.F32 R28, -RZ, R29.H1_H1 ;  /* 0x3000001dff1c7230 */ /* 0x000fe40000004100 */
[----:B------:R-:W-:Y:S01]  /*11320*/  FFMA.FTZ R31, R20, R31, R32 ;  /* 0x0000001f141f7223 */ /* 0x000fe20000010020 */
[----:B------:R-:W-:Y:S01]  /*11330*/  HADD2.F32 R25, -RZ, R25.H1_H1 ;  /* 0x30000019ff197230 */ /* 0x000fe20000004100 */
[----:B------:R-:W-:Y:S01]  /*11340*/  F2FP.SATFINITE.E4M3.F32.PACK_AB_MERGE_C R5, R8, R5, R11 ;  /* 0x000000050805723e */ /* 0x000fe2000480700b */
[----:B------:R-:W-:Y:S02]  /*11350*/  HADD2.F32 R24, -RZ, R24.H1_H1 ;  /* 0x30000018ff187230 */ /* 0x000fe40000004100 */
[----:B------:R-:W-:Y:S01]  /*11360*/  FMUL.FTZ R32, R27, R28 ;  /* 0x0000001c1b207220 */ /* 0x000fe20000410000 */
[----:B------:R-:W-:Y:S02]  /*11370*/  HADD2.F32 R15, -RZ, R15.H1_H1 ;  /* 0x3000000fff0f7230 */ /* 0x000fe40000004100 */
[C---:B------:R-:W-:Y:S01]  /*11380*/  FFMA.FTZ R52, R25.reuse, R35, -R34 ;  /* 0x0000002319347223 */ /* 0x040fe20000010822 */
[----:B------:R-:W-:Y:S01]  /*11390*/  FFMA.FTZ R41, R25, R41, R38 ;  /* 0x0000002919297223 */ /* 0x000fe20000010026 */
[----:B------:R-:W-:Y:S01]  /*113a0*/  FMUL.FTZ R27, R27, R24 ;  /* 0x000000181b1b7220 */ /* 0x000fe20000410000 */
[----:B------:R-:W-:-:S02]  /*113b0*/  HADD2.F32 R25, -RZ, R39.H0_H0 ;  /* 0x20000027ff197230 */ /* 0x000fc40000004100 */
[C---:B------:R-:W-:Y:S01]  /*113c0*/  FFMA.FTZ R34, R15.reuse, R24, -R32 ;  /* 0x000000180f227223 */ /* 0x040fe20000010820 */
[----:B------:R-:W-:Y:S02]  /*113d0*/  HADD2.F32 R20, -RZ, R26.H0_H0 ;  /* 0x2000001aff147230 */ /* 0x000fe40000004100 */
[----:B------:R-:W-:Y:S01]  /*113e0*/  FFMA.FTZ R38, R15, R28, R27 ;  /* 0x0000001c0f267223 */ /* 0x000fe2000001001b */
[----:B------:R-:W-:Y:S01]  /*113f0*/  HADD2.F32 R21, -RZ, R36.H0_H0 ;  /* 0x20000024ff157230 */ /* 0x000fe20000004100 */
[----:B------:R-:W-:Y:S01]  /*11400*/  F2FP.SATFINITE.E4M3.F32.PACK_AB_MERGE_C R41, R41, R42, RZ ;  /* 0x0000002a2929723e */ /* 0x000fe200048070ff */
[----:B------:R-:W-:Y:S02]  /*11410*/  HADD2.F32 R15, -RZ, R14.H0_H0 ;  /* 0x2000000eff0f7230 */ /* 0x000fe40000004100 */
[C---:B------:R-:W-:Y:S01]  /*11420*/  FMUL.FTZ R24, R20.reuse, R25 ;  /* 0x0000001914187220 */ /* 0x040fe20000410000 */
[----:B------:R-:W-:Y:S02]  /*11430*/  HADD2.F32 R39, -RZ, R39.H1_H1 ;  /* 0x30000027ff277230 */ /* 0x000fe40000004100 */
[----:B------:R-:W-:Y:S01]  /*11440*/  FMUL.FTZ R20, R20, R21 ;  /* 0x0000001514147220 */ /* 0x000fe20000410000 */
[----:B------:R-:W-:-:S02]  /*11450*/  HADD2.F32 R26, -RZ, R26.H1_H1 ;  /* 0x3000001aff1a7230 */ /* 0x000fc40000004100 */
[C---:B------:R-:W-:Y:S01]  /*11460*/  FFMA.FTZ R27, R15.reuse, R21, -R24 ;  /* 0x000000150f1b7223 */ /* 0x040fe20000010818 */
[----:B------:R-:W-:Y:S01]  /*11470*/  HADD2.F32 R21, -RZ, R36.H1_H1 ;  /* 0x30000024ff157230 */ /* 0x000fe20000004100 */
[----:B------:R-:W-:Y:S01]  /*11480*/  F2FP.F16.E4M3.UNPACK_B R24, R12.H1 ;  /* 0x0000000cff18723e */ /* 0x000fe200030006ff */
[----:B------:R-:W-:Y:S02]  /*11490*/  HADD2.F32 R14, -RZ, R14.H1_H1 ;  /* 0x3000000eff0e7230 */ /* 0x000fe40000004100 */
[----:B------:R-:W-:Y:S01]  /*114a0*/  FFMA.FTZ R28, R15, R25, R20 ;  /* 0x000000190f1c7223 */ /* 0x000fe20000010014 */
[C---:B------:R-:W-:Y:S01]  /*114b0*/  FMUL.FTZ R29, R26.reuse, R39 ;  /* 0x000000271a1d7220 */ /* 0x040fe20000410000 */
[----:B------:R-:W-:Y:S01]  /*114c0*/  F2FP.F16.E4M3.UNPACK_B R20, R3.H1 ;  /* 0x00000003ff14723e */ /* 0x000fe200030006ff */
[-C--:B------:R-:W-:Y:S01]  /*114d0*/  FMUL.FTZ R32, R26, R21.reuse ;  /* 0x000000151a207220 */ /* 0x080fe20000410000 */
[----:B------:R-:W-:Y:S02]  /*114e0*/  HADD2.F32 R25, -RZ, R24.H0_H0 ;  /* 0x20000018ff197230 */ /* 0x000fe40000004100 */
[----:B------:R-:W-:Y:S01]  /*114f0*/  FFMA.FTZ R26, R14, R21, -R29 ;  /* 0x000000150e1a7223 */ /* 0x000fe2000001081d */
[----:B------:R-:W-:-:S02]  /*11500*/  HADD2.F32 R15, -RZ, R30.H0_H0 ;  /* 0x2000001eff0f7230 */ /* 0x000fc40000004100 */
[----:B------:R-:W-:Y:S01]  /*11510*/  FFMA.FTZ R39, R14, R39, R32 ;  /* 0x000000270e277223 */ /* 0x000fe20000010020 */
[--C-:B------:R-:W-:Y:S01]  /*11520*/  HADD2.F32 R21, -RZ, R20.reuse.H0_H0 ;  /* 0x20000014ff157230 */ /* 0x100fe20000004100 */
[----:B------:R-:W-:Y:S01]  /*11530*/  F2FP.F16.E4M3.UNPACK_B R3, R3 ;  /* 0x00000003ff03723e */ /* 0x000fe200020006ff */
[--C-:B------:R-:W-:Y:S02]  /*11540*/  HADD2.F32 R14, -RZ, R7.reuse.H0_H0 ;  /* 0x20000007ff0e7230 */ /* 0x100fe40000004100 */
[C---:B------:R-:W-:Y:S01]  /*11550*/  FMUL.FTZ R29, R15.reuse, R25 ;  /* 0x000000190f1d7220 */ /* 0x040fe20000410000 */
[----:B------:R-:W-:Y:S02]  /*11560*/  HADD2.F32 R20, -RZ, R20.H1_H1 ;  /* 0x30000014ff147230 */ /* 0x000fe40000004100 */
[-C--:B------:R-:W-:Y:S01]  /*11570*/  FMUL.FTZ R15, R15, R21.reuse ;  /* 0x000000150f0f7220 */ /* 0x080fe20000410000 */
[----:B------:R-:W-:Y:S02]  /*11580*/  HADD2.F32 R24, -RZ, R24.H1_H1 ;  /* 0x30000018ff187230 */ /* 0x000fe40000004100 */
[----:B------:R-:W-:Y:S01]  /*11590*/  FFMA.FTZ R29, R14, R21, -R29 ;  /* 0x000000150e1d7223 */ /* 0x000fe2000001081d */
[----:B------:R-:W-:Y:S01]  /*115a0*/  HADD2.F32 R30, -RZ, R30.H1_H1 ;  /* 0x3000001eff1e7230 */ /* 0x000fe20000004100 */
[----:B------:R-:W-:Y:S01]  /*115b0*/  F2FP.SATFINITE.E4M3.F32.PACK_AB_MERGE_C R31, R38, R31, RZ ;  /* 0x0000001f261f723e */ /* 0x000fe200048070ff */
[----:B------:R-:W-:Y:S01]  /*115c0*/  HADD2.F32 R7, -RZ, R7.H1_H1 ;  /* 0x30000007ff077230 */ /* 0x000fe20000004100 */
[----:B------:R-:W-:-:S02]  /*115d0*/  F2FP.SATFINITE.E4M3.F32.PACK_AB_MERGE_C R9, R10, R9, R13 ;  /* 0x000000090a09723e */ /* 0x000fc4000480700d */
        /* <DEDUP_REMOVED lines=28> */
[----:B------:R-:W-:Y:S02]  /*117a0*/  F2FP.SATFINITE.E4M3.F32.PACK_AB_MERGE_C R7, R37, R50, R7 ;  /* 0x000000322507723e */ /* 0x000fe40004807007 */
[----:B------:R-:W-:Y:S02]  /*117b0*/  F2FP.SATFINITE.E4M3.F32.PACK_AB_MERGE_C R4, R26, R27, R4 ;  /* 0x0000001b1a04723e */ /* 0x000fe40004807004 */
[----:B------:R-:W-:Y:S02]  /*117c0*/  F2FP.SATFINITE.E4M3.F32.PACK_AB_MERGE_C R6, R25, R6, R29 ;  /* 0x000000061906723e */ /* 0x000fe4000480701d */
[----:B------:R-:W-:-:S03]  /*117d0*/  F2FP.SATFINITE.E4M3.F32.PACK_AB_MERGE_C R10, R24, R3, R30 ;  /* 0x00000003180a723e */ /* 0x000fc6000480701e */
[----:B------:R0:W-:Y:S04]  /*117e0*/  STS.128 [R47+0x10400], R4 ;  /* 0x010400042f007388 */ /* 0x0001e80000000c00 */
[----:B------:R0:W-:Y:S02]  /*117f0*/  STS.128 [R0+0x10400], R8 ;  /* 0x0104000800007388 */ /* 0x0001e40000000c00 */
.L_x_1418:
[----:B------:R-:W-:Y:S05]  /*11800*/  BSYNC B0 ;  /* 0x0000000000007941 */ /* 0x000fea0003800000 */
.L_x_1411:
        /* <DEDUP_REMOVED lines=8> */
.L_x_1409:
[----:B0-23--:R-:W-:-:S05]  /*11890*/  IMAD.U32 R0, RZ, RZ, UR40 ;  /* 0x00000028ff007e24 */ /* 0x00dfca000f8e00ff */
[----:B------:R-:W-:-:S13]  /*118a0*/  ISETP.NE.AND P0, PT, R0, 0x3, PT ;  /* 0x000000030000780c */ /* 0x000fda0003f05270 */
[----:B------:R-:W-:Y:S05]  /*118b0*/  @!P0 BRA `(.L_x_1438) ;  /* 0x0000000000048947 */ /* 0x000fea0003800000 */
[----:B------:R-:W-:Y:S01]  /*118c0*/  BPT.TRAP 0x1 ;  /* 0x000000040000795c */ /* 0x000fe20000300000 */
.L_x_1438:
[----:B------:R-:W-:Y:S01]  /*118d0*/  IMAD R90, R169, 0x8, R16 ;  /* 0x00000008a95a7824 */ /* 0x000fe200078e0210 */
[----:B-1----:R-:W-:-:S04]  /*118e0*/  SHF.L.U32 R3, R18, 0x1f, RZ ;  /* 0x0000001f12037819 */ /* 0x002fc800000006ff */
[----:B------:R0:W1:Y:S01]  /*118f0*/  SYNCS.PHASECHK.TRANS64.TRYWAIT P2, [R90+URZ+0x22830], R3 ;  /* 0x022830035a0075a7 */ /* 0x000062000804017f */
[----:B------:R-:W-:Y:S05]  /*11900*/  @!P0 BRA `(.L_x_1439) ;  /* 0x0000000000048947 */ /* 0x000fea0003800000 */
[----:B------:R-:W-:Y:S01]  /*11910*/  BPT.TRAP 0x1 ;  /* 0x000000040000795c */ /* 0x000fe20000300000 */
.L_x_1439:
[----:B------:R-:W2:Y:S02]  /*11920*/  S2R R0, SR_TID.X ;  /* 0x0000000000007919 */ /* 0x000ea40000002100 */
[----:B--2---:R-:W-:-:S04]  /*11930*/  LOP3.LUT R0, R0, 0x7f, RZ, 0xc0, !PT ;  /* 0x0000007f00007812 */ /* 0x004fc800078ec0ff */
[----:B------:R-:W-:Y:S01]  /*11940*/  ISETP.NE.AND P1, PT, R0, RZ, PT ;  /* 0x000000ff0000720c */ /* 0x000fe20003f25270 */
[----:B-1----:R-:W-:-:S12]  /*11950*/  @P2 BRA `(.L_x_1440) ;  /* 0x0000000000082947 */ /* 0x002fd80003800000 */
[----:B------:R-:W1:Y:S02]  /*11960*/  SYNCS.PHASECHK.TRANS64.TRYWAIT P2, [R90+URZ+0x22830], R3 ;  /* 0x022830035a0075a7 */ /* 0x000e64000804017f */
[----:B-1----:R-:W-:Y:S05]  /*11970*/  @!P2 BRA `(.L_x_1441) ;  /* 0x000001a400dca947 */ /* 0x002fea0003800000 */
.L_x_1440:
[----:B------:R-:W-:Y:S05]  /*11980*/  WARPSYNC.ALL ;  /* 0x0000000000007948 */ /* 0x000fea0003800000 */
[----:B------:R-:W-:Y:S01]  /*11990*/  VIADD R0, R16, 0x16400 ;  /* 0x0001640010007836 */ /* 0x000fe20000000000 */
[----:B------:R-:W-:Y:S01]  /*119a0*/  R2UR UR24, R44 ;  /* 0x000000002c1872ca */ /* 0x000fe200000e0000 */
[----:B-----5:R-:W-:Y:S01]  /*119b0*/  IMAD.MOV.U32 R7, RZ, RZ, -0x7fffffe0 ;  /* 0x80000020ff077424 */ /* 0x020fe200078e00ff */
[----:B------:R-:W-:Y:S01]  /*119c0*/  WARPGROUP.ARRIVE ;  /* 0x00000000000079c5 */ /* 0x000fe20000000000 */
[----:B------:R-:W-:Y:S01]  /*119d0*/  UMOV UR25, 0x80000020 ;  /* 0x8000002000197882 */ /* 0x000fe20000000000 */
[----:B------:R-:W-:Y:S01]  /*119e0*/  SHF.R.U32.HI R0, RZ, 0x4, R0 ;  /* 0x00000004ff007819 */ /* 0x000fe20000011600 */
[----:B------:R-:W-:Y:S01]  /*119f0*/  IMAD.MOV.U32 R9, RZ, RZ, -0x7fffffe0 ;  /* 0x80000020ff097424 */ /* 0x000fe200078e00ff */
[----:B------:R-:W-:Y:S01]  /*11a00*/  R2UR UR27, R7 ;  /* 0x00000000071b72ca */ /* 0x000fe200000e0000 */
[----:B------:R-:W-:Y:S01]  /*11a10*/  UMOV UR5, 0x80000020 ;  /* 0x8000002000057882 */ /* 0x000fe20000000000 */
[----:B------:R-:W-:Y:S01]  /*11a20*/  LOP3.LUT R0, R0, 0x3fff, RZ, 0xc0, !PT ;  /* 0x00003fff00007812 */ /* 0x000fe200078ec0ff */
[----:B------:R-:W-:Y:S01]  /*11a30*/  UMOV UR9, 0x80000020 ;  /* 0x8000002000097882 */ /* 0x000fe20000000000 */
[----:B------:R-:W-:Y:S01]  /*11a40*/  R2UR UR7, R9 ;  /* 0x00000000090772ca */ /* 0x000fe200000e0000 */
[----:B------:R-:W-:Y:S01]  /*11a50*/  IMAD.MOV.U32 R9, RZ, RZ, -0x7fffffe0 ;  /* 0x80000020ff097424 */ /* 0x000fe200078e00ff */
[----:B------:R-:W-:Y:S01]  /*11a60*/  LOP3.LUT R4, R0, 0x10000, RZ, 0xfc, !PT ;  /* 0x0001000000047812 */ /* 0x000fe200078efcff */
[----:B------:R-:W-:Y:S01]  /*11a70*/  ULOP3.LUT UR24, UR24, 0x10000, URZ, 0xfc, !UPT ;  /* 0x0001000018187892 */ /* 0x000fe2000f8efc3f */
[----:B------:R-:W-:Y:S01]  /*11a80*/  IMAD.MOV.U32 R7, RZ, RZ, -0x7fffffe0 ;  /* 0x80000020ff077424 */ /* 0x000fe200078e00ff */
[----:B------:R-:W-:Y:S01]  /*11a90*/  UMOV UR13, 0x80000020 ;  /* 0x80000020000d7882 */ /* 0x000fe20000000000 */
[----:B------:R-:W-:Y:S01]  /*11aa0*/  R2UR UR11, R9 ;  /* 0x00000000090b72ca */ /* 0x000fe200000e0000 */
[----:B------:R-:W-:Y:S01]  /*11ab0*/  IMAD R6, R169, 0x600, R4 ;  /* 0x00000600a9067824 */ /* 0x000fe200078e0204 */
[----:B------:R-:W-:Y:S01]  /*11ac0*/  UIADD3 UR4, UR24, 0x2, URZ ;  /* 0x0000000218047890 */ /* 0x000fe2000fffe03f */
[----:B------:R-:W-:Y:S01]  /*11ad0*/  IMAD.MOV.U32 R9, RZ, RZ, -0x7fffffe0 ;  /* 0x80000020ff097424 */ /* 0x000fe200078e00ff */
[----:B------:R-:W-:Y:S01]  /*11ae0*/  UIADD3 UR8, UR24, 0x200, URZ ;  /* 0x0000020018087890 */ /* 0x000fe2000fffe03f */
[C---:B------:R-:W-:Y:S01]  /*11af0*/  VIADD R8, R6.reuse, 0x2 ;  /* 0x0000000206087836 */ /* 0x040fe20000000000 */
[----:B------:R-:W-:Y:S01]  /*11b00*/  R2UR UR26, R6 ;  /* 0x00000000061a72ca */ /* 0x000fe200000e0000 */
[----:B------:R-:W-:Y:S01]  /*11b10*/  UIADD3 UR12, UR24, 0x202, URZ ;  /* 0x00000202180c7890 */ /* 0x000fe2000fffe03f */
[----:B------:R-:W-:Y:S01]  /*11b20*/  R2UR UR15, R9 ;  /* 0x00000000090f72ca */ /* 0x000fe200000e0000 */
[----:B------:R-:W-:Y:S01]  /*11b30*/  IMAD.MOV.U32 R9, RZ, RZ, -0x7fffffe0 ;  /* 0x80000020ff097424 */ /* 0x000fe200078e00ff */
[----:B------:R-:W-:Y:S01]  /*11b40*/  R2UR UR6, R8 ;  /* 0x00000000080672ca */ /* 0x000fe200000e0000 */
[----:B------:R-:W-:Y:S01]  /*11b50*/  VIADD R8, R6, 0x200 ;  /* 0x0000020006087836 */ /* 0x000fe20000000000 */
[----:B------:R-:W-:Y:S01]  /*11b60*/  UIADD3 UR16, UR24, 0x400, URZ ;  /* 0x0000040018107890 */ /* 0x000fe2000fffe03f */
[----:B------:R-:W-:Y:S01]  /*11b70*/  R2UR UR23, R7 ;  /* 0x00000000071772ca */ /* 0x000fe200000e0000 */
[----:B------:R-:W-:Y:S01]  /*11b80*/  UMOV UR17, 0x80000020 ;  /* 0x8000002000117882 */ /* 0x000fe20000000000 */
[----:B------:R-:W-:Y:S01]  /*11b90*/  R2UR UR19, R9 ;  /* 0x00000000091372ca */ /* 0x000fe200000e0000 */
[----:B------:R-:W-:Y:S01]  /*11ba0*/  UIADD3 UR20, UR24, 0x402, URZ ;  /* 0x0000040218147890 */ /* 0x000fe2000fffe03f */
[----:B------:R-:W-:Y:S01]  /*11bb0*/  R2UR UR10, R8 ;  /* 0x00000000080a72ca */ /* 0x000fe200000e0000 */
[----:B------:R-:W-:Y:S01]  /*11bc0*/  VIADD R8, R6, 0x202 ;  /* 0x0000020206087836 */ /* 0x000fe20000000000 */
[----:B------:R-:W-:Y:S01]  /*11bd0*/  QGMMA.64x128x32.F32.E4M3.E4M3 R24, gdesc[UR24], RZ, !UPT, gsb0 ;  /* 0x01e00000181879f3 */ /* 0x000fe2000c0008ff */
[----:B------:R-:W-:Y:S01]  /*11be0*/  UMOV UR21, 0x80000020 ;  /* 0x8000002000157882 */ /* 0x000fe20000000000 */
[----:B------:R-:W-:Y:S01]  /*11bf0*/  ULDC UR35, c[0x0][0x9dc] ;  /* 0x0002770000237ab9 */ /* 0x000fe20000000800 */
[----:B01----:R-:W-:Y:S01]  /*11c00*/  @!P1 VIADD R90, R90, 0x22840 ;  /* 0x000228405a5a9836 */ /* 0x003fe20000000000 */
[----:B------:R-:W-:Y:S01]  /*11c10*/  R2UR UR14, R8 ;  /* 0x00000000080e72ca */ /* 0x000fe200000e0000 */
[C---:B------:R-:W-:Y:S01]  /*11c20*/  VIADD R8, R6.reuse, 0x400 ;  /* 0x0000040006087836 */ /* 0x040fe20000000000 */
[----:B------:R-:W-:Y:S01]  /*11c30*/  ULOP3.LUT UR35, URZ, UR35, URZ, 0x33, !UPT ;  /* 0x000000233f237292 */ /* 0x000fe2000f8e333f */
[----:B------:R-:W-:Y:S01]  /*11c40*/  VIADD R6, R6, 0x402 ;  /* 0x0000040206067836 */ /* 0x000fe20000000000 */
[----:B------:R-:W-:-:S02]  /*11c50*/  @!P1 PRMT R90, RZ, 0x654, R90 ;  /* 0x00000654ff5a9816 */ /* 0x000fc4000000005a */
[----:B------:R-:W-:Y:S01]  /*11c60*/  R2UR UR18, R8 ;  /* 0x00000000081272ca */ /* 0x000fe200000e0000 */
[----:B------:R-:W-:Y:S01]  /*11c70*/  IMAD.MOV.U32 R8, RZ, RZ, -0x80 ;  /* 0xffffff80ff087424 */ /* 0x000fe200078e00ff */
[----:B------:R-:W-:Y:S02]  /*11c80*/  R2UR UR22, R6 ;  /* 0x00000000061672ca */ /* 0x000fe400000e0000 */
[----:B------:R-:W0:Y:S02]  /*11c90*/  LDC R6, c[0x0][0x448] ;  /* 0x00011200ff067b82 */ /* 0x000e240000000800 */
[----:B0-----:R-:W-:-:S13]  /*11ca0*/  ISETP.NE.AND P2, PT, R6, 0x1, PT ;  /* 0x000000010600780c */ /* 0x001fda0003f45270 */
[----:B------:R-:W0:Y:S08]  /*11cb0*/  @P2 LDC R7, c[0x0][0x44c] ;  /* 0x00011300ff072b82 */ /* 0x000e300000000800 */
[----:B------:R-:W1:Y:S01]  /*11cc0*/  @P2 LDC R9, c[0x0][0x450] ;  /* 0x00011400ff092b82 */ /* 0x000e620000000800 */
        /* <DEDUP_REMOVED lines=18> */
[----:B------:R-:W-:Y:S01]  /*11df0*/  FMUL.FTZ R71, R2, R76 ;  /* 0x0000004c02477220 */ /* 0x000fe20000410000 */
[----:B------:R-:W-:Y:S01]  /*11e00*/  IADD3 R76, R190, R175, RZ ;  /* 0x000000afbe4c7210 */ /* 0x000fe20007ffe0ff */
[C---:B----4-:R-:W-:Y:S01]  /*11e10*/  FMUL.FTZ R5, R2.reuse, R24 ;  /* 0x0000001802057220 */ /* 0x050fe20000410000 */
[C---:B------:R-:W-:Y:S01]  /*11e20*/  FMUL.FTZ R24, R2.reuse, R46 ;  /* 0x0000002e02187220 */ /* 0x040fe20000410000 */
[C---:B------:R-:W-:Y:S01]  /*11e30*/  FMUL.FTZ R12, R2.reuse, R34 ;  /* 0x00000022020c7220 */ /* 0x040fe20000410000 */
[----:B------:R-:W-:Y:S01]  /*11e40*/  FMUL.FTZ R34, R2, R67 ;  /* 0x0000004302227220 */ /* 0x000fe20000410000 */
[----:B0-----:R-:W-:-:S04]  /*11e50*/  @P2 IMAD.HI.U32 R6, R76, R7, RZ ;  /* 0x000000074c062227 */ /* 0x001fc800078e00ff */
[C---:B------:R-:W-:Y:S01]  /*11e60*/  FMUL.FTZ R99, R2.reuse, R41 ;  /* 0x0000002902637220 */ /* 0x040fe20000410000 */
[C---:B------:R-:W-:Y:S01]  /*11e70*/  FMUL.FTZ R67, R2.reuse, R68 ;  /* 0x0000004402437220 */ /* 0x040fe20000410000 */
[C---:B------:R-:W-:Y:S01]  /*11e80*/  FMUL.FTZ R97, R2.reuse, R37 ;  /* 0x0000002502617220 */ /* 0x040fe20000410000 */
[C---:B------:R-:W-:Y:S01]  /*11e90*/  FMUL.FTZ R68, R2.reuse, R69 ;  /* 0x0000004502447220 */ /* 0x040fe20000410000 */
[----:B-1----:R-:W-:Y:S01]  /*11ea0*/  @P2 SHF.R.U32.HI R76, RZ, R9, R6 ;  /* 0x00000009ff4c2219 */ /* 0x002fe20000011606 */
[C---:B------:R-:W-:Y:S01]  /*11eb0*/  FMUL.FTZ R41, R2.reuse, R79 ;  /* 0x0000004f02297220 */ /* 0x040fe20000410000 */
[----:B------:R-:W0:Y:S01]  /*11ec0*/  LDC.64 R6, c[0x0][0x9e0] ;  /* 0x00027800ff067b82 */ /* 0x000e220000000a00 */
[C---:B------:R-:W-:Y:S01]  /*11ed0*/  FMUL.FTZ R14, R2.reuse, R38 ;  /* 0x00000026020e7220 */ /* 0x040fe20000410000 */
[C---:B------:R-:W-:Y:S01]  /*11ee0*/  FMUL.FTZ R15, R2.reuse, R39 ;  /* 0x00000027020f7220 */ /* 0x040fe20000410000 */
[----:B------:R-:W1:Y:S01]  /*11ef0*/  SHFL.IDX PT, R46, R76, RZ, 0x1c1f ;  /* 0x001c1fff4c2e7589 */ /* 0x000e6200000e0000 */
[C---:B------:R-:W-:Y:S01]  /*11f00*/  FMUL.FTZ R37, R2.reuse, R70 ;  /* 0x0000004602257220 */ /* 0x040fe20000410000 */
[----:B------:R-:W-:Y:S01]  /*11f10*/  FMUL.FTZ R69, R2, R72 ;  /* 0x0000004802457220 */ /* 0x000fe20000410000 */
[----:B------:R-:W-:-:S02]  /*11f20*/  IMAD R79, R89, R8, 0x80 ;  /* 0x00000080594f7424 */ /* 0x000fc400078e0208 */
        /* <DEDUP_REMOVED lines=48> */
[----:B------:R-:W-:Y:S01]  /*12230*/  IADD3 R8, -R170, 0x1, R79 ;  /* 0x00000001aa087810 */ /* 0x000fe20007ffe14f */
[----:B------:R-:W2:Y:S01]  /*12240*/  MUFU.TANH R5, R5 ;  /* 0x0000000500057308 */ /* 0x000ea20000002400 */
[----:B0-----:R-:W-:Y:S01]  /*12250*/  ISETP.GE.AND P3, PT, R7, 0x1, PT ;  /* 0x000000010700780c */ /* 0x001fe20003f66270 */
[----:B------:R0:W-:Y:S01]  /*12260*/  @!P1 SYNCS.ARRIVE.TRANS64.RED.A1T0 RZ, [R90+URZ], RZ ;  /* 0x000000ff5aff99a7 */ /* 0x0001e2000810043f */
[----:B------:R-:W-:-:S02]  /*12270*/  IADD3 R85, -R168, R8, R171 ;  /* 0x00000008a8557210 */ /* 0x000fc40007ffe1ab */
[----:B------:R-:W-:Y:S02]  /*12280*/  IADD3 R78, -R170, R171, R79 ;  /* 0x000000abaa4e7210 */ /* 0x000fe40007ffe14f */
[----:B------:R-:W-:Y:S01]  /*12290*/  LEA R80, R89, 0xffffff80, 0x7 ;  /* 0xffffff8059507811 */ /* 0x000fe200078e38ff */
[----:B------:R-:W3:Y:S01]  /*122a0*/  MUFU.TANH R91, R91 ;  /* 0x0000005b005b7308 */ /* 0x000ee20000002400 */
[C---:B------:R-:W-:Y:S02]  /*122b0*/  VIADD R81, R85.reuse, UR35 ;  /* 0x0000002355517c36 */ /* 0x040fe40008000000 */
[----:B------:R-:W-:Y:S02]  /*122c0*/  IMAD.IADD R85, R85, 0x1, R6 ;  /* 0x0000000155557824 */ /* 0x000fe400078e0206 */
[----:B-1----:R-:W-:-:S03]  /*122d0*/  IMAD.IADD R84, R81, 0x1, R46 ;  /* 0x0000000151547824 */ /* 0x002fc600078e022e */
[----:B------:R-:W1:Y:S01]  /*122e0*/  MUFU.TANH R0, R0 ;  /* 0x0000000000007308 */ /* 0x000e620000002400 */
[----:B------:R-:W-:-:S07]  /*122f0*/  VIADDMNMX R82, R46, R85, R78, PT ;  /* 0x000000552e527246 */ /* 0x000fce000380014e */
        /* <DEDUP_REMOVED lines=61> */
[----:B-1234-:R-:W-:Y:S05]  /*126d0*/  @!P3 BRA `(.L_x_1442) ;  /* 0x000000000050b947 */ /* 0x01efea0003800000 */
[----:B------:R-:W-:Y:S01]  /*126e0*/  IADD3 R47, -R168, R171, R46 ;  /* 0x000000aba82f7210 */ /* 0x000fe20007ffe12e */
[----:B------:R-:W-:Y:S03]  /*126f0*/  BSSY B0, `(.L_x_1443) ;  /* 0x000000e000007945 */ /* 0x000fe60003800000 */
        /* <DEDUP_REMOVED lines=9> */
.L_x_1444:
[----:B------:R-:W-:-:S13]  /*12790*/  ISETP.NE.AND P4, PT, R7, 0x1, PT ;  /* 0x000000010700780c */ /* 0x000fda0003f85270 */
[----:B------:R-:W1:Y:S02]  /*127a0*/  @P4 LDC.64 R8, c[0x0][0x9e8] ;  /* 0x00027a00ff084b82 */ /* 0x000e640000000a00 */
[----:B-1----:R-:W-:-:S05]  /*127b0*/  @P4 IMAD.HI.U32 R8, R47, R8, RZ ;  /* 0x000000082f084227 */ /* 0x002fca00078e00ff */
[----:B------:R-:W-:-:S07]  /*127c0*/  @P4 SHF.R.U32.HI R47, RZ, R9, R8 ;  /* 0x00000009ff2f4219 */ /* 0x000fce0000011608 */
.L_x_1445:
[----:B------:R-:W-:Y:S05]  /*127d0*/  BSYNC B0 ;  /* 0x0000000000007941 */ /* 0x000fea0003800000 */
.L_x_1443:
[----:B------:R-:W-:-:S04]  /*127e0*/  IMAD R47, R47, R7, -R80 ;  /* 0x000000072f2f7224 */ /* 0x000fc800078e0a50 */
[----:B------:R-:W-:-:S05]  /*127f0*/  IMAD.IADD R47, R47, 0x1, -R170 ;  /* 0x000000012f2f7824 */ /* 0x000fca00078e0aaa */
[----:B------:R-:W-:Y:S02]  /*12800*/  VIMNMX R84, R84, R47, !PT ;  /* 0x0000002f54547248 */ /* 0x000fe40007fe0100 */
[----:B------:R-:W-:-:S07]  /*12810*/  VIADDMNMX R82, R47, R7, R82, PT ;  /* 0x000000072f527246 */ /* 0x000fce0003800152 */
.L_x_1442:
[C---:B------:R-:W-:Y:S01]  /*12820*/  ISETP.GE.AND P4, PT, R79.reuse, 0x2, PT ;  /* 0x000000024f00780c */ /* 0x040fe20003f86270 */
[----:B------:R-:W1:Y:S01]  /*12830*/  SHFL.IDX PT, R76, R76, 0x1, 0x1c1f ;  /* 0x003c1f004c4c7f89 */ /* 0x000e6200000e0000 */
[----:B------:R-:W-:Y:S02]  /*12840*/  ISETP.GE.AND P6, PT, R79, 0x9, PT ;  /* 0x000000094f00780c */ /* 0x000fe40003fc6270 */
[----:B------:R-:W-:Y:S02]  /*12850*/  ISETP.GT.AND P5, PT, R84, 0x1, !P4 ;  /* 0x000000015400780c */ /* 0x000fe400067a4270 */
[----:B------:R-:W-:Y:S02]  /*12860*/  P2R R121, PR, RZ, 0x40 ;  /* 0x00000040ff797803 */ /* 0x000fe40000000000 */
[----:B------:R-:W-:-:S04]  /*12870*/  ISETP.LT.OR P5, PT, R82, 0x2, P5 ;  /* 0x000000025200780c */ /* 0x000fc80002fa1670 */
[----:B------:R-:W-:Y:S02]  /*12880*/  FSEL R46, R91, -INF , !P5 ;  /* 0xff8000005b2e7808 */ /* 0x000fe40006800000 */
[----:B------:R-:W-:Y:S02]  /*12890*/  ISETP.GT.AND P5, PT, R84, 0x8, !P6 ;  /* 0x000000085400780c */ /* 0x000fe400077a4270 */
[----:B------:R-:W-:Y:S02]  /*128a0*/  ISETP.GE.AND P6, PT, R79, 0xa, PT ;  /* 0x0000000a4f00780c */ /* 0x000fe40003fc6270 */
[----:B------:R-:W-:Y:S02]  /*128b0*/  ISETP.LT.OR P5, PT, R82, 0x9, P5 ;  /* 0x000000095200780c */ /* 0x000fe40002fa1670 */
[----:B------:R-:W-:Y:S02]  /*128c0*/  P2R R120, PR, RZ, 0x40 ;  /* 0x00000040ff787803 */ /* 0x000fe40000000000 */
[----:B0-----:R-:W-:-:S02]  /*128d0*/  FSEL R47, R92, -INF , !P5 ;  /* 0xff8000005c2f7808 */ /* 0x001fc40006800000 */
        /* <DEDUP_REMOVED lines=48> */
[----:B-1----:R-:W-:Y:S02]  /*12be0*/  VIADDMNMX R78, R76, R85, R78, PT ;  /* 0x000000554c4e7246 */ /* 0x002fe4000380014e */
        /* <DEDUP_REMOVED lines=96> */
[----:B------:R-:W-:-:S04]  /*131f0*/  ISETP.GT.AND P6, PT, R84, 0x79, !P6 ;  /* 0x000000795400780c */ /* 0x000fc800077c4270 */
[----:B------:R-:W-:-:S04]  /*13200*/  ISETP.LT.OR P6, PT, R82, 0x7a, P6 ;  /* 0x0000007a5200780c */ /* 0x000fc800037c1670 */
[----:B------:R-:W-:Y:S01]  /*13210*/  FSEL R5, R77, -INF , !P6 ;  /* 0xff8000004d057808 */ /* 0x000fe20007000000 */
[----:B------:R-:W-:Y:S01]  /*13220*/  IMAD.IADD R77, R81, 0x1, R76 ;  /* 0x00000001514d7824 */ /* 0x000fe200078e024c */
[----:B------:R-:W-:Y:S07]  /*13230*/  @!P3 BRA `(.L_x_1446) ;  /* 0x000000000050b947 */ /* 0x000fee0003800000 */
[----:B------:R-:W-:Y:S01]  /*13240*/  IADD3 R79, -R168, R171, R76 ;  /* 0x000000aba84f7210 */ /* 0x000fe20007ffe14c */
[----:B------:R-:W-:Y:S03]  /*13250*/  BSSY B0, `(.L_x_1447) ;  /* 0x000000e000007945 */ /* 0x000fe60003800000 */
        /* <DEDUP_REMOVED lines=9> */
.L_x_1448:
[----:B------:R-:W-:-:S13]  /*132f0*/  ISETP.NE.AND P6, PT, R7, 0x1, PT ;  /* 0x000000010700780c */ /* 0x000fda0003fc5270 */
[----:B------:R-:W0:Y:S02]  /*13300*/  @P6 LDC.64 R8, c[0x0][0x9e8] ;  /* 0x00027a00ff086b82 */ /* 0x000e240000000a00 */
[----:B0-----:R-:W-:-:S05]  /*13310*/  @P6 IMAD.HI.U32 R8, R79, R8, RZ ;  /* 0x000000084f086227 */ /* 0x001fca00078e00ff */
[----:B------:R-:W-:-:S07]  /*13320*/  @P6 SHF.R.U32.HI R79, RZ, R9, R8 ;  /* 0x00000009ff4f6219 */ /* 0x000fce0000011608 */
.L_x_1449:
[----:B------:R-:W-:Y:S05]  /*13330*/  BSYNC B0 ;  /* 0x0000000000007941 */ /* 0x000fea0003800000 */
.L_x_1447:
[----:B------:R-:W-:-:S04]  /*13340*/  IMAD R79, R79, R7, -R80 ;  /* 0x000000074f4f7224 */ /* 0x000fc800078e0a50 */
[----:B------:R-:W-:-:S05]  /*13350*/  IMAD.IADD R8, R79, 0x1, -R170 ;  /* 0x000000014f087824 */ /* 0x000fca00078e0aaa */
[----:B------:R-:W-:Y:S02]  /*13360*/  VIMNMX R77, R77, R8, !PT ;  /* 0x000000084d4d7248 */ /* 0x000fe40007fe0100 */
[----:B------:R-:W-:-:S07]  /*13370*/  VIADDMNMX R78, R8, R7, R78, PT ;  /* 0x00000007084e7246 */ /* 0x000fce000380014e */
.L_x_1446:
[C---:B------:R-:W-:Y:S01]  /*13380*/  ISETP.GT.AND P4, PT, R77.reuse, 0x1, !P4 ;  /* 0x000000014d00780c */ /* 0x040fe20006784270 */
[----:B------:R-:W-:Y:S01]  /*13390*/  ULDC UR41, c[0x0][0x988] ;  /* 0x0002620000297ab9 */ /* 0x000fe20000000800 */
[----:B------:R-:W-:Y:S01]  /*133a0*/  ISETP.NE.AND P6, PT, R122, RZ, PT ;  /* 0x000000ff7a00720c */ /* 0x000fe20003fc5270 */
[----:B------:R-:W-:Y:S01]  /*133b0*/  IMAD.U32 R81, RZ, RZ, UR41 ;  /* 0x00000029ff517e24 */ /* 0x000fe2000f8e00ff */
[----:B------:R-:W-:Y:S02]  /*133c0*/  ISETP.LT.OR P4, PT, R78, 0x2, P4 ;  /* 0x000000024e00780c */ /* 0x000fe40002781670 */
[----:B------:R-:W-:Y:S02]  /*133d0*/  ISETP.GT.AND P5, PT, R77, 0x78, !P5 ;  /* 0x000000784d00780c */ /* 0x000fe40006fa4270 */
[----:B------:R-:W-:Y:S02]  /*133e0*/  FSEL R3, R3, -INF , !P4 ;  /* 0xff80000003037808 */ /* 0x000fe40006000000 */
[----:B------:R-:W-:-:S02]  /*133f0*/  ISETP.NE.AND P4, PT, R121, RZ, PT ;  /* 0x000000ff7900720c */ /* 0x000fc40003f85270 */
[----:B------:R-:W-:Y:S02]  /*13400*/  ISETP.LT.OR P5, PT, R78, 0x79, P5 ;  /* 0x000000794e00780c */ /* 0x000fe40002fa1670 */
[----:B------:R-:W-:Y:S02]  /*13410*/  ISETP.GT.AND P4, PT, R77, 0x8, !P4 ;  /* 0x000000084d00780c */ /* 0x000fe40006784270 */
[----:B------:R-:W-:Y:S02]  /*13420*/  FSEL R44, R44, -INF , !P5 ;  /* 0xff8000002c2c7808 */ /* 0x000fe40006800000 */
[----:B------:R-:W-:-:S04]  /*13430*/  ISETP.LT.OR P4, PT, R78, 0x9, P4 ;  /* 0x000000094e00780c */ /* 0x000fc80002781670 */
[----:B------:R-:W-:Y:S02]  /*13440*/  FSEL R8, R10, -INF , !P4 ;  /* 0xff8000000a087808 */ /* 0x000fe40006000000 */
[----:B------:R-:W-:Y:S02]  /*13450*/  ISETP.NE.AND P4, PT, R120, RZ, PT ;  /* 0x000000ff7800720c */ /* 0x000fe40003f85270 */
[----:B------:R-:W-:Y:S02]  /*13460*/  FMNMX.FTZ R10, R83, R46, !PT ;  /* 0x0000002e530a7209 */ /* 0x000fe40007810000 */
[----:B------:R-:W-:-:S04]  /*13470*/  ISETP.GT.AND P4, PT, R77, 0x9, !P4 ;  /* 0x000000094d00780c */ /* 0x000fc80006784270 */
[----:B------:R-:W-:-:S04]  /*13480*/  ISETP.LT.OR P4, PT, R78, 0xa, P4 ;  /* 0x0000000a4e00780c */ /* 0x000fc80002781670 */
        /* <DEDUP_REMOVED lines=22> */
[----:B------:R-:W-:Y:S02]  /*135f0*/  ISETP.GT.AND P4, PT, R77, 0x19, !P6 ;  /* 0x000000194d00780c */ /* 0x000fe40007784270 */
[----:B------:R-:W-:-:S02]  /*13600*/  ISETP.NE.AND P6, PT, R105, RZ, PT ;  /* 0x000000ff6900720c */ /* 0x000fc40003fc5270 */
        /* <DEDUP_REMOVED lines=49> */
[----:B------:R-:W-:-:S03]  /*13920*/  ISETP.LT.OR P4, PT, R78, 0x39, P4 ;  /* 0x000000394e00780c */ /* 0x000fc60002781670 */
[----:B------:R-:W0:Y:S01]  /*13930*/  SHFL.BFLY PT, R10, R11, 0x2, 0x1f ;  /* 0x0c401f000b0a7f89 */ /* 0x000e2200000e0000 */
[----:B------:R-:W-:Y:S02]  /*13940*/  FSEL R28, R28, -INF , !P4 ;  /* 0xff8000001c1c7808 */ /* 0x000fe40006000000 */
[----:B------:R-:W-:-:S04]  /*13950*/  ISETP.NE.AND P4, PT, R100, RZ, PT ;  /* 0x000000ff6400720c */ /* 0x000fc80003f85270 */
[----:B------:R-:W-:-:S04]  /*13960*/  ISETP.GT.AND P4, PT, R77, 0x39, !P4 ;  /* 0x000000394d00780c */ /* 0x000fc80006784270 */
[----:B------:R-:W-:-:S04]  /*13970*/  ISETP.LT.OR P4, PT, R78, 0x3a, P4 ;  /* 0x0000003a4e00780c */ /* 0x000fc80002781670 */
[----:B------:R-:W-:Y:S02]  /*13980*/  FSEL R29, R29, -INF , !P4 ;  /* 0xff8000001d1d7808 */ /* 0x000fe40006000000 */
[----:B------:R-:W-:-:S04]  /*13990*/  ISETP.NE.AND P4, PT, R99, RZ, PT ;  /* 0x000000ff6300720c */ /* 0x000fc80003f85270 */
[----:B------:R-:W-:Y:S02]  /*139a0*/  ISETP.GT.AND P4, PT, R77, 0x40, !P4 ;  /* 0x000000404d00780c */ /* 0x000fe40006784270 */
[----:B0-----:R-:W-:Y:S02]  /*139b0*/  FMNMX.FTZ R79, R11, R10, !PT ;  /* 0x0000000a0b4f7209 */ /* 0x001fe40007810000 */
[----:B------:R-:W-:-:S03]  /*139c0*/  ISETP.LT.OR P4, PT, R78, 0x41, P4 ;  /* 0x000000414e00780c */ /* 0x000fc60002781670 */
[----:B------:R-:W0:Y:S01]  /*139d0*/  SHFL.BFLY PT, R10, R79, 0x1, 0x1f ;  /* 0x0c201f004f0a7f89 */ /* 0x000e2200000e0000 */
[----:B------:R-:W-:Y:S02]  /*139e0*/  FSEL R30, R30, -INF , !P4 ;  /* 0xff8000001e1e7808 */ /* 0x000fe40006000000 */
[----:B------:R-:W-:-:S04]  /*139f0*/  ISETP.NE.AND P4, PT, R98, RZ, PT ;  /* 0x000000ff6200720c */ /* 0x000fc80003f85270 */
[----:B------:R-:W-:-:S04]  /*13a00*/  ISETP.GT.AND P4, PT, R77, 0x41, !P4 ;  /* 0x000000414d00780c */ /* 0x000fc80006784270 */
[----:B------:R-:W-:-:S04]  /*13a10*/  ISETP.LT.OR P4, PT, R78, 0x42, P4 ;  /* 0x000000424e00780c */ /* 0x000fc80002781670 */
[----:B------:R-:W-:Y:S02]  /*13a20*/  FSEL R31, R31, -INF , !P4 ;  /* 0xff8000001f1f7808 */ /* 0x000fe40006000000 */
[----:B------:R-:W-:Y:S02]  /*13a30*/  ISETP.GT.AND P4, PT, R77, 0x48, !P6 ;  /* 0x000000484d00780c */ /* 0x000fe40007784270 */
[----:B------:R-:W-:Y:S02]  /*13a40*/  ISETP.NE.AND P6, PT, R106, RZ, PT ;  /* 0x000000ff6a00720c */ /* 0x000fe40003fc5270 */
[----:B------:R-:W-:Y:S02]  /*13a50*/  ISETP.LT.OR P4, PT, R78, 0x49, P4 ;  /* 0x000000494e00780c */ /* 0x000fe40002781670 */
[----:B0-----:R-:W-:Y:S02]  /*13a60*/  FMNMX.FTZ R10, R79, R10, !PT ;  /* 0x0000000a4f0a7209 */ /* 0x001fe40007810000 */
[----:B------:R-:W-:-:S02]  /*13a70*/  FSEL R32, R32, -INF , !P4 ;  /* 0xff80000020207808 */ /* 0x000fc40006000000 */
[----:B------:R-:W-:Y:S01]  /*13a80*/  ISETP.NE.AND P4, PT, R97, RZ, PT ;  /* 0x000000ff6100720c */ /* 0x000fe20003f85270 */
[----:B------:R-:W-:-:S03]  /*13a90*/  FFMA.FTZ R76, R10, R81, -8 ;  /* 0xc10000000a4c7423 */ /* 0x000fc60000010051 */
        /* <DEDUP_REMOVED lines=47> */
[----:B------:R-:W-:-:S01]  /*13d90*/  FFMA.FTZ R79, R46, UR41, -R76 ;  /* 0x000000292e4f7c23 */ /* 0x000fc2000801084c */
[----:B------:R-:W-:Y:S01]  /*13da0*/  ISETP.LT.OR P4, PT, R78, 0x1, P4 ;  /* 0x000000014e00780c */ /* 0x000fe20002781670 */
[----:B------:R-:W-:-:S01]  /*13db0*/  FFMA.FTZ R46, R47, UR41, -R76 ;  /* 0x000000292f2e7c23 */ /* 0x000fc2000801084c */
[--C-:B------:R-:W-:Y:S01]  /*13dc0*/  FFMA.FTZ R47, R48, UR41, -R76.reuse ;  /* 0x00000029302f7c23 */ /* 0x100fe2000801084c */
[----:B------:R-:W-:-:S01]  /*13dd0*/  FFMA.FTZ R48, R49, UR41, -R76 ;  /* 0x0000002931307c23 */ /* 0x000fc2000801084c */
[----:B------:R-:W-:Y:S01]  /*13de0*/  FSEL R80, R0, -INF , !P4 ;  /* 0xff80000000507808 */ /* 0x000fe20006000000 */
[----:B------:R-:W-:-:S01]  /*13df0*/  FFMA.FTZ R49, R50, UR41, -R76 ;  /* 0x0000002932317c23 */ /* 0x000fc2000801084c */
[--C-:B------:R-:W-:Y:S01]  /*13e00*/  FFMA.FTZ R81, R59, UR41, -R76.reuse ;  /* 0x000000293b517c23 */ /* 0x100fe2000801084c */
[----:B------:R-:W-:-:S01]  /*13e10*/  FFMA.FTZ R59, R60, UR41, -R76 ;  /* 0x000000293c3b7c23 */ /* 0x000fc2000801084c */
[----:B------:R-:W-:Y:S01]  /*13e20*/  FMNMX.FTZ R11, R80, R3, !PT ;  /* 0x00000003500b7209 */ /* 0x000fe20007810000 */
[----:B------:R-:W-:-:S01]  /*13e30*/  FFMA.FTZ R0, R83, UR41, -R76 ;  /* 0x0000002953007c23 */ /* 0x000fc2000801084c */
[----:B------:R-:W-:Y:S01]  /*13e40*/  ISETP.GT.AND P4, PT, R77, 0x79, !P6 ;  /* 0x000000794d00780c */ /* 0x000fe20007784270 */
[----:B------:R-:W-:-:S01]  /*13e50*/  FFMA.FTZ R74, R74, UR41, -R76 ;  /* 0x000000294a4a7c23 */ /* 0x000fc2000801084c */
[----:B------:R-:W-:Y:S01]  /*13e60*/  FMNMX.FTZ R82, R8, R11, !PT ;  /* 0x0000000b08527209 */ /* 0x000fe20007810000 */
[----:B------:R-:W-:-:S01]  /*13e70*/  FFMA.FTZ R5, R5, UR41, -R76 ;  /* 0x0000002905057c23 */ /* 0x000fc2000801084c */
[----:B------:R-:W-:Y:S01]  /*13e80*/  ISETP.LT.OR P4, PT, R78, 0x7a, P4 ;  /* 0x0000007a4e00780c */ /* 0x000fe20002781670 */
[----:B------:R-:W-:Y:S01]  /*13e90*/  MUFU.EX2 R0, R0 ;  /* 0x0000000000007308 */ /* 0x000fe20000000800 */
[----:B------:R-:W-:-:S02]  /*13ea0*/  FMNMX.FTZ R11, R9, R82, !PT ;  /* 0x00000052090b7209 */ /* 0x000fc40007810000 */
[----:B------:R-:W-:Y:S02]  /*13eb0*/  FSEL R45, R45, -INF , !P4 ;  /* 0xff8000002d2d7808 */ /* 0x000fe40006000000 */
[----:B------:R-:W-:-:S03]  /*13ec0*/  FMNMX.FTZ R50, R12, R11, !PT ;  /* 0x0000000b0c327209 */ /* 0x000fc60007810000 */
[----:B------:R-:W-:Y:S01]  /*13ed0*/  MUFU.EX2 R79, R79 ;  /* 0x0000004f004f7308 */ /* 0x000fe20000000800 */
[----:B------:R-:W-:Y:S01]  /*13ee0*/  FMNMX.FTZ R11, R13, R50, !PT ;  /* 0x000000320d0b7209 */ /* 0x000fe20007810000 */
[--C-:B------:R-:W-:Y:S01]  /*13ef0*/  FFMA.FTZ R50, R51, UR41, -R76.reuse ;  /* 0x0000002933327c23 */ /* 0x100fe2000801084c */
[----:B------:R-:W-:-:S02]  /*13f00*/  FFMA.FTZ R51, R52, UR41, -R76 ;  /* 0x0000002934337c23 */ /* 0x000fc4000801084c */
[----:B------:R-:W-:-:S03]  /*13f10*/  FMNMX.FTZ R82, R14, R11, !PT ;  /* 0x0000000b0e527209 */ /* 0x000fc60007810000 */
[----:B------:R-:W-:Y:S01]  /*13f20*/  MUFU.EX2 R46, R46 ;  /* 0x0000002e002e7308 */ /* 0x000fe20000000800 */
[----:B------:R-:W-:-:S04]  /*13f30*/  FMNMX.FTZ R11, R15, R82, !PT ;  /* 0x000000520f0b7209 */ /* 0x000fc80007810000 */
[----:B------:R-:W-:-:S03]  /*13f40*/  FMNMX.FTZ R52, R20, R11, !PT ;  /* 0x0000000b14347209 */ /* 0x000fc60007810000 */
[----:B------:R-:W0:Y:S01]  /*13f50*/  MUFU.EX2 R47, R47 ;  /* 0x0000002f002f7308 */ /* 0x000e220000000800 */
[----:B------:R-:W-:Y:S01]  /*13f60*/  FMNMX.FTZ R11, R21, R52, !PT ;  /* 0x00000034150b7209 */ /* 0x000fe20007810000 */
[--C-:B------:R-:W-:Y:S01]  /*13f70*/  FFMA.FTZ R52, R53, UR41, -R76.reuse ;  /* 0x0000002935347c23 */ /* 0x100fe2000801084c */
[----:B------:R-:W-:-:S02]  /*13f80*/  FFMA.FTZ R53, R54, UR41, -R76 ;  /* 0x0000002936357c23 */ /* 0x000fc4000801084c */
[----:B------:R-:W-:-:S03]  /*13f90*/  FMNMX.FTZ R82, R24, R11, !PT ;  /* 0x0000000b18527209 */ /* 0x000fc60007810000 */
[----:B------:R-:W-:Y:S01]  /*13fa0*/  MUFU.EX2 R48, R48 ;  /* 0x0000003000307308 */ /* 0x000fe20000000800 */
[----:B------:R-:W-:-:S04]  /*13fb0*/  FMNMX.FTZ R11, R25, R82, !PT ;  /* 0x00000052190b7209 */ /* 0x000fc80007810000 */
[----:B------:R-:W-:-:S03]  /*13fc0*/  FMNMX.FTZ R54, R26, R11, !PT ;  /* 0x0000000b1a367209 */ /* 0x000fc60007810000 */
[----:B------:R-:W-:Y:S01]  /*13fd0*/  MUFU.EX2 R49, R49 ;  /* 0x0000003100317308 */ /* 0x000fe20000000800 */
[----:B------:R-:W-:Y:S01]  /*13fe0*/  FMNMX.FTZ R11, R27, R54, !PT ;  /* 0x000000361b0b7209 */ /* 0x000fe20007810000 */
[--C-:B------:R-:W-:Y:S01]  /*13ff0*/  FFMA.FTZ R54, R55, UR41, -R76.reuse ;  /* 0x0000002937367c23 */ /* 0x100fe2000801084c */
[----:B------:R-:W-:-:S01]  /*14000*/  FFMA.FTZ R55, R56, UR41, -R76 ;  /* 0x0000002938377c23 */ /* 0x000fc2000801084c */
[----:B0-----:R-:W-:Y:S02]  /*14010*/  F2FP.SATFINITE.E4M3.F32.PACK_AB_MERGE_C R164, R47, R46, RZ ;  /* 0x0000002e2fa4723e */ /* 0x001fe400048070ff */
[----:B------:R-:W-:Y:S02]  /*14020*/  FMNMX.FTZ R82, R28, R11, !PT ;  /* 0x0000000b1c527209 */ /* 0x000fe40007810000 */
[----:B------:R-:W-:Y:S01]  /*14030*/  MUFU.EX2 R50, R50 ;  /* 0x0000003200327308 */ /* 0x000fe20000000800 */
[----:B------:R-:W-:Y:S02]  /*14040*/  F2FP.SATFINITE.E4M3.F32.PACK_AB_MERGE_C R164, R79, R0, R164 ;  /* 0x000000004fa4723e */ /* 0x000fe400048070a4 */
[----:B------:R-:W-:-:S04]  /*14050*/  FMNMX.FTZ R11, R29, R82, !PT ;  /* 0x000000521d0b7209 */ /* 0x000fc80007810000 */
[----:B------:R-:W-:Y:S01]  /*14060*/  FMNMX.FTZ R56, R30, R11, !PT ;  /* 0x0000000b1e387209 */ /* 0x000fe20007810000 */
[----:B------:R-:W0:Y:S03]  /*14070*/  MUFU.EX2 R51, R51 ;  /* 0x0000003300337308 */ /* 0x000e260000000800 */
[----:B------:R-:W-:Y:S01]  /*14080*/  FMNMX.FTZ R11, R31, R56, !PT ;  /* 0x000000381f0b7209 */ /* 0x000fe20007810000 */
[--C-:B------:R-:W-:Y:S01]  /*14090*/  FFMA.FTZ R56, R57, UR41, -R76.reuse ;  /* 0x0000002939387c23 */ /* 0x100fe2000801084c */
[----:B------:R-:W-:-:S02]  /*140a0*/  FFMA.FTZ R57, R58, UR41, -R76 ;  /* 0x000000293a397c23 */ /* 0x000fc4000801084c */
[----:B------:R-:W-:Y:S01]  /*140b0*/  FMNMX.FTZ R82, R32, R11, !PT ;  /* 0x0000000b20527209 */ /* 0x000fe20007810000 */
[----:B------:R-:W-:Y:S03]  /*140c0*/  MUFU.EX2 R52, R52 ;  /* 0x0000003400347308 */ /* 0x000fe60000000800 */
[----:B------:R-:W-:-:S04]  /*140d0*/  FMNMX.FTZ R82, R33, R82, !PT ;  /* 0x0000005221527209 */ /* 0x000fc80007810000 */
[----:B------:R-:W-:Y:S01]  /*140e0*/  FMNMX.FTZ R11, R35, R82, !PT ;  /* 0x00000052230b7209 */ /* 0x000fe20007810000 */
[----:B------:R-:W-:Y:S01]  /*140f0*/  MUFU.EX2 R53, R53 ;  /* 0x0000003500357308 */ /* 0x000fe20000000800 */
[----:B0-----:R-:W-:Y:S02]  /*14100*/  F2FP.SATFINITE.E4M3.F32.PACK_AB_MERGE_C R166, R51, R50, RZ ;  /* 0x0000003233a6723e */ /* 0x001fe400048070ff */
[----:B------:R-:W-:Y:S02]  /*14110*/  FMNMX.FTZ R58, R34, R11, !PT ;  /* 0x0000000b223a7209 */ /* 0x000fe40007810000 */
[----:B------:R-:W-:Y:S02]  /*14120*/  F2FP.SATFINITE.E4M3.F32.PACK_AB_MERGE_C R166, R49, R48, R166 ;  /* 0x0000003031a6723e */ /* 0x000fe400048070a6 */
[----:B------:R-:W-:Y:S01]  /*14130*/  FMNMX.FTZ R11, R37, R58, !PT ;  /* 0x0000003a250b7209 */ /* 0x000fe20007810000 */
[----:B------:R-:W-:Y:S03]  /*14140*/  MUFU.EX2 R54, R54 ;  /* 0x0000003600367308 */ /* 0x000fe60000000800 */
[----:B------:R-:W-:-:S04]  /*14150*/  FMNMX.FTZ R11, R36, R11, !PT ;  /* 0x0000000b240b7209 */ /* 0x000fc80007810000 */
[----:B------:R-:W-:Y:S01]  /*14160*/  FMNMX.FTZ R60, R38, R11, !PT ;  /* 0x0000000b263c7209 */ /* 0x000fe20007810000 */
[----:B------:R0:W-:Y:S03]  /*14170*/  MUFU.EX2 R58, R81 ;  /* 0x00000051003a7308 */ /* 0x0001e60000000800 */
[----:B------:R-:W-:Y:S01]  /*14180*/  FMNMX.FTZ R11, R39, R60, !PT ;  /* 0x0000003c270b7209 */ /* 0x000fe20007810000 */
[--C-:B------:R-:W-:Y:S01]  /*14190*/  FFMA.FTZ R60, R61, UR41, -R76.reuse ;  /* 0x000000293d3c7c23 */ /* 0x100fe2000801084c */
[----:B------:R-:W-:-:S02]  /*141a0*/  FFMA.FTZ R61, R62, UR41, -R76 ;  /* 0x000000293e3d7c23 */ /* 0x000fc4000801084c */
[----:B------:R-:W-:Y:S01]  /*141b0*/  FMNMX.FTZ R82, R40, R11, !PT ;  /* 0x0000000b28527209 */ /* 0x000fe20007810000 */
[----:B------:R-:W1:Y:S01]  /*141c0*/  MUFU.EX2 R55, R55 ;  /* 0x0000003700377308 */ /* 0x000e620000000800 */
[----:B0-----:R-:W-:-:S02]  /*141d0*/  FADD.FTZ R81, R0, R79 ;  /* 0x0000004f00517221 */ /* 0x001fc40000010000 */
[----:B------:R-:W-:-:S04]  /*141e0*/  FMNMX.FTZ R11, R41, R82, !PT ;  /* 0x00000052290b7209 */ /* 0x000fc80007810000 */
[----:B------:R-:W-:Y:S01]  /*141f0*/  FMNMX.FTZ R62, R42, R11, !PT ;  /* 0x0000000b2a3e7209 */ /* 0x000fe20007810000 */
[----:B------:R-:W-:Y:S03]  /*14200*/  MUFU.EX2 R56, R56 ;  /* 0x0000003800387308 */ /* 0x000fe60000000800 */
        /* <DEDUP_REMOVED lines=12> */
[----:B------:R-:W-:-:S01]  /*142d0*/  FFMA.FTZ R71, R72, UR41, -R76 ;  /* 0x0000002948477c23 */ /* 0x000fc2000801084c */
[----:B------:R-:W0:Y:S01]  /*142e0*/  SHFL.BFLY PT, R11, R78, 0x2, 0x1f ;  /* 0x0c401f004e0b7f89 */ /* 0x000e2200000e0000 */
[----:B------:R-:W-:-:S01]  /*142f0*/  FFMA.FTZ R72, R73, UR41, -R76 ;  /* 0x0000002949487c23 */ /* 0x000fc2000801084c */
[----:B------:R-:W-:Y:S01]  /*14300*/  FFMA.FTZ R73, R75, UR41, -R76 ;  /* 0x000000294b497c23 */ /* 0x000fe2000801084c */
[----:B------:R-:W-:Y:S01]  /*14310*/  MUFU.EX2 R57, R57 ;  /* 0x0000003900397308 */ /* 0x000fe20000000800 */
[----:B-1----:R-:W-:-:S04]  /*14320*/  F2FP.SATFINITE.E4M3.F32.PACK_AB_MERGE_C R160, R55, R54, RZ ;  /* 0x0000003637a0723e */ /* 0x002fc800048070ff */
[----:B------:R-:W-:-:S03]  /*14330*/  F2FP.SATFINITE.E4M3.F32.PACK_AB_MERGE_C R160, R53, R52, R160 ;  /* 0x0000003435a0723e */ /* 0x000fc600048070a0 */
[----:B------:R-:W1:Y:S08]  /*14340*/  MUFU.EX2 R59, R59 ;  /* 0x0000003b003b7308 */ /* 0x000e700000000800 */
[----:B------:R-:W-:Y:S01]  /*14350*/  MUFU.EX2 R62, R62 ;  /* 0x0000003e003e7308 */ /* 0x000fe20000000800 */
[----:B0-----:R-:W-:-:S07]  /*14360*/  FMNMX.FTZ R77, R78, R11, !PT ;  /* 0x0000000b4e4d7209 */ /* 0x001fce0007810000 */
[----:B------:R-:W-:Y:S01]  /*14370*/  MUFU.EX2 R63, R63 ;  /* 0x0000003f003f7308 */ /* 0x000fe20000000800 */
[----:B-1----:R-:W-:Y:S01]  /*14380*/  F2FP.SATFINITE.E4M3.F32.PACK_AB_MERGE_C R162, R59, R58, RZ ;  /* 0x0000003a3ba2723e */ /* 0x002fe200048070ff */
[----:B------:R-:W0:Y:S03]  /*14390*/  SHFL.BFLY PT, R78, R77, 0x1, 0x1f ;  /* 0x0c201f004d4e7f89 */ /* 0x000e2600000e0000 */
[----:B------:R-:W-:-:S03]  /*143a0*/  F2FP.SATFINITE.E4M3.F32.PACK_AB_MERGE_C R162, R57, R56, R162 ;  /* 0x0000003839a2723e */ /* 0x000fc600048070a2 */
        /* <DEDUP_REMOVED lines=29> */
[----:B------:R-:W-:Y:S01]  /*14580*/  FADD.FTZ R30, R46, R81 ;  /* 0x000000512e1e7221 */ /* 0x000fe20000010000 */
[----:B------:R-:W-:-:S01]  /*14590*/  FFMA.FTZ R32, R33, UR41, -R75 ;  /* 0x0000002921207c23 */ /* 0x000fc2000801084b */
[--C-:B------:R-:W-:Y:S01]  /*145a0*/  FFMA.FTZ R15, R15, UR41, -R75.reuse ;  /* 0x000000290f0f7c23 */ /* 0x100fe2000801084b */
[----:B------:R-:W-:-:S01]  /*145b0*/  FFMA.FTZ R29, R29, UR41, -R75 ;  /* 0x000000291d1d7c23 */ /* 0x000fc2000801084b */
[----:B------:R-:W1:Y:S01]  /*145c0*/  MUFU.EX2 R8, R8 ;  /* 0x0000000800087308 */ /* 0x000e620000000800 */
[----:B------:R-:W-:-:S01]  /*145d0*/  FADD.FTZ R81, R47, R30 ;  /* 0x0000001e2f517221 */ /* 0x000fc20000010000 */
[--C-:B------:R-:W-:Y:S01]  /*145e0*/  FFMA.FTZ R37, R37, UR41, -R75.reuse ;  /* 0x0000002925257c23 */ /* 0x100fe2000801084b */
[----:B------:R-:W-:-:S01]  /*145f0*/  FFMA.FTZ R36, R36, UR41, -R75 ;  /* 0x0000002924247c23 */ /* 0x000fc2000801084b */
[----:B------:R-:W-:Y:S01]  /*14600*/  FFMA.FTZ R38, R38, UR41, -R75 ;  /* 0x0000002926267c23 */ /* 0x000fe2000801084b */
[----:B------:R-:W-:-:S01]  /*14610*/  FADD.FTZ R30, R48, R81 ;  /* 0x00000051301e7221 */ /* 0x000fc20000010000 */
[--C-:B------:R-:W-:Y:S01]  /*14620*/  FFMA.FTZ R39, R39, UR41, -R75.reuse ;  /* 0x0000002927277c23 */ /* 0x100fe2000801084b */
[----:B------:R-:W-:-:S01]  /*14630*/  FFMA.FTZ R40, R40, UR41, -R75 ;  /* 0x0000002928287c23 */ /* 0x000fc2000801084b */
[----:B------:R-:W2:Y:S01]  /*14640*/  MUFU.EX2 R77, R77 ;  /* 0x0000004d004d7308 */ /* 0x000ea20000000800 */
[----:B0-----:R-:W-:-:S01]  /*14650*/  FADD.FTZ R33, R76, R3 ;  /* 0x000000034c217221 */ /* 0x001fc20000010000 */
[----:B------:R-:W-:Y:S01]  /*14660*/  FADD.FTZ R81, R49, R30 ;  /* 0x0000001e31517221 */ /* 0x000fe20000010000 */
[----:B------:R-:W-:-:S01]  /*14670*/  FFMA.FTZ R30, R35, UR41, -R75 ;  /* 0x00000029231e7c23 */ /* 0x000fc2000801084b */
[--C-:B------:R-:W-:Y:S01]  /*14680*/  FFMA.FTZ R41, R41, UR41, -R75.reuse ;  /* 0x0000002929297c23 */ /* 0x100fe2000801084b */
[----:B------:R-:W-:-:S01]  /*14690*/  FFMA.FTZ R42, R42, UR41, -R75 ;  /* 0x000000292a2a7c23 */ /* 0x000fc2000801084b */
[----:B------:R-:W-:Y:S01]  /*146a0*/  FADD.FTZ R82, R50, R81 ;  /* 0x0000005132527221 */ /* 0x000fe20000010000 */
[----:B------:R-:W-:-:S01]  /*146b0*/  FFMA.FTZ R43, R43, UR41, -R75 ;  /* 0x000000292b2b7c23 */ /* 0x000fc2000801084b */
[----:B------:R-:W0:Y:S01]  /*146c0*/  MUFU.EX2 R9, R9 ;  /* 0x0000000900097308 */ /* 0x000e220000000800 */
[----:B-1----:R-:W-:-:S01]  /*146d0*/  FADD.FTZ R80, R8, R33 ;  /* 0x0000002108507221 */ /* 0x002fc20000010000 */
[----:B------:R-:W-:Y:S01]  /*146e0*/  FADD.FTZ R47, R51, R82 ;  /* 0x00000052332f7221 */ /* 0x000fe20000010000 */
[----:B------:R-:W-:-:S01]  /*146f0*/  FFMA.FTZ R33, R34, UR41, -R75 ;  /* 0x0000002922217c23 */ /* 0x000fc2000801084b */
[--C-:B------:R-:W-:Y:S01]  /*14700*/  FFMA.FTZ R44, R44, UR41, -R75.reuse ;  /* 0x000000292c2c7c23 */ /* 0x100fe2000801084b */
[----:B------:R-:W-:-:S01]  /*14710*/  FFMA.FTZ R45, R45, UR41, -R75 ;  /* 0x000000292d2d7c23 */ /* 0x000fc2000801084b */
[----:B------:R-:W-:-:S02]  /*14720*/  FADD.FTZ R34, R52, R47 ;  /* 0x0000002f34227221 */ /* 0x000fc40000010000 */
[----:B------:R-:W1:Y:S01]  /*14730*/  MUFU.EX2 R12, R12 ;  /* 0x0000000c000c7308 */ /* 0x000e620000000800 */
[----:B--2---:R-:W-:-:S01]  /*14740*/  FADD.FTZ R80, R77, R80 ;  /* 0x000000504d507221 */ /* 0x004fc20000010000 */
[----:B------:R-:W-:Y:S01]  /*14750*/  FADD.FTZ R47, R53, R34 ;  /* 0x00000022352f7221 */ /* 0x000fe20000010000 */
[----:B------:R-:W-:-:S03]  /*14760*/  F2FP.SATFINITE.E4M3.F32.PACK_AB_MERGE_C R8, R77, R8, RZ ;  /* 0x000000084d08723e */ /* 0x000fc600048070ff */
[----:B------:R-:W-:Y:S01]  /*14770*/  FADD.FTZ R34, R54, R47 ;  /* 0x0000002f36227221 */ /* 0x000fe20000010000 */
[----:B------:R-:W-:Y:S01]  /*14780*/  F2FP.SATFINITE.E4M3.F32.PACK_AB_MERGE_C R165, R3, R76, R8 ;  /* 0x0000004c03a5723e */ /* 0x000fe20004807008 */
[----:B------:R-:W2:Y:S01]  /*14790*/  MUFU.EX2 R14, R14 ;  /* 0x0000000e000e7308 */ /* 0x000ea20000000800 */
[----:B0-----:R-:W-:-:S01]  /*147a0*/  FADD.FTZ R35, R9, R80 ;  /* 0x0000005009237221 */ /* 0x001fc20000010000 */
[----:B------:R-:W-:Y:S01]  /*147b0*/  FADD.FTZ R55, R55, R34 ;  /* 0x0000002237377221 */ /* 0x000fe20000010000 */
[----:B------:R-:W0:Y:S03]  /*147c0*/  @P2 LDC R8, c[0x0][0x44c] ;  /* 0x00011300ff082b82 */ /* 0x000e260000000800 */
[----:B------:R-:W-:-:S02]  /*147d0*/  FADD.FTZ R34, R56, R55 ;  /* 0x0000003738227221 */ /* 0x000fc40000010000 */
[----:B------:R-:W3:Y:S01]  /*147e0*/  MUFU.EX2 R15, R15 ;  /* 0x0000000f000f7308 */ /* 0x000ee20000000800 */
[----:B-1----:R-:W-:-:S01]  /*147f0*/  FADD.FTZ R35, R12, R35 ;  /* 0x000000230c237221 */ /* 0x002fc20000010000 */
[----:B------:R-:W-:Y:S01]  /*14800*/  FADD.FTZ R47, R57, R34 ;  /* 0x00000022392f7221 */ /* 0x000fe20000010000 */
[----:B------:R-:W-:-:S03]  /*14810*/  F2FP.SATFINITE.E4M3.F32.PACK_AB_MERGE_C R34, R63, R62, RZ ;  /* 0x0000003e3f22723e */ /* 0x000fc600048070ff */
[----:B------:R-:W-:Y:S01]  /*14820*/  FADD.FTZ R58, R58, R47 ;  /* 0x0000002f3a3a7221 */ /* 0x000fe20000010000 */
[----:B------:R-:W-:Y:S01]  /*14830*/  F2FP.SATFINITE.E4M3.F32.PACK_AB_MERGE_C R156, R61, R60, R34 ;  /* 0x0000003c3d9c723e */ /* 0x000fe20004807022 */
[----:B------:R-:W1:Y:S01]  /*14840*/  MUFU.EX2 R13, R13 ;  /* 0x0000000d000d7308 */ /* 0x000e620000000800 */
[----:B--2---:R-:W-:-:S01]  /*14850*/  FADD.FTZ R0, R14, R35 ;  /* 0x000000230e007221 */ /* 0x004fc20000010000 */
[----:B------:R-:W-:Y:S01]  /*14860*/  FADD.FTZ R59, R59, R58 ;  /* 0x0000003a3b3b7221 */ /* 0x000fe20000010000 */
[----:B------:R-:W-:-:S03]  /*14870*/  F2FP.SATFINITE.E4M3.F32.PACK_AB_MERGE_C R34, R67, R66, RZ ;  /* 0x000000424322723e */ /* 0x000fc600048070ff */
[----:B------:R-:W-:Y:S02]  /*14880*/  FADD.FTZ R60, R60, R59 ;  /* 0x0000003b3c3c7221 */ /* 0x000fe40000010000 */
[----:B------:R-:W2:Y:S01]  /*14890*/  MUFU.EX2 R20, R20 ;  /* 0x0000001400147308 */ /* 0x000ea20000000800 */
[----:B---3--:R-:W-:-:S01]  /*148a0*/  FADD.FTZ R0, R15, R0 ;  /* 0x000000000f007221 */ /* 0x008fc20000010000 */
[----:B------:R-:W-:Y:S01]  /*148b0*/  FADD.FTZ R61, R61, R60 ;  /* 0x0000003c3d3d7221 */ /* 0x000fe20000010000 */
[----:B------:R-:W-:-:S03]  /*148c0*/  F2FP.SATFINITE.E4M3.F32.PACK_AB_MERGE_C R14, R15, R14, RZ ;  /* 0x0000000e0f0e723e */ /* 0x000fc600048070ff */
[----:B------:R-:W-:Y:S01]  /*148d0*/  FADD.FTZ R62, R62, R61 ;  /* 0x0000003d3e3e7221 */ /* 0x000fe20000010000 */
[----:B------:R-:W-:Y:S01]  /*148e0*/  F2FP.SATFINITE.E4M3.F32.PACK_AB_MERGE_C R167, R12, R9, R14 ;  /* 0x000000090ca7723e */ /* 0x000fe2000480700e */
[----:B------:R-:W3:Y:S01]  /*148f0*/  MUFU.EX2 R21, R21 ;  /* 0x0000001500157308 */ /* 0x000ee20000000800 */
[----:B-1----:R-:W-:-:S01]  /*14900*/  FADD.FTZ R35, R13, R0 ;  /* 0x000000000d237221 */ /* 0x002fc20000010000 */
[----:B------:R-:W-:Y:S01]  /*14910*/  FADD.FTZ R63, R63, R62 ;  /* 0x0000003e3f3f7221 */ /* 0x000fe20000010000 */
[----:B0-----:R-:W-:-:S04]  /*14920*/  @P2 IMAD.HI.U32 R12, R175, R8, RZ ;  /* 0x00000008af0c2227 */ /* 0x001fc800078e00ff */
[----:B------:R-:W-:Y:S01]  /*14930*/  IMAD.MOV.U32 R9, RZ, RZ, R175 ;  /* 0x000000ffff097224 */ /* 0x000fe200078e00af */
[----:B------:R-:W0:Y:S01]  /*14940*/  MUFU.EX2 R78, R78 ;  /* 0x0000004e004e7308 */ /* 0x000e220000000800 */
[----:B--2---:R-:W-:-:S07]  /*14950*/  FADD.FTZ R0, R20, R35 ;  /* 0x0000002314007221 */ /* 0x004fce0000010000 */
[----:B------:R-:W1:Y:S01]  /*14960*/  MUFU.EX2 R24, R24 ;  /* 0x0000001800187308 */ /* 0x000e620000000800 */
[----:B---3--:R-:W-:-:S07]  /*14970*/  FADD.FTZ R35, R21, R0 ;  /* 0x0000000015237221 */ /* 0x008fce0000010000 */
[----:B------:R-:W2:Y:S01]  /*14980*/  MUFU.EX2 R25, R25 ;  /* 0x0000001900197308 */ /* 0x000ea20000000800 */
[----:B0-----:R-:W-:-:S01]  /*14990*/  FADD.FTZ R35, R78, R35 ;  /* 0x000000234e237221 */ /* 0x001fc20000010000 */
[----:B------:R-:W-:-:S04]  /*149a0*/  F2FP.SATFINITE.E4M3.F32.PACK_AB_MERGE_C R21, R78, R21, RZ ;  /* 0x000000154e15723e */ /* 0x000fc800048070ff */
[----:B------:R-:W-:Y:S02]  /*149b0*/  F2FP.SATFINITE.E4M3.F32.PACK_AB_MERGE_C R161, R20, R13, R21 ;  /* 0x0000000d14a1723e */ /* 0x000fe40004807015 */
        /* <DEDUP_REMOVED lines=8> */
[----:B------:R-:W-:-:S04]  /*14a40*/  F2FP.SATFINITE.E4M3.F32.PACK_AB_MERGE_C R26, R29, R26, RZ ;  /* 0x0000001a1d1a723e */ /* 0x000fc800048070ff */
[----:B------:R-:W-:Y:S02]  /*14a50*/  F2FP.SATFINITE.E4M3.F32.PACK_AB_MERGE_C R163, R25, R24, R26 ;  /* 0x0000001819a3723e */ /* 0x000fe4000480701a */
        /* <DEDUP_REMOVED lines=8> */
[----:B------:R-:W-:-:S04]  /*14ae0*/  F2FP.SATFINITE.E4M3.F32.PACK_AB_MERGE_C R31, R32, R31, RZ ;  /* 0x0000001f201f723e */ /* 0x000fc800048070ff */
[----:B------:R-:W-:Y:S02]  /*14af0*/  F2FP.SATFINITE.E4M3.F32.PACK_AB_MERGE_C R157, R28, R27, R31 ;  /* 0x0000001b1c9d723e */ /* 0x000fe4000480701f */
[----:B------:R-:W2:Y:S01]  /*14b00*/  MUFU.EX2 R33, R33 ;  /* 0x0000002100217308 */ /* 0x000ea20000000800 */
[----:B0-----:R-:W-:Y:S01]  /*14b10*/  F2FP.SATFINITE.E4M3.F32.PACK_AB_MERGE_C R158, R65, R64, R34 ;  /* 0x00000040419e723e */ /* 0x001fe20004807022 */
[----:B------:R-:W-:-:S04]  /*14b20*/  FADD.FTZ R64, R64, R63 ;  /* 0x0000003f40407221 */ /* 0x000fc80000010000 */
[----:B------:R-:W-:Y:S02]  /*14b30*/  FADD.FTZ R65, R65, R64 ;  /* 0x0000004041417221 */ /* 0x000fe40000010000 */
[----:B------:R-:W0:Y:S01]  /*14b40*/  MUFU.EX2 R37, R37 ;  /* 0x0000002500257308 */ /* 0x000e220000000800 */
[----:B-1----:R-:W-:-:S01]  /*14b50*/  FADD.FTZ R0, R30, R15 ;  /* 0x0000000f1e007221 */ /* 0x002fc20000010000 */
[----:B------:R-:W-:Y:S01]  /*14b60*/  FADD.FTZ R66, R66, R65 ;  /* 0x0000004142427221 */ /* 0x000fe20000010000 */
[----:B------:R-:W1:Y:S03]  /*14b70*/  @P2 LDC R15, c[0x0][0x450] ;  /* 0x00011400ff0f2b82 */ /* 0x000e660000000800 */
[----:B------:R-:W-:-:S02]  /*14b80*/  FADD.FTZ R67, R67, R66 ;  /* 0x0000004243437221 */ /* 0x000fc40000010000 */
[----:B------:R-:W-:Y:S01]  /*14b90*/  MUFU.EX2 R70, R70 ;  /* 0x0000004600467308 */ /* 0x000fe20000000800 */
[----:B--2---:R-:W-:-:S07]  /*14ba0*/  FADD.FTZ R0, R33, R0 ;  /* 0x0000000021007221 */ /* 0x004fce0000010000 */
[----:B------:R-:W2:Y:S01]  /*14bb0*/  MUFU.EX2 R71, R71 ;  /* 0x0000004700477308 */ /* 0x000ea20000000800 */
[----:B0-----:R-:W-:-:S07]  /*14bc0*/  FADD.FTZ R3, R37, R0 ;  /* 0x0000000025037221 */ /* 0x001fce0000010000 */
[----:B------:R-:W0:Y:S01]  /*14bd0*/  MUFU.EX2 R36, R36 ;  /* 0x0000002400247308 */ /* 0x000e220000000800 */
[----:B-1----:R-:W-:-:S07]  /*14be0*/  @P2 SHF.R.U32.HI R9, RZ, R15, R12 ;  /* 0x0000000fff092219 */ /* 0x002fce000001160c */
[----:B------:R-:W-:Y:S01]  /*14bf0*/  MUFU.EX2 R68, R68 ;  /* 0x0000004400447308 */ /* 0x000fe20000000800 */
[----:B--2---:R-:W-:Y:S01]  /*14c00*/  F2FP.SATFINITE.E4M3.F32.PACK_AB_MERGE_C R0, R71, R70, RZ ;  /* 0x000000464700723e */ /* 0x004fe200048070ff */
[----:B------:R-:W-:-:S04]  /*14c10*/  IMAD.IADD R9, R88, 0x1, R9 ;  /* 0x0000000158097824 */ /* 0x000fc800078e0209 */
[----:B------:R-:W-:Y:S02]  /*14c20*/  IMAD.IADD R6, R9, 0x1, R6 ;  /* 0x0000000109067824 */ /* 0x000fe400078e0206 */
        /* <DEDUP_REMOVED lines=9> */
[----:B------:R-:W1:Y:S01]  /*14cc0*/  MUFU.EX2 R40, R40 ;  /* 0x0000002800287308 */ /* 0x000e620000000800 */
[----:B0-----:R-:W-:-:S01]  /*14cd0*/  FADD.FTZ R0, R38, R3 ;  /* 0x0000000326007221 */ /* 0x001fc20000010000 */
[----:B------:R-:W-:-:S04]  /*14ce0*/  FADD.FTZ R70, R70, R69 ;  /* 0x0000004546467221 */ /* 0x000fc80000010000 */
[----:B------:R-:W-:Y:S02]  /*14cf0*/  FADD.FTZ R71, R71, R70 ;  /* 0x0000004647477221 */ /* 0x000fe40000010000 */
[----:B------:R-:W-:Y:S01]  /*14d00*/  MUFU.EX2 R74, R74 ;  /* 0x0000004a004a7308 */ /* 0x000fe20000000800 */
[----:B--2---:R-:W-:-:S07]  /*14d10*/  FADD.FTZ R3, R39, R0 ;  /* 0x0000000027037221 */ /* 0x004fce0000010000 */
[----:B------:R-:W0:Y:S01]  /*14d20*/  MUFU.EX2 R5, R5 ;  /* 0x0000000500057308 */ /* 0x000e220000000800 */
[----:B-1----:R-:W-:-:S07]  /*14d30*/  FADD.FTZ R0, R40, R3 ;  /* 0x0000000328007221 */ /* 0x002fce0000010000 */
[----:B------:R-:W1:Y:S08]  /*14d40*/  MUFU.EX2 R41, R41 ;  /* 0x0000002900297308 */ /* 0x000e700000000800 */
[----:B------:R-:W-:Y:S01]  /*14d50*/  MUFU.EX2 R72, R72 ;  /* 0x0000004800487308 */ /* 0x000fe20000000800 */
[----:B0-----:R-:W-:-:S07]  /*14d60*/  F2FP.SATFINITE.E4M3.F32.PACK_AB_MERGE_C R3, R5, R74, RZ ;  /* 0x0000004a0503723e */ /* 0x001fce00048070ff */
[----:B------:R-:W0:Y:S01]  /*14d70*/  MUFU.EX2 R73, R73 ;  /* 0x0000004900497308 */ /* 0x000e220000000800 */
[C---:B-1----:R-:W-:Y:S01]  /*14d80*/  F2FP.SATFINITE.E4M3.F32.PACK_AB_MERGE_C R40, R41.reuse, R40, RZ ;  /* 0x000000282928723e */ /* 0x042fe200048070ff */
[----:B------:R-:W-:-:S03]  /*14d90*/  FADD.FTZ R41, R41, R0 ;  /* 0x0000000029297221 */ /* 0x000fc60000010000 */
[----:B------:R-:W-:-:S03]  /*14da0*/  F2FP.SATFINITE.E4M3.F32.PACK_AB_MERGE_C R153, R39, R38, R40 ;  /* 0x000000262799723e */ /* 0x000fc60004807028 */
[----:B------:R-:W1:Y:S08]  /*14db0*/  MUFU.EX2 R42, R42 ;  /* 0x0000002a002a7308 */ /* 0x000e700000000800 */
[----:B------:R-:W2:Y:S01]  /*14dc0*/  MUFU.EX2 R43, R43 ;  /* 0x0000002b002b7308 */ /* 0x000ea20000000800 */
[----:B0-----:R-:W-:Y:S01]  /*14dd0*/  F2FP.SATFINITE.E4M3.F32.PACK_AB_MERGE_C R154, R73, R72, R3 ;  /* 0x00000048499a723e */ /* 0x001fe20004807003 */
[----:B------:R-:W-:-:S04]  /*14de0*/  FADD.FTZ R72, R72, R71 ;  /* 0x0000004748487221 */ /* 0x000fc80000010000 */
[----:B------:R-:W-:Y:S02]  /*14df0*/  FADD.FTZ R73, R73, R72 ;  /* 0x0000004849497221 */ /* 0x000fe40000010000 */
[----:B------:R-:W0:Y:S01]  /*14e00*/  MUFU.EX2 R44, R44 ;  /* 0x0000002c002c7308 */ /* 0x000e220000000800 */
[----:B-1----:R-:W-:-:S01]  /*14e10*/  FADD.FTZ R0, R42, R41 ;  /* 0x000000292a007221 */ /* 0x002fc20000010000 */
[----:B------:R-:W-:-:S06]  /*14e20*/  FADD.FTZ R74, R74, R73 ;  /* 0x000000494a4a7221 */ /* 0x000fcc0000010000 */
[----:B------:R-:W1:Y:S01]  /*14e30*/  MUFU.EX2 R45, R45 ;  /* 0x0000002d002d7308 */ /* 0x000e620000000800 */
[----:B--2---:R-:W-:-:S04]  /*14e40*/  FADD.FTZ R3, R43, R0 ;  /* 0x000000002b037221 */ /* 0x004fc80000010000 */
[----:B0-----:R-:W-:Y:S01]  /*14e50*/  FADD.FTZ R0, R44, R3 ;  /* 0x000000032c007221 */ /* 0x001fe20000010000 */
[----:B------:R-:W-:-:S01]  /*14e60*/  FADD.FTZ R3, R5, R74 ;  /* 0x0000004a05037221 */ /* 0x000fc20000010000 */
[----:B------:R-:W-:Y:S01]  /*14e70*/  VIADD R5, R89, 0xfffffffe ;  /* 0xfffffffe59057836 */ /* 0x000fe20000000000 */
[C---:B-1----:R-:W-:Y:S01]  /*14e80*/  F2FP.SATFINITE.E4M3.F32.PACK_AB_MERGE_C R8, R45.reuse, R44, RZ ;  /* 0x0000002c2d08723e */ /* 0x042fe200048070ff */
[----:B------:R-:W-:-:S03]  /*14e90*/  FADD.FTZ R0, R45, R0 ;  /* 0x000000002d007221 */ /* 0x000fc60000010000 */
[----:B------:R-:W-:Y:S01]  /*14ea0*/  F2FP.SATFINITE.E4M3.F32.PACK_AB_MERGE_C R155, R43, R42, R8 ;  /* 0x0000002a2b9b723e */ /* 0x000fe20004807008 */
        /* <DEDUP_REMOVED lines=12> */
.L_x_1452:
[----:B------:R-:W-:-:S13]  /*14f70*/  ISETP.NE.AND P4, PT, R7, 0x1, PT ;  /* 0x000000010700780c */ /* 0x000fda0003f85270 */
[----:B------:R-:W0:Y:S02]  /*14f80*/  @P4 LDC.64 R12, c[0x0][0x9e8] ;  /* 0x00027a00ff0c4b82 */ /* 0x000e240000000a00 */
[----:B0-----:R-:W-:-:S05]  /*14f90*/  @P4 IMAD.HI.U32 R12, R8, R12, RZ ;  /* 0x0000000c080c4227 */ /* 0x001fca00078e00ff */
[----:B------:R-:W-:-:S07]  /*14fa0*/  @P4 SHF.R.U32.HI R8, RZ, R13, R12 ;  /* 0x0000000dff084219 */ /* 0x000fce000001160c */
.L_x_1453:
[----:B------:R-:W-:Y:S05]  /*14fb0*/  BSYNC B0 ;  /* 0x0000000000007941 */ /* 0x000fea0003800000 */
.L_x_1451:
[----:B------:R-:W-:-:S05]  /*14fc0*/  IMAD R7, R8, R7, R7 ;  /* 0x0000000708077224 */ /* 0x000fca00078e0207 */
[----:B------:R-:W-:-:S07]  /*14fd0*/  VIMNMX R6, R6, R7, PT ;  /* 0x0000000706067248 */ /* 0x000fce0003fe0100 */
.L_x_1450:
[----:B------:R-:W-:Y:S01]  /*14fe0*/  SHF.R.S32.HI R7, RZ, 0x1f, R6 ;  /* 0x0000001fff077819 */ /* 0x000fe20000011406 */
[----:B------:R-:W-:Y:S01]  /*14ff0*/  ULDC UR32, c[0x0][0x9e4] ;  /* 0x0002790000207ab9 */ /* 0x000fe20000000800 */
[----:B------:R-:W-:Y:S01]  /*15000*/  ULDC UR29, c[0x0][0x9e4] ;  /* 0x00027900001d7ab9 */ /* 0x000fe20000000800 */
[----:B------:R-:W-:Y:S01]  /*15010*/  ULDC UR28, c[0x0][0x988] ;  /* 0x00026200001c7ab9 */ /* 0x000fe20000000800 */
[----:B------:R-:W-:Y:S01]  /*15020*/  LEA.HI R7, R7, R6, RZ, 0x7 ;  /* 0x0000000607077211 */ /* 0x000fe200078f38ff */
[----:B------:R-:W-:Y:S01]  /*15030*/  ULDC UR31, c[0x0][0x988] ;  /* 0x00026200001f7ab9 */ /* 0x000fe20000000800 */
[----:B------:R-:W-:Y:S01]  /*15040*/  ULDC UR30, c[0x0][0x988] ;  /* 0x00026200001e7ab9 */ /* 0x000fe20000000800 */
[----:B------:R-:W-:Y:S01]  /*15050*/  ULDC UR34, c[0x0][0x9e0] ;  /* 0x0002780000227ab9 */ /* 0x000fe20000000800 */
[----:B------:R-:W-:Y:S01]  /*15060*/  SHF.R.S32.HI R7, RZ, 0x7, R7 ;  /* 0x00000007ff077819 */ /* 0x000fe20000011407 */
[----:B------:R-:W-:Y:S01]  /*15070*/  ULDC UR33, c[0x0][0x9e0] ;  /* 0x0002780000217ab9 */ /* 0x000fe20000000800 */
[----:B------:R-:W-:-:S02]  /*15080*/  CS2R R88, SRZ ;  /* 0x0000000000587805 */ /* 0x000fc4000001ff00 */
[----:B------:R-:W-:Y:S02]  /*15090*/  CS2R R90, SRZ ;  /* 0x00000000005a7805 */ /* 0x000fe4000001ff00 */
[----:B------:R-:W-:Y:S02]  /*150a0*/  VIMNMX R12, R180, R7, !PT ;  /* 0x00000007b40c7248 */ /* 0x000fe40007fe0100 */
        /* <DEDUP_REMOVED lines=63> */
[----:B------:R-:W-:-:S07]  /*154a0*/  CS2R R88, SRZ ;  /* 0x0000000000587805 */ /* 0x000fce000001ff00 */
.L_x_1473:
[----:B------:R-:W-:Y:S01]  /*154b0*/  VIADD R13, R169, 0x1 ;  /* 0x00000001a90d7836 */ /* 0x000fe20000000000 */
[----:B------:R-:W-:Y:S05]  /*154c0*/  YIELD ;  /* 0x0000000000007946 */ /* 0x000fea0003800000 */
[----:B------:R-:W-:-:S04]  /*154d0*/  ISETP.NE.AND P4, PT, R13, 0x2, PT ;  /* 0x000000020d00780c */ /* 0x000fc80003f85270 */
[----:B------:R-:W-:Y:S02]  /*154e0*/  SEL R181, RZ, 0x1, P4 ;  /* 0x00000001ffb57807 */ /* 0x000fe40002000000 */
[----:B------:R-:W-:Y:S02]  /*154f0*/  SEL R13, R13, RZ, P4 ;  /* 0x000000ff0d0d7207 */ /* 0x000fe40002000000 */
[----:B------:R-:W-:Y:S02]  /*15500*/  ISETP.NE.AND P4, PT, R179, RZ, PT ;  /* 0x000000ffb300720c */ /* 0x000fe40003f85270 */
[----:B------:R-:W-:-:S11]  /*15510*/  LOP3.LUT R181, R18, R181, RZ, 0x3c, !PT ;  /* 0x000000b512b57212 */ /* 0x000fd600078e3cff */
[----:B------:R-:W-:Y:S05]  /*15520*/  @P4 BRA `(.L_x_1455) ;  /* 0x0000000000304947 */ /* 0x000fea0003800000 */
[----:B------:R-:W-:Y:S05]  /*15530*/  @!P0 BRA `(.L_x_1456) ;  /* 0x0000000000048947 */ /* 0x000fea0003800000 */
[----:B------:R-:W-:Y:S01]  /*15540*/  BPT.TRAP 0x1 ;  /* 0x000000040000795c */ /* 0x000fe20000300000 */
.L_x_1456:
[----:B------:R-:W-:Y:S01]  /*15550*/  IMAD R7, R13, 0x8, R16 ;  /* 0x000000080d077824 */ /* 0x000fe200078e0210 */
[----:B------:R-:W-:-:S04]  /*15560*/  SHF.L.U32 R6, R181, 0x1f, RZ ;  /* 0x0000001fb5067819 */ /* 0x000fc800000006ff */
[----:B------:R0:W1:Y:S01]  /*15570*/  SYNCS.PHASECHK.TRANS64.TRYWAIT P5, [R7+URZ+0x22830], R6 ;  /* 0x02283006070075a7 */ /* 0x00006200080a017f */
[----:B------:R-:W-:Y:S05]  /*15580*/  @!P0 BRA `(.L_x_1457) ;  /* 0x0000000000048947 */ /* 0x000fea0003800000 */
[----:B------:R-:W-:Y:S01]  /*15590*/  BPT.TRAP 0x1 ;  /* 0x000000040000795c */ /* 0x000fe20000300000 */
.L_x_1457:
[----:B------:R-:W-:Y:S04]  /*155a0*/  BSSY B0, `(.L_x_1455) ;  /* 0x0000004000007945 */ /* 0x000fe80003800000 */
[----:B-1----:R-:W-:Y:S05]  /*155b0*/  @P5 BRA `(.L_x_1458) ;  /* 0x0000000000085947 */ /* 0x002fea0003800000 */
[----:B------:R-:W1:Y:S02]  /*155c0*/  SYNCS.PHASECHK.TRANS64.TRYWAIT P5, [R7+URZ+0x22830], R6 ;  /* 0x02283006070075a7 */ /* 0x000e6400080a017f */
[----:B-1----:R-:W-:Y:S05]  /*155d0*/  @!P5 BRA `(.L_x_1459) ;  /* 0x0000016800d8d947 */ /* 0x002fea0003800000 */
.L_x_1458:
[----:B------:R-:W-:Y:S05]  /*155e0*/  BSYNC B0 ;  /* 0x0000000000007941 */ /* 0x000fea0003800000 */
.L_x_1455:
[----:B01----:R-:W0:Y:S01]  /*155f0*/  S2R R6, SR_TID.X ;  /* 0x0000000000067919 */ /* 0x003e220000002100 */
[----:B------:R-:W-:Y:S05]  /*15600*/  WARPSYNC.ALL ;  /* 0x0000000000007948 */ /* 0x000fea0003800000 */
[----:B------:R-:W-:Y:S02]  /*15610*/  IMAD.MOV.U32 R7, RZ, RZ, -0x7fffffe0 ;  /* 0x80000020ff077424 */ /* 0x000fe400078e00ff */
[----:B------:R-:W-:Y:S02]  /*15620*/  IMAD.MOV.U32 R15, RZ, RZ, -0x7fffffe0 ;  /* 0x80000020ff0f7424 */ /* 0x000fe400078e00ff */
[----:B------:R-:W-:Y:S01]  /*15630*/  IMAD.MOV.U32 R9, RZ, RZ, -0x7fffffe0 ;  /* 0x80000020ff097424 */ /* 0x000fe200078e00ff */
[----:B------:R-:W-:Y:S01]  /*15640*/  R2UR UR27, R7 ;  /* 0x00000000071b72ca */ /* 0x000fe200000e0000 */
[----:B------:R-:W-:Y:S01]  /*15650*/  IMAD.MOV.U32 R21, RZ, RZ, -0x7fffffe0 ;  /* 0x80000020ff157424 */ /* 0x000fe200078e00ff */
[----:B------:R-:W-:-:S02]  /*15660*/  R2UR UR7, R15 ;  /* 0x000000000f0772ca */ /* 0x000fc400000e0000 */
[----:B------:R-:W-:Y:S02]  /*15670*/  R2UR UR11, R9 ;  /* 0x00000000090b72ca */ /* 0x000fe400000e0000 */
[----:B------:R-:W-:Y:S02]  /*15680*/  R2UR UR15, R15 ;  /* 0x000000000f0f72ca */ /* 0x000fe400000e0000 */
[----:B------:R-:W-:Y:S02]  /*15690*/  R2UR UR19, R21 ;  /* 0x00000000151372ca */ /* 0x000fe400000e0000 */
[----:B------:R-:W-:Y:S02]  /*156a0*/  R2UR UR23, R7 ;  /* 0x00000000071772ca */ /* 0x000fe400000e0000 */
[----:B0-----:R-:W-:Y:S01]  /*156b0*/  SHF.R.U32.HI R8, RZ, 0x7, R6 ;  /* 0x00000007ff087819 */ /* 0x001fe20000011606 */
[----:B------:R-:W-:-:S04]  /*156c0*/  IMAD R6, R13, 0x600, R4 ;  /* 0x000006000d067824 */ /* 0x000fc800078e0204 */
[----:B------:R-:W-:Y:S01]  /*156d0*/  VIADD R24, R8, 0x8 ;  /* 0x0000000808187836 */ /* 0x000fe20000000000 */
[C---:B------:R-:W-:Y:S01]  /*156e0*/  R2UR UR26, R6.reuse ;  /* 0x00000000061a72ca */ /* 0x040fe200000e0000 */
[C---:B------:R-:W-:Y:S02]  /*156f0*/  VIADD R14, R6.reuse, 0x2 ;  /* 0x00000002060e7836 */ /* 0x040fe40000000000 */
[C---:B------:R-:W-:Y:S01]  /*15700*/  VIADD R8, R6.reuse, 0x200 ;  /* 0x0000020006087836 */ /* 0x040fe20000000000 */
[----:B------:R0:W-:Y:S01]  /*15710*/  BAR.SYNC.DEFER_BLOCKING R24, 0x100 ;  /* 0x000400180000751d */ /* 0x0001e20000010000 */
[----:B------:R-:W-:Y:S01]  /*15720*/  VIADD R20, R6, 0x400 ;  /* 0x0000040006147836 */ /* 0x000fe20000000000 */
[----:B------:R-:W-:Y:S01]  /*15730*/  R2UR UR6, R14 ;  /* 0x000000000e0672ca */ /* 0x000fe200000e0000 */
[----:B------:R-:W-:Y:S01]  /*15740*/  VIADD R14, R6, 0x202 ;  /* 0x00000202060e7836 */ /* 0x000fe20000000000 */
[----:B------:R-:W-:Y:S01]  /*15750*/  R2UR UR10, R8 ;  /* 0x00000000080a72ca */ /* 0x000fe200000e0000 */
[----:B------:R-:W-:Y:S01]  /*15760*/  VIADD R6, R6, 0x402 ;  /* 0x0000040206067836 */ /* 0x000fe20000000000 */
[----:B------:R-:W-:-:S02]  /*15770*/  R2UR UR18, R20 ;  /* 0x00000000141272ca */ /* 0x000fc400000e0000 */
[----:B------:R-:W-:Y:S02]  /*15780*/  R2UR UR14, R14 ;  /* 0x000000000e0e72ca */ /* 0x000fe400000e0000 */
[----:B------:R-:W-:Y:S01]  /*15790*/  R2UR UR22, R6 ;  /* 0x00000000061672ca */ /* 0x000fe200000e0000 */
[----:B0-----:R-:W-:-:S06]  /*157a0*/  WARPGROUP.ARRIVE ;  /* 0x00000000000079c5 */ /* 0x001fcc0000000000 */
        /* <DEDUP_REMOVED lines=17> */
[----:B------:R-:W-:Y:S05]  /*158c0*/  @P4 BRA `(.L_x_1460) ;  /* 0x0000000000284947 */ /* 0x000fea0003800000 */
[----:B------:R-:W-:Y:S05]  /*158d0*/  @!P0 BRA `(.L_x_1461) ;  /* 0x0000000000048947 */ /* 0x000fea0003800000 */
[----:B------:R-:W-:Y:S01]  /*158e0*/  BPT.TRAP 0x1 ;  /* 0x000000040000795c */ /* 0x000fe20000300000 */
.L_x_1461:
[----:B------:R-:W-:Y:S01]  /*158f0*/  SHF.L.U32 R6, R18, 0x1f, RZ ;  /* 0x0000001f12067819 */ /* 0x000fe200000006ff */
[----:B------:R-:W-:-:S04]  /*15900*/  IMAD R7, R169, 0x8, R16 ;  /* 0x00000008a9077824 */ /* 0x000fc800078e0210 */
[----:B------:R0:W1:Y:S01]  /*15910*/  SYNCS.PHASECHK.TRANS64.TRYWAIT P4, [R7+URZ+0x22850], R6 ;  /* 0x02285006070075a7 */ /* 0x000062000808017f */
[----:B------:R-:W-:Y:S05]  /*15920*/  @!P0 BRA `(.L_x_1462) ;  /* 0x0000000000048947 */ /* 0x000fea0003800000 */
[----:B------:R-:W-:Y:S01]  /*15930*/  BPT.TRAP 0x1 ;  /* 0x000000040000795c */ /* 0x000fe20000300000 */
.L_x_1462:
[----:B-1----:R-:W-:Y:S05]  /*15940*/  @P4 BRA `(.L_x_1460) ;  /* 0x0000000000084947 */ /* 0x002fea0003800000 */
[----:B------:R-:W1:Y:S02]  /*15950*/  SYNCS.PHASECHK.TRANS64.TRYWAIT P4, [R7+URZ+0x22850], R6 ;  /* 0x02285006070075a7 */ /* 0x000e64000808017f */
[----:B-1----:R-:W-:Y:S05]  /*15960*/  @!P4 BRA `(.L_x_1463) ;  /* 0x000001680008c947 */ /* 0x002fea0003800000 */
.L_x_1460:
[----:B01----:R-:W-:Y:S01]  /*15970*/  VIADD R6, R16, 0x400 ;  /* 0x0000040010067836 */ /* 0x003fe20000000000 */
[----:B------:R-:W-:Y:S05]  /*15980*/  WARPSYNC.ALL ;  /* 0x0000000000007948 */ /* 0x000fea0003800000 */
[----:B------:R-:W-:Y:S01]  /*15990*/  SHF.R.U32.HI R6, RZ, 0x4, R6 ;  /* 0x00000004ff067819 */ /* 0x000fe20000011606 */
[----:B------:R-:W-:Y:S01]  /*159a0*/  IMAD.MOV.U32 R7, RZ, RZ, 0x40000040 ;  /* 0x40000040ff077424 */ /* 0x000fe200078e00ff */
[----:B------:R-:W-:Y:S01]  /*159b0*/  WARPGROUP.ARRIVE ;  /* 0x00000000000079c5 */ /* 0x000fe20000000000 */
[----:B------:R-:W-:Y:S01]  /*159c0*/  IMAD.MOV.U32 R9, RZ, RZ, 0x40000040 ;  /* 0x40000040ff097424 */ /* 0x000fe200078e00ff */
[----:B------:R-:W-:-:S04]  /*159d0*/  LOP3.LUT R6, R6, 0x3fff, RZ, 0xc0, !PT ;  /* 0x00003fff06067812 */ /* 0x000fc800078ec0ff */
[----:B------:R-:W0:Y:S01]  /*159e0*/  S2R R182, SR_TID.X ;  /* 0x0000000000b67919 */ /* 0x000e220000002100 */
[----:B------:R-:W-:Y:S01]  /*159f0*/  R2UR UR7, R7 ;  /* 0x00000000070772ca */ /* 0x000fe200000e0000 */
[----:B------:R-:W-:Y:S01]  /*15a00*/  IMAD.MOV.U32 R7, RZ, RZ, 0x40000040 ;  /* 0x40000040ff077424 */ /* 0x000fe200078e00ff */
[----:B------:R-:W-:Y:S01]  /*15a10*/  LOP3.LUT R6, R6, 0x10000, RZ, 0xfc, !PT ;  /* 0x0001000006067812 */ /* 0x000fe200078efcff */
[----:B------:R-:W-:Y:S02]  /*15a20*/  IMAD.IADD R14, R190, 0x1, R175 ;  /* 0x00000001be0e7824 */ /* 0x000fe400078e02af */
[C---:B------:R-:W-:Y:S01]  /*15a30*/  FMUL.FTZ R15, R2.reuse, R24 ;  /* 0x00000018020f7220 */ /* 0x040fe20000410000 */
[C---:B------:R-:W-:Y:S01]  /*15a40*/  FMUL.FTZ R18, R2.reuse, R25 ;  /* 0x0000001902127220 */ /* 0x040fe20000410000 */
[C---:B------:R-:W-:Y:S01]  /*15a50*/  FMUL.FTZ R24, R2.reuse, R28 ;  /* 0x0000001c02187220 */ /* 0x040fe20000410000 */
[----:B------:R-:W-:Y:S02]  /*15a60*/  IMAD R6, R169, 0x400, R6 ;  /* 0x00000400a9067824 */ /* 0x000fe400078e0206 */
[C---:B------:R-:W-:Y:S01]  /*15a70*/  FMUL.FTZ R25, R2.reuse, R29 ;  /* 0x0000001d02197220 */ /* 0x040fe20000410000 */
[C---:B------:R-:W-:Y:S01]  /*15a80*/  FMUL.FTZ R20, R2.reuse, R30 ;  /* 0x0000001e02147220 */ /* 0x040fe20000410000 */
[----:B------:R-:W-:Y:S01]  /*15a90*/  FMUL.FTZ R28, R2, R32 ;  /* 0x00000020021c7220 */ /* 0x000fe20000410000 */
[C---:B------:R-:W-:Y:S01]  /*15aa0*/  VIADD R8, R6.reuse, 0x2 ;  /* 0x0000000206087836 */ /* 0x040fe20000000000 */
[----:B------:R-:W-:Y:S01]  /*15ab0*/  R2UR UR6, R6 ;  /* 0x00000000060672ca */ /* 0x000fe200000e0000 */
        /* <DEDUP_REMOVED lines=12> */
[----:B------:R-:W-:Y:S01]  /*15b80*/  QGMMA.64x128x32.F32.E4M3.E4M3 R88, R164, gdesc[UR4], R88, gsb0 ;  /* 0x01e00004a4587df3 */ /* 0x000fe20008000858 */
[----:B------:R-:W-:Y:S01]  /*15b90*/  R2UR UR6, R8 ;  /* 0x00000000080672ca */ /* 0x000fe200000e0000 */
[----:B------:R-:W-:Y:S01]  /*15ba0*/  VIADD R8, R6, 0x4 ;  /* 0x0000000406087836 */ /* 0x000fe20000000000 */
[----:B------:R-:W-:Y:S01]  /*15bb0*/  R2UR UR7, R9 ;  /* 0x00000000090772ca */ /* 0x000fe200000e0000 */
[----:B------:R-:W-:-:S02]  /*15bc0*/  IMAD.MOV.U32 R9, RZ, RZ, 0x40000040 ;  /* 0x40000040ff097424 */ /* 0x000fc400078e00ff */
[----:B------:R-:W-:Y:S01]  /*15bd0*/  FMUL.FTZ R45, R2, R49 ;  /* 0x00000031022d7220 */ /* 0x000fe20000410000 */
[----:B------:R-:W-:Y:S01]  /*15be0*/  VIADD R6, R6, 0x6 ;  /* 0x0000000606067836 */ /* 0x000fe20000000000 */
[----:B0-----:R-:W-:Y:S01]  /*15bf0*/  SHF.R.U32.HI R182, RZ, 0x7, R182 ;  /* 0x00000007ffb67819 */ /* 0x001fe200000116b6 */
        /* <DEDUP_REMOVED lines=46> */
[----:B------:R-:W-:Y:S01]  /*15ee0*/  R2UR UR6, R8 ;  /* 0x00000000080672ca */ /* 0x000fe200000e0000 */
[C---:B------:R-:W-:Y:S01]  /*15ef0*/  FMUL.FTZ R8, R2.reuse, R26 ;  /* 0x0000001a02087220 */ /* 0x040fe20000410000 */
        /* <DEDUP_REMOVED lines=37> */
[----:B------:R-:W-:Y:S02]  /*16150*/  R2UR UR6, R6 ;  /* 0x00000000060672ca */ /* 0x000fe400000e0000 */
[----:B------:R-:W-:Y:S01]  /*16160*/  R2UR UR7, R7 ;  /* 0x00000000070772ca */ /* 0x000fe200000e0000 */
[----:B------:R-:W5:Y:S03]  /*16170*/  @P2 LDC R6, c[0x0][0x450] ;  /* 0x00011400ff062b82 */ /* 0x000f660000000800 */
[----:B------:R-:W0:Y:S05]  /*16180*/  MUFU.TANH R52, R52 ;  /* 0x0000003400347308 */ /* 0x000e2a0000002400 */
[----:B------:R-:W1:Y:S03]  /*16190*/  @P2 LDC R7, c[0x0][0x44c] ;  /* 0x00011300ff072b82 */ /* 0x000e660000000800 */
[----:B------:R-:W0:Y:S08]  /*161a0*/  MUFU.TANH R53, R53 ;  /* 0x0000003500357308 */ /* 0x000e300000002400 */
[----:B------:R-:W0:Y:S08]  /*161b0*/  MUFU.TANH R50, R50 ;  /* 0x0000003200327308 */ /* 0x000e300000002400 */
[----:B------:R-:W0:Y:S01]  /*161c0*/  MUFU.TANH R51, R51 ;  /* 0x0000003300337308 */ /* 0x000e220000002400 */
[----:B-1----:R-:W-:-:S07]  /*161d0*/  @P2 IMAD.HI.U32 R7, R14, R7, RZ ;  /* 0x000000070e072227 */ /* 0x002fce00078e00ff */
[----:B------:R-:W1:Y:S01]  /*161e0*/  MUFU.TANH R56, R56 ;  /* 0x0000003800387308 */ /* 0x000e620000002400 */
[----:B-----5:R-:W-:Y:S01]  /*161f0*/  @P2 SHF.R.U32.HI R14, RZ, R6, R7 ;  /* 0x00000006ff0e2219 */ /* 0x020fe20000011607 */
[----:B------:R-:W-:Y:S01]  /*16200*/  @!P1 IMAD R6, R13, 0x8, R16 ;  /* 0x000000080d069824 */ /* 0x000fe200078e0210 */
[----:B------:R-:W-:-:S03]  /*16210*/  IADD3 R7, -R182, 0xb, RZ ;  /* 0x0000000bb6077810 */ /* 0x000fc60007ffe1ff */
[----:B------:R-:W-:Y:S02]  /*16220*/  @!P1 VIADD R6, R6, 0x22840 ;  /* 0x0002284006069836 */ /* 0x000fe40000000000 */
[----:B------:R-:W0:Y:S03]  /*16230*/  MUFU.TANH R57, R57 ;  /* 0x0000003900397308 */ /* 0x000e260000002400 */
[----:B------:R-:W-:Y:S02]  /*16240*/  @!P1 PRMT R78, RZ, 0x654, R6 ;  /* 0x00000654ff4e9816 */ /* 0x000fe40000000006 */
[----:B------:R-:W5:Y:S03]  /*16250*/  SHFL.IDX PT, R6, R14, RZ, 0x1c1f ;  /* 0x001c1fff0e067589 */ /* 0x000f6600000e0000 */
        /* <DEDUP_REMOVED lines=32> */
[----:B--2---:R-:W-:-:S05]  /*16460*/  IMAD.SHL.U32 R78, R5, 0x80, RZ ;  /* 0x00000080054e7824 */ /* 0x004fca00078e00ff */
[----:B------:R-:W-:-:S04]  /*16470*/  IADD3 R83, -R170, 0x1, -R78 ;  /* 0x00000001aa537810 */ /* 0x000fc80007ffe94e */
[----:B------:R-:W-:-:S05]  /*16480*/  IADD3 R84, -R168, R83, R171 ;  /* 0x00000053a8547210 */ /* 0x000fca0007ffe1ab */
[C---:B------:R-:W-:Y:S02]  /*16490*/  VIADD R83, R84.reuse, UR34 ;  /* 0x0000002254537c36 */ /* 0x040fe40008000000 */
[----:B------:R-:W-:Y:S02]  /*164a0*/  VIADD R84, R84, UR35 ;  /* 0x0000002354547c36 */ /* 0x000fe40008000000 */
[--C-:B-----5:R-:W-:Y:S02]  /*164b0*/  IMAD.IADD R85, R83, 0x1, R6.reuse ;  /* 0x0000000153557824 */ /* 0x120fe400078e0206 */
[----:B------:R-:W-:Y:S01]  /*164c0*/  IMAD.IADD R86, R84, 0x1, R6 ;  /* 0x0000000154567824 */ /* 0x000fe200078e0206 */
[----:B01-34-:R-:W-:Y:S06]  /*164d0*/  @!P3 BRA `(.L_x_1464) ;  /* 0x000000000058b947 */ /* 0x01bfec0003800000 */
[----:B------:R-:W-:Y:S01]  /*164e0*/  IADD3 R87, -R168, R171, R6 ;  /* 0x000000aba8577210 */ /* 0x000fe20007ffe106 */
[----:B------:R-:W-:Y:S03]  /*164f0*/  BSSY B0, `(.L_x_1465) ;  /* 0x0000010000007945 */ /* 0x000fe60003800000 */
        /* <DEDUP_REMOVED lines=10> */
.L_x_1466:
[----:B------:R-:W-:-:S05]  /*165a0*/  IMAD.U32 R152, RZ, RZ, UR32 ;  /* 0x00000020ff987e24 */ /* 0x000fca000f8e00ff */
[----:B------:R-:W-:-:S13]  /*165b0*/  ISETP.NE.AND P4, PT, R152, 0x1, PT ;  /* 0x000000019800780c */ /* 0x000fda0003f85270 */
[----:B------:R-:W0:Y:S02]  /*165c0*/  @P4 LDC.64 R6, c[0x0][0x9e8] ;  /* 0x00027a00ff064b82 */ /* 0x000e240000000a00 */
[----:B0-----:R-:W-:-:S05]  /*165d0*/  @P4 IMAD.HI.U32 R6, R87, R6, RZ ;  /* 0x0000000657064227 */ /* 0x001fca00078e00ff */
[----:B------:R-:W-:-:S07]  /*165e0*/  @P4 SHF.R.U32.HI R87, RZ, R7, R6 ;  /* 0x00000007ff574219 */ /* 0x000fce0000011606 */
.L_x_1467:
[----:B------:R-:W-:Y:S05]  /*165f0*/  BSYNC B0 ;  /* 0x0000000000007941 */ /* 0x000fea0003800000 */
.L_x_1465:
[----:B------:R-:W-:-:S04]  /*16600*/  IMAD R87, R87, R152, -R78 ;  /* 0x0000009857577224 */ /* 0x000fc800078e0a4e */
[----:B------:R-:W-:-:S05]  /*16610*/  IMAD.IADD R87, R87, 0x1, -R170 ;  /* 0x0000000157577824 */ /* 0x000fca00078e0aaa */
[----:B------:R-:W-:Y:S02]  /*16620*/  VIADDMNMX R85, R87, R152, R85, PT ;  /* 0x0000009857557246 */ /* 0x000fe40003800155 */
[----:B------:R-:W-:-:S07]  /*16630*/  VIMNMX R86, R86, R87, !PT ;  /* 0x0000005756567248 */ /* 0x000fce0007fe0100 */
.L_x_1464:
[----:B------:R-:W-:Y:S01]  /*16640*/  ISETP.GT.AND P4, PT, R5, -0x1, PT ;  /* 0xffffffff0500780c */ /* 0x000fe20003f84270 */
[----:B------:R-:W0:Y:S03]  /*16650*/  SHFL.IDX PT, R14, R14, 0x1, 0x1c1f ;  /* 0x003c1f000e0e7f89 */ /* 0x000e2600000e0000 */
[----:B------:R-:W-:-:S04]  /*16660*/  ISETP.GT.AND P5, PT, R86, RZ, P4 ;  /* 0x000000ff5600720c */ /* 0x000fc800027a4270 */
[----:B------:R-:W-:-:S04]  /*16670*/  ISETP.LT.OR P5, PT, R85, 0x1, P5 ;  /* 0x000000015500780c */ /* 0x000fc80002fa1670 */
[----:B------:R-:W-:Y:S02]  /*16680*/  FSEL R15, R15, -INF , !P5 ;  /* 0xff8000000f0f7808 */ /* 0x000fe40006800000 */
[----:B------:R-:W-:-:S04]  /*16690*/  ISETP.GT.AND P5, PT, R86, 0x1, P4 ;  /* 0x000000015600780c */ /* 0x000fc800027a4270 */
[----:B------:R-:W-:-:S04]  /*166a0*/  ISETP.LT.OR P5, PT, R85, 0x2, P5 ;  /* 0x000000025500780c */ /* 0x000fc80002fa1670 */
[----:B------:R-:W-:Y:S02]  /*166b0*/  FSEL R18, R18, -INF , !P5 ;  /* 0xff80000012127808 */ /* 0x000fe40006800000 */
[----:B------:R-:W-:Y:S01]  /*166c0*/  ISETP.GT.AND P5, PT, R86, 0x8, P4 ;  /* 0x000000085600780c */ /* 0x000fe200027a4270 */
[--C-:B0-----:R-:W-:Y:S02]  /*166d0*/  IMAD.IADD R83, R83, 0x1, R14.reuse ;  /* 0x0000000153537824 */ /* 0x101fe400078e020e */
[----:B------:R-:W-:Y:S01]  /*166e0*/  IMAD.IADD R84, R84, 0x1, R14 ;  /* 0x0000000154547824 */ /* 0x000fe200078e020e */
[----:B------:R-:W-:-:S04]  /*166f0*/  ISETP.LT.OR P5, PT, R85, 0x9, P5 ;  /* 0x000000095500780c */ /* 0x000fc80002fa1670 */
[----:B------:R-:W-:Y:S02]  /*16700*/  FSEL R24, R24, -INF , !P5 ;  /* 0xff80000018187808 */ /* 0x000fe40006800000 */
[----:B------:R-:W-:-:S04]  /*16710*/  ISETP.GT.AND P5, PT, R86, 0x9, P4 ;  /* 0x000000095600780c */ /* 0x000fc800027a4270 */
        /* <DEDUP_REMOVED lines=85> */
[----:B------:R-:W-:Y:S01]  /*16c70*/  FSEL R82, R82, -INF , !P5 ;  /* 0xff80000052527808 */ /* 0x000fe20006800000 */
[----:B------:R-:W-:Y:S08]  /*16c80*/  @!P3 BRA `(.L_x_1468) ;  /* 0x000000000058b947 */ /* 0x000ff00003800000 */
        /* <DEDUP_REMOVED lines=12> */
.L_x_1470:
[----:B------:R-:W-:-:S05]  /*16d50*/  IMAD.U32 R85, RZ, RZ, UR32 ;  /* 0x00000020ff557e24 */ /* 0x000fca000f8e00ff */
[----:B------:R-:W-:-:S13]  /*16d60*/  ISETP.NE.AND P5, PT, R85, 0x1, PT ;  /* 0x000000015500780c */ /* 0x000fda0003fa5270 */
[----:B------:R-:W0:Y:S02]  /*16d70*/  @P5 LDC.64 R6, c[0x0][0x9e8] ;  /* 0x00027a00ff065b82 */ /* 0x000e240000000a00 */
[----:B0-----:R-:W-:-:S05]  /*16d80*/  @P5 IMAD.HI.U32 R6, R14, R6, RZ ;  /* 0x000000060e065227 */ /* 0x001fca00078e00ff */
[----:B------:R-:W-:-:S07]  /*16d90*/  @P5 SHF.R.U32.HI R14, RZ, R7, R6 ;  /* 0x00000007ff0e5219 */ /* 0x000fce0000011606 */
.L_x_1471:
[----:B------:R-:W-:Y:S05]  /*16da0*/  BSYNC B0 ;  /* 0x0000000000007941 */ /* 0x000fea0003800000 */
.L_x_1469:
[----:B------:R-:W-:-:S04]  /*16db0*/  IMAD R7, R14, R85, -R78 ;  /* 0x000000550e077224 */ /* 0x000fc800078e0a4e */
[----:B------:R-:W-:-:S05]  /*16dc0*/  IMAD.IADD R6, R7, 0x1, -R170 ;  /* 0x0000000107067824 */ /* 0x000fca00078e0aaa */
[----:B------:R-:W-:Y:S02]  /*16dd0*/  VIADDMNMX R83, R6, R85, R83, PT ;  /* 0x0000005506537246 */ /* 0x000fe40003800153 */
[----:B------:R-:W-:-:S07]  /*16de0*/  VIMNMX R84, R84, R6, !PT ;  /* 0x0000000654547248 */ /* 0x000fce0007fe0100 */
.L_x_1468:
[----:B------:R-:W-:Y:S01]  /*16df0*/  ISETP.GT.AND P5, PT, R84, 0x1, P4 ;  /* 0x000000015400780c */ /* 0x000fe200027a4270 */
[----:B------:R-:W-:Y:S01]  /*16e00*/  UMOV UR41, UR31 ;  /* 0x0000001f00297c82 */ /* 0x000fe20008000000 */
[----:B------:R-:W-:Y:S02]  /*16e10*/  FMNMX.FTZ R7, R15, R10, !PT ;  /* 0x0000000a0f077209 */ /* 0x000fe40007810000 */
[----:B------:R-:W-:Y:S02]  /*16e20*/  ISETP.LT.OR P5, PT, R83, 0x2, P5 ;  /* 0x000000025300780c */ /* 0x000fe40002fa1670 */
[----:B------:R-:W-:Y:S02]  /*16e30*/  FMNMX.FTZ R7, R18, R7, !PT ;  /* 0x0000000712077209 */ /* 0x000fe40007810000 */
[----:B------:R-:W-:Y:S02]  /*16e40*/  FSEL R9, R9, -INF , !P5 ;  /* 0xff80000009097808 */ /* 0x000fe40006800000 */
[----:B------:R-:W-:-:S02]  /*16e50*/  ISETP.GT.AND P5, PT, R84, 0x8, P4 ;  /* 0x000000085400780c */ /* 0x000fc400027a4270 */
[----:B------:R-:W-:Y:S02]  /*16e60*/  FMNMX.FTZ R6, R24, R7, !PT ;  /* 0x0000000718067209 */ /* 0x000fe40007810000 */
[----:B------:R-:W-:Y:S02]  /*16e70*/  ISETP.LT.OR P5, PT, R83, 0x9, P5 ;  /* 0x000000095300780c */ /* 0x000fe40002fa1670 */
[----:B------:R-:W-:Y:S02]  /*16e80*/  FMNMX.FTZ R7, R25, R6, !PT ;  /* 0x0000000619077209 */ /* 0x000fe40007810000 */
[----:B------:R-:W-:Y:S02]  /*16e90*/  FSEL R20, R20, -INF , !P5 ;  /* 0xff80000014147808 */ /* 0x000fe40006800000 */
[----:B------:R-:W-:Y:S02]  /*16ea0*/  ISETP.GT.AND P5, PT, R84, 0x9, P4 ;  /* 0x000000095400780c */ /* 0x000fe400027a4270 */
[----:B------:R-:W-:-:S02]  /*16eb0*/  FMNMX.FTZ R6, R28, R7, !PT ;  /* 0x000000071c067209 */ /* 0x000fc40007810000 */
[----:B------:R-:W-:Y:S02]  /*16ec0*/  ISETP.LT.OR P5, PT, R83, 0xa, P5 ;  /* 0x0000000a5300780c */ /* 0x000fe40002fa1670 */
[----:B------:R-:W-:Y:S02]  /*16ed0*/  FMNMX.FTZ R7, R29, R6, !PT ;  /* 0x000000061d077209 */ /* 0x000fe40007810000 */
[----:B------:R-:W-:Y:S02]  /*16ee0*/  FSEL R21, R21, -INF , !P5 ;  /* 0xff80000015157808 */ /* 0x000fe40006800000 */
[----:B------:R-:W-:Y:S02]  /*16ef0*/  ISETP.GT.AND P5, PT, R84, 0x10, P4 ;  /* 0x000000105400780c */ /* 0x000fe400027a4270 */
[----:B------:R-:W-:Y:S02]  /*16f00*/  FMNMX.FTZ R6, R32, R7, !PT ;  /* 0x0000000720067209 */ /* 0x000fe40007810000 */
[----:B------:R-:W-:-:S02]  /*16f10*/  ISETP.LT.OR P5, PT, R83, 0x11, P5 ;  /* 0x000000115300780c */ /* 0x000fc40002fa1670 */
[----:B------:R-:W-:Y:S02]  /*16f20*/  FMNMX.FTZ R7, R33, R6, !PT ;  /* 0x0000000621077209 */ /* 0x000fe40007810000 */
[----:B------:R-:W-:Y:S02]  /*16f30*/  FSEL R26, R26, -INF , !P5 ;  /* 0xff8000001a1a7808 */ /* 0x000fe40006800000 */
[----:B------:R-:W-:Y:S02]  /*16f40*/  ISETP.GT.AND P5, PT, R84, 0x11, P4 ;  /* 0x000000115400780c */ /* 0x000fe400027a4270 */
[----:B------:R-:W-:Y:S02]  /*16f50*/  FMNMX.FTZ R6, R36, R7, !PT ;  /* 0x0000000724067209 */ /* 0x000fe40007810000 */
[----:B------:R-:W-:Y:S02]  /*16f60*/  ISETP.LT.OR P5, PT, R83, 0x12, P5 ;  /* 0x000000125300780c */ /* 0x000fe40002fa1670 */
[----:B------:R-:W-:-:S02]  /*16f70*/  FMNMX.FTZ R7, R37, R6, !PT ;  /* 0x0000000625077209 */ /* 0x000fc40007810000 */
[----:B------:R-:W-:Y:S02]  /*16f80*/  FSEL R27, R27, -INF , !P5 ;  /* 0xff8000001b1b7808 */ /* 0x000fe40006800000 */
[----:B------:R-:W-:Y:S02]  /*16f90*/  ISETP.GT.AND P5, PT, R84, 0x18, P4 ;  /* 0x000000185400780c */ /* 0x000fe400027a4270 */
[----:B------:R-:W-:Y:S02]  /*16fa0*/  FMNMX.FTZ R6, R40, R7, !PT ;  /* 0x0000000728067209 */ /* 0x000fe40007810000 */
[----:B------:R-:W-:Y:S02]  /*16fb0*/  ISETP.LT.OR P5, PT, R83, 0x19, P5 ;  /* 0x000000195300780c */ /* 0x000fe40002fa1670 */
[----:B------:R-:W-:Y:S02]  /*16fc0*/  FMNMX.FTZ R7, R41, R6, !PT ;  /* 0x0000000629077209 */ /* 0x000fe40007810000 */
[----:B------:R-:W-:-:S02]  /*16fd0*/  FSEL R30, R30, -INF , !P5 ;  /* 0xff8000001e1e7808 */ /* 0x000fc40006800000 */
[----:B------:R-:W-:Y:S02]  /*16fe0*/  ISETP.GT.AND P5, PT, R84, 0x19, P4 ;  /* 0x000000195400780c */ /* 0x000fe400027a4270 */
        /* <DEDUP_REMOVED lines=69> */
[----:B0-----:R-:W-:Y:S01]  /*17440*/  FMNMX.FTZ R6, R14, R7, !PT ;  /* 0x000000070e067209 */ /* 0x001fe20007810000 */
[----:B------:R-:W-:Y:S01]  /*17450*/  IMAD.U32 R7, RZ, RZ, UR41 ;  /* 0x00000029ff077e24 */ /* 0x000fe2000f8e00ff */
[----:B------:R-:W-:Y:S02]  /*17460*/  FSEL R62, R62, -INF , !P5 ;  /* 0xff8000003e3e7808 */ /* 0x000fe40006800000 */
[----:B------:R-:W-:Y:S01]  /*17470*/  ISETP.GT.AND P5, PT, R84, 0x59, P4 ;  /* 0x000000595400780c */ /* 0x000fe200027a4270 */
[----:B------:R-:W-:-:S03]  /*17480*/  FFMA.FTZ R7, R6, R7, -8 ;  /* 0xc100000006077423 */ /* 0x000fc60000010007 */
        /* <DEDUP_REMOVED lines=23> */
[C---:B------:R-:W-:Y:S02]  /*17600*/  ISETP.GT.AND P5, PT, R84.reuse, RZ, P4 ;  /* 0x000000ff5400720c */ /* 0x040fe400027a4270 */
[----:B------:R-:W-:Y:S02]  /*17610*/  ISETP.GT.AND P4, PT, R84, 0x79, P4 ;  /* 0x000000795400780c */ /* 0x000fe40002784270 */
[C---:B------:R-:W-:Y:S02]  /*17620*/  ISETP.LT.OR P5, PT, R83.reuse, 0x1, P5 ;  /* 0x000000015300780c */ /* 0x040fe40002fa1670 */
[----:B------:R-:W-:Y:S02]  /*17630*/  ISETP.LT.OR P4, PT, R83, 0x7a, P4 ;  /* 0x0000007a5300780c */ /* 0x000fe40002781670 */
[----:B------:R-:W-:-:S02]  /*17640*/  FSEL R8, R8, -INF , !P5 ;  /* 0xff80000008087808 */ /* 0x000fc40006800000 */
[----:B------:R-:W-:Y:S02]  /*17650*/  FSETP.NEU.FTZ.AND P5, PT, R6, -INF , PT ;  /* 0xff8000000600780b */ /* 0x000fe40003fbd000 */
[----:B------:R-:W-:Y:S02]  /*17660*/  FSEL R80, R80, -INF , !P4 ;  /* 0xff80000050507808 */ /* 0x000fe40006000000 */
[----:B------:R-:W-:-:S05]  /*17670*/  FSEL R7, R7, RZ, P5 ;  /* 0x000000ff07077208 */ /* 0x000fca0002800000 */
[--C-:B------:R-:W-:Y:S01]  /*17680*/  FFMA.FTZ R14, R15, UR41, -R7.reuse ;  /* 0x000000290f0e7c23 */ /* 0x100fe20008010807 */
[----:B------:R-:W-:-:S01]  /*17690*/  FFMA.FTZ R15, R18, UR41, -R7 ;  /* 0x00000029120f7c23 */ /* 0x000fc20008010807 */
[--C-:B------:R-:W-:Y:S01]  /*176a0*/  FFMA.FTZ R18, R24, UR41, -R7.reuse ;  /* 0x0000002918127c23 */ /* 0x100fe20008010807 */
[----:B------:R-:W-:-:S01]  /*176b0*/  FFMA.FTZ R24, R28, UR41, -R7 ;  /* 0x000000291c187c23 */ /* 0x000fc20008010807 */
[----:B------:R-:W-:Y:S01]  /*176c0*/  FMNMX.FTZ R28, R8, R11, !PT ;  /* 0x0000000b081c7209 */ /* 0x000fe20007810000 */
        /* <DEDUP_REMOVED lines=29> */
[----:B------:R-:W-:Y:S01]  /*178a0*/  FFMA.FTZ R82, R82, UR41, -R7 ;  /* 0x0000002952527c23 */ /* 0x000fe20008010807 */
[----:B------:R-:W-:Y:S01]  /*178b0*/  MUFU.EX2 R14, R14 ;  /* 0x0000000e000e7308 */ /* 0x000fe20000000800 */
[----:B------:R-:W-:-:S04]  /*178c0*/  FMNMX.FTZ R36, R34, R83, !PT ;  /* 0x0000005322247209 */ /* 0x000fc80007810000 */
[----:B------:R-:W-:Y:S01]  /*178d0*/  FMNMX.FTZ R83, R35, R36, !PT ;  /* 0x0000002423537209 */ /* 0x000fe20007810000 */
[----:B------:R-:W-:-:S02]  /*178e0*/  FFMA.FTZ R36, R40, UR41, -R7 ;  /* 0x0000002928247c23 */ /* 0x000fc40008010807 */
[----:B------:R-:W-:Y:S01]  /*178f0*/  MUFU.EX2 R15, R15 ;  /* 0x0000000f000f7308 */ /* 0x000fe20000000800 */
[----:B------:R-:W-:-:S04]  /*17900*/  FMNMX.FTZ R40, R38, R83, !PT ;  /* 0x0000005326287209 */ /* 0x000fc80007810000 */
[----:B------:R-:W-:-:S03]  /*17910*/  FMNMX.FTZ R83, R39, R40, !PT ;  /* 0x0000002827537209 */ /* 0x000fc60007810000 */
        /* <DEDUP_REMOVED lines=24> */
[----:B------:R-:W-:-:S01]  /*17aa0*/  FFMA.FTZ R52, R56, UR41, -R7 ;  /* 0x0000002938347c23 */ /* 0x000fc20008010807 */
[----:B------:R-:W-:Y:S01]  /*17ab0*/  FSEL R7, R6, RZ, P5 ;  /* 0x000000ff06077208 */ /* 0x000fe20002800000 */
[----:B------:R-:W-:Y:S01]  /*17ac0*/  MUFU.EX2 R37, R37 ;  /* 0x0000002500257308 */ /* 0x000fe20000000800 */
[----:B------:R-:W-:-:S03]  /*17ad0*/  FMNMX.FTZ R56, R70, R83, !PT ;  /* 0x0000005346387209 */ /* 0x000fc60007810000 */
[----:B------:R-:W-:Y:S01]  /*17ae0*/  FADD.FTZ R10, -R7, R10 ;  /* 0x0000000a070a7221 */ /* 0x000fe20000010100 */
[----:B------:R-:W-:-:S03]  /*17af0*/  FMNMX.FTZ R83, R71, R56, !PT ;  /* 0x0000003847537209 */ /* 0x000fc60007810000 */
[----:B------:R-:W-:Y:S01]  /*17b00*/  FMUL.FTZ R81, R10, UR41 ;  /* 0x000000290a517c20 */ /* 0x000fe20008410000 */
[----:B------:R-:W-:Y:S01]  /*17b10*/  FMNMX.FTZ R56, R74, R83, !PT ;  /* 0x000000534a387209 */ /* 0x000fe20007810000 */
[----:B------:R-:W-:Y:S03]  /*17b20*/  MUFU.EX2 R36, R36 ;  /* 0x0000002400247308 */ /* 0x000fe60000000800 */
[----:B------:R-:W-:-:S04]  /*17b30*/  FMNMX.FTZ R56, R75, R56, !PT ;  /* 0x000000384b387209 */ /* 0x000fc80007810000 */
[----:B------:R-:W-:Y:S01]  /*17b40*/  FMNMX.FTZ R83, R79, R56, !PT ;  /* 0x000000384f537209 */ /* 0x000fe20007810000 */
[----:B------:R-:W0:Y:S03]  /*17b50*/  MUFU.EX2 R81, R81 ;  /* 0x0000005100517308 */ /* 0x000e260000000800 */
[----:B------:R-:W-:-:S05]  /*17b60*/  FMNMX.FTZ R83, R80, R83, !PT ;  /* 0x0000005350537209 */ /* 0x000fca0007810000 */
[----:B------:R-:W1:Y:S01]  /*17b70*/  SHFL.BFLY PT, R78, R83, 0x2, 0x1f ;  /* 0x0c401f00534e7f89 */ /* 0x000e6200000e0000 */
[----:B------:R-:W-:Y:S08]  /*17b80*/  MUFU.EX2 R41, R41 ;  /* 0x0000002900297308 */ /* 0x000ff00000000800 */
[----:B------:R-:W-:Y:S08]  /*17b90*/  MUFU.EX2 R40, R40 ;  /* 0x0000002800287308 */ /* 0x000ff00000000800 */
[----:B------:R-:W-:Y:S01]  /*17ba0*/  MUFU.EX2 R45, R45 ;  /* 0x0000002d002d7308 */ /* 0x000fe20000000800 */
[----:B-1----:R-:W-:-:S07]  /*17bb0*/  FMNMX.FTZ R78, R83, R78, !PT ;  /* 0x0000004e534e7209 */ /* 0x002fce0007810000 */
[----:B------:R-:W-:Y:S01]  /*17bc0*/  MUFU.EX2 R44, R44 ;  /* 0x0000002c002c7308 */ /* 0x000fe20000000800 */
[----:B------:R-:W1:Y:S07]  /*17bd0*/  SHFL.BFLY PT, R83, R78, 0x1, 0x1f ;  /* 0x0c201f004e537f89 */ /* 0x000e6e00000e0000 */
[----:B------:R-:W-:Y:S08]  /*17be0*/  MUFU.EX2 R49, R49 ;  /* 0x0000003100317308 */ /* 0x000ff00000000800 */
[----:B------:R-:W-:Y:S08]  /*17bf0*/  MUFU.EX2 R48, R48 ;  /* 0x0000003000307308 */ /* 0x000ff00000000800 */
[----:B------:R-:W-:Y:S01]  /*17c00*/  MUFU.EX2 R53, R53 ;  /* 0x0000003500357308 */ /* 0x000fe20000000800 */
[----:B-1----:R-:W-:Y:S01]  /*17c10*/  FMNMX.FTZ R7, R78, R83, !PT ;  /* 0x000000534e077209 */ /* 0x002fe20007810000 */
        /* <DEDUP_REMOVED lines=21> */
[----:B------:R-:W-:Y:S01]  /*17d70*/  FSEL R46, R7, RZ, P4 ;  /* 0x000000ff072e7208 */ /* 0x000fe20002000000 */
[----:B------:R-:W-:Y:S01]  /*17d80*/  MUFU.EX2 R85, R85 ;  /* 0x0000005500557308 */ /* 0x000fe20000000800 */
[----:B------:R-:W-:-:S01]  /*17d90*/  FFMA.FTZ R51, R51, UR41, -R10 ;  /* 0x0000002933337c23 */ /* 0x000fc2000801080a */
[--C-:B------:R-:W-:Y:S01]  /*17da0*/  FFMA.FTZ R54, R54, UR41, -R10.reuse ;  /* 0x0000002936367c23 */ /* 0x100fe2000801080a */
[----:B------:R-:W-:-:S01]  /*17db0*/  FFMA.FTZ R55, R55, UR41, -R10 ;  /* 0x0000002937377c23 */ /* 0x000fc2000801080a */
[----:B------:R-:W-:Y:S01]  /*17dc0*/  FADD.FTZ R11, -R46, R11 ;  /* 0x0000000b2e0b7221 */ /* 0x000fe20000010100 */
[----:B------:R-:W-:-:S01]  /*17dd0*/  FFMA.FTZ R46, R47, UR41, -R10 ;  /* 0x000000292f2e7c23 */ /* 0x000fc2000801080a */
[--C-:B------:R-:W-:Y:S01]  /*17de0*/  FFMA.FTZ R58, R58, UR41, -R10.reuse ;  /* 0x000000293a3a7c23 */ /* 0x100fe2000801080a */
[----:B------:R-:W-:-:S01]  /*17df0*/  FFMA.FTZ R59, R59, UR41, -R10 ;  /* 0x000000293b3b7c23 */ /* 0x000fc2000801080a */
[----:B------:R-:W-:Y:S01]  /*17e00*/  FMUL.FTZ R78, R11, UR41 ;  /* 0x000000290b4e7c20 */ /* 0x000fe20008410000 */
        /* <DEDUP_REMOVED lines=12> */
[----:B------:R-:W-:Y:S01]  /*17ed0*/  FFMA.FTZ R10, R80, UR41, -R10 ;  /* 0x00000029500a7c23 */ /* 0x000fe2000801080a */
[----:B0-----:R-:W-:-:S03]  /*17ee0*/  FFMA.FTZ R80, R81, R3, R14 ;  /* 0x0000000351507223 */ /* 0x001fc6000001000e */
[----:B------:R-:W0:Y:S01]  /*17ef0*/  MUFU.EX2 R9, R9 ;  /* 0x0000000900097308 */ /* 0x000e220000000800 */
[----:B------:R-:W-:-:S04]  /*17f00*/  FADD.FTZ R47, R15, R80 ;  /* 0x000000500f2f7221 */ /* 0x000fc80000010000 */
[----:B------:R-:W-:-:S03]  /*17f10*/  FADD.FTZ R80, R18, R47 ;  /* 0x0000002f12507221 */ /* 0x000fc60000010000 */
[----:B------:R-:W2:Y:S01]  /*17f20*/  MUFU.EX2 R20, R20 ;  /* 0x0000001400147308 */ /* 0x000ea20000000800 */
[----:B-1----:R-:W-:-:S01]  /*17f30*/  FFMA.FTZ R3, R78, R0, R85 ;  /* 0x000000004e037223 */ /* 0x002fc20000010055 */
[----:B------:R-:W-:-:S03]  /*17f40*/  FADD.FTZ R47, R25, R80 ;  /* 0x00000050192f7221 */ /* 0x000fc60000010000 */
[----:B------:R-:W-:Y:S01]  /*17f50*/  FADD.FTZ R0, R8, R3 ;  /* 0x0000000308007221 */ /* 0x000fe20000010000 */
[----:B------:R-:W-:-:S02]  /*17f60*/  FADD.FTZ R80, R24, R47 ;  /* 0x0000002f18507221 */ /* 0x000fc40000010000 */
        /* <DEDUP_REMOVED lines=26> */
[----:B------:R-:W-:-:S06]  /*18110*/  FADD.FTZ R47, R53, R80 ;  /* 0x00000050352f7221 */ /* 0x000fcc0000010000 */
        /* <DEDUP_REMOVED lines=16> */
[----:B------:R-:W-:-:S06]  /*18220*/  FADD.FTZ R0, R52, R47 ;  /* 0x0000002f34007221 */ /* 0x000fcc0000010000 */
[----:B------:R-:W1:Y:S01]  /*18230*/  MUFU.EX2 R55, R55 ;  /* 0x0000003700377308 */ /* 0x000e620000000800 */
[----:B0-----:R-:W-:-:S07]  /*18240*/  FADD.FTZ R3, R50, R3 ;  /* 0x0000000332037221 */ /* 0x001fce0000010000 */
[----:B------:R-:W0:Y:S01]  /*18250*/  MUFU.EX2 R56, R84 ;  /* 0x0000005400387308 */ /* 0x000e220000000800 */
[----:B--2---:R-:W-:-:S01]  /*18260*/  FADD.FTZ R80, R54, R3 ;  /* 0x0000000336507221 */ /* 0x004fc20000010000 */
[----:B------:R-:W-:-:S06]  /*18270*/  FADD.FTZ R3, R57, R0 ;  /* 0x0000000039037221 */ /* 0x000fcc0000010000 */
        /* <DEDUP_REMOVED lines=50> */
.L_x_1472:
[----:B------:R-:W-:Y:S01]  /*185a0*/  F2FP.SATFINITE.E4M3.F32.PACK_AB_MERGE_C R9, R20, R9, RZ ;  /* 0x000000091409723e */ /* 0x000fe200048070ff */
[-C--:B------:R-:W-:Y:S01]  /*185b0*/  FMUL.FTZ R88, R88, R81.reuse ;  /* 0x0000005158587220 */ /* 0x080fe20000410000 */
[----:B------:R-:W-:Y:S01]  /*185c0*/  ISETP.GT.AND P4, PT, R5, R12, PT ;  /* 0x0000000c0500720c */ /* 0x000fe20003f84270 */
[----:B------:R-:W-:Y:S01]  /*185d0*/  FMUL.FTZ R89, R89, R81 ;  /* 0x0000005159597220 */ /* 0x000fe20000410000 */
[----:B------:R-:W-:Y:S01]  /*185e0*/  F2FP.SATFINITE.E4M3.F32.PACK_AB_MERGE_C R165, R8, R85, R9 ;  /* 0x0000005508a5723e */ /* 0x000fe20004807009 */
[----:B------:R-:W-:Y:S01]  /*185f0*/  IMAD R8, R169, 0x8, R16 ;  /* 0x00000008a9087824 */ /* 0x000fe200078e0210 */
[----:B------:R-:W-:Y:S01]  /*18600*/  F2FP.SATFINITE.E4M3.F32.PACK_AB_MERGE_C R18, R25, R18, RZ ;  /* 0x000000121912723e */ /* 0x000fe200048070ff */
[----:B------:R-:W-:Y:S01]  /*18610*/  IMAD.U32 R9, RZ, RZ, UR38 ;  /* 0x00000026ff097e24 */ /* 0x000fe2000f8e00ff */
[----:B------:R-:W-:Y:S01]  /*18620*/  F2FP.SATFINITE.E4M3.F32.PACK_AB_MERGE_C R54, R55, R54, RZ ;  /* 0x000000363736723e */ /* 0x000fe200048070ff */
[----:B------:R-:W-:Y:S01]  /*18630*/  VIADD R8, R8, 0x22860 ;  /* 0x0002286008087836 */ /* 0x000fe20000000000 */
[----:B------:R-:W-:Y:S01]  /*18640*/  F2FP.SATFINITE.E4M3.F32.PACK_AB_MERGE_C R10, R10, R79, RZ ;  /* 0x0000004f0a0a723e */ /* 0x000fe200048070ff */
[-C--:B------:R-:W-:Y:S01]  /*18650*/  FMUL.FTZ R92, R92, R81.reuse ;  /* 0x000000515c5c7220 */ /* 0x080fe20000410000 */
        /* <DEDUP_REMOVED lines=95> */
[----:B0-----:R-:W-:Y:S06]  /*18c50*/  @P4 BRA `(.L_x_1473) ;  /* 0xffffffc800144947 */ /* 0x001fec000383ffff */
[----:B------:R-:W-:Y:S02]  /*18c60*/  IMAD.MOV.U32 R11, RZ, RZ, R7 ;  /* 0x000000ffff0b7224 */ /* 0x000fe400078e0007 */
[----:B------:R-:W-:Y:S02]  /*18c70*/  IMAD.MOV.U32 R10, RZ, RZ, R6 ;  /* 0x000000ffff0a7224 */ /* 0x000fe400078e0006 */
[----:B------:R-:W-:Y:S02]  /*18c80*/  IMAD.MOV.U32 R169, RZ, RZ, R13 ;  /* 0x000000ffffa97224 */ /* 0x000fe400078e000d */
[----:B------:R-:W-:-:S07]  /*18c90*/  IMAD.MOV.U32 R18, RZ, RZ, R181 ;  /* 0x000000ffff127224 */ /* 0x000fce00078e00b5 */
.L_x_1454:
[----:B------:R-:W0:Y:S01]  /*18ca0*/  LDC R6, c[0x0][0x448] ;  /* 0x00011200ff067b82 */ /* 0x000e220000000800 */
[----:B------:R-:W-:Y:S01]  /*18cb0*/  IADD3 R9, R171, 0x1, -R168 ;  /* 0x00000001ab097810 */ /* 0x000fe20007ffe8a8 */
[----:B------:R-:W-:-:S06]  /*18cc0*/  ULDC UR6, c[0x0][0x9dc] ;  /* 0x0002770000067ab9 */ /* 0x000fcc0000000800 */
[----:B------:R-:W1:Y:S01]  /*18cd0*/  LDC R12, c[0x0][0x9e4] ;  /* 0x00027900ff0c7b82 */ /* 0x000e620000000800 */
[----:B0-----:R-:W-:Y:S01]  /*18ce0*/  ISETP.NE.AND P4, PT, R6, 0x1, PT ;  /* 0x000000010600780c */ /* 0x001fe20003f85270 */
[----:B------:R-:W-:Y:S01]  /*18cf0*/  VIADD R6, R175, 0x7f ;  /* 0x0000007faf067836 */ /* 0x000fe20000000000 */
[----:B-1----:R-:W-:-:S11]  /*18d00*/  ISETP.GE.AND P5, PT, R12, 0x1, PT ;  /* 0x000000010c00780c */ /* 0x002fd60003fa6270 */
[----:B------:R-:W0:Y:S08]  /*18d10*/  @P4 LDC R7, c[0x0][0x44c] ;  /* 0x00011300ff074b82 */ /* 0x000e300000000800 */
[----:B------:R-:W1:Y:S01]  /*18d20*/  @P4 LDC R8, c[0x0][0x450] ;  /* 0x00011400ff084b82 */ /* 0x000e620000000800 */
[----:B0-----:R-:W-:-:S05]  /*18d30*/  @P4 IMAD.HI.U32 R7, R6, R7, RZ ;  /* 0x0000000706074227 */ /* 0x001fca00078e00ff */
[----:B-1----:R-:W-:-:S05]  /*18d40*/  @P4 SHF.R.U32.HI R6, RZ, R8, R7 ;  /* 0x00000008ff064219 */ /* 0x002fca0000011607 */
[----:B------:R-:W-:-:S04]  /*18d50*/  IMAD.IADD R6, R6, 0x1, R9 ;  /* 0x0000000106067824 */ /* 0x000fc800078e0209 */
[----:B------:R-:W-:Y:S01]  /*18d60*/  VIADD R8, R6, -UR6 ;  /* 0x8000000606087c36 */ /* 0x000fe20008000000 */
[----:B------:R-:W-:Y:S06]  /*18d70*/  @!P5 BRA `(.L_x_1474) ;  /* 0x000000000048d947 */ /* 0x000fec0003800000 */
[----:B------:R-:W-:Y:S01]  /*18d80*/  IMAD.MOV.U32 R9, RZ, RZ, R6 ;  /* 0x000000ffff097224 */ /* 0x000fe200078e0006 */
[----:B------:R-:W-:Y:S04]  /*18d90*/  BSSY B0, `(.L_x_1475) ;  /* 0x000000e000007945 */ /* 0x000fe80003800000 */
        /* <DEDUP_REMOVED lines=9> */
.L_x_1476:
[----:B------:R-:W-:-:S13]  /*18e30*/  ISETP.NE.AND P2, PT, R12, 0x1, PT ;  /* 0x000000010c00780c */ /* 0x000fda0003f45270 */
[----:B------:R-:W0:Y:S02]  /*18e40*/  @P2 LDC.64 R6, c[0x0][0x9e8] ;  /* 0x00027a00ff062b82 */ /* 0x000e240000000a00 */
[----:B0-----:R-:W-:-:S05]  /*18e50*/  @P2 IMAD.HI.U32 R6, R9, R6, RZ ;  /* 0x0000000609062227 */ /* 0x001fca00078e00ff */
[----:B------:R-:W-:-:S07]  /*18e60*/  @P2 SHF.R.U32.HI R9, RZ, R7, R6 ;  /* 0x00000007ff092219 */ /* 0x000fce0000011606 */
.L_x_1477:
[----:B------:R-:W-:Y:S05]  /*18e70*/  BSYNC B0 ;  /* 0x0000000000007941 */ /* 0x000fea0003800000 */
.L_x_1475:
[----:B------:R-:W-:-:S05]  /*18e80*/  IMAD R9, R9, R12, RZ ;  /* 0x0000000c09097224 */ /* 0x000fca00078e02ff */
[----:B------:R-:W-:-:S07]  /*18e90*/  VIMNMX R8, R8, R9, !PT ;  /* 0x0000000908087248 */ /* 0x000fce0007fe0100 */
.L_x_1474:
        /* <DEDUP_REMOVED lines=10> */
.L_x_1489:
        /* <DEDUP_REMOVED lines=8> */
.L_x_1480:
        /* <DEDUP_REMOVED lines=8> */
.L_x_1481:
[----:B------:R-:W-:Y:S04]  /*19040*/  BSSY B0, `(.L_x_1479) ;  /* 0x0000004000007945 */ /* 0x000fe80003800000 */
[----:B-1----:R-:W-:Y:S05]  /*19050*/  @P3 BRA `(.L_x_1482) ;  /* 0x0000000000083947 */ /* 0x002fea0003800000 */
[----:B------:R-:W1:Y:S02]  /*19060*/  SYNCS.PHASECHK.TRANS64.TRYWAIT P3, [R7+URZ+0x22830], R6 ;  /* 0x02283006070075a7 */ /* 0x000e64000806017f */
[----:B-1----:R-:W-:Y:S05]  /*19070*/  @!P3 BRA `(.L_x_1483) ;  /* 0x000001300058b947 */ /* 0x002fea0003800000 */
.L_x_1482:
[----:B------:R-:W-:Y:S05]  /*19080*/  BSYNC B0 ;  /* 0x0000000000007941 */ /* 0x000fea0003800000 */
.L_x_1479:
[----:B01----:R-:W0:Y:S01]  /*19090*/  S2R R6, SR_TID.X ;  /* 0x0000000000067919 */ /* 0x003e220000002100 */
[----:B------:R-:W-:Y:S01]  /*190a0*/  VIADD R15, R169, 0x1 ;  /* 0x00000001a90f7836 */ /* 0x000fe20000000000 */
[----:B------:R-:W-:Y:S05]  /*190b0*/  WARPSYNC.ALL ;  /* 0x0000000000007948 */ /* 0x000fea0003800000 */
[C---:B------:R-:W-:Y:S01]  /*190c0*/  ISETP.NE.AND P3, PT, R15.reuse, 0x2, PT ;  /* 0x000000020f00780c */ /* 0x040fe20003f65270 */
[----:B------:R-:W-:Y:S02]  /*190d0*/  IMAD.MOV.U32 R7, RZ, RZ, -0x7fffffe0 ;  /* 0x80000020ff077424 */ /* 0x000fe400078e00ff */
[----:B------:R-:W-:Y:S01]  /*190e0*/  IMAD.MOV.U32 R11, RZ, RZ, -0x7fffffe0 ;  /* 0x80000020ff0b7424 */ /* 0x000fe200078e00ff */
[----:B------:R-:W-:Y:S01]  /*190f0*/  SEL R15, R15, RZ, P3 ;  /* 0x000000ff0f0f7207 */ /* 0x000fe20001800000 */
        /* <DEDUP_REMOVED lines=8> */
[----:B0-----:R-:W-:-:S05]  /*19180*/  SHF.R.U32.HI R6, RZ, 0x7, R6 ;  /* 0x00000007ff067819 */ /* 0x001fca0000011606 */
[----:B------:R-:W-:Y:S02]  /*19190*/  VIADD R24, R6, 0x8 ;  /* 0x0000000806187836 */ /* 0x000fe40000000000 */
[----:B------:R-:W-:-:S03]  /*191a0*/  IMAD R6, R15, 0x600, R4 ;  /* 0x000006000f067824 */ /* 0x000fc600078e0204 */
[----:B------:R0:W-:Y:S01]  /*191b0*/  BAR.SYNC.DEFER_BLOCKING R24, 0x100 ;  /* 0x000400180000751d */ /* 0x0001e20000010000 */
[C---:B------:R-:W-:Y:S01]  /*191c0*/  VIADD R10, R6.reuse, 0x2 ;  /* 0x00000002060a7836 */ /* 0x040fe20000000000 */
[C---:B------:R-:W-:Y:S01]  /*191d0*/  R2UR UR26, R6.reuse ;  /* 0x00000000061a72ca */ /* 0x040fe200000e0000 */
[C---:B------:R-:W-:Y:S02]  /*191e0*/  VIADD R8, R6.reuse, 0x200 ;  /* 0x0000020006087836 */ /* 0x040fe40000000000 */
[----:B------:R-:W-:Y:S01]  /*191f0*/  VIADD R20, R6, 0x400 ;  /* 0x0000040006147836 */ /* 0x000fe20000000000 */
[----:B------:R-:W-:Y:S02]  /*19200*/  R2UR UR6, R10 ;  /* 0x000000000a0672ca */ /* 0x000fe400000e0000 */
[----:B------:R-:W-:Y:S02]  /*19210*/  R2UR UR10, R8 ;  /* 0x00000000080a72ca */ /* 0x000fe400000e0000 */
[C---:B------:R-:W-:Y:S01]  /*19220*/  IADD3 R10, R6.reuse, 0x202, RZ ;  /* 0x00000202060a7810 */ /* 0x040fe20007ffe0ff */
        /* <DEDUP_REMOVED lines=25> */
.L_x_1485:
[----:B------:R-:W-:Y:S01]  /*193c0*/  SHF.L.U32 R6, R181, 0x1f, RZ ;  /* 0x0000001fb5067819 */ /* 0x000fe200000006ff */
[----:B------:R-:W-:-:S04]  /*193d0*/  IMAD R7, R169, 0x8, R16 ;  /* 0x00000008a9077824 */ /* 0x000fc800078e0210 */
[----:B------:R0:W1:Y:S01]  /*193e0*/  SYNCS.PHASECHK.TRANS64.TRYWAIT P2, [R7+URZ+0x22850], R6 ;  /* 0x02285006070075a7 */ /* 0x000062000804017f */
[----:B------:R-:W-:Y:S05]  /*193f0*/  @!P0 BRA `(.L_x_1486) ;  /* 0x0000000000048947 */ /* 0x000fea0003800000 */
[----:B------:R-:W-:Y:S01]  /*19400*/  BPT.TRAP 0x1 ;  /* 0x000000040000795c */ /* 0x000fe20000300000 */
.L_x_1486:
[----:B-1----:R-:W-:Y:S05]  /*19410*/  @P2 BRA `(.L_x_1484) ;  /* 0x0000000000082947 */ /* 0x002fea0003800000 */
[----:B------:R-:W1:Y:S02]  /*19420*/  SYNCS.PHASECHK.TRANS64.TRYWAIT P2, [R7+URZ+0x22850], R6 ;  /* 0x02285006070075a7 */ /* 0x000e64000804017f */
[----:B-1----:R-:W-:Y:S05]  /*19430*/  @!P2 BRA `(.L_x_1487) ;  /* 0x0000012c007ca947 */ /* 0x002fea0003800000 */
.L_x_1484:
[----:B01----:R-:W-:Y:S01]  /*19440*/  VIADD R6, R16, 0x400 ;  /* 0x0000040010067836 */ /* 0x003fe20000000000 */
[----:B------:R-:W-:Y:S05]  /*19450*/  WARPSYNC.ALL ;  /* 0x0000000000007948 */ /* 0x000fea0003800000 */
[----:B------:R-:W-:-:S04]  /*19460*/  SHF.R.U32.HI R6, RZ, 0x4, R6 ;  /* 0x00000004ff067819 */ /* 0x000fc80000011606 */
[----:B------:R-:W-:-:S04]  /*19470*/  LOP3.LUT R6, R6, 0x3fff, RZ, 0xc0, !PT ;  /* 0x00003fff06067812 */ /* 0x000fc800078ec0ff */
[----:B------:R-:W-:-:S05]  /*19480*/  LOP3.LUT R6, R6, 0x10000, RZ, 0xfc, !PT ;  /* 0x0001000006067812 */ /* 0x000fca00078efcff */
[----:B------:R-:W-:Y:S01]  /*19490*/  IMAD R6, R169, 0x400, R6 ;  /* 0x00000400a9067824 */ /* 0x000fe200078e0206 */
[----:B------:R-:W-:Y:S01]  /*194a0*/  WARPGROUP.ARRIVE ;  /* 0x00000000000079c5 */ /* 0x000fe20000000000 */
[----:B------:R-:W-:Y:S02]  /*194b0*/  IMAD.MOV.U32 R7, RZ, RZ, 0x40000040 ;  /* 0x40000040ff077424 */ /* 0x000fe400078e00ff */
[----:B------:R-:W-:Y:S01]  /*194c0*/  FMUL.FTZ R20, R2, R26 ;  /* 0x0000001a02147220 */ /* 0x000fe20000410000 */
[C---:B------:R-:W-:Y:S01]  /*194d0*/  VIADD R8, R6.reuse, 0x2 ;  /* 0x0000000206087836 */ /* 0x040fe20000000000 */
[----:B------:R-:W-:Y:S01]  /*194e0*/  R2UR UR6, R6 ;  /* 0x00000000060672ca */ /* 0x000fe200000e0000 */
[----:B------:R-:W-:Y:S01]  /*194f0*/  IMAD.MOV.U32 R9, RZ, RZ, 0x40000040 ;  /* 0x40000040ff097424 */ /* 0x000fe200078e00ff */
[----:B------:R-:W-:Y:S01]  /*19500*/  R2UR UR7, R7 ;  /* 0x00000000070772ca */ /* 0x000fe200000e0000 */
[C---:B------:R-:W-:Y:S01]  /*19510*/  FMUL.FTZ R21, R2.reuse, R27 ;  /* 0x0000001b02157220 */ /* 0x040fe20000410000 */
        /* <DEDUP_REMOVED lines=10> */
[----:B------:R-:W-:Y:S01]  /*195c0*/  FMUL.FTZ R42, R2, R46 ;  /* 0x0000002e022a7220 */ /* 0x000fe20000410000 */
[----:B------:R-:W-:Y:S01]  /*195d0*/  QGMMA.64x128x32.F32.E4M3.E4M3 R88, R164, gdesc[UR4], R88, gsb0 ;  /* 0x01e00004a4587df3 */ /* 0x000fe20008000858 */
[----:B------:R-:W-:Y:S01]  /*195e0*/  R2UR UR6, R8 ;  /* 0x00000000080672ca */ /* 0x000fe200000e0000 */
[----:B------:R-:W-:Y:S01]  /*195f0*/  VIADD R8, R6, 0x4 ;  /* 0x0000000406087836 */ /* 0x000fe20000000000 */
[----:B------:R-:W-:Y:S01]  /*19600*/  R2UR UR7, R9 ;  /* 0x00000000090772ca */ /* 0x000fe200000e0000 */
[----:B------:R-:W-:Y:S01]  /*19610*/  IMAD.MOV.U32 R9, RZ, RZ, 0x40000040 ;  /* 0x40000040ff097424 */ /* 0x000fe200078e00ff */
        /* <DEDUP_REMOVED lines=23> */
[----:B------:R-:W-:Y:S01]  /*19790*/  FMUL.FTZ R83, R2, R87 ;  /* 0x0000005702537220 */ /* 0x000fe20000410000 */
[----:B------:R-:W-:Y:S01]  /*197a0*/  MUFU.TANH R31, R31 ;  /* 0x0000001f001f7308 */ /* 0x000fe20000002400 */
[----:B------:R-:W-:Y:S01]  /*197b0*/  VIADD R6, R6, 0x6 ;  /* 0x0000000606067836 */ /* 0x000fe20000000000 */
[----:B------:R-:W-:Y:S01]  /*197c0*/  UMOV UR41, UR30 ;  /* 0x0000001e00297c82 */ /* 0x000fe20008000000 */
[----:B------:R-:W0:Y:S05]  /*197d0*/  S2R R181, SR_TID.X ;  /* 0x0000000000b57919 */ /* 0x000e2a0000002100 */
[----:B------:R-:W-:Y:S08]  /*197e0*/  MUFU.TANH R34, R34 ;  /* 0x0000002200227308 */ /* 0x000ff00000002400 */
[----:B------:R-:W-:Y:S08]  /*197f0*/  MUFU.TANH R35, R35 ;  /* 0x0000002300237308 */ /* 0x000ff00000002400 */
[----:B------:R-:W-:Y:S08]  /*19800*/  MUFU.TANH R38, R38 ;  /* 0x0000002600267308 */ /* 0x000ff00000002400 */
[----:B------:R-:W-:Y:S01]  /*19810*/  MUFU.TANH R39, R39 ;  /* 0x0000002700277308 */ /* 0x000fe20000002400 */
[----:B0-----:R-:W-:-:S07]  /*19820*/  SHF.R.U32.HI R181, RZ, 0x7, R181 ;  /* 0x00000007ffb57819 */ /* 0x001fce00000116b5 */
[----:B------:R-:W-:Y:S08]  /*19830*/  MUFU.TANH R42, R42 ;  /* 0x0000002a002a7308 */ /* 0x000ff00000002400 */
        /* <DEDUP_REMOVED lines=8> */
[----:B------:R-:W-:Y:S01]  /*198c0*/  MUFU.TANH R59, R59 ;  /* 0x0000003b003b7308 */ /* 0x000fe20000002400 */
[----:B------:R-:W-:-:S02]  /*198d0*/  WARPGROUP.DEPBAR.LE gsb0, 0x0 ;  /* 0x00008000000079c5 */ /* 0x000fc40000010000 */
[----:B------:R-:W-:-:S05]  /*198e0*/  WARPGROUP.ARRIVE ;  /* 0x00000000000079c5 */ /* 0x000fca0000000000 */
[----:B------:R-:W-:Y:S01]  /*198f0*/  MUFU.TANH R62, R62 ;  /* 0x0000003e003e7308 */ /* 0x000fe20000002400 */
        /* <DEDUP_REMOVED lines=34> */
[----:B------:R-:W-:Y:S01]  /*19b20*/  FMUL.FTZ R69, R2, R73 ;  /* 0x0000004902457220 */ /* 0x000fe20000410000 */
[----:B------:R-:W-:Y:S01]  /*19b30*/  FMNMX.FTZ R10, R20, R13, !PT ;  /* 0x0000000d140a7209 */ /* 0x000fe20007810000 */
[C---:B------:R-:W-:Y:S01]  /*19b40*/  FMUL.FTZ R72, R2.reuse, R76 ;  /* 0x0000004c02487220 */ /* 0x040fe20000410000 */
[C---:B------:R-:W-:Y:S01]  /*19b50*/  FMUL.FTZ R73, R2.reuse, R77 ;  /* 0x0000004d02497220 */ /* 0x040fe20000410000 */
[----:B------:R-:W-:Y:S01]  /*19b60*/  FMUL.FTZ R76, R2, R80 ;  /* 0x00000050024c7220 */ /* 0x000fe20000410000 */
[----:B------:R-:W-:Y:S01]  /*19b70*/  FMNMX.FTZ R7, R21, R10, !PT ;  /* 0x0000000a15077209 */ /* 0x000fe20007810000 */
[----:B------:R-:W1:Y:S01]  /*19b80*/  MUFU.TANH R28, R28 ;  /* 0x0000001c001c7308 */ /* 0x000e620000002400 */
[----:B--2---:R-:W-:Y:S01]  /*19b90*/  FMNMX.FTZ R10, R24, R11, !PT ;  /* 0x0000000b180a7209 */ /* 0x004fe20007810000 */
[----:B------:R-:W-:Y:S01]  /*19ba0*/  FMUL.FTZ R77, R2, R81 ;  /* 0x00000051024d7220 */ /* 0x000fe20000410000 */
[----:B------:R-:W-:Y:S01]  /*19bb0*/  FMNMX.FTZ R7, R26, R7, !PT ;  /* 0x000000071a077209 */ /* 0x000fe20007810000 */
[C---:B------:R-:W-:Y:S01]  /*19bc0*/  FMUL.FTZ R80, R2.reuse, R84 ;  /* 0x0000005402507220 */ /* 0x040fe20000410000 */
[----:B------:R-:W-:-:S02]  /*19bd0*/  FMUL.FTZ R81, R2, R85 ;  /* 0x0000005502517220 */ /* 0x000fc40000410000 */
[----:B------:R-:W-:Y:S01]  /*19be0*/  FMNMX.FTZ R7, R27, R7, !PT ;  /* 0x000000071b077209 */ /* 0x000fe20007810000 */
[----:B------:R-:W2:Y:S01]  /*19bf0*/  MUFU.TANH R29, R29 ;  /* 0x0000001d001d7308 */ /* 0x000ea20000002400 */
[----:B0-----:R-:W-:Y:S02]  /*19c00*/  FMNMX.FTZ R10, R25, R10, !PT ;  /* 0x0000000a190a7209 */ /* 0x001fe40007810000 */
[----:B------:R-:W-:-:S04]  /*19c10*/  FMNMX.FTZ R7, R30, R7, !PT ;  /* 0x000000071e077209 */ /* 0x000fc80007810000 */
[----:B------:R-:W-:Y:S01]  /*19c20*/  FMNMX.FTZ R7, R31, R7, !PT ;  /* 0x000000071f077209 */ /* 0x000fe20007810000 */
[----:B------:R-:W0:Y:S01]  /*19c30*/  MUFU.TANH R32, R32 ;  /* 0x0000002000207308 */ /* 0x000e220000002400 */
[----:B-1----:R-:W-:Y:S02]  /*19c40*/  FMNMX.FTZ R10, R28, R10, !PT ;  /* 0x0000000a1c0a7209 */ /* 0x002fe40007810000 */
[----:B------:R-:W-:-:S04]  /*19c50*/  FMNMX.FTZ R7, R34, R7, !PT ;  /* 0x0000000722077209 */ /* 0x000fc80007810000 */
[----:B------:R-:W-:Y:S01]  /*19c60*/  FMNMX.FTZ R7, R35, R7, !PT ;  /* 0x0000000723077209 */ /* 0x000fe20007810000 */
[----:B------:R-:W1:Y:S01]  /*19c70*/  MUFU.TANH R33, R33 ;  /* 0x0000002100217308 */ /* 0x000e620000002400 */
[----:B--2---:R-:W-:Y:S02]  /*19c80*/  FMNMX.FTZ R10, R29, R10, !PT ;  /* 0x0000000a1d0a7209 */ /* 0x004fe40007810000 */
[----:B------:R-:W-:-:S04]  /*19c90*/  FMNMX.FTZ R7, R38, R7, !PT ;  /* 0x0000000726077209 */ /* 0x000fc80007810000 */
        /* <DEDUP_REMOVED lines=23> */
[----:B------:R-:W-:-:S05]  /*19e10*/  FMNMX.FTZ R7, R62, R7, !PT ;  /* 0x000000073e077209 */ /* 0x000fca0007810000 */
[----:B------:R-:W2:Y:S01]  /*19e20*/  MUFU.TANH R48, R48 ;  /* 0x0000003000307308 */ /* 0x000ea20000002400 */
[----:B0-----:R-:W-:-:S07]  /*19e30*/  FMNMX.FTZ R10, R44, R10, !PT ;  /* 0x0000000a2c0a7209 */ /* 0x001fce0007810000 */
[----:B------:R-:W0:Y:S01]  /*19e40*/  MUFU.TANH R49, R49 ;  /* 0x0000003100317308 */ /* 0x000e220000002400 */
[----:B-1----:R-:W-:-:S07]  /*19e50*/  FMNMX.FTZ R10, R45, R10, !PT ;  /* 0x0000000a2d0a7209 */ /* 0x002fce0007810000 */
[----:B------:R-:W1:Y:S01]  /*19e60*/  MUFU.TANH R52, R52 ;  /* 0x0000003400347308 */ /* 0x000e620000002400 */
[----:B--2---:R-:W-:Y:S01]  /*19e70*/  FMNMX.FTZ R10, R48, R10, !PT ;  /* 0x0000000a300a7209 */ /* 0x004fe20007810000 */
[----:B------:R-:W-:-:S06]  /*19e80*/  WARPGROUP.DEPBAR.LE gsb0, 0x0 ;  /* 0x00008000000079c5 */ /* 0x000fcc0000010000 */
[----:B------:R-:W2:Y:S01]  /*19e90*/  MUFU.TANH R53, R53 ;  /* 0x0000003500357308 */ /* 0x000ea20000002400 */
[----:B0-----:R-:W-:Y:S01]  /*19ea0*/  FMNMX.FTZ R10, R49, R10, !PT ;  /* 0x0000000a310a7209 */ /* 0x001fe20007810000 */
[----:B------:R-:W-:-:S06]  /*19eb0*/  WARPGROUP.ARRIVE ;  /* 0x00000000000079c5 */ /* 0x000fcc0000000000 */
[----:B------:R-:W0:Y:S01]  /*19ec0*/  MUFU.TANH R56, R56 ;  /* 0x0000003800387308 */ /* 0x000e220000002400 */
[----:B-1----:R-:W-:Y:S01]  /*19ed0*/  FMNMX.FTZ R10, R52, R10, !PT ;  /* 0x0000000a340a7209 */ /* 0x002fe20007810000 */
[----:B------:R-:W-:Y:S01]  /*19ee0*/  QGMMA.64x128x32.F32.E4M3.E4M3 R88, R156, gdesc[UR4], R88, gsb0 ;  /* 0x01e000049c587df3 */ /* 0x000fe20008000858 */
[----:B------:R-:W-:-:S05]  /*19ef0*/  R2UR UR6, R6 ;  /* 0x00000000060672ca */ /* 0x000fca00000e0000 */
        /* <DEDUP_REMOVED lines=50> */
[----:B--2---:R-:W-:Y:S02]  /*1a220*/  FMNMX.FTZ R7, R81, R10, !PT ;  /* 0x0000000a51077209 */ /* 0x004fe40007810000 */
[----:B0-----:R-:W-:-:S03]  /*1a230*/  FMNMX.FTZ R10, R83, R11, !PT ;  /* 0x0000000b530a7209 */ /* 0x001fc60007810000 */
[----:B------:R-:W0:Y:S04]  /*1a240*/  SHFL.BFLY PT, R11, R7, 0x2, 0x1f ;  /* 0x0c401f00070b7f89 */ /* 0x000e2800000e0000 */
[----:B------:R-:W1:Y:S01]  /*1a250*/  SHFL.BFLY PT, R84, R10, 0x2, 0x1f ;  /* 0x0c401f000a547f89 */ /* 0x000e6200000e0000 */
[----:B0-----:R-:W-:Y:S01]  /*1a260*/  FMNMX.FTZ R11, R7, R11, !PT ;  /* 0x0000000b070b7209 */ /* 0x001fe20007810000 */
[----:B------:R-:W-:Y:S01]  /*1a270*/  IMAD.MOV.U32 R7, RZ, RZ, 0x40000040 ;  /* 0x40000040ff077424 */ /* 0x000fe200078e00ff */
[----:B-1----:R-:W-:-:S03]  /*1a280*/  FMNMX.FTZ R84, R10, R84, !PT ;  /* 0x000000540a547209 */ /* 0x002fc60007810000 */
[----:B------:R-:W0:Y:S01]  /*1a290*/  SHFL.BFLY PT, R6, R11, 0x1, 0x1f ;  /* 0x0c201f000b067f89 */ /* 0x000e2200000e0000 */
[----:B------:R-:W-:-:S03]  /*1a2a0*/  R2UR UR7, R7 ;  /* 0x00000000070772ca */ /* 0x000fc600000e0000 */
[----:B------:R-:W1:Y:S10]  /*1a2b0*/  SHFL.BFLY PT, R85, R84, 0x1, 0x1f ;  /* 0x0c201f0054557f89 */ /* 0x000e7400000e0000 */
[----:B------:R-:W-:Y:S01]  /*1a2c0*/  QGMMA.64x128x32.F32.E4M3.E4M3 R88, R152, gdesc[UR4], R88, gsb0 ;  /* 0x01e0000498587df3 */ /* 0x000fe20008000858 */
[----:B0-----:R-:W-:-:S02]  /*1a2d0*/  FMNMX.FTZ R10, R11, R6, !PT ;  /* 0x000000060b0a7209 */ /* 0x001fc40007810000 */
[----:B-1----:R-:W-:-:S03]  /*1a2e0*/  FMNMX.FTZ R11, R84, R85, !PT ;  /* 0x00000055540b7209 */ /* 0x002fc60007810000 */
[----:B------:R-:W-:Y:S02]  /*1a2f0*/  FADD.FTZ R6, -R10, R14 ;  /* 0x0000000e0a067221 */ /* 0x000fe40000010100 */
[----:B------:R-:W-:-:S01]  /*1a300*/  FADD.FTZ R7, -R11, R13 ;  /* 0x0000000d0b077221 */ /* 0x000fc20000010100 */
[----:B------:R-:W-:Y:S02]  /*1a310*/  IMAD.U32 R13, RZ, RZ, UR41 ;  /* 0x00000029ff0d7e24 */ /* 0x000fe4000f8e00ff */
[----:B------:R-:W-:Y:S01]  /*1a320*/  FMUL.FTZ R6, R6, UR41 ;  /* 0x0000002906067c20 */ /* 0x000fe20008410000 */
[----:B------:R-:W-:Y:S01]  /*1a330*/  FMUL.FTZ R7, R7, UR41 ;  /* 0x0000002907077c20 */ /* 0x000fe20008410000 */
[----:B------:R-:W-:-:S04]  /*1a340*/  FFMA.FTZ R13, R10, R13, -8 ;  /* 0xc10000000a0d7423 */ /* 0x000fc8000001000d */
        /* <DEDUP_REMOVED lines=29> */
[----:B------:R-:W-:-:S02]  /*1a520*/  IMAD.U32 R80, RZ, RZ, UR41 ;  /* 0x00000029ff507e24 */ /* 0x000fc4000f8e00ff */
[--C-:B------:R-:W-:Y:S01]  /*1a530*/  FFMA.FTZ R65, R69, UR41, -R13.reuse ;  /* 0x0000002945417c23 */ /* 0x100fe2000801080d */
[----:B------:R-:W-:-:S01]  /*1a540*/  FFMA.FTZ R69, R73, UR41, -R13 ;  /* 0x0000002949457c23 */ /* 0x000fc2000801080d */
[----:B------:R-:W-:Y:S01]  /*1a550*/  FFMA.FTZ R73, R77, UR41, -R13 ;  /* 0x000000294d497c23 */ /* 0x000fe2000801080d */
[----:B------:R-:W-:-:S01]  /*1a560*/  FFMA.FTZ R77, R11, R80, -8 ;  /* 0xc10000000b4d7423 */ /* 0x000fc20000010050 */
[----:B------:R-:W0:Y:S01]  /*1a570*/  MUFU.EX2 R85, R85 ;  /* 0x0000005500557308 */ /* 0x000e220000000800 */
[----:B------:R-:W-:Y:S02]  /*1a580*/  @!P1 IMAD R80, R15, 0x8, R16 ;  /* 0x000000080f509824 */ /* 0x000fe400078e0210 */
[----:B------:R-:W-:Y:S01]  /*1a590*/  FFMA.FTZ R13, R81, UR41, -R13 ;  /* 0x00000029510d7c23 */ /* 0x000fe2000801080d */
[----:B------:R-:W-:-:S01]  /*1a5a0*/  FFMA.FTZ R20, R20, UR41, -R77 ;  /* 0x0000002914147c23 */ /* 0x000fc2000801084d */
[--C-:B------:R-:W-:Y:S01]  /*1a5b0*/  FFMA.FTZ R21, R21, UR41, -R77.reuse ;  /* 0x0000002915157c23 */ /* 0x100fe2000801084d */
[----:B------:R-:W-:-:S01]  /*1a5c0*/  FFMA.FTZ R26, R26, UR41, -R77 ;  /* 0x000000291a1a7c23 */ /* 0x000fc2000801084d */
[--C-:B------:R-:W-:Y:S01]  /*1a5d0*/  FFMA.FTZ R27, R27, UR41, -R77.reuse ;  /* 0x000000291b1b7c23 */ /* 0x100fe2000801084d */
[----:B------:R-:W-:-:S01]  /*1a5e0*/  FFMA.FTZ R30, R30, UR41, -R77 ;  /* 0x000000291e1e7c23 */ /* 0x000fc2000801084d */
[----:B------:R-:W-:Y:S01]  /*1a5f0*/  MUFU.EX2 R7, R7 ;  /* 0x0000000700077308 */ /* 0x000fe20000000800 */
[----:B------:R-:W-:Y:S01]  /*1a600*/  @!P1 VIADD R80, R80, 0x22840 ;  /* 0x0002284050509836 */ /* 0x000fe20000000000 */
[----:B------:R-:W-:Y:S01]  /*1a610*/  IADD3 R81, -R181, 0xb, RZ ;  /* 0x0000000bb5517810 */ /* 0x000fe20007ffe1ff */
[----:B------:R-:W-:-:S01]  /*1a620*/  FFMA.FTZ R31, R31, UR41, -R77 ;  /* 0x000000291f1f7c23 */ /* 0x000fc2000801084d */
[--C-:B------:R-:W-:Y:S01]  /*1a630*/  FFMA.FTZ R34, R34, UR41, -R77.reuse ;  /* 0x0000002922227c23 */ /* 0x100fe2000801084d */
[----:B------:R-:W-:-:S01]  /*1a640*/  FFMA.FTZ R35, R35, UR41, -R77 ;  /* 0x0000002923237c23 */ /* 0x000fc2000801084d */
[----:B------:R-:W-:Y:S01]  /*1a650*/  @!P1 PRMT R80, RZ, 0x654, R80 ;  /* 0x00000654ff509816 */ /* 0x000fe20000000050 */
        /* <DEDUP_REMOVED lines=30> */
[----:B------:R-:W3:Y:S08]  /*1a840*/  MUFU.EX2 R26, R26 ;  /* 0x0000001a001a7308 */ /* 0x000ef00000000800 */
[----:B------:R-:W4:Y:S08]  /*1a850*/  MUFU.EX2 R14, R14 ;  /* 0x0000000e000e7308 */ /* 0x000f300000000800 */
[----:B------:R-:W5:Y:S08]  /*1a860*/  MUFU.EX2 R27, R27 ;  /* 0x0000001b001b7308 */ /* 0x000f700000000800 */
[----:B------:R-:W5:Y:S08]  /*1a870*/  MUFU.EX2 R24, R24 ;  /* 0x0000001800187308 */ /* 0x000f700000000800 */
[----:B------:R-:W5:Y:S01]  /*1a880*/  MUFU.EX2 R30, R30 ;  /* 0x0000001e001e7308 */ /* 0x000f620000000800 */
[----:B------:R-:W-:-:S02]  /*1a890*/  WARPGROUP.DEPBAR.LE gsb0, 0x0 ;  /* 0x00008000000079c5 */ /* 0x000fc40000010000 */
[----:B------:R1:W-:Y:S06]  /*1a8a0*/  BAR.ARV R81, 0x100 ;  /* 0x000400510000751d */ /* 0x0003ec0000002000 */
[----:B------:R-:W5:Y:S01]  /*1a8b0*/  MUFU.EX2 R25, R25 ;  /* 0x0000001900197308 */ /* 0x000f620000000800 */
[----:B------:R0:W-:Y:S07]  /*1a8c0*/  @!P1 SYNCS.ARRIVE.TRANS64.RED.A1T0 RZ, [R80+URZ], RZ ;  /* 0x000000ff50ff99a7 */ /* 0x0001ee000810043f */
[----:B------:R-:W5:Y:S01]  /*1a8d0*/  MUFU.EX2 R31, R31 ;  /* 0x0000001f001f7308 */ /* 0x000f620000000800 */
[----:B0-----:R-:W-:-:S01]  /*1a8e0*/  FADD.FTZ R80, R8, R3 ;  /* 0x0000000308507221 */ /* 0x001fc20000010000 */
[----:B--2---:R-:W-:-:S03]  /*1a8f0*/  FADD.FTZ R3, R21, R0 ;  /* 0x0000000015037221 */ /* 0x004fc60000010000 */
[----:B-1----:R-:W-:Y:S01]  /*1a900*/  FADD.FTZ R81, R9, R80 ;  /* 0x0000005009517221 */ /* 0x002fe20000010000 */
[----:B---3--:R-:W-:-:S02]  /*1a910*/  FADD.FTZ R0, R26, R3 ;  /* 0x000000031a007221 */ /* 0x008fc40000010000 */
[----:B------:R-:W0:Y:S01]  /*1a920*/  MUFU.EX2 R28, R28 ;  /* 0x0000001c001c7308 */ /* 0x000e220000000800 */
[----:B----4-:R-:W-:-:S01]  /*1a930*/  FADD.FTZ R81, R14, R81 ;  /* 0x000000510e517221 */ /* 0x010fc20000010000 */
[----:B-----5:R-:W-:-:S03]  /*1a940*/  FADD.FTZ R3, R27, R0 ;  /* 0x000000001b037221 */ /* 0x020fc60000010000 */
[----:B------:R-:W-:Y:S01]  /*1a950*/  FADD.FTZ R0, R24, R81 ;  /* 0x0000005118007221 */ /* 0x000fe20000010000 */
[----:B------:R-:W-:-:S02]  /*1a960*/  FADD.FTZ R80, R30, R3 ;  /* 0x000000031e507221 */ /* 0x000fc40000010000 */
[----:B------:R-:W1:Y:S01]  /*1a970*/  MUFU.EX2 R34, R34 ;  /* 0x0000002200227308 */ /* 0x000e620000000800 */
[----:B------:R-:W-:-:S01]  /*1a980*/  FADD.FTZ R3, R25, R0 ;  /* 0x0000000019037221 */ /* 0x000fc20000010000 */
[----:B------:R-:W-:-:S06]  /*1a990*/  FADD.FTZ R81, R31, R80 ;  /* 0x000000501f517221 */ /* 0x000fcc0000010000 */
        /* <DEDUP_REMOVED lines=104> */
.L_x_1488:
[----:B------:R-:W-:Y:S01]  /*1b020*/  F2FP.SATFINITE.E4M3.F32.PACK_AB_MERGE_C R9, R14, R9, RZ ;  /* 0x000000090e09723e */ /* 0x000fe200048070ff */
[----:B------:R-:W-:Y:S01]  /*1b030*/  FMUL.FTZ R88, R88, R6 ;  /* 0x0000000658587220 */ /* 0x000fe20000410000 */
        /* <DEDUP_REMOVED lines=106> */
[----:B------:R-:W-:-:S07]  /*1b6e0*/  IMAD.MOV.U32 R169, RZ, RZ, R15 ;  /* 0x000000ffffa97224 */ /* 0x000fce00078e000f */
.L_x_1478:
[----:B------:R-:W-:-:S13]  /*1b6f0*/  ISETP.GE.AND P2, PT, R5, R180, PT ;  /* 0x000000b40500720c */ /* 0x000fda0003f46270 */
[----:B------:R-:W-:Y:S05]  /*1b700*/  @!P2 BRA `(.L_x_1490) ;  /* 0x00000038000ca947 */ /* 0x000fea0003800000 */
[----:B------:R-:W-:Y:S02]  /*1b710*/  IMAD.MOV.U32 R12, RZ, RZ, R11 ;  /* 0x000000ffff0c7224 */ /* 0x000fe400078e000b */
[----:B------:R-:W-:Y:S02]  /*1b720*/  IMAD.MOV.U32 R13, RZ, RZ, R10 ;  /* 0x000000ffff0d7224 */ /* 0x000fe400078e000a */
[----:B------:R-:W-:-:S07]  /*1b730*/  IMAD.MOV.U32 R15, RZ, RZ, R18 ;  /* 0x000000ffff0f7224 */ /* 0x000fce00078e0012 */
.L_x_1509:
        /* <DEDUP_REMOVED lines=8> */
.L_x_1492:
        /* <DEDUP_REMOVED lines=8> */
.L_x_1493:
[----:B------:R-:W-:Y:S04]  /*1b840*/  BSSY B0, `(.L_x_1491) ;  /* 0x0000004000007945 */ /* 0x000fe80003800000 */
[----:B-1----:R-:W-:Y:S05]  /*1b850*/  @P3 BRA `(.L_x_1494) ;  /* 0x0000000000083947 */ /* 0x002fea0003800000 */
[----:B------:R-:W1:Y:S02]  /*1b860*/  SYNCS.PHASECHK.TRANS64.TRYWAIT P3, [R7+URZ+0x22830], R6 ;  /* 0x02283006070075a7 */ /* 0x000e64000806017f */
[----:B-1----:R-:W-:Y:S05]  /*1b870*/  @!P3 BRA `(.L_x_1495) ;  /* 0x000001080080b947 */ /* 0x002fea0003800000 */
.L_x_1494:
[----:B------:R-:W-:Y:S05]  /*1b880*/  BSYNC B0 ;  /* 0x0000000000007941 */ /* 0x000fea0003800000 */
.L_x_1491:
        /* <DEDUP_REMOVED lines=51> */
.L_x_1497:
[----:B------:R-:W-:Y:S01]  /*1bbc0*/  SHF.L.U32 R6, R15, 0x1f, RZ ;  /* 0x0000001f0f067819 */ /* 0x000fe200000006ff */
[----:B------:R-:W-:-:S04]  /*1bbd0*/  IMAD R7, R169, 0x8, R16 ;  /* 0x00000008a9077824 */ /* 0x000fc800078e0210 */
[----:B------:R0:W1:Y:S01]  /*1bbe0*/  SYNCS.PHASECHK.TRANS64.TRYWAIT P2, [R7+URZ+0x22850], R6 ;  /* 0x02285006070075a7 */ /* 0x000062000804017f */
[----:B------:R-:W-:Y:S05]  /*1bbf0*/  @!P0 BRA `(.L_x_1498) ;  /* 0x0000000000048947 */ /* 0x000fea0003800000 */
[----:B------:R-:W-:Y:S01]  /*1bc00*/  BPT.TRAP 0x1 ;  /* 0x000000040000795c */ /* 0x000fe20000300000 */
.L_x_1498:
[----:B-1----:R-:W-:Y:S05]  /*1bc10*/  @P2 BRA `(.L_x_1496) ;  /* 0x0000000000082947 */ /* 0x002fea0003800000 */
[----:B------:R-:W1:Y:S02]  /*1bc20*/  SYNCS.PHASECHK.TRANS64.TRYWAIT P2, [R7+URZ+0x22850], R6 ;  /* 0x02285006070075a7 */ /* 0x000e64000804017f */
[----:B-1----:R-:W-:Y:S05]  /*1bc30*/  @!P2 BRA `(.L_x_1499) ;  /* 0x0000010400a4a947 */ /* 0x002fea0003800000 */
.L_x_1496:
        /* <DEDUP_REMOVED lines=39> */
[----:B------:R-:W-:Y:S02]  /*1beb0*/  VIADD R6, R6, 0x6 ;  /* 0x0000000606067836 */ /* 0x000fe40000000000 */
        /* <DEDUP_REMOVED lines=24> */
[----:B------:R-:W-:Y:S01]  /*1c040*/  IADD3 R85, -R181, 0xb, RZ ;  /* 0x0000000bb5557810 */ /* 0x000fe20007ffe1ff */
[C---:B------:R-:W-:Y:S01]  /*1c050*/  FMUL.FTZ R73, R2.reuse, R77 ;  /* 0x0000004d02497220 */ /* 0x040fe20000410000 */
[C---:B------:R-:W-:Y:S01]  /*1c060*/  FMUL.FTZ R71, R2.reuse, R79 ;  /* 0x0000004f02477220 */ /* 0x040fe20000410000 */
[----:B------:R-:W-:Y:S01]  /*1c070*/  FMUL.FTZ R76, R2, R80 ;  /* 0x00000050024c7220 */ /* 0x000fe20000410000 */
[----:B------:R-:W-:-:S02]  /*1c080*/  IMAD.SHL.U32 R77, R5, 0x80, RZ ;  /* 0x00000080054d7824 */ /* 0x000fc400078e00ff */
        /* <DEDUP_REMOVED lines=69> */
[----:B------:R-:W-:-:S04]  /*1c4e0*/  @!P1 IMAD R6, R14, 0x8, R16 ;  /* 0x000000080e069824 */ /* 0x000fc800078e0210 */
        /* <DEDUP_REMOVED lines=37> */
[----:B--2---:R-:W-:-:S04]  /*1c740*/  IADD3 R7, -R170, 0x1, -R77 ;  /* 0x00000001aa077810 */ /* 0x004fc80007ffe94d */
        /* <DEDUP_REMOVED lines=18> */
.L_x_1502:
[----:B------:R-:W-:-:S05]  /*1c870*/  IMAD.U32 R152, RZ, RZ, UR29 ;  /* 0x0000001dff987e24 */ /* 0x000fca000f8e00ff */
[----:B------:R-:W-:-:S13]  /*1c880*/  ISETP.NE.AND P2, PT, R152, 0x1, PT ;  /* 0x000000019800780c */ /* 0x000fda0003f45270 */
[----:B------:R-:W0:Y:S02]  /*1c890*/  @P2 LDC.64 R6, c[0x0][0x9e8] ;  /* 0x00027a00ff062b82 */ /* 0x000e240000000a00 */
[----:B0-----:R-:W-:-:S05]  /*1c8a0*/  @P2 IMAD.HI.U32 R6, R87, R6, RZ ;  /* 0x0000000657062227 */ /* 0x001fca00078e00ff */
[----:B------:R-:W-:-:S07]  /*1c8b0*/  @P2 SHF.R.U32.HI R87, RZ, R7, R6 ;  /* 0x00000007ff572219 */ /* 0x000fce0000011606 */
.L_x_1503:
[----:B------:R-:W-:Y:S05]  /*1c8c0*/  BSYNC B0 ;  /* 0x0000000000007941 */ /* 0x000fea0003800000 */
.L_x_1501:
[----:B------:R-:W-:-:S04]  /*1c8d0*/  IMAD R87, R87, R152, -R77 ;  /* 0x0000009857577224 */ /* 0x000fc800078e0a4d */
[----:B------:R-:W-:-:S05]  /*1c8e0*/  IMAD.IADD R87, R87, 0x1, -R170 ;  /* 0x0000000157577824 */ /* 0x000fca00078e0aaa */
[----:B------:R-:W-:Y:S02]  /*1c8f0*/  VIADDMNMX R85, R87, R152, R85, PT ;  /* 0x0000009857557246 */ /* 0x000fe40003800155 */
[----:B------:R-:W-:-:S07]  /*1c900*/  VIMNMX R86, R86, R87, !PT ;  /* 0x0000005756567248 */ /* 0x000fce0007fe0100 */
.L_x_1500:
        /* <DEDUP_REMOVED lines=113> */
.L_x_1506:
[----:B------:R-:W-:-:S05]  /*1d020*/  IMAD.U32 R86, RZ, RZ, UR29 ;  /* 0x0000001dff567e24 */ /* 0x000fca000f8e00ff */
[----:B------:R-:W-:-:S13]  /*1d030*/  ISETP.NE.AND P3, PT, R86, 0x1, PT ;  /* 0x000000015600780c */ /* 0x000fda0003f65270 */
[----:B------:R-:W0:Y:S02]  /*1d040*/  @P3 LDC.64 R6, c[0x0][0x9e8] ;  /* 0x00027a00ff063b82 */ /* 0x000e240000000a00 */
[----:B0-----:R-:W-:-:S05]  /*1d050*/  @P3 IMAD.HI.U32 R6, R10, R6, RZ ;  /* 0x000000060a063227 */ /* 0x001fca00078e00ff */
[----:B------:R-:W-:-:S07]  /*1d060*/  @P3 SHF.R.U32.HI R10, RZ, R7, R6 ;  /* 0x00000007ff0a3219 */ /* 0x000fce0000011606 */
.L_x_1507:
[----:B------:R-:W-:Y:S05]  /*1d070*/  BSYNC B0 ;  /* 0x0000000000007941 */ /* 0x000fea0003800000 */
.L_x_1505:
[----:B------:R-:W-:-:S04]  /*1d080*/  IMAD R77, R10, R86, -R77 ;  /* 0x000000560a4d7224 */ /* 0x000fc800078e0a4d */
[----:B------:R-:W-:-:S05]  /*1d090*/  IMAD.IADD R77, R77, 0x1, -R170 ;  /* 0x000000014d4d7824 */ /* 0x000fca00078e0aaa */
[----:B------:R-:W-:Y:S02]  /*1d0a0*/  VIADDMNMX R83, R77, R86, R83, PT ;  /* 0x000000564d537246 */ /* 0x000fe40003800153 */
[----:B------:R-:W-:-:S07]  /*1d0b0*/  VIMNMX R84, R84, R77, !PT ;  /* 0x0000004d54547248 */ /* 0x000fce0007fe0100 */
.L_x_1504:
[C---:B------:R-:W-:Y:S01]  /*1d0c0*/  ISETP.GT.AND P3, PT, R84.reuse, 0x1, P2 ;  /* 0x000000015400780c */ /* 0x040fe20001764270 */
[----:B------:R-:W-:Y:S01]  /*1d0d0*/  UMOV UR41, UR28 ;  /* 0x0000001c00297c82 */ /* 0x000fe20008000000 */
[----:B------:R-:W-:Y:S01]  /*1d0e0*/  FMNMX.FTZ R6, R11, R13, !PT ;  /* 0x0000000d0b067209 */ /* 0x000fe20007810000 */
[----:B------:R-:W-:Y:S01]  /*1d0f0*/  IMAD.U32 R77, RZ, RZ, UR41 ;  /* 0x00000029ff4d7e24 */ /* 0x000fe2000f8e00ff */
        /* <DEDUP_REMOVED lines=128> */
[----:B------:R-:W-:Y:S01]  /*1d900*/  FSEL R7, R8, -INF , !P3 ;  /* 0xff80000008077808 */ /* 0x000fe20005800000 */
[----:B------:R-:W-:-:S01]  /*1d910*/  FFMA.FTZ R8, R10, R77, -8 ;  /* 0xc10000000a087423 */ /* 0x000fc2000001004d */
[----:B------:R-:W-:-:S02]  /*1d920*/  FSETP.NEU.FTZ.AND P3, PT, R10, -INF , PT ;  /* 0xff8000000a00780b */ /* 0x000fc40003f7d000 */
[----:B------:R-:W-:Y:S02]  /*1d930*/  FMNMX.FTZ R84, R7, R12, !PT ;  /* 0x0000000c07547209 */ /* 0x000fe40007810000 */
[----:B------:R-:W-:Y:S02]  /*1d940*/  FSEL R8, R8, RZ, P3 ;  /* 0x000000ff08087208 */ /* 0x000fe40001800000 */
[----:B------:R-:W-:-:S03]  /*1d950*/  FSEL R80, R80, -INF , !P2 ;  /* 0xff80000050507808 */ /* 0x000fc60005000000 */
        /* <DEDUP_REMOVED lines=40> */
[----:B------:R-:W-:Y:S01]  /*1dbe0*/  FFMA.FTZ R81, R81, UR41, -R8 ;  /* 0x0000002951517c23 */ /* 0x000fe20008010808 */
        /* <DEDUP_REMOVED lines=37> */
[----:B------:R-:W-:Y:S01]  /*1de40*/  FFMA.FTZ R77, R78, UR41, -R8 ;  /* 0x000000294e4d7c23 */ /* 0x000fe20008010808 */
[----:B------:R-:W-:-:S05]  /*1de50*/  FSEL R78, R10, RZ, P3 ;  /* 0x000000ff0a4e7208 */ /* 0x000fca0001800000 */
[----:B------:R0:W-:Y:S01]  /*1de60*/  MUFU.EX2 R8, R82 ;  /* 0x0000005200087308 */ /* 0x0001e20000000800 */
[----:B------:R-:W1:Y:S01]  /*1de70*/  SHFL.BFLY PT, R84, R11, 0x1, 0x1f ;  /* 0x0c201f000b547f89 */ /* 0x000e6200000e0000 */
[----:B------:R-:W-:-:S04]  /*1de80*/  FADD.FTZ R78, -R78, R13 ;  /* 0x0000000d4e4e7221 */ /* 0x000fc80000010100 */
[----:B------:R-:W-:Y:S02]  /*1de90*/  FMUL.FTZ R13, R78, UR41 ;  /* 0x000000294e0d7c20 */ /* 0x000fe40008410000 */
[----:B------:R-:W-:Y:S08]  /*1dea0*/  MUFU.EX2 R48, R48 ;  /* 0x0000003000307308 */ /* 0x000ff00000000800 */
[----:B------:R-:W2:Y:S08]  /*1deb0*/  MUFU.EX2 R13, R13 ;  /* 0x0000000d000d7308 */ /* 0x000eb00000000800 */
[----:B------:R-:W-:Y:S01]  /*1dec0*/  MUFU.EX2 R49, R49 ;  /* 0x0000003100317308 */ /* 0x000fe20000000800 */
[----:B-1----:R-:W-:Y:S01]  /*1ded0*/  FMNMX.FTZ R11, R11, R84, !PT ;  /* 0x000000540b0b7209 */ /* 0x002fe20007810000 */
[----:B------:R-:W-:-:S03]  /*1dee0*/  IMAD.U32 R84, RZ, RZ, UR41 ;  /* 0x00000029ff547e24 */ /* 0x000fc6000f8e00ff */
[C---:B------:R-:W-:Y:S01]  /*1def0*/  FSETP.NEU.FTZ.AND P2, PT, R11.reuse, -INF , PT ;  /* 0xff8000000b00780b */ /* 0x040fe20003f5d000 */
[----:B------:R-:W-:-:S02]  /*1df00*/  FFMA.FTZ R83, R11, R84, -8 ;  /* 0xc10000000b537423 */ /* 0x000fc40000010054 */
[----:B------:R-:W-:Y:S03]  /*1df10*/  MUFU.EX2 R52, R52 ;  /* 0x0000003400347308 */ /* 0x000fe60000000800 */
[----:B------:R-:W-:Y:S02]  /*1df20*/  FSEL R78, R83, RZ, P2 ;  /* 0x000000ff534e7208 */ /* 0x000fe40001000000 */
[----:B------:R-:W-:-:S03]  /*1df30*/  FSEL R83, R11, RZ, P2 ;  /* 0x000000ff0b537208 */ /* 0x000fc60001000000 */
[--C-:B0-----:R-:W-:Y:S01]  /*1df40*/  FFMA.FTZ R82, R9, UR41, -R78.reuse ;  /* 0x0000002909527c23 */ /* 0x101fe2000801084e */
        /* <DEDUP_REMOVED lines=10> */
[----:B------:R-:W-:-:S01]  /*1dff0*/  FADD.FTZ R83, -R83, R12 ;  /* 0x0000000c53537221 */ /* 0x000fc20000010100 */
[--C-:B------:R-:W-:Y:S01]  /*1e000*/  FFMA.FTZ R39, R42, UR41, -R78.reuse ;  /* 0x000000292a277c23 */ /* 0x100fe2000801084e */
        /* <DEDUP_REMOVED lines=24> */
[----:B--2---:R-:W-:-:S04]  /*1e190*/  FFMA.FTZ R80, R13, R3, R6 ;  /* 0x000000030d507223 */ /* 0x004fc80000010006 */
[----:B------:R-:W1:Y:S01]  /*1e1a0*/  MUFU.EX2 R9, R9 ;  /* 0x0000000900097308 */ /* 0x000e620000000800 */
[----:B------:R-:W-:-:S04]  /*1e1b0*/  FADD.FTZ R83, R15, R80 ;  /* 0x000000500f537221 */ /* 0x000fc80000010000 */
[----:B------:R-:W-:-:S03]  /*1e1c0*/  FADD.FTZ R80, R24, R83 ;  /* 0x0000005318507221 */ /* 0x000fc60000010000 */
[----:B------:R-:W2:Y:S01]  /*1e1d0*/  MUFU.EX2 R20, R20 ;  /* 0x0000001400147308 */ /* 0x000ea20000000800 */
[----:B0-----:R-:W-:-:S04]  /*1e1e0*/  FFMA.FTZ R3, R46, R0, R7 ;  /* 0x000000002e037223 */ /* 0x001fc80000010007 */
[----:B------:R-:W-:-:S03]  /*1e1f0*/  FADD.FTZ R0, R82, R3 ;  /* 0x0000000352007221 */ /* 0x000fc60000010000 */
[----:B------:R-:W0:Y:S01]  /*1e200*/  MUFU.EX2 R21, R21 ;  /* 0x0000001500157308 */ /* 0x000e220000000800 */
[----:B-1----:R-:W-:-:S07]  /*1e210*/  FADD.FTZ R3, R9, R0 ;  /* 0x0000000009037221 */ /* 0x002fce0000010000 */
[----:B------:R-:W1:Y:S01]  /*1e220*/  MUFU.EX2 R26, R26 ;  /* 0x0000001a001a7308 */ /* 0x000e620000000800 */
[----:B--2---:R-:W-:-:S07]  /*1e230*/  FADD.FTZ R0, R20, R3 ;  /* 0x0000000314007221 */ /* 0x004fce0000010000 */
[----:B------:R-:W2:Y:S01]  /*1e240*/  MUFU.EX2 R27, R27 ;  /* 0x0000001b001b7308 */ /* 0x000ea20000000800 */
[----:B0-----:R-:W-:-:S07]  /*1e250*/  FADD.FTZ R3, R21, R0 ;  /* 0x0000000015037221 */ /* 0x001fce0000010000 */
[----:B------:R0:W-:Y:S01]  /*1e260*/  MUFU.EX2 R50, R51 ;  /* 0x0000003300327308 */ /* 0x0001e20000000800 */
[----:B-1----:R-:W-:-:S07]  /*1e270*/  FADD.FTZ R0, R26, R3 ;  /* 0x000000031a007221 */ /* 0x002fce0000010000 */
[----:B------:R-:W1:Y:S01]  /*1e280*/  MUFU.EX2 R30, R30 ;  /* 0x0000001e001e7308 */ /* 0x000e620000000800 */
[----:B0-----:R-:W-:-:S01]  /*1e290*/  FADD.FTZ R51, R25, R80 ;  /* 0x0000005019337221 */ /* 0x001fc20000010000 */
[----:B--2---:R-:W-:-:S03]  /*1e2a0*/  FADD.FTZ R3, R27, R0 ;  /* 0x000000001b037221 */ /* 0x004fc60000010000 */
[----:B------:R-:W-:-:S03]  /*1e2b0*/  FADD.FTZ R80, R28, R51 ;  /* 0x000000331c507221 */ /* 0x000fc60000010000 */
[----:B------:R-:W0:Y:S01]  /*1e2c0*/  MUFU.EX2 R31, R31 ;  /* 0x0000001f001f7308 */ /* 0x000e220000000800 */
[----:B------:R-:W-:-:S04]  /*1e2d0*/  FADD.FTZ R51, R29, R80 ;  /* 0x000000501d337221 */ /* 0x000fc80000010000 */
[----:B------:R-:W-:-:S03]  /*1e2e0*/  FADD.FTZ R80, R32, R51 ;  /* 0x0000003320507221 */ /* 0x000fc60000010000 */
[----:B------:R-:W2:Y:S01]  /*1e2f0*/  MUFU.EX2 R34, R34 ;  /* 0x0000002200227308 */ /* 0x000ea20000000800 */
[----:B------:R-:W-:-:S01]  /*1e300*/  FADD.FTZ R51, R33, R80 ;  /* 0x0000005021337221 */ /* 0x000fc20000010000 */
[----:B-1----:R-:W-:-:S03]  /*1e310*/  FADD.FTZ R0, R30, R3 ;  /* 0x000000031e007221 */ /* 0x002fc60000010000 */
[----:B------:R-:W-:-:S03]  /*1e320*/  FADD.FTZ R80, R36, R51 ;  /* 0x0000003324507221 */ /* 0x000fc60000010000 */
        /* <DEDUP_REMOVED lines=25> */
[----:B-1----:R-:W-:-:S04]  /*1e4c0*/  FADD.FTZ R3, R47, R0 ;  /* 0x000000002f037221 */ /* 0x002fc80000010000 */
[----:B------:R-:W-:-:S03]  /*1e4d0*/  FADD.FTZ R3, R50, R3 ;  /* 0x0000000332037221 */ /* 0x000fc60000010000 */
        /* <DEDUP_REMOVED lines=52> */
[----:B--2---:R-:W-:-:S01]  /*1e820*/  FADD.FTZ R51, R79, R80 ;  /* 0x000000504f337221 */ /* 0x004fc20000010000 */
[----:B-1----:R-:W-:-:S03]  /*1e830*/  FADD.FTZ R3, R81, R0 ;  /* 0x0000000051037221 */ /* 0x002fc60000010000 */
[----:B0-----:R-:W-:Y:S01]  /*1e840*/  FADD.FTZ R0, R78, R51 ;  /* 0x000000334e007221 */ /* 0x001fe20000010000 */
[----:B------:R-:W-:Y:S06]  /*1e850*/  @!P0 BRA `(.L_x_1508) ;  /* 0x0000000000048947 */ /* 0x000fec0003800000 */
[----:B------:R-:W-:Y:S01]  /*1e860*/  BPT.TRAP 0x1 ;  /* 0x000000040000795c */ /* 0x000fe20000300000 */
.L_x_1508:
[----:B------:R-:W-:Y:S01]  /*1e870*/  F2FP.SATFINITE.E4M3.F32.PACK_AB_MERGE_C R24, R25, R24, RZ ;  /* 0x000000181918723e */ /* 0x000fe200048070ff */
[----:B------:R-:W-:Y:S01]  /*1e880*/  FMUL.FTZ R88, R88, R13 ;  /* 0x0000000d58587220 */ /* 0x000fe20000410000 */
[----:B------:R-:W-:Y:S01]  /*1e890*/  F2FP.SATFINITE.E4M3.F32.PACK_AB_MERGE_C R9, R20, R9, RZ ;  /* 0x000000091409723e */ /* 0x000fe200048070ff */
[-C--:B------:R-:W-:Y:S01]  /*1e8a0*/  FMUL.FTZ R89, R89, R13.reuse ;  /* 0x0000000d59597220 */ /* 0x080fe20000410000 */
[----:B------:R-:W-:Y:S01]  /*1e8b0*/  F2FP.SATFINITE.E4M3.F32.PACK_AB_MERGE_C R164, R15, R6, R24 ;  /* 0x000000060fa4723e */ /* 0x000fe20004807018 */
[----:B------:R-:W-:Y:S01]  /*1e8c0*/  IMAD R6, R169, 0x8, R16 ;  /* 0x00000008a9067824 */ /* 0x000fe200078e0210 */
[----:B------:R-:W-:Y:S01]  /*1e8d0*/  ISETP.GT.AND P2, PT, R5, R180, PT ;  /* 0x000000b40500720c */ /* 0x000fe20003f44270 */
[----:B------:R-:W-:Y:S01]  /*1e8e0*/  FMUL.FTZ R92, R92, R13 ;  /* 0x0000000d5c5c7220 */ /* 0x000fe20000410000 */
[----:B------:R-:W-:Y:S01]  /*1e8f0*/  F2FP.SATFINITE.E4M3.F32.PACK_AB_MERGE_C R165, R82, R7, R9 ;  /* 0x0000000752a5723e */ /* 0x000fe20004807009 */
        /* <DEDUP_REMOVED lines=8> */
[-C--:B------:R-:W-:Y:S01]  /*1e980*/  FMUL.FTZ R97, R97, R13.reuse ;  /* 0x0000000d61617220 */ /* 0x080fe20000410000 */
[----:B------:R-:W-:Y:S01]  /*1e990*/  F2FP.SATFINITE.E4M3.F32.PACK_AB_MERGE_C R40, R41, R40, RZ ;  /* 0x000000282928723e */ /* 0x000fe200048070ff */
[----:B------:R-:W-:Y:S01]  /*1e9a0*/  FMUL.FTZ R100, R100, R13 ;  /* 0x0000000d64647220 */ /* 0x000fe20000410000 */
        /* <DEDUP_REMOVED lines=17> */
[----:B------:R-:W-:Y:S01]  /*1eac0*/  FMUL.FTZ R116, R116, R13 ;  /* 0x0000000d74747220 */ /* 0x000fe20000410000 */
[----:B------:R-:W-:Y:S01]  /*1ead0*/  F2FP.SATFINITE.E4M3.F32.PACK_AB_MERGE_C R78, R78, R79, RZ ;  /* 0x0000004f4e4e723e */ /* 0x000fe200048070ff */
        /* <DEDUP_REMOVED lines=70> */
.L_x_1490:
[----:B------:R-:W-:Y:S05]  /*1ef40*/  WARPSYNC.ALL ;  /* 0x0000000000007948 */ /* 0x000fea0003800000 */
[----:B------:R-:W-:Y:S06]  /*1ef50*/  BAR.ARV 0x8, 0x180 ;  /* 0x0206000000007b1d */ /* 0x000fec0000002000 */
[----:B------:R-:W-:Y:S05]  /*1ef60*/  @!P0 BRA `(.L_x_1510) ;  /* 0x0000000000048947 */ /* 0x000fea0003800000 */
[----:B------:R-:W-:Y:S01]  /*1ef70*/  BPT.TRAP 0x1 ;  /* 0x000000040000795c */ /* 0x000fe20000300000 */
.L_x_1510:
[----:B------:R-:W-:Y:S01]  /*1ef80*/  IMAD R13, R169, 0x8, R16 ;  /* 0x00000008a90d7824 */ /* 0x000fe200078e0210 */
[----:B------:R-:W-:-:S04]  /*1ef90*/  SHF.L.U32 R2, R18, 0x1f, RZ ;  /* 0x0000001f12027819 */ /* 0x000fc800000006ff */
[----:B------:R0:W1:Y:S01]  /*1efa0*/  SYNCS.PHASECHK.TRANS64.TRYWAIT P1, [R13+URZ+0x22850], R2 ;  /* 0x022850020d0075a7 */ /* 0x000062000802017f */
[----:B------:R-:W-:Y:S05]  /*1efb0*/  @!P0 BRA `(.L_x_1511) ;  /* 0x0000000000048947 */ /* 0x000fea0003800000 */
[----:B------:R-:W-:Y:S01]  /*1efc0*/  BPT.TRAP 0x1 ;  /* 0x000000040000795c */ /* 0x000fe20000300000 */
.L_x_1511:
[----:B------:R-:W-:-:S05]  /*1efd0*/  VIADD R16, R16, 0x400 ;  /* 0x0000040010107836 */ /* 0x000fca0000000000 */
[----:B------:R-:W-:-:S04]  /*1efe0*/  SHF.R.U32.HI R16, RZ, 0x4, R16 ;  /* 0x00000004ff107819 */ /* 0x000fc80000011610 */
[----:B------:R-:W-:-:S04]  /*1eff0*/  LOP3.LUT R16, R16, 0x3fff, RZ, 0xc0, !PT ;  /* 0x00003fff10107812 */ /* 0x000fc800078ec0ff */
[----:B------:R-:W-:Y:S01]  /*1f000*/  LOP3.LUT R16, R16, 0x10000, RZ, 0xfc, !PT ;  /* 0x0001000010107812 */ /* 0x000fe200078efcff */
[----:B-1----:R-:W-:Y:S06]  /*1f010*/  @P1 BRA `(.L_x_1512) ;  /* 0x0000000000081947 */ /* 0x002fec0003800000 */
[----:B------:R-:W1:Y:S02]  /*1f020*/  SYNCS.PHASECHK.TRANS64.TRYWAIT P1, [R13+URZ+0x22850], R2 ;  /* 0x022850020d0075a7 */ /* 0x000e64000802017f */
[----:B-1----:R-:W-:Y:S05]  /*1f030*/  @!P1 BRA `(.L_x_1513) ;  /* 0x000000d000b89947 */ /* 0x002fea0003800000 */
.L_x_1512:
[----:B------:R-:W-:Y:S01]  /*1f040*/  IMAD R4, R169, 0x400, R16 ;  /* 0x00000400a9047824 */ /* 0x000fe200078e0210 */
[----:B------:R-:W-:Y:S05]  /*1f050*/  WARPSYNC.ALL ;  /* 0x0000000000007948 */ /* 0x000fea0003800000 */
[----:B------:R-:W-:Y:S01]  /*1f060*/  IMAD.MOV.U32 R5, RZ, RZ, 0x40000040 ;  /* 0x40000040ff057424 */ /* 0x000fe200078e00ff */
[----:B------:R-:W-:Y:S01]  /*1f070*/  R2UR UR6, R4 ;  /* 0x00000000040672ca */ /* 0x000fe200000e0000 */
[----:B------:R-:W-:Y:S01]  /*1f080*/  WARPGROUP.ARRIVE ;  /* 0x00000000000079c5 */ /* 0x000fe20000000000 */
[----:B------:R-:W-:Y:S02]  /*1f090*/  ULDC.64 UR4, c[0x0][0x9a0] ;  /* 0x0002680000047ab9 */ /* 0x000fe40000000a00 */
[----:B------:R-:W-:-:S02]  /*1f0a0*/  R2UR UR7, R5 ;  /* 0x00000000050772ca */ /* 0x000fc400000e0000 */
[----:B------:R-:W-:-:S04]  /*1f0b0*/  ISETP.NE.U32.AND P1, PT, RZ, UR4, PT ;  /* 0x00000004ff007c0c */ /* 0x000fc8000bf25070 */
[----:B------:R-:W-:-:S07]  /*1f0c0*/  ISETP.NE.AND.EX P1, PT, RZ, UR5, PT, P1 ;  /* 0x00000005ff007c0c */ /* 0x000fce000bf25310 */
[----:B------:R-:W-:Y:S06]  /*1f0d0*/  QGMMA.64x128x32.F32.E4M3.E4M3 R88, R164, gdesc[UR4], R88, gsb0 ;  /* 0x01e00004a4587df3 */ /* 0x000fec0008000858 */
[----:B------:R-:W0:Y:S01]  /*1f0e0*/  @P1 LDC.64 R6, c[0x0][0x9c8] ;  /* 0x00027200ff061b82 */ /* 0x000e220000000a00 */
[----:B------:R-:W-:-:S07]  /*1f0f0*/  @P1 SHF.R.S32.HI R5, RZ, 0x1f, R183 ;  /* 0x0000001fff051819 */ /* 0x000fce00000114b7 */
[----:B------:R-:W2:Y:S01]  /*1f100*/  @P1 LDC.64 R8, c[0x0][0x9d0] ;  /* 0x00027400ff081b82 */ /* 0x000ea20000000a00 */
[----:B01----:R-:W-:-:S04]  /*1f110*/  @P1 IMAD R2, R5, R6, RZ ;  /* 0x0000000605021224 */ /* 0x003fc800078e02ff */
[C---:B------:R-:W-:Y:S02]  /*1f120*/  @P1 IMAD R5, R183.reuse, R7, R2 ;  /* 0x00000007b7051224 */ /* 0x040fe400078e0202 */
[----:B------:R-:W-:-:S04]  /*1f130*/  @P1 IMAD.WIDE.U32 R6, R183, R6, RZ ;  /* 0x00000006b7061225 */ /* 0x000fc800078e00ff */
[----:B------:R-:W-:Y:S01]  /*1f140*/  IMAD.MOV.U32 R2, RZ, RZ, 0x3f800000 ;  /* 0x3f800000ff027424 */ /* 0x000fe200078e00ff */
[----:B------:R-:W-:-:S03]  /*1f150*/  @P1 IADD3 R7, R7, R5, RZ ;  /* 0x0000000507071210 */ /* 0x000fc60007ffe0ff */
[----:B--2---:R-:W-:-:S04]  /*1f160*/  @P1 IMAD.WIDE.U32 R6, R192, R8, R6 ;  /* 0x00000008c0061225 */ /* 0x004fc800078e0006 */
[----:B------:R-:W-:Y:S01]  /*1f170*/  @P1 IMAD R9, R192, R9, R7 ;  /* 0x00000009c0091224 */ /* 0x000fe200078e0207 */
[----:B------:R-:W-:Y:S01]  /*1f180*/  @P1 LEA R8, P2, R6, UR4, 0x2 ;  /* 0x0000000406081c11 */ /* 0x000fe2000f8410ff */
[----:B------:R-:W-:-:S03]  /*1f190*/  IMAD.MOV.U32 R7, RZ, RZ, 0x40000040 ;  /* 0x40000040ff077424 */ /* 0x000fc600078e00ff */
[----:B------:R-:W-:Y:S01]  /*1f1a0*/  @P1 LEA.HI.X R9, R6, UR5, R9, 0x2, P2 ;  /* 0x0000000506091c11 */ /* 0x000fe200090f1409 */
[----:B------:R-:W-:Y:S01]  /*1f1b0*/  VIADD R6, R4, 0x2 ;  /* 0x0000000204067836 */ /* 0x000fe20000000000 */
[----:B------:R-:W-:-:S03]  /*1f1c0*/  R2UR UR7, R7 ;  /* 0x00000000070772ca */ /* 0x000fc600000e0000 */
[----:B------:R0:W2:Y:S01]  /*1f1d0*/  @P1 LDG.E R2, desc[UR42][R8.64] ;  /* 0x0000002a08021981 */ /* 0x0000a2000c1e1900 */
[----:B------:R-:W-:Y:S01]  /*1f1e0*/  R2UR UR6, R6 ;  /* 0x00000000060672ca */ /* 0x000fe200000e0000 */
[----:B------:R-:W-:Y:S02]  /*1f1f0*/  WARPGROUP.DEPBAR.LE gsb0, 0x0 ;  /* 0x00008000000079c5 */ /* 0x000fe40000010000 */
[----:B------:R-:W-:-:S10]  /*1f200*/  WARPGROUP.ARRIVE ;  /* 0x00000000000079c5 */ /* 0x000fd40000000000 */
[----:B------:R-:W-:Y:S01]  /*1f210*/  QGMMA.64x128x32.F32.E4M3.E4M3 R88, R160, gdesc[UR4], R88, gsb0 ;  /* 0x01e00004a0587df3 */ /* 0x000fe20008000858 */
[----:B------:R-:W-:Y:S02]  /*1f220*/  VIADD R6, R4, 0x4 ;  /* 0x0000000404067836 */ /* 0x000fe40000000000 */
[----:B------:R-:W-:-:S03]  /*1f230*/  IMAD.MOV.U32 R7, RZ, RZ, 0x40000040 ;  /* 0x40000040ff077424 */ /* 0x000fc600078e00ff */
[----:B------:R-:W-:Y:S02]  /*1f240*/  R2UR UR6, R6 ;  /* 0x00000000060672ca */ /* 0x000fe400000e0000 */
[----:B------:R-:W-:Y:S01]  /*1f250*/  R2UR UR7, R7 ;  /* 0x00000000070772ca */ /* 0x000fe200000e0000 */
[----:B------:R-:W-:Y:S02]  /*1f260*/  VIADD R4, R4, 0x6 ;  /* 0x0000000604047836 */ /* 0x000fe40000000000 */
[----:B------:R-:W-:Y:S01]  /*1f270*/  IMAD.MOV.U32 R5, RZ, RZ, 0x40000040 ;  /* 0x40000040ff057424 */ /* 0x000fe200078e00ff */
        /* <DEDUP_REMOVED lines=38> */
[-C--:B--2---:R-:W-:Y:S01]  /*1f4e0*/  FMUL.FTZ R3, R3, R2.reuse ;  /* 0x0000000203037220 */ /* 0x084fe20000410000 */
[----:B---3--:R-:W-:Y:S01]  /*1f4f0*/  FMUL.FTZ R7, R7, R2 ;  /* 0x0000000207077220 */ /* 0x008fe20000410000 */
[----:B------:R-:W-:-:S02]  /*1f500*/  WARPGROUP.DEPBAR.LE gsb0, 0x0 ;  /* 0x00008000000079c5 */ /* 0x000fc40000010000 */
[----:B------:R-:W-:Y:S05]  /*1f510*/  @!P0 BRA `(.L_x_1514) ;  /* 0x0000000000048947 */ /* 0x000fea0003800000 */
[----:B------:R-:W-:Y:S01]  /*1f520*/  BPT.TRAP 0x1 ;  /* 0x000000040000795c */ /* 0x000fe20000300000 */
.L_x_1514:
[----:B------:R-:W-:Y:S02]  /*1f530*/  VIADD R0, R13, 0x22860 ;  /* 0x000228600d007836 */ /* 0x000fe40000000000 */
[-C--:B------:R-:W-:Y:S01]  /*1f540*/  FMUL.FTZ R12, R112, R3.reuse ;  /* 0x00000003700c7220 */ /* 0x080fe20000410000 */
[----:B------:R-:W-:Y:S02]  /*1f550*/  IMAD.U32 R5, RZ, RZ, UR38 ;  /* 0x00000026ff057e24 */ /* 0x000fe4000f8e00ff */
[-C--:B------:R-:W-:Y:S01]  /*1f560*/  FMUL.FTZ R44, R88, R3.reuse ;  /* 0x00000003582c7220 */ /* 0x080fe20000410000 */
[----:B------:R-:W-:Y:S02]  /*1f570*/  VIADD R169, R169, 0x1 ;  /* 0x00000001a9a97836 */ /* 0x000fe40000000000 */
[-C--:B------:R-:W-:Y:S01]  /*1f580*/  FMUL.FTZ R36, R93, R3.reuse ;  /* 0x000000035d247220 */ /* 0x080fe20000410000 */
[-C--:B------:R-:W-:Y:S01]  /*1f590*/  FMUL.FTZ R76, R96, R3.reuse ;  /* 0x00000003604c7220 */ /* 0x080fe20000410000 */
[----:B------:R-:W-:Y:S01]  /*1f5a0*/  PRMT R2, R5, 0x654, R0 ;  /* 0x0000065405027816 */ /* 0x000fe20000000000 */
[-C--:B------:R-:W-:Y:S01]  /*1f5b0*/  FMUL.FTZ R0, R120, R3.reuse ;  /* 0x0000000378007220 */ /* 0x080fe20000410000 */
[----:B------:R-:W-:Y:S01]  /*1f5c0*/  ISETP.NE.AND P1, PT, R169, 0x2, PT ;  /* 0x00000002a900780c */ /* 0x000fe20003f25270 */
        /* <DEDUP_REMOVED lines=64> */
[----:B-1----:R-:W-:-:S11]  /*1f9d0*/  SEL R169, R169, RZ, P1 ;  /* 0x000000ffa9a97207 */ /* 0x002fd60000800000 */
.L_x_1402:
[----:B------:R-:W-:Y:S05]  /*1f9e0*/  WARPSYNC.ALL ;  /* 0x0000000000007948 */ /* 0x000fea0003800000 */
[----:B------:R-:W1:Y:S08]  /*1f9f0*/  S2UR UR38, SR_CgaCtaId ;  /* 0x00000000002679c3 */ /* 0x000e700000008800 */
[----:B------:R-:W-:Y:S01]  /*1fa00*/  BAR.SYNC.DEFER_BLOCKING 0x5, 0x180 ;  /* 0x0146000000007b1d */ /* 0x000fe20000010000 */
[----:B------:R-:W-:-:S05]  /*1fa10*/  ISETP.NE.AND P1, PT, R198, RZ, PT ;  /* 0x000000ffc600720c */ /* 0x000fca0003f25270 */
[----:B------:R-:W-:Y:S01]  /*1fa20*/  UMOV UR4, 0x400 ;  /* 0x0000040000047882 */ /* 0x000fe20000000000 */
[----:B------:R-:W-:Y:S07]  /*1fa30*/  BSSY B0, `(.L_x_1515) ;  /* 0x00003ed000007945 */ /* 0x000fee0003800000 */
[----:B------:R-:W2:Y:S01]  /*1fa40*/  @!P1 LDC R198, c[0x0][0xad4] ;  /* 0x0002b500ffc69b82 */ /* 0x000ea20000000800 */
[----:B-1----:R-:W-:-:S06]  /*1fa50*/  ULEA UR4, UR38, UR4, 0x18 ;  /* 0x0000000426047291 */ /* 0x002fcc000f8ec03f */
[----:B------:R-:W-:-:S05]  /*1fa60*/  IMAD.U32 R16, RZ, RZ, UR4 ;  /* 0x00000004ff107e24 */ /* 0x000fca000f8e00ff */
[----:B------:R1:W3:Y:S01]  /*1fa70*/  LDS.128 R180, [R16+0x228d0] ;  /* 0x0228d00010b47984 */ /* 0x0002e20000000c00 */
[----:B------:R-:W-:Y:S06]  /*1fa80*/  BAR.ARV 0x4, 0x180 ;  /* 0x0106000000007b1d */ /* 0x000fec0000002000 */
[----:B------:R-:W-:Y:S05]  /*1fa90*/  @P0 BRA `(.L_x_1516) ;  /* 0x00000030007c0947 */ /* 0x000fea0003800000 */
[----:B------:R-:W4:Y:S01]  /*1faa0*/  LDL R8, [R1+0x30] ;  /* 0x0000300001087983 */ /* 0x000f220000100800 */
[----:B------:R-:W-:Y:S01]  /*1fab0*/  ULDC.64 UR4, c[0x4][0x40] ;  /* 0x0100100000047ab9 */ /* 0x000fe20000000a00 */
[----:B------:R-:W0:Y:S01]  /*1fac0*/  S2R R4, SR_TID.X ;  /* 0x0000000000047919 */ /* 0x000e220000002100 */
[----:B------:R-:W1:Y:S01]  /*1fad0*/  S2R R11, SR_SWINHI ;  /* 0x00000000000b7919 */ /* 0x000e620000002f00 */
[----:B0-----:R-:W-:Y:S01]  /*1fae0*/  IMAD.SHL.U32 R2, R4, 0x4, RZ ;  /* 0x0000000404027824 */ /* 0x001fe200078e00ff */
[----:B------:R-:W-:Y:S02]  /*1faf0*/  MOV R58, R16 ;  /* 0x00000010003a7202 */ /* 0x000fe40000000f00 */
[----:B-1----:R-:W-:Y:S02]  /*1fb00*/  MOV R59, R11 ;  /* 0x0000000b003b7202 */ /* 0x002fe40000000f00 */
[----:B------:R-:W-:-:S04]  /*1fb10*/  LOP3.LUT R2, R2, 0xc, RZ, 0xc0, !PT ;  /* 0x0000000c02027812 */ /* 0x000fc800078ec0ff */
[----:B------:R-:W-:-:S05]  /*1fb20*/  IADD3 R2, P0, R2, UR4, RZ ;  /* 0x0000000402027c10 */ /* 0x000fca000ff1e0ff */
[----:B------:R-:W-:Y:S01]  /*1fb30*/  IMAD.X R3, RZ, RZ, UR5, P0 ;  /* 0x00000005ff037e24 */ /* 0x000fe200080e06ff */
[----:B------:R-:W-:-:S04]  /*1fb40*/  LOP3.LUT P0, R4, R4, 0x3, RZ, 0xc0, !PT ;  /* 0x0000000304047812 */ /* 0x000fc8000780c0ff */
[----:B------:R0:W5:Y:S01]  /*1fb50*/  LDG.E.CONSTANT R7, desc[UR42][R2.64] ;  /* 0x0000002a02077981 */ /* 0x000162000c1e9900 */
[----:B------:R-:W-:-:S04]  /*1fb60*/  ISETP.EQ.OR P0, PT, R4, 0x3, !P0 ;  /* 0x000000030400780c */ /* 0x000fc80004702670 */
[----:B------:R-:W-:Y:S02]  /*1fb70*/  SEL R98, R44, R9, P0 ;  /* 0x000000092c627207 */ /* 0x000fe40000000000 */
[----:B------:R-:W-:Y:S02]  /*1fb80*/  SEL R13, R5, R36, P0 ;  /* 0x00000024050d7207 */ /* 0x000fe40000000000 */
[----:B------:R-:W-:Y:S02]  /*1fb90*/  SEL R44, R9, R44, P0 ;  /* 0x0000002c092c7207 */ /* 0x000fe40000000000 */
[----:B------:R-:W-:Y:S01]  /*1fba0*/  SEL R36, R36, R5, P0 ;  /* 0x0000000524247207 */ /* 0x000fe20000000000 */
[----:B------:R-:W-:Y:S01]  /*1fbb0*/  UMOV UR4, 0xffffffff ;  /* 0xffffffff00047882 */ /* 0x000fe20000000000 */
[----:B----4-:R-:W-:-:S03]  /*1fbc0*/  IMAD.WIDE R26, R8, 0x2, R58 ;  /* 0x00000002081a7825 */ /* 0x010fc600078e023a */
[C---:B------:R-:W-:Y:S02]  /*1fbd0*/  IADD3 R105, P5, R26.reuse, 0x4060, RZ ;  /* 0x000040601a697810 */ /* 0x040fe40007fbe0ff */
[C---:B------:R-:W-:Y:S02]  /*1fbe0*/  IADD3 R21, P1, R26.reuse, 0x4040, RZ ;  /* 0x000040401a157810 */ /* 0x040fe40007f3e0ff */
[----:B------:R-:W-:Y:S02]  /*1fbf0*/  LOP3.LUT R104, R105, 0x380, RZ, 0xc0, !PT ;  /* 0x0000038069687812 */ /* 0x000fe400078ec0ff */
[----:B------:R-:W-:Y:S02]  /*1fc00*/  LOP3.LUT R20, R21, 0x380, RZ, 0xc0, !PT ;  /* 0x0000038015147812 */ /* 0x000fe400078ec0ff */
[----:B0-----:R-:W-:Y:S02]  /*1fc10*/  IADD3 R3, P3, R26, 0x4000, RZ ;  /* 0x000040001a037810 */ /* 0x001fe40007f7e0ff */
[----:B------:R-:W-:-:S02]  /*1fc20*/  SHF.R.U64 R104, R104, 0x3, RZ ;  /* 0x0000000368687819 */ /* 0x000fc400000012ff */
[----:B------:R-:W-:Y:S02]  /*1fc30*/  SHF.R.U64 R20, R20, 0x3, RZ ;  /* 0x0000000314147819 */ /* 0x000fe400000012ff */
[----:B------:R-:W-:Y:S02]  /*1fc40*/  LOP3.LUT R10, R3, 0x380, RZ, 0xc0, !PT ;  /* 0x00000380030a7812 */ /* 0x000fe400078ec0ff */
[----:B------:R-:W-:Y:S01]  /*1fc50*/  LOP3.LUT R104, R104, R105, RZ, 0x3c, !PT ;  /* 0x0000006968687212 */ /* 0x000fe200078e3cff */
[--C-:B------:R-:W-:Y:S01]  /*1fc60*/  IMAD.X R105, RZ, RZ, R27.reuse, P5 ;  /* 0x000000ffff697224 */ /* 0x100fe200028e061b */
[----:B------:R-:W-:Y:S01]  /*1fc70*/  LOP3.LUT R20, R20, R21, RZ, 0x3c, !PT ;  /* 0x0000001514147212 */ /* 0x000fe200078e3cff */
[----:B------:R-:W-:Y:S01]  /*1fc80*/  IMAD.X R21, RZ, RZ, R27, P1 ;  /* 0x000000ffff157224 */ /* 0x000fe200008e061b */
[----:B------:R-:W-:Y:S02]  /*1fc90*/  SHF.R.U64 R10, R10, 0x3, RZ ;  /* 0x000000030a0a7819 */ /* 0x000fe400000012ff */
[----:B------:R-:W-:-:S02]  /*1fca0*/  IADD3 R15, P2, R26, 0x4020, RZ ;  /* 0x000040201a0f7810 */ /* 0x000fc40007f5e0ff */
[C---:B------:R-:W-:Y:S02]  /*1fcb0*/  IADD3 R11, P4, R26.reuse, 0x60, RZ ;  /* 0x000000601a0b7810 */ /* 0x040fe40007f9e0ff */
[C---:B------:R-:W-:Y:S02]  /*1fcc0*/  IADD3 R9, P5, R26.reuse, 0x40, RZ ;  /* 0x000000401a097810 */ /* 0x040fe40007fbe0ff */
[----:B------:R-:W-:Y:S02]  /*1fcd0*/  IADD3 R5, P1, R26, 0x20, RZ ;  /* 0x000000201a057810 */ /* 0x000fe40007f3e0ff */
[----:B------:R-:W-:Y:S02]  /*1fce0*/  LOP3.LUT R10, R10, R3, RZ, 0x3c, !PT ;  /* 0x000000030a0a7212 */ /* 0x000fe400078e3cff */
        /* <DEDUP_REMOVED lines=20> */
[----:B------:R-:W-:-:S02]  /*1fe30*/  MOV R104, R104 ;  /* 0x0000006800687202 */ /* 0x000fc40000000f00 */
[----:B------:R-:W-:Y:S02]  /*1fe40*/  MOV R108, R26 ;  /* 0x0000001a006c7202 */ /* 0x000fe40000000f00 */
[----:B------:R-:W-:Y:S02]  /*1fe50*/  MOV R103, R20 ;  /* 0x0000001400677202 */ /* 0x000fe40000000f00 */
[----:B------:R-:W-:Y:S02]  /*1fe60*/  MOV R102, R14 ;  /* 0x0000000e00667202 */ /* 0x000fe40000000f00 */
[----:B------:R-:W-:Y:S02]  /*1fe70*/  MOV R105, R10 ;  /* 0x0000000a00697202 */ /* 0x000fe40000000f00 */
[----:B------:R-:W-:Y:S02]  /*1fe80*/  MOV R107, R8 ;  /* 0x00000008006b7202 */ /* 0x000fe40000000f00 */
[----:B------:R-:W-:-:S02]  /*1fe90*/  MOV R106, R4 ;  /* 0x00000004006a7202 */ /* 0x000fc40000000f00 */
[----:B------:R-:W-:Y:S01]  /*1fea0*/  MOV R35, R2 ;  /* 0x0000000200237202 */ /* 0x000fe20000000f00 */
[----:B------:R-:W-:Y:S06]  /*1feb0*/  BRA.DIV UR4, `(.L_x_1517) ;  /* 0x000000c6042c7947 */ /* 0x000fec000b800000 */
[----:B------:R-:W-:Y:S01]  /*1fec0*/  SEL R2, R101, R100, P0 ;  /* 0x0000006465027207 */ /* 0x000fe20000000000 */
[----:B-----5:R-:W-:Y:S01]  /*1fed0*/  SHFL.IDX PT, R95, R13, R7, 0x1c1f ;  /* 0x001c1f070d5f7589 */ /* 0x020fe200000e0000 */
[----:B------:R-:W-:Y:S02]  /*1fee0*/  SEL R140, R37, R64, P0 ;  /* 0x00000040258c7207 */ /* 0x000fe40000000000 */
[----:B------:R-:W-:Y:S02]  /*1fef0*/  SEL R20, R64, R37, P0 ;  /* 0x0000002540147207 */ /* 0x000fe40000000000 */
[----:B------:R-:W-:Y:S01]  /*1ff00*/  SEL R148, R60, R109, P0 ;  /* 0x0000006d3c947207 */ /* 0x000fe20000000000 */
[----:B------:R-:W-:Y:S01]  /*1ff10*/  SHFL.IDX PT, R3, R140, R7, 0x1c1f ;  /* 0x001c1f078c037589 */ /* 0x000fe200000e0000 */
[----:B------:R-:W-:Y:S02]  /*1ff20*/  SEL R94, R109, R60, P0 ;  /* 0x0000003c6d5e7207 */ /* 0x000fe40000000000 */
[----:B------:R-:W-:-:S02]  /*1ff30*/  SEL R152, R100, R101, P0 ;  /* 0x0000006564987207 */ /* 0x000fc40000000000 */
[----:B------:R-:W-:Y:S02]  /*1ff40*/  SEL R60, R33, R72, P0 ;  /* 0x00000048213c7207 */ /* 0x000fe40000000000 */
[----:B------:R-:W-:Y:S02]  /*1ff50*/  SEL R24, R72, R33, P0 ;  /* 0x0000002148187207 */ /* 0x000fe40000000000 */
[----:B------:R-:W-:Y:S02]  /*1ff60*/  SEL R64, R70, R119, P0 ;  /* 0x0000007746407207 */ /* 0x000fe40000000000 */
[----:B------:R-:W-:Y:S02]  /*1ff70*/  SEL R26, R119, R70, P0 ;  /* 0x00000046771a7207 */ /* 0x000fe40000000000 */
[----:B------:R-:W-:Y:S02]  /*1ff80*/  LOP3.LUT R5, R7, 0x2, RZ, 0x3c, !PT ;  /* 0x0000000207057812 */ /* 0x000fe400078e3cff */
        /* <DEDUP_REMOVED lines=29> */
[----:B------:R-:W0:Y:S01]  /*20160*/  SHFL.IDX PT, R91, R152, R7, 0x1c1f ;  /* 0x001c1f07985b7589 */ /* 0x000e2200000e0000 */
        /* <DEDUP_REMOVED lines=14> */
[----:B------:R-:W1:Y:S01]  /*20250*/  SHFL.IDX PT, R44, R44, R5, 0x1c1f ;  /* 0x001c1f052c2c7589 */ /* 0x000e6200000e0000 */
[----:B------:R-:W-:-:S02]  /*20260*/  SEL R100, R50, R55, P0 ;  /* 0x0000003732647207 */ /* 0x000fc40000000000 */
[----:B------:R-:W-:Y:S01]  /*20270*/  SEL R56, R56, R51, P0 ;  /* 0x0000003338387207 */ /* 0x000fe20000000000 */
[----:B------:R-:W4:Y:S01]  /*20280*/  SHFL.IDX PT, R38, R38, R5, 0x1c1f ;  /* 0x001c1f0526267589 */ /* 0x000f2200000e0000 */
        /* <DEDUP_REMOVED lines=11> */
[----:B------:R-:W2:Y:S01]  /*20340*/  SHFL.IDX PT, R89, R32, R5, 0x1c1f ;  /* 0x001c1f0520597589 */ /* 0x000ea200000e0000 */
        /* <DEDUP_REMOVED lines=15> */
[----:B0-----:R-:W-:Y:S02]  /*20440*/  SEL R93, R91, R2, P0 ;  /* 0x000000025b5d7207 */ /* 0x001fe40000000000 */
[----:B------:R-:W-:Y:S01]  /*20450*/  SEL R91, R2, R91, P0 ;  /* 0x0000005b025b7207 */ /* 0x000fe20000000000 */
[----:B------:R-:W0:Y:S01]  /*20460*/  SHFL.IDX PT, R49, R76, R5, 0x1c1f ;  /* 0x001c1f054c317589 */ /* 0x000e2200000e0000 */
        /* <DEDUP_REMOVED lines=9> */
[----:B-1----:R-:W-:Y:S02]  /*20500*/  SEL R99, R97, R44, P0 ;  /* 0x0000002c61637207 */ /* 0x002fe40000000000 */
[----:B------:R-:W-:Y:S01]  /*20510*/  SEL R98, R95, R36, P0 ;  /* 0x000000245f627207 */ /* 0x000fe20000000000 */
[----:B------:R-:W-:Y:S01]  /*20520*/  SHFL.IDX PT, R39, R138, R7, 0x1c1f ;  /* 0x001c1f078a277589 */ /* 0x000fe200000e0000 */
[----:B----4-:R-:W-:-:S02]  /*20530*/  SEL R20, R21, R38, P0 ;  /* 0x0000002615147207 */ /* 0x010fc40000000000 */
[----:B--2---:R-:W-:Y:S01]  /*20540*/  SEL R85, R86, R89, P0 ;  /* 0x0000005956557207 */ /* 0x004fe20000000000 */
        /* <DEDUP_REMOVED lines=16> */
[----:B------:R0:W1:Y:S04]  /*20650*/  SHFL.IDX PT, R33, R94, R5, 0x1c1f ;  /* 0x001c1f055e217589 */ /* 0x00006800000e0000 */
[----:B------:R-:W2:Y:S04]  /*20660*/  SHFL.IDX PT, R122, R122, R5, 0x1c1f ;  /* 0x001c1f057a7a7589 */ /* 0x000ea800000e0000 */
[----:B------:R-:W4:Y:S01]  /*20670*/  SHFL.IDX PT, R120, R120, R5, 0x1c1f ;  /* 0x001c1f0578787589 */ /* 0x000f2200000e0000 */
[----:B0-----:R-:W-:-:S03]  /*20680*/  SEL R94, R92, R49, P0 ;  /* 0x000000315c5e7207 */ /* 0x001fc60000000000 */
[----:B------:R-:W-:Y:S01]  /*20690*/  SHFL.IDX PT, R114, R114, R5, 0x1c1f ;  /* 0x001c1f0572727589 */ /* 0x000fe200000e0000 */
[----:B------:R-:W-:-:S03]  /*206a0*/  SEL R92, R49, R92, P0 ;  /* 0x0000005c315c7207 */ /* 0x000fc60000000000 */
[----:B------:R-:W-:Y:S04]  /*206b0*/  SHFL.IDX PT, R112, R112, R5, 0x1c1f ;  /* 0x001c1f0570707589 */ /* 0x000fe800000e0000 */
[----:B------:R-:W0:Y:S04]  /*206c0*/  SHFL.IDX PT, R110, R110, R5, 0x1c1f ;  /* 0x001c1f056e6e7589 */ /* 0x000e2800000e0000 */
[----:B------:R-:W3:Y:S01]  /*206d0*/  SHFL.IDX PT, R128, R78, R5, 0x1c1f ;  /* 0x001c1f054e807589 */ /* 0x000ee200000e0000 */
[----:B-1----:R-:W-:Y:S02]  /*206e0*/  SEL R76, R0, R33, P0 ;  /* 0x00000021004c7207 */ /* 0x002fe40000000000 */
[----:B------:R-:W-:Y:S01]  /*206f0*/  SEL R0, R33, R0, P0 ;  /* 0x0000000021007207 */ /* 0x000fe20000000000 */
[----:B------:R1:W3:Y:S01]  /*20700*/  SHFL.IDX PT, R130, R48, R5, 0x1c1f ;  /* 0x001c1f0530827589 */ /* 0x0002e200000e0000 */
[----:B--2---:R-:W-:-:S02]  /*20710*/  SEL R36, R37, R122, P0 ;  /* 0x0000007a25247207 */ /* 0x004fc40000000000 */
[----:B------:R-:W-:Y:S01]  /*20720*/  SEL R37, R122, R37, P0 ;  /* 0x000000257a257207 */ /* 0x000fe20000000000 */
[----:B------:R2:W3:Y:S01]  /*20730*/  SHFL.IDX PT, R124, R46, R5, 0x1c1f ;  /* 0x001c1f052e7c7589 */ /* 0x0004e200000e0000 */
[----:B----4-:R-:W-:Y:S02]  /*20740*/  SEL R38, R39, R120, P0 ;  /* 0x0000007827267207 */ /* 0x010fe40000000000 */
[----:B------:R-:W-:Y:S01]  /*20750*/  SEL R39, R120, R39, P0 ;  /* 0x0000002778277207 */ /* 0x000fe20000000000 */
[----:B------:R-:W4:Y:S01]  /*20760*/  SHFL.IDX PT, R56, R56, R5, 0x1c1f ;  /* 0x001c1f0538387589 */ /* 0x000f2200000e0000 */
[----:B-1----:R-:W-:-:S03]  /*20770*/  SEL R48, R77, R80, P0 ;  /* 0x000000504d307207 */ /* 0x002fc60000000000 */
[----:B------:R-:W1:Y:S01]  /*20780*/  SHFL.IDX PT, R96, R50, R5, 0x1c1f ;  /* 0x001c1f0532607589 */ /* 0x000e6200000e0000 */
[----:B------:R-:W-:Y:S02]  /*20790*/  SEL R77, R80, R77, P0 ;  /* 0x0000004d504d7207 */ /* 0x000fe40000000000 */
[----:B--2---:R-:W-:Y:S01]  /*207a0*/  SEL R46, R47, R82, P0 ;  /* 0x000000522f2e7207 */ /* 0x004fe20000000000 */
[----:B------:R-:W2:Y:S01]  /*207b0*/  SHFL.IDX PT, R61, R26, R5, 0x1c1f ;  /* 0x001c1f051a3d7589 */ /* 0x000ea200000e0000 */
[----:B------:R-:W-:Y:S02]  /*207c0*/  SEL R47, R82, R47, P0 ;  /* 0x0000002f522f7207 */ /* 0x000fe40000000000 */
[----:B0-----:R-:W-:Y:S01]  /*207d0*/  SEL R44, R45, R110, P0 ;  /* 0x0000006e2d2c7207 */ /* 0x001fe20000000000 */
[----:B------:R-:W0:Y:S01]  /*207e0*/  SHFL.IDX PT, R63, R24, R5, 0x1c1f ;  /* 0x001c1f05183f7589 */ /* 0x000e2200000e0000 */
[----:B---3--:R-:W-:Y:S02]  /*207f0*/  SEL R78, R79, R128, P0 ;  /* 0x000000804f4e7207 */ /* 0x008fe40000000000 */
[----:B------:R-:W-:Y:S01]  /*20800*/  SEL R45, R110, R45, P0 ;  /* 0x0000002d6e2d7207 */ /* 0x000fe20000000000 */
[----:B------:R-:W3:Y:S01]  /*20810*/  SHFL.IDX PT, R101, R54, R5, 0x1c1f ;  /* 0x001c1f0536657589 */ /* 0x000ee200000e0000 */
[----:B------:R-:W-:-:S02]  /*20820*/  SEL R80, R81, R130, P0 ;  /* 0x0000008251507207 */ /* 0x000fc40000000000 */
[----:B------:R-:W-:Y:S01]  /*20830*/  SEL R81, R130, R81, P0 ;  /* 0x0000005182517207 */ /* 0x000fe20000000000 */
[----:B------:R-:W3:Y:S01]  /*20840*/  SHFL.IDX PT, R109, R10, R5, 0x1c1f ;  /* 0x001c1f050a6d7589 */ /* 0x000ee200000e0000 */
[----:B------:R-:W-:Y:S02]  /*20850*/  SEL R82, R83, R124, P0 ;  /* 0x0000007c53527207 */ /* 0x000fe40000000000 */
[----:B------:R-:W-:Y:S01]  /*20860*/  SEL R79, R128, R79, P0 ;  /* 0x0000004f804f7207 */ /* 0x000fe20000000000 */
[----:B------:R0:W3:Y:S01]  /*20870*/  SHFL.IDX PT, R126, R42, R5, 0x1c1f ;  /* 0x001c1f052a7e7589 */ /* 0x0000e200000e0000 */
[----:B----4-:R-:W-:Y:S02]  /*20880*/  SEL R55, R9, R56, P0 ;  /* 0x0000003809377207 */ /* 0x010fe40000000000 */
[----:B------:R-:W-:Y:S01]  /*20890*/  SEL R83, R124, R83, P0 ;  /* 0x000000537c537207 */ /* 0x000fe20000000000 */
[----:B------:R4:W3:Y:S01]  /*208a0*/  SHFL.IDX PT, R116, R40, R5, 0x1c1f ;  /* 0x001c1f0528747589 */ /* 0x0008e200000e0000 */
[----:B-1----:R-:W-:-:S02]  /*208b0*/  SEL R57, R25, R96, P0 ;  /* 0x0000006019397207 */ /* 0x002fc40000000000 */
[----:B------:R-:W-:Y:S01]  /*208c0*/  SEL R64, R96, R25, P0 ;  /* 0x0000001960407207 */ /* 0x000fe20000000000 */
[----:B------:R1:W1:Y:S01]  /*208d0*/  SHFL.IDX PT, R118, R52, R5, 0x1c1f ;  /* 0x001c1f0534767589 */ /* 0x00026200000e0000 */
[----:B--2---:R-:W-:Y:S01]  /*208e0*/  SEL R65, R66, R61, P0 ;  /* 0x0000003d42417207 */ /* 0x004fe20000000000 */
[----:B------:R-:W-:Y:S01]  /*208f0*/  IMAD.MOV.U32 R96, RZ, RZ, RZ ;  /* 0x000000ffff607224 */ /* 0x000fe200078e00ff */
[----:B0-----:R-:W-:Y:S01]  /*20900*/  SEL R42, R43, R112, P0 ;  /* 0x000000702b2a7207 */ /* 0x001fe20000000000 */
[----:B------:R0:W2:Y:S01]  /*20910*/  SHFL.IDX PT, R62, R62, R7, 0x1c1f ;  /* 0x001c1f073e3e7589 */ /* 0x0000a200000e0000 */
[----:B------:R-:W-:Y:S02]  /*20920*/  SEL R67, R68, R63, P0 ;  /* 0x0000003f44437207 */ /* 0x000fe40000000000 */
[----:B----4-:R-:W-:Y:S01]  /*20930*/  SEL R40, R41, R114, P0 ;  /* 0x0000007229287207 */ /* 0x010fe20000000000 */
[----:B------:R0:W4:Y:S01]  /*20940*/  SHFL.IDX PT, R4, R4, R7, 0x1c1f ;  /* 0x001c1f0704047589 */ /* 0x00012200000e0000 */
[----:B---3--:R-:W-:-:S02]  /*20950*/  SEL R87, R88, R101, P0 ;  /* 0x0000006558577207 */ /* 0x008fc40000000000 */
[----:B------:R-:W-:Y:S01]  /*20960*/  SEL R41, R114, R41, P0 ;  /* 0x0000002972297207 */ /* 0x000fe20000000000 */
[----:B------:R0:W3:Y:S01]  /*20970*/  SHFL.IDX PT, R7, R8, R5, 0x1c1f ;  /* 0x001c1f0508077589 */ /* 0x0000e200000e0000 */
[----:B------:R-:W-:Y:S02]  /*20980*/  SEL R89, R90, R109, P0 ;  /* 0x0000006d5a597207 */ /* 0x000fe40000000000 */
[----:B------:R-:W-:Y:S01]  /*20990*/  SEL R43, R112, R43, P0 ;  /* 0x0000002b702b7207 */ /* 0x000fe20000000000 */
[----:B------:R0:W0:Y:S01]  /*209a0*/  SHFL.IDX PT, R14, R6, R5, 0x1c1f ;  /* 0x001c1f05060e7589 */ /* 0x00002200000e0000 */
[----:B------:R-:W-:Y:S02]  /*209b0*/  SEL R49, R31, R126, P0 ;  /* 0x0000007e1f317207 */ /* 0x000fe40000000000 */
[----:B------:R-:W-:Y:S02]  /*209c0*/  SEL R50, R126, R31, P0 ;  /* 0x0000001f7e327207 */ /* 0x000fe40000000000 */
[----:B------:R-:W-:-:S02]  /*209d0*/  SEL R51, R27, R116, P0 ;  /* 0x000000741b337207 */ /* 0x000fc40000000000 */
[----:B-1----:R-:W-:Y:S02]  /*209e0*/  SEL R52, R116, R27, P0 ;  /* 0x0000001b74347207 */ /* 0x002fe40000000000 */
[----:B------:R-:W-:Y:S02]  /*209f0*/  SEL R53, R29, R118, P0 ;  /* 0x000000761d357207 */ /* 0x000fe40000000000 */
[----:B------:R-:W-:Y:S02]  /*20a00*/  SEL R54, R118, R29, P0 ;  /* 0x0000001d76367207 */ /* 0x000fe40000000000 */
[----:B------:R-:W-:Y:S02]  /*20a10*/  SEL R56, R56, R9, P0 ;  /* 0x0000000938387207 */ /* 0x000fe40000000000 */
[----:B------:R-:W-:Y:S02]  /*20a20*/  SEL R68, R63, R68, P0 ;  /* 0x000000443f447207 */ /* 0x000fe40000000000 */
[----:B------:R-:W-:-:S02]  /*20a30*/  SEL R66, R61, R66, P0 ;  /* 0x000000423d427207 */ /* 0x000fc40000000000 */
[----:B------:R-:W-:Y:S02]  /*20a40*/  SEL R90, R109, R90, P0 ;  /* 0x0000005a6d5a7207 */ /* 0x000fe40000000000 */
[----:B--234-:R-:W-:-:S07]  /*20a50*/  SEL R88, R101, R88, P0 ;  /* 0x0000005865587207 */ /* 0x01cfce0000000000 */
.L_x_1788:
[----:B------:R-:W-:Y:S05]  /*20a60*/  WARPSYNC.ALL ;  /* 0x0000000000007948 */ /* 0x000fea0003800000 */
[----:B------:R-:W-:Y:S01]  /*20a70*/  BAR.SYNC.DEFER_BLOCKING 0x1, 0x100 ;  /* 0x0044000000007b1d */ /* 0x000fe20000010000 */
[----:B------:R-:W-:Y:S02]  /*20a80*/  SEL R61, R4, R7, P0 ;  /* 0x00000007043d7207 */ /* 0x000fe40000000000 */
[----:B------:R-:W-:Y:S02]  /*20a90*/  SEL R63, R7, R4, P0 ;  /* 0x00000004073f7207 */ /* 0x000fe40000000000 */
[----:B------:R-:W-:-:S03]  /*20aa0*/  F2FP.BF16.F32.PACK_AB R4, R98, R99 ;  /* 0x000000636204723e */ /* 0x000fc600000010ff */
[----:B------:R-:W1:Y:S01]  /*20ab0*/  LDC.64 R100, c[0x0][0xc00] ;  /* 0x00030000ff647b82 */ /* 0x000e620000000a00 */
[----:B0-----:R-:W-:Y:S01]  /*20ac0*/  F2FP.BF16.F32.PACK_AB R5, R82, R49 ;  /* 0x000000315205723e */ /* 0x001fe200000010ff */
[----:B------:R-:W-:Y:S01]  /*20ad0*/  ULDC.64 UR4, c[0x0][0xc00] ;  /* 0x0003000000047ab9 */ /* 0x000fe20000000a00 */
[----:B------:R-:W-:Y:S01]  /*20ae0*/  F2FP.BF16.F32.PACK_AB R6, R95, R97 ;  /* 0x000000615f06723e */ /* 0x000fe200000010ff */
[----:B------:R-:W-:Y:S01]  /*20af0*/  ULDC.64 UR6, c[0x0][0xc08] ;  /* 0x0003020000067ab9 */ /* 0x000fe20000000a00 */
[----:B------:R-:W-:Y:S02]  /*20b00*/  F2FP.BF16.F32.PACK_AB R7, R83, R50 ;  /* 0x000000325307723e */ /* 0x000fe400000010ff */
[----:B------:R-:W-:Y:S02]  /*20b10*/  F2FP.BF16.F32.PACK_AB R8, R93, R94 ;  /* 0x0000005e5d08723e */ /* 0x000fe400000010ff */
[----:B------:R-:W-:Y:S02]  /*20b20*/  F2FP.BF16.F32.PACK_AB R9, R51, R53 ;  /* 0x000000353309723e */ /* 0x000fe400000010ff */
[----:B------:R-:W-:-:S02]  /*20b30*/  F2FP.BF16.F32.PACK_AB R10, R91, R92 ;  /* 0x0000005c5b0a723e */ /* 0x000fc400000010ff */
[----:B------:R-:W-:Y:S02]  /*20b40*/  F2FP.BF16.F32.PACK_AB R11, R52, R54 ;  /* 0x00000036340b723e */ /* 0x000fe400000010ff */
[----:B------:R-:W-:Y:S02]  /*20b50*/  SEL R60, R62, R14, P0 ;  /* 0x0000000e3e3c7207 */ /* 0x000fe40000000000 */
[----:B------:R-:W-:Y:S01]  /*20b60*/  SEL R62, R14, R62, P0 ;  /* 0x0000003e0e3e7207 */ /* 0x000fe20000000000 */
[----:B------:R-:W-:Y:S01]  /*20b70*/  STSM.16.M88.4 [R108], R4 ;  /* 0x000000046c007844 */ /* 0x000fe20000000200 */
[----:B------:R-:W-:Y:S02]  /*20b80*/  F2FP.BF16.F32.PACK_AB R12, R76, R2 ;  /* 0x000000024c0c723e */ /* 0x000fe400000010ff */
[----:B------:R-:W-:Y:S01]  /*20b90*/  F2FP.BF16.F32.PACK_AB R13, R55, R57 ;  /* 0x00000039370d723e */ /* 0x000fe200000010ff */
[----:B------:R-:W-:Y:S01]  /*20ba0*/  STSM.16.M88.4 [R35], R8 ;  /* 0x0000000823007844 */ /* 0x000fe20000000200 */
        /* <DEDUP_REMOVED lines=15> */
[----:B------:R-:W-:Y:S01]  /*20ca0*/  F2FP.BF16.F32.PACK_AB R34, R43, R45 ;  /* 0x0000002d2b22723e */ /* 0x000fe200000010ff */
[----:B-1----:R-:W-:Y:S01]  /*20cb0*/  IMAD.WIDE R12, R199, 0x4, R100 ;  /* 0x00000004c70c7825 */ /* 0x002fe200078e0264 */
[----:B------:R-:W-:Y:S01]  /*20cc0*/  F2FP.BF16.F32.PACK_AB R35, R84, R86 ;  /* 0x000000565423723e */ /* 0x000fe200000010ff */
[----:B------:R-:W0:Y:S01]  /*20cd0*/  LDC R14, c[0x0][0xbe8] ;  /* 0x0002fa00ff0e7b82 */ /* 0x000e220000000800 */
        /* <DEDUP_REMOVED lines=10> */
[----:B------:R-:W-:-:S03]  /*20d80*/  ISETP.NE.U32.AND P3, PT, RZ, UR4, PT ;  /* 0x00000004ff007c0c */ /* 0x000fc6000bf65070 */
[----:B------:R1:W-:Y:S01]  /*20d90*/  STSM.16.M88.4 [R104], R8 ;  /* 0x0000000868007844 */ /* 0x0003e20000000200 */
[----:B------:R-:W-:Y:S01]  /*20da0*/  BAR.SYNC.DEFER_BLOCKING 0x1, 0x100 ;  /* 0x0044000000007b1d */ /* 0x000fe20000010000 */
[----:B------:R-:W-:-:S13]  /*20db0*/  ISETP.NE.AND.EX P3, PT, RZ, UR5, PT, P3 ;  /* 0x00000005ff007c0c */ /* 0x000fda000bf65330 */
[----:B------:R-:W5:Y:S01]  /*20dc0*/  @P3 LDG.E R96, desc[UR42][R12.64] ;  /* 0x0000002a0c603981 */ /* 0x000f62000c1e1900 */
[----:B------:R-:W-:Y:S01]  /*20dd0*/  ISETP.NE.U32.AND P0, PT, RZ, UR6, PT ;  /* 0x00000006ff007c0c */ /* 0x000fe2000bf05070 */
[----:B------:R-:W-:Y:S01]  /*20de0*/  ULDC UR6, c[0x0][0xa88] ;  /* 0x0002a20000067ab9 */ /* 0x000fe20000000800 */
[----:B-1----:R-:W-:Y:S02]  /*20df0*/  IMAD.MOV.U32 R10, RZ, RZ, 0x9b8 ;  /* 0x000009b8ff0a7424 */ /* 0x002fe400078e00ff */
[----:B------:R-:W-:Y:S01]  /*20e00*/  ISETP.NE.AND.EX P0, PT, RZ, UR7, PT, P0 ;  /* 0x00000007ff007c0c */ /* 0x000fe2000bf05300 */
[----:B------:R-:W-:-:S12]  /*20e10*/  IMAD.U32 R25, RZ, RZ, UR6 ;  /* 0x00000006ff197e24 */ /* 0x000fd8000f8e00ff */
[----:B------:R-:W1:Y:S01]  /*20e20*/  @P0 LDC.64 R4, c[0x0][0xc08] ;  /* 0x00030200ff040b82 */ /* 0x000e620000000a00 */
[----:B------:R-:W-:-:S04]  /*20e30*/  ISETP.GT.AND P1, PT, R198, 0x1, PT ;  /* 0x00000001c600780c */ /* 0x000fc80003f24270 */
[----:B------:R-:W-:-:S04]  /*20e40*/  SEL R10, R10, 0x978, P1 ;  /* 0x000009780a0a7807 */ /* 0x000fc80000800000 */
[----:B------:R2:W3:Y:S08]  /*20e50*/  LDC.64 R6, c[0x0][R10+0x218] ;  /* 0x000086000a067b82 */ /* 0x0004f00000000a00 */
[----:B------:R2:W4:Y:S01]  /*20e60*/  LDC.64 R8, c[0x0][R10+0x228] ;  /* 0x00008a000a087b82 */ /* 0x0005220000000a00 */
[----:B-1----:R-:W-:-:S05]  /*20e70*/  @P0 IMAD.WIDE R4, R199, 0x4, R4 ;  /* 0x00000004c7040825 */ /* 0x002fca00078e0204 */
[----:B------:R1:W5:Y:S01]  /*20e80*/  @P0 LDG.E R25, desc[UR42][R4.64] ;  /* 0x0000002a04190981 */ /* 0x000362000c1e1900 */
[----:B0-----:R-:W-:Y:S01]  /*20e90*/  ISETP.NE.AND P2, PT, R14, 0x1, PT ;  /* 0x000000010e00780c */ /* 0x001fe20003f45270 */
[----:B-1----:R2:W0:Y:S01]  /*20ea0*/  LDC.64 R4, c[0x0][R10+0x220] ;  /* 0x000088000a047b82 */ /* 0x0024220000000a00 */
[----:B---3--:R-:W-:Y:S11]  /*20eb0*/  @P0 BRA `(.L_x_1518) ;  /* 0x0000000000100947 */ /* 0x008ff60003800000 */
[----:B------:R-:W-:Y:S05]  /*20ec0*/  @!P3 BRA `(.L_x_1518) ;  /* 0x00000000000cb947 */ /* 0x000fea0003800000 */
[----:B------:R-:W3:Y:S04]  /*20ed0*/  LDG.E R24, desc[UR42][R12.64] ;  /* 0x0000002a0c187981 */ /* 0x000ee8000c1e1900 */
[----:B-----5:R-:W3:Y:S02]  /*20ee0*/  LDG.E R25, desc[UR42][R12.64+0x4] ;  /* 0x0000042a0c197981 */ /* 0x020ee4000c1e1900 */
[----:B---3--:R-:W-:-:S07]  /*20ef0*/  IMAD.IADD R25, R25, 0x1, -R24 ;  /* 0x0000000119197824 */ /* 0x008fce00078e0a18 */
.L_x_1518:
[----:B------:R-:W3:Y:S01]  /*20f00*/  LDL R26, [R1+0x2c] ;  /* 0x00002c00011a7983 */ /* 0x000ee20000100800 */
[----:B--2---:R-:W1:Y:S01]  /*20f10*/  LDC.64 R10, c[0x0][R10+0x210] ;  /* 0x000084000a0a7b82 */ /* 0x004e620000000a00 */
[----:B------:R-:W-:Y:S01]  /*20f20*/  ISETP.NE.U32.AND P0, PT, RZ, UR4, PT ;  /* 0x00000004ff007c0c */ /* 0x000fe2000bf05070 */
[-C--:B------:R-:W-:Y:S01]  /*20f30*/  IMAD R29, R7, R192.reuse, RZ ;  /* 0x000000c0071d7224 */ /* 0x080fe200078e02ff */
[----:B------:R-:W-:Y:S01]  /*20f40*/  SHF.R.S32.HI R27, RZ, 0x1f, R199 ;  /* 0x0000001fff1b7819 */ /* 0x000fe200000114c7 */
[----:B------:R-:W-:Y:S01]  /*20f50*/  IMAD.WIDE.U32 R6, R6, R192, RZ ;  /* 0x000000c006067225 */ /* 0x000fe200078e00ff */
[----:B------:R-:W-:Y:S02]  /*20f60*/  ISETP.NE.AND.EX P0, PT, RZ, UR5, PT, P0 ;  /* 0x00000005ff007c0c */ /* 0x000fe4000bf05300 */
[----:B-----5:R-:W-:Y:S01]  /*20f70*/  SHF.R.S32.HI R100, RZ, 0x1f, R96 ;  /* 0x0000001fff647819 */ /* 0x020fe20000011460 */
[----:B------:R-:W2:Y:S01]  /*20f80*/  @P2 LDC R24, c[0x0][0xbec] ;  /* 0x0002fb00ff182b82 */ /* 0x000ea20000000800 */
[----:B------:R-:W-:Y:S01]  /*20f90*/  SEL R15, R199, RZ, !P0 ;  /* 0x000000ffc70f7207 */ /* 0x000fe20004000000 */
[----:B------:R-:W-:Y:S01]  /*20fa0*/  IMAD.IADD R35, R190, 0x1, R175 ;  /* 0x00000001be237824 */ /* 0x000fe200078e02af */
[----:B------:R-:W-:Y:S01]  /*20fb0*/  SEL R27, R27, RZ, !P0 ;  /* 0x000000ff1b1b7207 */ /* 0x000fe20004000000 */
[----:B------:R-:W-:-:S02]  /*20fc0*/  IMAD.IADD R7, R7, 0x1, R29 ;  /* 0x0000000107077824 */ /* 0x000fc400078e021d */
[----:B0-----:R-:W-:Y:S02]  /*20fd0*/  IMAD R5, R5, R15, RZ ;  /* 0x0000000f05057224 */ /* 0x001fe400078e02ff */
[----:B------:R-:W0:Y:S02]  /*20fe0*/  @P2 LDC R33, c[0x0][0xbf0] ;  /* 0x0002fc00ff212b82 */ /* 0x000e240000000800 */
[----:B------:R-:W-:Y:S01]  /*20ff0*/  IMAD R31, R4, R27, R5 ;  /* 0x0000001b041f7224 */ /* 0x000fe200078e0205 */
[----:B------:R-:W-:Y:S01]  /*21000*/  SEL R27, R200, RZ, P1 ;  /* 0x000000ffc81b7207 */ /* 0x000fe20000800000 */
[----:B------:R-:W-:-:S04]  /*21010*/  IMAD.WIDE.U32 R4, R4, R15, RZ ;  /* 0x0000000f04047225 */ /* 0x000fc800078e00ff */
[----:B------:R-:W1:Y:S01]  /*21020*/  LDC.64 R12, c[0x0][0xba8] ;  /* 0x0002ea00ff0c7b82 */ /* 0x000e620000000a00 */
[----:B------:R-:W-:Y:S01]  /*21030*/  IADD3 R6, P0, P3, R4, R6, R96 ;  /* 0x0000000604067210 */ /* 0x000fe20007b1e060 */
[----:B------:R-:W-:Y:S02]  /*21040*/  IMAD.IADD R31, R5, 0x1, R31 ;  /* 0x00000001051f7824 */ /* 0x000fe400078e021f */
[----:B------:R-:W-:Y:S02]  /*21050*/  IMAD.MOV.U32 R5, RZ, RZ, R35 ;  /* 0x000000ffff057224 */ /* 0x000fe400078e0023 */
[----:B----4-:R-:W-:Y:S01]  /*21060*/  IMAD R29, R9, R27, RZ ;  /* 0x0000001b091d7224 */ /* 0x010fe200078e02ff */
[----:B------:R-:W-:Y:S01]  /*21070*/  IADD3.X R7, R31, R7, R100, P0, P3 ;  /* 0x000000071f077210 */ /* 0x000fe200007e6464 */
[----:B--2---:R-:W-:-:S04]  /*21080*/  @P2 IMAD.HI.U32 R4, R35, R24, RZ ;  /* 0x0000001823042227 */ /* 0x004fc800078e00ff */
[----:B------:R-:W-:Y:S01]  /*21090*/  IMAD.WIDE.U32 R8, R8, R27, RZ ;  /* 0x0000001b08087225 */ /* 0x000fe200078e00ff */
[----:B0-----:R-:W-:-:S03]  /*210a0*/  @P2 SHF.R.U32.HI R5, RZ, R33, R4 ;  /* 0x00000021ff052219 */ /* 0x001fc60000011604 */
[----:B------:R-:W-:Y:S01]  /*210b0*/  IMAD.IADD R29, R9, 0x1, R29 ;  /* 0x00000001091d7824 */ /* 0x000fe200078e021d */
[----:B------:R-:W-:Y:S01]  /*210c0*/  IADD3 R8, P0, P3, R5, R6, R8 ;  /* 0x0000000605087210 */ /* 0x000fe20007b1e008 */
[--C-:B------:R-:W-:Y:S01]  /*210d0*/  IMAD.MOV R27, RZ, RZ, -R5.reuse ;  /* 0x000000ffff1b7224 */ /* 0x100fe200078e0a05 */
[----:B------:R-:W-:Y:S01]  /*210e0*/  SHF.R.S32.HI R4, RZ, 0x1f, R5 ;  /* 0x0000001fff047819 */ /* 0x000fe20000011405 */
[----:B-1----:R-:W0:Y:S02]  /*210f0*/  @!P1 LDC R12, c[0x0][0xb50] ;  /* 0x0002d400ff0c9b82 */ /* 0x002e240000000800 */
[----:B------:R-:W-:Y:S01]  /*21100*/  IMAD R5, R14, R27, R35 ;  /* 0x0000001b0e057224 */ /* 0x000fe200078e0223 */
[----:B------:R-:W-:-:S03]  /*21110*/  IADD3.X R9, R4, R7, R29, P0, P3 ;  /* 0x0000000704097210 */ /* 0x000fc600007e641d */
[-C--:B------:R-:W-:Y:S01]  /*21120*/  IMAD R4, R11, R5.reuse, RZ ;  /* 0x000000050b047224 */ /* 0x080fe200078e02ff */
[----:B------:R-:W-:Y:S01]  /*21130*/  SHF.R.S32.HI R7, RZ, 0x1f, R5 ;  /* 0x0000001fff077819 */ /* 0x000fe20000011405 */
[C---:B------:R-:W-:Y:S01]  /*21140*/  IMAD.WIDE.U32 R8, R10.reuse, R5, R8 ;  /* 0x000000050a087225 */ /* 0x040fe200078e0008 */
[----:B------:R-:W1:Y:S03]  /*21150*/  @!P1 LDC R13, c[0x0][0xb54] ;  /* 0x0002d500ff0d9b82 */ /* 0x000e660000000800 */
[----:B------:R-:W-:Y:S02]  /*21160*/  IMAD R7, R10, R7, R4 ;  /* 0x000000070a077224 */ /* 0x000fe400078e0204 */
[----:B------:R-:W-:Y:S02]  /*21170*/  IMAD R10, R25, R14, RZ ;  /* 0x0000000e190a7224 */ /* 0x000fe400078e02ff */
[----:B------:R-:W-:Y:S01]  /*21180*/  IMAD.IADD R4, R9, 0x1, R7 ;  /* 0x0000000109047824 */ /* 0x000fe200078e0207 */
[----:B0-----:R-:W-:-:S05]  /*21190*/  LEA R12, P0, R8, R12, 0x2 ;  /* 0x0000000c080c7211 */ /* 0x001fca00078010ff */
[----:B------:R-:W-:Y:S01]  /*211a0*/  SHFL.IDX PT, R6, R12, 0x1, 0x1c1f ;  /* 0x003c1f000c067f89 */ /* 0x000fe200000e0000 */
[----:B-1----:R-:W-:-:S03]  /*211b0*/  LEA.HI.X R13, R8, R13, R4, 0x2, P0 ;  /* 0x0000000d080d7211 */ /* 0x002fc600000f1404 */
[----:B------:R-:W-:Y:S01]  /*211c0*/  SHFL.IDX PT, R4, R12, RZ, 0x1c1f ;  /* 0x001c1fff0c047589 */ /* 0x000fe200000e0000 */
[----:B------:R-:W-:-:S03]  /*211d0*/  LOP3.LUT P0, RZ, R221, 0x3, RZ, 0xc0, !PT ;  /* 0x00000003ddff7812 */ /* 0x000fc6000780c0ff */
[----:B------:R-:W0:Y:S04]  /*211e0*/  SHFL.IDX PT, R5, R13, RZ, 0x1c1f ;  /* 0x001c1fff0d057589 */ /* 0x000e2800000e0000 */
[----:B------:R-:W1:Y:S01]  /*211f0*/  SHFL.IDX PT, R7, R13, 0x1, 0x1c1f ;  /* 0x003c1f000d077f89 */ /* 0x000e6200000e0000 */
[----:B---3--:R-:W-:-:S04]  /*21200*/  IMAD.IADD R29, R26, 0x1, R175 ;  /* 0x000000011a1d7824 */ /* 0x008fc800078e02af */
[C---:B------:R-:W-:Y:S01]  /*21210*/  VIADD R24, R29.reuse, 0x8 ;  /* 0x000000081d187836 */ /* 0x040fe20000000000 */
[----:B------:R-:W-:-:S04]  /*21220*/  ISETP.GE.OR P3, PT, R29, R10, P0 ;  /* 0x0000000a1d00720c */ /* 0x000fc80000766670 */
[----:B------:R-:W-:-:S09]  /*21230*/  ISETP.GE.OR P0, PT, R24, R10, P0 ;  /* 0x0000000a1800720c */ /* 0x000fd20000706670 */
        /* <DEDUP_REMOVED lines=14> */
[----:B------:R-:W-:Y:S01]  /*21320*/  LOP3.LUT R28, R28, R29, RZ, 0x3c, !PT ;  /* 0x0000001d1c1c7212 */ /* 0x000fe200078e3cff */
[--C-:B------:R-:W-:Y:S01]  /*21330*/  IMAD.X R29, RZ, RZ, R59.reuse, P0 ;  /* 0x000000ffff1d7224 */ /* 0x100fe200000e063b */
        /* <DEDUP_REMOVED lines=36> */
[----:B------:R-:W5:Y:S01]  /*21580*/  LD.E.128 R32, desc[UR42][R32.64] ;  /* 0x0000002a20207980 */ /* 0x000f62000c101d00 */
[----:B------:R-:W-:-:S02]  /*21590*/  IMAD.IADD R3, R3, 0x1, R9 ;  /* 0x0000000103037824 */ /* 0x000fc400078e0209 */
[----:B------:R-:W-:Y:S01]  /*215a0*/  IMAD R0, R197, 0x20, R217 ;  /* 0x00000020c5007824 */ /* 0x000fe200078e02d9 */
[----:B------:R0:W5:Y:S01]  /*215b0*/  LD.E.128 R4, desc[UR42][R58.64] ;  /* 0x0000002a3a047980 */ /* 0x000162000c101d00 */
[----:B------:R-:W-:-:S03]  /*215c0*/  IMAD.WIDE.U32 R2, R192, UR4, R2 ;  /* 0x00000004c0027c25 */ /* 0x000fc6000f8e0002 */
[----:B------:R-:W5:Y:S01]  /*215d0*/  LD.E.128 R36, desc[UR42][R36.64] ;  /* 0x0000002a24247980 */ /* 0x000f62000c101d00 */
[----:B------:R-:W-:-:S03]  /*215e0*/  SHF.R.S32.HI R8, RZ, 0x1f, R15 ;  /* 0x0000001fff087819 */ /* 0x000fc6000001140f */
[----:B------:R-:W5:Y:S01]  /*215f0*/  LD.E.128 R40, desc[UR42][R40.64] ;  /* 0x0000002a28287980 */ /* 0x000f62000c101d00 */
[----:B------:R-:W-:-:S03]  /*21600*/  IMAD.IADD R12, R175, 0x1, R0 ;  /* 0x00000001af0c7824 */ /* 0x000fc600078e0200 */
        /* <DEDUP_REMOVED lines=17> */
[----:B------:R-:W-:Y:S02]  /*21720*/  ULDC.64 UR4, c[0x0][0xae0] ;  /* 0x0002b80000047ab9 */ /* 0x000fe40000000a00 */
[----:B------:R-:W-:-:S02]  /*21730*/  IMAD.IADD R3, R3, 0x1, R11 ;  /* 0x0000000103037824 */ /* 0x000fc400078e020b */
[----:B------:R-:W-:Y:S02]  /*21740*/  VIADD R0, R16, 0x22820 ;  /* 0x0002282010007836 */ /* 0x000fe40000000000 */
[----:B------:R-:W-:Y:S02]  /*21750*/  IMAD.MOV R11, RZ, RZ, -R9 ;  /* 0x000000ffff0b7224 */ /* 0x000fe400078e0a09 */
[----:B------:R-:W-:Y:S01]  /*21760*/  IMAD R8, R8, UR4, RZ ;  /* 0x0000000408087c24 */ /* 0x000fe2000f8e02ff */
[----:B------:R-:W-:Y:S01]  /*21770*/  PRMT R0, RZ, 0x654, R0 ;  /* 0x00000654ff007816 */ /* 0x000fe20000000000 */
[----:B------:R-:W-:Y:S02]  /*21780*/  IMAD R11, R14, R11, R12 ;  /* 0x0000000b0e0b7224 */ /* 0x000fe400078e020c */
[C---:B------:R-:W-:Y:S01]  /*21790*/  IMAD R13, R9.reuse, UR5, R8 ;  /* 0x00000005090d7c24 */ /* 0x040fe2000f8e0208 */
[----:B---3--:R1:W-:Y:S01]  /*217a0*/  SYNCS.ARRIVE.TRANS64.RED.A1T0 RZ, [R0+URZ], RZ ;  /* 0x000000ff00ff79a7 */ /* 0x0083e2000810043f */
        /* <DEDUP_REMOVED lines=15> */
.L_x_1791:
[----:B------:R-:W-:Y:S01]  /*218a0*/  IMAD.IADD R175, R217, 0x1, R175 ;  /* 0x00000001d9af7824 */ /* 0x000fe200078e02af */
        /* <DEDUP_REMOVED lines=8> */
[CC--:B--2---:R-:W-:Y:S02]  /*21930*/  @!P0 LEA R8, P2, R191.reuse, R14.reuse, 0x1 ;  /* 0x0000000ebf088211 */ /* 0x0c4fe400078408ff */
[C---:B------:R-:W-:Y:S02]  /*21940*/  @!P1 LEA R14, P3, R196.reuse, R14, 0x1 ;  /* 0x0000000ec40e9211 */ /* 0x040fe400078608ff */
[-C--:B-1----:R-:W-:Y:S02]  /*21950*/  @!P0 LEA.HI.X R9, R191, R0.reuse, R12, 0x1, P2 ;  /* 0x00000000bf098211 */ /* 0x082fe400010f0c0c */
[----:B------:R-:W-:-:S03]  /*21960*/  @!P1 LEA.HI.X R15, R196, R0, R11, 0x1, P3 ;  /* 0x00000000c40f9211 */ /* 0x000fc600018f0c0b */
[----:B-----5:R3:W-:Y:S04]  /*21970*/  @!P0 ST.E.128 desc[UR42][R8.64], R4 ;  /* 0x0000000408008985 */ /* 0x0207e8000c101d2a */
[----:B------:R3:W-:Y:S02]  /*21980*/  @!P1 ST.E.128 desc[UR42][R14.64], R36 ;  /* 0x000000240e009985 */ /* 0x0007e4000c101d2a */
.L_x_1522:
[----:B------:R-:W-:Y:S05]  /*21990*/  BSYNC B1 ;  /* 0x0000000000017941 */ /* 0x000fea0003800000 */
.L_x_1521:
[----:B------:R-:W-:-:S03]  /*219a0*/  UMOV UR4, 0xffffffff ;  /* 0xffffffff00047882 */ /* 0x000fc60000000000 */
[----:B------:R-:W-:Y:S05]  /*219b0*/  BRA.DIV UR4, `(.L_x_1523) ;  /* 0x000000ca040c7947 */ /* 0x000fea000b800000 */
[----:B-1----:R1:W4:Y:S04]  /*219c0*/  SHFL.IDX PT, R0, R3, 0x1, 0x181f ;  /* 0x00381f0003007f89 */ /* 0x00232800000e0000 */
[----:B--23--:R1:W2:Y:S02]  /*219d0*/  SHFL.IDX PT, R14, R2, 0x1, 0x181f ;  /* 0x00381f00020e7f89 */ /* 0x00c2a400000e0000 */
.L_x_1795:
[----:B-----5:R-:W-:Y:S01]  /*219e0*/  VIADD R5, R175, 0x20 ;  /* 0x00000020af057836 */ /* 0x020fe20000000000 */
        /* <DEDUP_REMOVED lines=10> */
[-C--:B----4-:R-:W-:Y:S02]  /*21a90*/  @!P2 LEA.HI.X R5, R191, R0.reuse, R7, 0x1, P0 ;  /* 0x00000000bf05a211 */ /* 0x090fe400000f0c07 */
[----:B------:R-:W-:-:S03]  /*21aa0*/  @!P3 LEA.HI.X R15, R196, R0, R6, 0x1, P1 ;  /* 0x00000000c40fb211 */ /* 0x000fc600008f0c06 */
[----:B------:R3:W-:Y:S04]  /*21ab0*/  @!P2 ST.E.128 desc[UR42][R4.64], R24 ;  /* 0x000000180400a985 */ /* 0x0007e8000c101d2a */
[----:B------:R3:W-:Y:S02]  /*21ac0*/  @!P3 ST.E.128 desc[UR42][R14.64], R40 ;  /* 0x000000280e00b985 */ /* 0x0007e4000c101d2a */
.L_x_1525:
[----:B------:R-:W-:Y:S05]  /*21ad0*/  BSYNC B1 ;  /* 0x0000000000017941 */ /* 0x000fea0003800000 */
.L_x_1524:
[----:B------:R-:W-:-:S03]  /*21ae0*/  UMOV UR4, 0xffffffff ;  /* 0xffffffff00047882 */ /* 0x000fc60000000000 */
[----:B------:R-:W-:Y:S05]  /*21af0*/  BRA.DIV UR4, `(.L_x_1526) ;  /* 0x000000ca04047947 */ /* 0x000fea000b800000 */
[----:B----4-:R4:W0:Y:S04]  /*21b00*/  SHFL.IDX PT, R0, R3, 0x2, 0x181f ;  /* 0x00581f0003007f89 */ /* 0x01082800000e0000 */
[----:B--23--:R4:W2:Y:S02]  /*21b10*/  SHFL.IDX PT, R14, R2, 0x2, 0x181f ;  /* 0x00581f00020e7f89 */ /* 0x00c8a400000e0000 */
.L_x_1799:
        /* <DEDUP_REMOVED lines=11> */
[-C--:B0-----:R-:W-:Y:S02]  /*21bd0*/  @!P2 LEA.HI.X R5, R191, R0.reuse, R7, 0x1, P0 ;  /* 0x00000000bf05a211 */ /* 0x081fe400000f0c07 */
[----:B------:R-:W-:-:S03]  /*21be0*/  @!P3 LEA.HI.X R15, R196, R0, R6, 0x1, P1 ;  /* 0x00000000c40fb211 */ /* 0x000fc600008f0c06 */
[----:B------:R3:W-:Y:S04]  /*21bf0*/  @!P2 ST.E.128 desc[UR42][R4.64], R28 ;  /* 0x0000001c0400a985 */ /* 0x0007e8000c101d2a */
[----:B------:R3:W-:Y:S02]  /*21c00*/  @!P3 ST.E.128 desc[UR42][R14.64], R44 ;  /* 0x0000002c0e00b985 */ /* 0x0007e4000c101d2a */
.L_x_1528:
[----:B------:R-:W-:Y:S05]  /*21c10*/  BSYNC B1 ;  /* 0x0000000000017941 */ /* 0x000fea0003800000 */
.L_x_1527:
[----:B------:R-:W-:-:S03]  /*21c20*/  UMOV UR4, 0xffffffff ;  /* 0xffffffff00047882 */ /* 0x000fc60000000000 */
[----:B------:R-:W-:Y:S05]  /*21c30*/  BRA.DIV UR4, `(.L_x_1529) ;  /* 0x000000c604fc7947 */ /* 0x000fea000b800000 */
[----:B0-----:R0:W0:Y:S04]  /*21c40*/  SHFL.IDX PT, R0, R3, 0x3, 0x181f ;  /* 0x00781f0003007f89 */ /* 0x00102800000e0000 */
[----:B--23--:R2:W3:Y:S02]  /*21c50*/  SHFL.IDX PT, R14, R2, 0x3, 0x181f ;  /* 0x00781f00020e7f89 */ /* 0x00c4e400000e0000 */
.L_x_1803:
        /* <DEDUP_REMOVED lines=16> */
.L_x_1519:
[----:B------:R-:W-:Y:S01]  /*21d60*/  ULDC.64 UR4, c[0x0][0xb08] ;  /* 0x0002c20000047ab9 */ /* 0x000fe20000000a00 */
[----:B------:R-:W1:Y:S01]  /*21d70*/  @P2 LDC R8, c[0x0][0xbec] ;  /* 0x0002fb00ff082b82 */ /* 0x000e620000000800 */
[----:B0-----:R-:W-:Y:S01]  /*21d80*/  IMAD R7, R100, UR4, RZ ;  /* 0x0000000464077c24 */ /* 0x001fe2000f8e02ff */
[----:B------:R-:W-:Y:S01]  /*21d90*/  SHF.R.S32.HI R6, RZ, 0x1f, R15 ;  /* 0x0000001fff067819 */ /* 0x000fe2000001140f */
[----:B------:R-:W-:-:S04]  /*21da0*/  IMAD.WIDE.U32 R4, R96, UR4, RZ ;  /* 0x0000000460047c25 */ /* 0x000fc8000f8e00ff */
[----:B------:R-:W-:Y:S01]  /*21db0*/  IMAD R7, R96, UR5, R7 ;  /* 0x0000000560077c24 */ /* 0x000fe2000f8e0207 */
[----:B------:R-:W0:Y:S01]  /*21dc0*/  @P2 LDC R11, c[0x0][0xbf0] ;  /* 0x0002fc00ff0b2b82 */ /* 0x000e220000000800 */
[----:B------:R-:W-:Y:S02]  /*21dd0*/  ULDC.64 UR4, c[0x0][0xb38] ;  /* 0x0002ce0000047ab9 */ /* 0x000fe40000000a00 */
[----:B------:R-:W-:Y:S02]  /*21de0*/  IMAD.IADD R5, R5, 0x1, R7 ;  /* 0x0000000105057824 */ /* 0x000fe400078e0207 */
[----:B------:R-:W-:Y:S02]  /*21df0*/  IMAD.MOV.U32 R7, RZ, RZ, R35 ;  /* 0x000000ffff077224 */ /* 0x000fe400078e0023 */
        /* <DEDUP_REMOVED lines=36> */
.L_x_1806:
        /* <DEDUP_REMOVED lines=10> */
[CC--:B--2---:R-:W-:Y:S01]  /*220e0*/  @!P0 LEA R6, P4, R170.reuse, R14.reuse, 0x2 ;  /* 0x0000000eaa068211 */ /* 0x0c4fe200078810ff */
[----:B------:R-:W-:Y:S01]  /*220f0*/  @!P0 IMAD.MOV.U32 R9, RZ, RZ, R98 ;  /* 0x000000ffff098224 */ /* 0x000fe200078e0062 */
[C---:B------:R-:W-:Y:S02]  /*22100*/  @!P3 LEA R4, P5, R215.reuse, R14, 0x2 ;  /* 0x0000000ed704b211 */ /* 0x040fe400078a10ff */
[-C--:B-1----:R-:W-:Y:S01]  /*22110*/  @!P0 LEA.HI.X R7, R170, R26.reuse, R8, 0x2, P4 ;  /* 0x0000001aaa078211 */ /* 0x082fe200020f1408 */
[----:B------:R-:W-:Y:S01]  /*22120*/  @!P0 IMAD.MOV.U32 R8, RZ, RZ, R99 ;  /* 0x000000ffff088224 */ /* 0x000fe200078e0063 */
[----:B------:R-:W-:-:S04]  /*22130*/  @!P3 LEA.HI.X R5, R215, R26, R11, 0x2, P5 ;  /* 0x0000001ad705b211 */ /* 0x000fc800028f140b */
[----:B------:R1:W-:Y:S01]  /*22140*/  @!P0 ST.E.64 desc[UR42][R6.64], R8 ;  /* 0x0000000806008985 */ /* 0x0003e2000c101b2a */
[----:B------:R-:W-:Y:S01]  /*22150*/  ISETP.GE.AND P0, PT, R212, UR4, PT ;  /* 0x00000004d4007c0c */ /* 0x000fe2000bf06270 */
[----:B-1----:R-:W-:Y:S01]  /*22160*/  @!P3 IMAD.MOV.U32 R8, RZ, RZ, R97 ;  /* 0x000000ffff08b224 */ /* 0x002fe200078e0061 */
[----:B------:R-:W-:Y:S01]  /*22170*/  @!P2 LEA R6, P4, R214, R14, 0x2 ;  /* 0x0000000ed606a211 */ /* 0x000fe200078810ff */
[----:B------:R-:W-:-:S03]  /*22180*/  @!P3 IMAD.MOV.U32 R9, RZ, RZ, R95 ;  /* 0x000000ffff09b224 */ /* 0x000fc600078e005f */
[----:B------:R-:W-:Y:S02]  /*22190*/  @!P2 LEA.HI.X R7, R214, R26, R237, 0x2, P4 ;  /* 0x0000001ad607a211 */ /* 0x000fe400020f14ed */
        /* <DEDUP_REMOVED lines=15> */
[C---:B------:R-:W-:Y:S01]  /*22290*/  @!P3 LEA R4, P5, R211.reuse, R14, 0x2 ;  /* 0x0000000ed304b211 */ /* 0x040fe200078a10ff */
[----:B------:R-:W-:Y:S02]  /*222a0*/  @!P0 IMAD.MOV.U32 R7, RZ, RZ, R76 ;  /* 0x000000ffff078224 */ /* 0x000fe400078e004c */
[----:B------:R-:W-:Y:S01]  /*222b0*/  @!P3 IMAD.MOV.U32 R2, RZ, RZ, R3 ;  /* 0x000000ffff02b224 */ /* 0x000fe200078e0003 */
[----:B------:R-:W-:Y:S01]  /*222c0*/  @!P3 LEA.HI.X R5, R211, R26, R232, 0x2, P5 ;  /* 0x0000001ad305b211 */ /* 0x000fe200028f14e8 */
[----:B------:R-:W-:Y:S01]  /*222d0*/  @!P3 IMAD.MOV.U32 R3, RZ, RZ, R0 ;  /* 0x000000ffff03b224 */ /* 0x000fe200078e0000 */
[----:B------:R1:W-:Y:S01]  /*222e0*/  @!P0 ST.E.64 desc[UR42][R8.64], R6 ;  /* 0x0000000608008985 */ /* 0x0003e2000c101b2a */
[----:B------:R-:W-:-:S03]  /*222f0*/  ISETP.GE.AND P0, PT, R208, UR4, PT ;  /* 0x00000004d0007c0c */ /* 0x000fc6000bf06270 */
[----:B------:R2:W-:Y:S01]  /*22300*/  @!P3 ST.E.64 desc[UR42][R4.64], R2 ;  /* 0x000000020400b985 */ /* 0x0005e2000c101b2a */
[----:B------:R-:W-:Y:S02]  /*22310*/  ISETP.GE.AND P3, PT, R207, UR4, PT ;  /* 0x00000004cf007c0c */ /* 0x000fe4000bf66270 */
[----:B-1----:R-:W-:-:S04]  /*22320*/  @!P2 LEA R6, P5, R210, R14, 0x2 ;  /* 0x0000000ed206a211 */ /* 0x002fc800078a10ff */
[----:B------:R-:W-:Y:S01]  /*22330*/  @!P2 LEA.HI.X R7, R210, R26, R231, 0x2, P5 ;  /* 0x0000001ad207a211 */ /* 0x000fe200028f14e7 */
[----:B--2---:R-:W-:Y:S01]  /*22340*/  @!P2 IMAD.MOV.U32 R4, RZ, RZ, R36 ;  /* 0x000000ffff04a224 */ /* 0x004fe200078e0024 */
[C---:B------:R-:W-:Y:S01]  /*22350*/  @!P1 LEA R2, P4, R209.reuse, R14, 0x2 ;  /* 0x0000000ed1029211 */ /* 0x040fe200078810ff */
[----:B------:R-:W-:Y:S01]  /*22360*/  @!P2 IMAD.MOV.U32 R5, RZ, RZ, R20 ;  /* 0x000000ffff05a224 */ /* 0x000fe200078e0014 */
[----:B------:R-:W-:Y:S02]  /*22370*/  ISETP.GE.AND P5, PT, R206, UR4, PT ;  /* 0x00000004ce007c0c */ /* 0x000fe4000bfa6270 */
[----:B------:R-:W-:Y:S02]  /*22380*/  @!P1 LEA.HI.X R3, R209, R26, R230, 0x2, P4 ;  /* 0x0000001ad1039211 */ /* 0x000fe400020f14e6 */
[----:B------:R1:W-:Y:S02]  /*22390*/  @!P2 ST.E.64 desc[UR42][R6.64], R4 ;  /* 0x000000040600a985 */ /* 0x0003e4000c101b2a */
[----:B-1----:R-:W-:Y:S01]  /*223a0*/  @!P1 IMAD.MOV.U32 R4, RZ, RZ, R37 ;  /* 0x000000ffff049224 */ /* 0x002fe200078e0025 */
[----:B------:R-:W-:Y:S01]  /*223b0*/  @!P0 LEA R6, P2, R208, R14, 0x2 ;  /* 0x0000000ed0068211 */ /* 0x000fe200078410ff */
[----:B------:R-:W-:-:S03]  /*223c0*/  @!P1 IMAD.MOV.U32 R5, RZ, RZ, R21 ;  /* 0x000000ffff059224 */ /* 0x000fc600078e0015 */
[----:B------:R-:W-:Y:S02]  /*223d0*/  @!P0 LEA.HI.X R7, R208, R26, R229, 0x2, P2 ;  /* 0x0000001ad0078211 */ /* 0x000fe400010f14e5 */
[----:B------:R1:W-:Y:S01]  /*223e0*/  @!P1 ST.E.64 desc[UR42][R2.64], R4 ;  /* 0x0000000402009985 */ /* 0x0003e2000c101b2a */
[----:B------:R-:W-:Y:S02]  /*223f0*/  ISETP.GE.AND P1, PT, R205, UR4, PT ;  /* 0x00000004cd007c0c */ /* 0x000fe4000bf26270 */
[----:B------:R-:W-:-:S04]  /*22400*/  @!P5 LEA R8, P2, R206, R14, 0x2 ;  /* 0x0000000ece08d211 */ /* 0x000fc800078410ff */
[----:B------:R-:W-:Y:S01]  /*22410*/  @!P5 LEA.HI.X R9, R206, R26, R227, 0x2, P2 ;  /* 0x0000001ace09d211 */ /* 0x000fe200010f14e3 */
[----:B-1----:R-:W-:Y:S01]  /*22420*/  @!P0 IMAD.MOV.U32 R4, RZ, RZ, R40 ;  /* 0x000000ffff048224 */ /* 0x002fe200078e0028 */
[----:B------:R-:W-:Y:S02]  /*22430*/  @!P0 MOV R5, R38 ;  /* 0x0000002600058202 */ /* 0x000fe40000000f00 */
[----:B------:R-:W-:-:S03]  /*22440*/  @!P3 LEA R2, P4, R207, R14, 0x2 ;  /* 0x0000000ecf02b211 */ /* 0x000fc600078810ff */
[----:B------:R1:W-:Y:S01]  /*22450*/  @!P0 ST.E.64 desc[UR42][R6.64], R4 ;  /* 0x0000000406008985 */ /* 0x0003e2000c101b2a */
[----:B------:R-:W-:Y:S02]  /*22460*/  @!P3 LEA.HI.X R3, R207, R26, R228, 0x2, P4 ;  /* 0x0000001acf03b211 */ /* 0x000fe400020f14e4 */
[----:B------:R-:W-:Y:S02]  /*22470*/  ISETP.GE.AND P0, PT, R204, UR4, PT ;  /* 0x00000004cc007c0c */ /* 0x000fe4000bf06270 */
[----:B------:R-:W-:Y:S01]  /*22480*/  ISETP.GE.AND P4, PT, R201, UR4, PT ;  /* 0x00000004c9007c0c */ /* 0x000fe2000bf86270 */
[----:B-1----:R-:W-:Y:S02]  /*22490*/  @!P3 IMAD.MOV.U32 R4, RZ, RZ, R41 ;  /* 0x000000ffff04b224 */ /* 0x002fe400078e0029 */
[----:B------:R-:W-:Y:S02]  /*224a0*/  @!P3 IMAD.MOV.U32 R5, RZ, RZ, R39 ;  /* 0x000000ffff05b224 */ /* 0x000fe400078e0027 */
[----:B------:R-:W-:-:S02]  /*224b0*/  @!P1 IMAD.MOV.U32 R6, RZ, RZ, R45 ;  /* 0x000000ffff069224 */ /* 0x000fc400078e002d */
[----:B------:R-:W-:Y:S01]  /*224c0*/  @!P1 IMAD.MOV.U32 R7, RZ, RZ, R43 ;  /* 0x000000ffff079224 */ /* 0x000fe200078e002b */
[----:B------:R1:W-:Y:S01]  /*224d0*/  @!P3 ST.E.64 desc[UR42][R2.64], R4 ;  /* 0x000000040200b985 */ /* 0x0003e2000c101b2a */
[----:B------:R-:W-:Y:S01]  /*224e0*/  ISETP.GE.AND P3, PT, R203, UR4, PT ;  /* 0x00000004cb007c0c */ /* 0x000fe2000bf66270 */
[----:B-1----:R-:W-:Y:S01]  /*224f0*/  @!P5 IMAD.MOV.U32 R2, RZ, RZ, R44 ;  /* 0x000000ffff02d224 */ /* 0x002fe200078e002c */
[----:B------:R-:W-:Y:S01]  /*22500*/  @!P1 LEA R4, P2, R205, R14, 0x2 ;  /* 0x0000000ecd049211 */ /* 0x000fe200078410ff */
[----:B------:R-:W-:-:S03]  /*22510*/  @!P5 IMAD.MOV.U32 R3, RZ, RZ, R42 ;  /* 0x000000ffff03d224 */ /* 0x000fc600078e002a */
[----:B------:R-:W-:Y:S02]  /*22520*/  @!P1 LEA.HI.X R5, R205, R26, R226, 0x2, P2 ;  /* 0x0000001acd059211 */ /* 0x000fe400010f14e2 */
[----:B------:R1:W-:Y:S01]  /*22530*/  @!P5 ST.E.64 desc[UR42][R8.64], R2 ;  /* 0x000000020800d985 */ /* 0x0003e2000c101b2a */
[----:B------:R-:W-:-:S03]  /*22540*/  ISETP.GE.AND P5, PT, R202, UR4, PT ;  /* 0x00000004ca007c0c */ /* 0x000fc6000bfa6270 */
[----:B------:R2:W-:Y:S01]  /*22550*/  @!P1 ST.E.64 desc[UR42][R4.64], R6 ;  /* 0x0000000604009985 */ /* 0x0005e2000c101b2a */
[C---:B-1----:R-:W-:Y:S01]  /*22560*/  @!P0 LEA R2, P2, R204.reuse, R14, 0x2 ;  /* 0x0000000ecc028211 */ /* 0x042fe200078410ff */
[----:B------:R-:W-:Y:S02]  /*22570*/  @!P3 IMAD.MOV.U32 R8, RZ, RZ, R77 ;  /* 0x000000ffff08b224 */ /* 0x000fe400078e004d */
[----:B------:R-:W-:Y:S01]  /*22580*/  @!P3 IMAD.MOV.U32 R9, RZ, RZ, R47 ;  /* 0x000000ffff09b224 */ /* 0x000fe200078e002f */
[----:B------:R-:W-:Y:S01]  /*22590*/  @!P0 LEA.HI.X R3, R204, R26, R225, 0x2, P2 ;  /* 0x0000001acc038211 */ /* 0x000fe200010f14e1 */
[----:B--2---:R-:W-:Y:S01]  /*225a0*/  @!P0 IMAD.MOV.U32 R6, RZ, RZ, R48 ;  /* 0x000000ffff068224 */ /* 0x004fe200078e0030 */
[----:B------:R-:W-:Y:S01]  /*225b0*/  @!P3 LEA R4, P1, R203, R14, 0x2 ;  /* 0x0000000ecb04b211 */ /* 0x000fe200078210ff */
[----:B------:R-:W-:-:S03]  /*225c0*/  @!P0 IMAD.MOV.U32 R7, RZ, RZ, R46 ;  /* 0x000000ffff078224 */ /* 0x000fc600078e002e */
[----:B------:R-:W-:Y:S02]  /*225d0*/  @!P3 LEA.HI.X R5, R203, R26, R224, 0x2, P1 ;  /* 0x0000001acb05b211 */ /* 0x000fe400008f14e0 */
[----:B------:R1:W-:Y:S04]  /*225e0*/  @!P0 ST.E.64 desc[UR42][R2.64], R6 ;  /* 0x0000000602008985 */ /* 0x0003e8000c101b2a */
[----:B------:R2:W-:Y:S01]  /*225f0*/  @!P3 ST.E.64 desc[UR42][R4.64], R8 ;  /* 0x000000080400b985 */ /* 0x0005e2000c101b2a */
[CC--:B-1----:R-:W-:Y:S02]  /*22600*/  @!P5 LEA R2, P0, R202.reuse, R14.reuse, 0x2 ;  /* 0x0000000eca02d211 */ /* 0x0c2fe400078010ff */
[C---:B------:R-:W-:Y:S02]  /*22610*/  @!P4 LEA R6, P2, R201.reuse, R14, 0x2 ;  /* 0x0000000ec906c211 */ /* 0x040fe400078410ff */
[-C--:B------:R-:W-:Y:S01]  /*22620*/  @!P5 LEA.HI.X R3, R202, R26.reuse, R223, 0x2, P0 ;  /* 0x0000001aca03d211 */ /* 0x080fe200000f14df */
[----:B--2---:R-:W-:Y:S01]  /*22630*/  @!P5 IMAD.MOV.U32 R4, RZ, RZ, R80 ;  /* 0x000000ffff04d224 */ /* 0x004fe200078e0050 */
[----:B------:R-:W-:Y:S01]  /*22640*/  @!P4 LEA.HI.X R7, R201, R26, R222, 0x2, P2 ;  /* 0x0000001ac907c211 */ /* 0x000fe200010f14de */
[----:B------:R-:W-:-:S02]  /*22650*/  @!P5 IMAD.MOV.U32 R5, RZ, RZ, R78 ;  /* 0x000000ffff05d224 */ /* 0x000fc400078e004e */
[----:B------:R-:W-:-:S03]  /*22660*/  @!P4 IMAD.MOV.U32 R78, RZ, RZ, R81 ;  /* 0x000000ffff4ec224 */ /* 0x000fc600078e0051 */
[----:B------:R3:W-:Y:S04]  /*22670*/  @!P5 ST.E.64 desc[UR42][R2.64], R4 ;  /* 0x000000040200d985 */ /* 0x0007e8000c101b2a */
[----:B------:R3:W-:Y:S02]  /*22680*/  @!P4 ST.E.64 desc[UR42][R6.64], R78 ;  /* 0x0000004e0600c985 */ /* 0x0007e4000c101b2a */
.L_x_1533:
[----:B------:R-:W-:Y:S05]  /*22690*/  BSYNC B1 ;  /* 0x0000000000017941 */ /* 0x000fea0003800000 */
.L_x_1532:
[----:B------:R-:W-:-:S03]  /*226a0*/  UMOV UR4, 0xffffffff ;  /* 0xffffffff00047882 */ /* 0x000fc60000000000 */
[----:B------:R-:W-:Y:S05]  /*226b0*/  BRA.DIV UR4, `(.L_x_1534) ;  /* 0x000000be04d87947 */ /* 0x000fea000b800000 */
[----:B------:R4:W0:Y:S04]  /*226c0*/  SHFL.IDX PT, R0, R27, 0x1, 0x1c1f ;  /* 0x003c1f001b007f89 */ /* 0x00082800000e0000 */
[----:B--2---:R4:W2:Y:S02]  /*226d0*/  SHFL.IDX PT, R14, R25, 0x1, 0x1c1f ;  /* 0x003c1f00190e7f89 */ /* 0x0048a400000e0000 */
.L_x_1810:
[----:B------:R-:W-:-:S13]  /*226e0*/  ISETP.GE.AND P0, PT, R24, R10, PT ;  /* 0x0000000a1800720c */ /* 0x000fda0003f06270 */
[----:B------:R-:W-:Y:S05]  /*226f0*/  @P0 BRA `(.L_x_1530) ;  /* 0x0000001000800947 */ /* 0x000fea0003800000 */
[----:B------:R-:W-:Y:S01]  /*22700*/  ULDC UR4, c[0x0][0xac8] ;  /* 0x0002b20000047ab9 */ /* 0x000fe20000000800 */
[----:B---3--:R-:W-:Y:S02]  /*22710*/  SHF.R.S32.HI R2, RZ, 0x1f, R170 ;  /* 0x0000001fff027819 */ /* 0x008fe400000114aa */
[----:B------:R-:W-:Y:S02]  /*22720*/  ISETP.GE.AND P1, PT, R170, UR4, PT ;  /* 0x00000004aa007c0c */ /* 0x000fe4000bf26270 */
[----:B------:R-:W-:Y:S02]  /*22730*/  ISETP.GE.AND P3, PT, R215, UR4, PT ;  /* 0x00000004d7007c0c */ /* 0x000fe4000bf66270 */
[----:B------:R-:W-:Y:S02]  /*22740*/  ISETP.GE.AND P2, PT, R214, UR4, PT ;  /* 0x00000004d6007c0c */ /* 0x000fe4000bf46270 */
[----:B------:R-:W-:-:S07]  /*22750*/  SHF.R.S32.HI R11, RZ, 0x1f, R215 ;  /* 0x0000001fff0b7819 */ /* 0x000fce00000114d7 */
[CC--:B--2---:R-:W-:Y:S01]  /*22760*/  @!P1 LEA R4, P0, R170.reuse, R14.reuse, 0x2 ;  /* 0x0000000eaa049211 */ /* 0x0c4fe200078010ff */
[----:B------:R-:W-:Y:S01]  /*22770*/  @!P1 IMAD.MOV.U32 R3, RZ, RZ, R82 ;  /* 0x000000ffff039224 */ /* 0x000fe200078e0052 */
[----:B------:R-:W-:Y:S01]  /*22780*/  @!P3 LEA R6, P4, R215, R14, 0x2 ;  /* 0x0000000ed706b211 */ /* 0x000fe200078810ff */
[----:B------:R-:W-:Y:S01]  /*22790*/  @!P3 IMAD.MOV.U32 R82, RZ, RZ, R50 ;  /* 0x000000ffff52b224 */ /* 0x000fe200078e0032 */
[----:B0-----:R-:W-:Y:S01]  /*227a0*/  @!P1 LEA.HI.X R5, R170, R0, R2, 0x2, P0 ;  /* 0x00000000aa059211 */ /* 0x001fe200000f1402 */
[----:B------:R-:W-:Y:S01]  /*227b0*/  @!P1 IMAD.MOV.U32 R2, RZ, RZ, R49 ;  /* 0x000000ffff029224 */ /* 0x000fe200078e0031 */
[----:B------:R-:W-:Y:S01]  /*227c0*/  ISETP.GE.AND P0, PT, R213, UR4, PT ;  /* 0x00000004d5007c0c */ /* 0x000fe2000bf06270 */
[----:B------:R-:W-:Y:S01]  /*227d0*/  @!P2 IMAD.MOV.U32 R50, RZ, RZ, R53 ;  /* 0x000000ffff32a224 */ /* 0x000fe200078e0035 */
[----:B------:R-:W-:Y:S02]  /*227e0*/  @!P2 LEA R8, P5, R214, R14, 0x2 ;  /* 0x0000000ed608a211 */ /* 0x000fe400078a10ff */
[----:B------:R0:W-:Y:S01]  /*227f0*/  @!P1 ST.E.64 desc[UR42][R4.64], R2 ;  /* 0x0000000204009985 */ /* 0x0001e2000c101b2a */
[----:B------:R-:W-:-:S02]  /*22800*/  ISETP.GE.AND P1, PT, R212, UR4, PT ;  /* 0x00000004d4007c0c */ /* 0x000fc4000bf26270 */
[-C--:B------:R-:W-:Y:S02]  /*22810*/  @!P3 LEA.HI.X R7, R215, R0.reuse, R11, 0x2, P4 ;  /* 0x00000000d707b211 */ /* 0x080fe400020f140b */
[----:B------:R-:W-:Y:S02]  /*22820*/  @!P2 LEA.HI.X R9, R214, R0, R237, 0x2, P5 ;  /* 0x00000000d609a211 */ /* 0x000fe400028f14ed */
[----:B------:R-:W-:Y:S01]  /*22830*/  ISETP.GE.AND P4, PT, R211, UR4, PT ;  /* 0x00000004d3007c0c */ /* 0x000fe2000bf86270 */
[----:B------:R2:W-:Y:S01]  /*22840*/  @!P3 ST.E.64 desc[UR42][R6.64], R82 ;  /* 0x000000520600b985 */ /* 0x0005e2000c101b2a */
[C---:B------:R-:W-:Y:S01]  /*22850*/  @!P0 LEA R10, P5, R213.reuse, R14, 0x2 ;  /* 0x0000000ed50a8211 */ /* 0x040fe200078a10ff */
[----:B------:R-:W-:Y:S01]  /*22860*/  @!P0 IMAD.MOV.U32 R53, RZ, RZ, R52 ;  /* 0x000000ffff358224 */ /* 0x000fe200078e0034 */
[----:B------:R-:W-:Y:S01]  /*22870*/  ISETP.GE.AND P3, PT, R210, UR4, PT ;  /* 0x00000004d2007c0c */ /* 0x000fe2000bf66270 */
[----:B------:R3:W-:Y:S01]  /*22880*/  @!P2 ST.E.64 desc[UR42][R8.64], R50 ;  /* 0x000000320800a985 */ /* 0x0007e2000c101b2a */
[----:B------:R-:W-:Y:S01]  /*22890*/  @!P0 LEA.HI.X R11, R213, R0, R235, 0x2, P5 ;  /* 0x00000000d50b8211 */ /* 0x000fe200028f14eb */
[----:B------:R-:W-:Y:S01]  /*228a0*/  @!P0 IMAD.MOV.U32 R52, RZ, RZ, R54 ;  /* 0x000000ffff348224 */ /* 0x000fe200078e0036 */
[----:B0-----:R-:W-:Y:S01]  /*228b0*/  @!P1 LEA R2, P2, R212, R14, 0x2 ;  /* 0x0000000ed4029211 */ /* 0x001fe200078410ff */
[----:B------:R-:W-:-:S03]  /*228c0*/  @!P1 IMAD.MOV.U32 R54, RZ, RZ, R57 ;  /* 0x000000ffff369224 */ /* 0x000fc600078e0039 */
[----:B------:R-:W-:Y:S01]  /*228d0*/  @!P1 LEA.HI.X R3, R212, R0, R233, 0x2, P2 ;  /* 0x00000000d4039211 */ /* 0x000fe200010f14e9 */
[----:B------:R-:W-:Y:S01]  /*228e0*/  @!P0 ST.E.64 desc[UR42][R10.64], R52 ;  /* 0x000000340a008985 */ /* 0x000fe2000c101b2a */
[----:B------:R-:W-:Y:S01]  /*228f0*/  ISETP.GE.AND P2, PT, R209, UR4, PT ;  /* 0x00000004d1007c0c */ /* 0x000fe2000bf46270 */
[----:B------:R-:W-:Y:S01]  /*22900*/  @!P4 IMAD.MOV.U32 R57, RZ, RZ, R56 ;  /* 0x000000ffff39c224 */ /* 0x000fe200078e0038 */
[C---:B------:R-:W-:Y:S01]  /*22910*/  @!P4 LEA R4, P0, R211.reuse, R14, 0x2 ;  /* 0x0000000ed304c211 */ /* 0x040fe200078010ff */
[----:B------:R0:W-:Y:S01]  /*22920*/  @!P1 ST.E.64 desc[UR42][R2.64], R54 ;  /* 0x0000003602009985 */ /* 0x0001e2000c101b2a */
[----:B------:R-:W-:Y:S01]  /*22930*/  @!P4 IMAD.MOV.U32 R56, RZ, RZ, R64 ;  /* 0x000000ffff38c224 */ /* 0x000fe200078e0040 */
[----:B------:R-:W-:Y:S01]  /*22940*/  ISETP.GE.AND P1, PT, R208, UR4, PT ;  /* 0x00000004d0007c0c */ /* 0x000fe2000bf26270 */
[----:B------:R-:W-:Y:S01]  /*22950*/  @!P3 IMAD.MOV.U32 R64, RZ, RZ, R67 ;  /* 0x000000ffff40b224 */ /* 0x000fe200078e0043 */
[----:B------:R-:W-:Y:S02]  /*22960*/  @!P4 LEA.HI.X R5, R211, R0, R232, 0x2, P0 ;  /* 0x00000000d305c211 */ /* 0x000fe400000f14e8 */
[----:B--2---:R-:W-:-:S02]  /*22970*/  @!P3 LEA R6, P5, R210, R14, 0x2 ;  /* 0x0000000ed206b211 */ /* 0x004fc400078a10ff */
[----:B------:R-:W-:Y:S01]  /*22980*/  ISETP.GE.AND P0, PT, R207, UR4, PT ;  /* 0x00000004cf007c0c */ /* 0x000fe2000bf06270 */
[----:B------:R2:W-:Y:S01]  /*22990*/  @!P4 ST.E.64 desc[UR42][R4.64], R56 ;  /* 0x000000380400c985 */ /* 0x0005e2000c101b2a */
[----:B------:R-:W-:Y:S01]  /*229a0*/  @!P3 LEA.HI.X R7, R210, R0, R231, 0x2, P5 ;  /* 0x00000000d207b211 */ /* 0x000fe200028f14e7 */
[----:B------:R-:W-:Y:S01]  /*229b0*/  @!P2 IMAD.MOV.U32 R67, RZ, RZ, R66 ;  /* 0x000000ffff43a224 */ /* 0x000fe200078e0042 */
[C---:B---3--:R-:W-:Y:S01]  /*229c0*/  @!P2 LEA R8, P4, R209.reuse, R14, 0x2 ;  /* 0x0000000ed108a211 */ /* 0x048fe200078810ff */
[----:B------:R-:W-:Y:S02]  /*229d0*/  @!P2 IMAD.MOV.U32 R66, RZ, RZ, R68 ;  /* 0x000000ffff42a224 */ /* 0x000fe400078e0044 */
[----:B------:R3:W-:Y:S01]  /*229e0*/  @!P3 ST.E.64 desc[UR42][R6.64], R64 ;  /* 0x000000400600b985 */ /* 0x0007e2000c101b2a */
[----:B------:R-:W-:Y:S01]  /*229f0*/  @!P2 LEA.HI.X R9, R209, R0, R230, 0x2, P4 ;  /* 0x00000000d109a211 */ /* 0x000fe200020f14e6 */
[----:B------:R-:W-:Y:S01]  /*22a00*/  @!P1 IMAD.MOV.U32 R68, RZ, RZ, R71 ;  /* 0x000000ffff449224 */ /* 0x000fe200078e0047 */
[----:B------:R-:W-:-:S02]  /*22a10*/  ISETP.GE.AND P3, PT, R206, UR4, PT ;  /* 0x00000004ce007c0c */ /* 0x000fc4000bf66270 */
[CC--:B0-----:R-:W-:Y:S01]  /*22a20*/  @!P1 LEA R2, P5, R208.reuse, R14.reuse, 0x2 ;  /* 0x0000000ed0029211 */ /* 0x0c1fe200078a10ff */
[----:B------:R-:W-:Y:S01]  /*22a30*/  @!P2 ST.E.64 desc[UR42][R8.64], R66 ;  /* 0x000000420800a985 */ /* 0x000fe2000c101b2a */
[----:B------:R-:W-:Y:S01]  /*22a40*/  ISETP.GE.AND P2, PT, R205, UR4, PT ;  /* 0x00000004cd007c0c */ /* 0x000fe2000bf46270 */
[----:B------:R-:W-:Y:S01]  /*22a50*/  @!P0 IMAD.MOV.U32 R71, RZ, RZ, R70 ;  /* 0x000000ffff478224 */ /* 0x000fe200078e0046 */
[C---:B------:R-:W-:Y:S01]  /*22a60*/  @!P0 LEA R10, P4, R207.reuse, R14, 0x2 ;  /* 0x0000000ecf0a8211 */ /* 0x040fe200078810ff */
[----:B------:R-:W-:Y:S01]  /*22a70*/  @!P0 IMAD.MOV.U32 R70, RZ, RZ, R72 ;  /* 0x000000ffff468224 */ /* 0x000fe200078e0048 */
[-C--:B------:R-:W-:Y:S02]  /*22a80*/  @!P1 LEA.HI.X R3, R208, R0.reuse, R229, 0x2, P5 ;  /* 0x00000000d0039211 */ /* 0x080fe400028f14e5 */
[----:B------:R-:W-:Y:S02]  /*22a90*/  @!P0 LEA.HI.X R11, R207, R0, R228, 0x2, P4 ;  /* 0x00000000cf0b8211 */ /* 0x000fe400020f14e4 */
[----:B------:R-:W-:Y:S01]  /*22aa0*/  ISETP.GE.AND P4, PT, R204, UR4, PT ;  /* 0x00000004cc007c0c */ /* 0x000fe2000bf86270 */
[----:B------:R0:W-:Y:S01]  /*22ab0*/  @!P1 ST.E.64 desc[UR42][R2.64], R68 ;  /* 0x0000004402009985 */ /* 0x0001e2000c101b2a */
[----:B--2---:R-:W-:Y:S01]  /*22ac0*/  @!P3 LEA R4, P1, R206, R14, 0x2 ;  /* 0x0000000ece04b211 */ /* 0x004fe200078210ff */
[----:B------:R-:W-:Y:S01]  /*22ad0*/  @!P3 IMAD.MOV.U32 R72, RZ, RZ, R85 ;  /* 0x000000ffff48b224 */ /* 0x000fe200078e0055 */
[----:B------:R-:W-:Y:S01]  /*22ae0*/  ISETP.GE.AND P5, PT, R203, UR4, PT ;  /* 0x00000004cb007c0c */ /* 0x000fe2000bfa6270 */
[----:B------:R2:W-:Y:S01]  /*22af0*/  @!P0 ST.E.64 desc[UR42][R10.64], R70 ;  /* 0x000000460a008985 */ /* 0x0005e2000c101b2a */
[----:B------:R-:W-:Y:S01]  /*22b00*/  ISETP.GE.AND P0, PT, R202, UR4, PT ;  /* 0x00000004ca007c0c */ /* 0x000fe2000bf06270 */
[----:B------:R-:W-:Y:S01]  /*22b10*/  @!P2 IMAD.MOV.U32 R85, RZ, RZ, R84 ;  /* 0x000000ffff55a224 */ /* 0x000fe200078e0054 */
[----:B------:R-:W-:Y:S01]  /*22b20*/  @!P3 LEA.HI.X R5, R206, R0, R227, 0x2, P1 ;  /* 0x00000000ce05b211 */ /* 0x000fe200008f14e3 */
[----:B------:R-:W-:Y:S01]  /*22b30*/  @!P2 IMAD.MOV.U32 R84, RZ, RZ, R86 ;  /* 0x000000ffff54a224 */ /* 0x000fe200078e0056 */
[----:B---3--:R-:W-:-:S03]  /*22b40*/  @!P2 LEA R6, P1, R205, R14, 0x2 ;  /* 0x0000000ecd06a211 */ /* 0x008fc600078210ff */
[----:B------:R3:W-:Y:S01]  /*22b50*/  @!P3 ST.E.64 desc[UR42][R4.64], R72 ;  /* 0x000000480400b985 */ /* 0x0007e2000c101b2a */
[----:B------:R-:W-:Y:S01]  /*22b60*/  @!P2 LEA.HI.X R7, R205, R0, R226, 0x2, P1 ;  /* 0x00000000cd07a211 */ /* 0x000fe200008f14e2 */
[----:B------:R-:W-:Y:S01]  /*22b70*/  @!P4 IMAD.MOV.U32 R86, RZ, RZ, R89 ;  /* 0x000000ffff56c224 */ /* 0x000fe200078e0059 */
[-C--:B0-----:R-:W-:Y:S01]  /*22b80*/  @!P4 LEA R2, P1, R204, R14.reuse, 0x2 ;  /* 0x0000000ecc02c211 */ /* 0x081fe200078210ff */
[----:B------:R-:W-:Y:S02]  /*22b90*/  @!P5 IMAD.MOV.U32 R91, RZ, RZ, R88 ;  /* 0x000000ffff5bd224 */ /* 0x000fe400078e0058 */
[----:B------:R3:W-:Y:S01]  /*22ba0*/  @!P2 ST.E.64 desc[UR42][R6.64], R84 ;  /* 0x000000540600a985 */ /* 0x0007e2000c101b2a */
[-C--:B------:R-:W-:Y:S02]  /*22bb0*/  @!P5 LEA R8, P2, R203, R14.reuse, 0x2 ;  /* 0x0000000ecb08d211 */ /* 0x080fe400078410ff */
[----:B--2---:R-:W-:Y:S02]  /*22bc0*/  @!P0 LEA R10, P3, R202, R14, 0x2 ;  /* 0x0000000eca0a8211 */ /* 0x004fe400078610ff */
[----:B------:R-:W-:-:S02]  /*22bd0*/  @!P4 LEA.HI.X R3, R204, R0, R225, 0x2, P1 ;  /* 0x00000000cc03c211 */ /* 0x000fc400008f14e1 */
[-C--:B------:R-:W-:Y:S02]  /*22be0*/  @!P5 LEA.HI.X R9, R203, R0.reuse, R224, 0x2, P2 ;  /* 0x00000000cb09d211 */ /* 0x080fe400010f14e0 */
[----:B------:R-:W-:Y:S01]  /*22bf0*/  @!P0 LEA.HI.X R11, R202, R0, R223, 0x2, P3 ;  /* 0x00000000ca0b8211 */ /* 0x000fe200018f14df */
[----:B------:R3:W-:Y:S04]  /*22c00*/  @!P4 ST.E.64 desc[UR42][R2.64], R86 ;  /* 0x000000560200c985 */ /* 0x0007e8000c101b2a */
[----:B------:R3:W-:Y:S04]  /*22c10*/  @!P5 ST.E.64 desc[UR42][R8.64], R90 ;  /* 0x0000005a0800d985 */ /* 0x0007e8000c101b2a */
[----:B------:R3:W-:Y:S01]  /*22c20*/  @!P0 ST.E.64 desc[UR42][R10.64], R60 ;  /* 0x0000003c0a008985 */ /* 0x0007e2000c101b2a */
[----:B------:R-:W-:-:S13]  /*22c30*/  ISETP.GE.AND P0, PT, R201, UR4, PT ;  /* 0x00000004c9007c0c */ /* 0x000fda000bf06270 */
[----:B---3--:R-:W-:Y:S05]  /*22c40*/  @P0 BRA `(.L_x_1530) ;  /* 0x0000000c002c0947 */ /* 0x008fea0003800000 */
[----:B------:R-:W-:-:S04]  /*22c50*/  LEA R14, P0, R201, R14, 0x2 ;  /* 0x0000000ec90e7211 */ /* 0x000fc800078010ff */
[----:B------:R-:W-:-:S05]  /*22c60*/  LEA.HI.X R15, R201, R0, R222, 0x2, P0 ;  /* 0x00000000c90f7211 */ /* 0x000fca00000f14de */
[----:B------:R0:W-:Y:S01]  /*22c70*/  ST.E.64 desc[UR42][R14.64], R62 ;  /* 0x0000003e0e007985 */ /* 0x0001e2000c101b2a */
[----:B------:R-:W-:Y:S05]  /*22c80*/  BRA `(.L_x_1530) ;  /* 0x0000000c001c7947 */ /* 0x000fea0003800000 */
.L_x_1516:
[----:B------:R-:W-:Y:S01]  /*22c90*/  ULDC.64 UR4, c[0x0][0xc08] ;  /* 0x0003020000047ab9 */ /* 0x000fe20000000a00 */
[----:B------:R-:W4:Y:S01]  /*22ca0*/  LDC.64 R2, c[0x0][0xc00] ;  /* 0x00030000ff027b82 */ /* 0x000f220000000a00 */
[----:B------:R-:W-:Y:S01]  /*22cb0*/  ISETP.NE.U32.AND P0, PT, RZ, UR4, PT ;  /* 0x00000004ff007c0c */ /* 0x000fe2000bf05070 */
[----:B------:R-:W-:Y:S01]  /*22cc0*/  IMAD.MOV.U32 R15, RZ, RZ, RZ ;  /* 0x000000ffff0f7224 */ /* 0x000fe200078e00ff */
[----:B------:R-:W0:Y:S02]  /*22cd0*/  S2R R0, SR_TID.X ;  /* 0x0000000000007919 */ /* 0x000e240000002100 */
[----:B------:R-:W-:Y:S01]  /*22ce0*/  ISETP.NE.AND.EX P1, PT, RZ, UR5, PT, P0 ;  /* 0x00000005ff007c0c */ /* 0x000fe2000bf25300 */
[----:B------:R-:W-:Y:S02]  /*22cf0*/  ULDC.64 UR4, c[0x0][0xc00] ;  /* 0x0003000000047ab9 */ /* 0x000fe40000000a00 */
[----:B------:R-:W-:-:S04]  /*22d00*/  ISETP.NE.U32.AND P0, PT, RZ, UR4, PT ;  /* 0x00000004ff007c0c */ /* 0x000fc8000bf05070 */
[----:B------:R-:W-:-:S06]  /*22d10*/  ISETP.NE.AND.EX P0, PT, RZ, UR5, PT, P0 ;  /* 0x00000005ff007c0c */ /* 0x000fcc000bf05300 */
[----:B------:R-:W1:Y:S01]  /*22d20*/  @P1 LDC.64 R4, c[0x0][0xc08] ;  /* 0x00030200ff041b82 */ /* 0x000e620000000a00 */
[----:B------:R-:W-:Y:S02]  /*22d30*/  ULDC UR4, c[0x0][0xa88] ;  /* 0x0002a20000047ab9 */ /* 0x000fe40000000800 */
[----:B------:R-:W-:Y:S02]  /*22d40*/  IMAD.U32 R20, RZ, RZ, UR4 ;  /* 0x00000004ff147e24 */ /* 0x000fe4000f8e00ff */
[----:B----4-:R-:W-:-:S05]  /*22d50*/  IMAD.WIDE R2, R199, 0x4, R2 ;  /* 0x00000004c7027825 */ /* 0x010fca00078e0202 */
[----:B------:R4:W5:Y:S01]  /*22d60*/  @P0 LDG.E R15, desc[UR42][R2.64] ;  /* 0x0000002a020f0981 */ /* 0x000962000c1e1900 */
[----:B--2---:R-:W-:Y:S01]  /*22d70*/  ISETP.GT.AND P2, PT, R198, 0x1, PT ;  /* 0x00000001c600780c */ /* 0x004fe20003f44270 */
[----:B0-----:R-:W-:Y:S02]  /*22d80*/  VIADD R0, R0, 0xffffff80 ;  /* 0xffffff8000007836 */ /* 0x001fe40000000000 */
[----:B-1----:R-:W-:-:S05]  /*22d90*/  @P1 IMAD.WIDE R4, R199, 0x4, R4 ;  /* 0x00000004c7041825 */ /* 0x002fca00078e0204 */
[----:B------:R4:W5:Y:S01]  /*22da0*/  @P1 LDG.E R20, desc[UR42][R4.64] ;  /* 0x0000002a04141981 */ /* 0x000962000c1e1900 */
[----:B------:R-:W-:Y:S02]  /*22db0*/  ISETP.GT.AND P3, PT, R0, 0x7f, PT ;  /* 0x0000007f0000780c */ /* 0x000fe40003f64270 */
[----:B-----5:R-:W-:Y:S01]  /*22dc0*/  SHF.R.S32.HI R24, RZ, 0x1f, R199 ;  /* 0x0000001fff187819 */ /* 0x020fe200000114c7 */
[----:B------:R-:W-:Y:S10]  /*22dd0*/  @P1 BRA `(.L_x_1535) ;  /* 0x0000000000101947 */ /* 0x000ff40003800000 */
[----:B------:R-:W-:Y:S05]  /*22de0*/  @!P0 BRA `(.L_x_1535) ;  /* 0x00000000000c8947 */ /* 0x000fea0003800000 */
[----:B----4-:R-:W2:Y:S04]  /*22df0*/  LDG.E R5, desc[UR42][R2.64] ;  /* 0x0000002a02057981 */ /* 0x010ea8000c1e1900 */
[----:B------:R-:W2:Y:S02]  /*22e00*/  LDG.E R20, desc[UR42][R2.64+0x4] ;  /* 0x0000042a02147981 */ /* 0x000ea4000c1e1900 */
[----:B--2---:R-:W-:-:S07]  /*22e10*/  IMAD.IADD R20, R20, 0x1, -R5 ;  /* 0x0000000114147824 */ /* 0x004fce00078e0a05 */
.L_x_1535:
[----:B------:R-:W-:Y:S01]  /*22e20*/  BSSY B1, `(.L_x_1536) ;  /* 0x0000036000017945 */ /* 0x000fe20003800000 */
[----:B------:R-:W-:Y:S02]  /*22e30*/  SEL R25, R199, RZ, !P0 ;  /* 0x000000ffc7197207 */ /* 0x000fe40004000000 */
[----:B------:R-:W-:Y:S02]  /*22e40*/  SEL R24, R24, RZ, !P0 ;  /* 0x000000ff18187207 */ /* 0x000fe40004000000 */
[----:B------:R-:W-:Y:S01]  /*22e50*/  SHF.R.S32.HI R14, RZ, 0x1f, R15 ;  /* 0x0000001fff0e7819 */ /* 0x000fe2000001140f */
[----:B------:R-:W-:Y:S06]  /*22e60*/  @P3 BRA `(.L_x_1537) ;  /* 0x0000000000c43947 */ /* 0x000fec0003800000 */
[----:B----4-:R-:W0:Y:S01]  /*22e70*/  S2R R2, SR_TID.X ;  /* 0x0000000000027919 */ /* 0x010e220000002100 */
[----:B------:R-:W1:Y:S02]  /*22e80*/  LDC R29, c[0x0][0xbe8] ;  /* 0x0002fa00ff1d7b82 */ /* 0x000e640000000800 */
[----:B-1----:R-:W-:Y:S01]  /*22e90*/  IMAD R0, R20, R29, RZ ;  /* 0x0000001d14007224 */ /* 0x002fe200078e02ff */
[----:B0-----:R-:W-:-:S04]  /*22ea0*/  IADD3 R27, R175, -0x80, R2 ;  /* 0xffffff80af1b7810 */ /* 0x001fc80007ffe002 */
[----:B------:R-:W-:-:S13]  /*22eb0*/  ISETP.GE.AND P0, PT, R27, R0, PT ;  /* 0x000000001b00720c */ /* 0x000fda0003f06270 */
[----:B------:R-:W-:Y:S05]  /*22ec0*/  @P0 BRA `(.L_x_1537) ;  /* 0x0000000000ac0947 */ /* 0x000fea0003800000 */
[----:B------:R-:W-:Y:S01]  /*22ed0*/  IMAD.MOV.U32 R0, RZ, RZ, 0x9b8 ;  /* 0x000009b8ff007424 */ /* 0x000fe200078e00ff */
[----:B------:R-:W-:Y:S01]  /*22ee0*/  ISETP.GT.AND P3, PT, R198, 0x1, PT ;  /* 0x00000001c600780c */ /* 0x000fe20003f64270 */
[----:B------:R-:W0:Y:S01]  /*22ef0*/  LDC.64 R2, c[0x0][0xba8] ;  /* 0x0002ea00ff027b82 */ /* 0x000e220000000a00 */
[----:B------:R-:W-:Y:S01]  /*22f00*/  ISETP.NE.AND P0, PT, R29, 0x1, PT ;  /* 0x000000011d00780c */ /* 0x000fe20003f05270 */
[----:B------:R-:W-:Y:S01]  /*22f10*/  IMAD.MOV.U32 R21, RZ, RZ, R27 ;  /* 0x000000ffff157224 */ /* 0x000fe200078e001b */
[----:B------:R-:W-:-:S05]  /*22f20*/  SEL R26, R0, 0x978, P3 ;  /* 0x00000978001a7807 */ /* 0x000fca0001800000 */
[----:B------:R-:W1:Y:S08]  /*22f30*/  LDC.64 R8, c[0x0][R26+0x220] ;  /* 0x000088001a087b82 */ /* 0x000e700000000a00 */
[----:B------:R-:W2:Y:S08]  /*22f40*/  LDC.64 R6, c[0x0][R26+0x218] ;  /* 0x000086001a067b82 */ /* 0x000eb00000000a00 */
[----:B------:R-:W4:Y:S08]  /*22f50*/  LDC.64 R10, c[0x0][R26+0x228] ;  /* 0x00008a001a0a7b82 */ /* 0x000f300000000a00 */
[----:B------:R-:W5:Y:S08]  /*22f60*/  LDC.64 R4, c[0x0][R26+0x210] ;  /* 0x000084001a047b82 */ /* 0x000f700000000a00 */
[----:B------:R-:W3:Y:S08]  /*22f70*/  @P0 LDC R0, c[0x0][0xbec] ;  /* 0x0002fb00ff000b82 */ /* 0x000ef00000000800 */
[----:B------:R-:W4:Y:S01]  /*22f80*/  @P0 LDC R33, c[0x0][0xbf0] ;  /* 0x0002fc00ff210b82 */ /* 0x000f220000000800 */
[----:B-1----:R-:W-:-:S07]  /*22f90*/  IMAD R9, R9, R25, RZ ;  /* 0x0000001909097224 */ /* 0x002fce00078e02ff */
[----:B0-----:R-:W0:Y:S01]  /*22fa0*/  @!P3 LDC R2, c[0x0][0xb50] ;  /* 0x0002d400ff02bb82 */ /* 0x001e220000000800 */
[----:B------:R-:W-:Y:S02]  /*22fb0*/  IMAD R9, R8, R24, R9 ;  /* 0x0000001808097224 */ /* 0x000fe400078e0209 */
[----:B---3--:R-:W-:-:S05]  /*22fc0*/  @P0 IMAD.HI.U32 R0, R27, R0, RZ ;  /* 0x000000001b000227 */ /* 0x008fca00078e00ff */
[----:B------:R-:W1:Y:S01]  /*22fd0*/  @!P3 LDC R3, c[0x0][0xb54] ;  /* 0x0002d500ff03bb82 */ /* 0x000e620000000800 */
[-C--:B--2---:R-:W-:Y:S02]  /*22fe0*/  IMAD R31, R7, R192.reuse, RZ ;  /* 0x000000c0071f7224 */ /* 0x084fe400078e02ff */
[----:B------:R-:W-:Y:S01]  /*22ff0*/  IMAD.WIDE.U32 R12, R6, R192, RZ ;  /* 0x000000c0060c7225 */ /* 0x000fe200078e00ff */
[----:B----4-:R-:W-:-:S03]  /*23000*/  @P0 SHF.R.U32.HI R21, RZ, R33, R0 ;  /* 0x00000021ff150219 */ /* 0x010fc60000011600 */
[----:B------:R-:W-:Y:S01]  /*23010*/  IMAD.WIDE.U32 R6, R8, R25, RZ ;  /* 0x0000001908067225 */ /* 0x000fe200078e00ff */
[----:B------:R-:W-:-:S03]  /*23020*/  SEL R33, R200, RZ, P3 ;  /* 0x000000ffc8217207 */ /* 0x000fc60001800000 */
[----:B------:R-:W-:Y:S01]  /*23030*/  IMAD.IADD R13, R31, 0x1, R13 ;  /* 0x000000011f0d7824 */ /* 0x000fe200078e020d */
[----:B------:R-:W-:Y:S01]  /*23040*/  IADD3 R12, P0, P1, R6, R12, R15 ;  /* 0x0000000c060c7210 */ /* 0x000fe2000791e00f */
[----:B------:R-:W-:Y:S02]  /*23050*/  IMAD.MOV R0, RZ, RZ, -R21 ;  /* 0x000000ffff007224 */ /* 0x000fe400078e0a15 */
        /* <DEDUP_REMOVED lines=10> */
[----:B-----5:R-:W-:-:S04]  /*23100*/  IMAD R0, R5, R9, RZ ;  /* 0x0000000905007224 */ /* 0x020fc800078e02ff */
[C---:B------:R-:W-:Y:S02]  /*23110*/  IMAD R11, R4.reuse, R11, R0 ;  /* 0x0000000b040b7224 */ /* 0x040fe400078e0200 */
[----:B------:R-:W-:-:S04]  /*23120*/  IMAD.WIDE.U32 R4, R4, R9, R6 ;  /* 0x0000000904047225 */ /* 0x000fc800078e0006 */
[----:B------:R-:W-:Y:S01]  /*23130*/  IMAD.IADD R0, R5, 0x1, R11 ;  /* 0x0000000105007824 */ /* 0x000fe200078e020b */
[----:B0-----:R-:W-:Y:S01]  /*23140*/  LEA R2, P0, R4, R2, 0x2 ;  /* 0x0000000204027211 */ /* 0x001fe200078010ff */
[----:B------:R-:W-:-:S03]  /*23150*/  IMAD.MOV.U32 R5, RZ, RZ, -0x800000 ;  /* 0xff800000ff057424 */ /* 0x000fc600078e00ff */
[----:B-1----:R-:W-:-:S05]  /*23160*/  LEA.HI.X R3, R4, R3, R0, 0x2, P0 ;  /* 0x0000000304037211 */ /* 0x002fca00000f1400 */
[----:B------:R0:W-:Y:S04]  /*23170*/  STG.E desc[UR42][R2.64], R5 ;  /* 0x0000000502007986 */ /* 0x0001e8000c10192a */
.L_x_1537:
[----:B------:R-:W-:Y:S05]  /*23180*/  BSYNC B1 ;  /* 0x0000000000017941 */ /* 0x000fea0003800000 */
.L_x_1536:
[----:B------:R-:W-:Y:S05]  /*23190*/  @P2 BRA `(.L_x_1530) ;  /* 0x0000000400d82947 */ /* 0x000fea0003800000 */
[----:B------:R-:W1:Y:S01]  /*231a0*/  LDC R21, c[0x0][0xbe8] ;  /* 0x0002fa00ff157b82 */ /* 0x000e620000000800 */
[----:B------:R-:W-:Y:S01]  /*231b0*/  ULDC.64 UR4, c[0x0][0xaa0] ;  /* 0x0002a80000047ab9 */ /* 0x000fe20000000a00 */
[----:B------:R-:W-:Y:S01]  /*231c0*/  ULDC.64 UR6, c[0x0][0xaf0] ;  /* 0x0002bc0000067ab9 */ /* 0x000fe20000000a00 */
[----:B------:R-:W-:Y:S02]  /*231d0*/  IMAD R0, R14, UR4, RZ ;  /* 0x000000040e007c24 */ /* 0x000fe4000f8e02ff */
[----:B0---4-:R-:W-:-:S04]  /*231e0*/  IMAD.WIDE.U32 R2, R15, UR4, RZ ;  /* 0x000000040f027c25 */ /* 0x011fc8000f8e00ff */
[----:B------:R-:W-:Y:S01]  /*231f0*/  IMAD R5, R15, UR5, R0 ;  /* 0x000000050f057c24 */ /* 0x000fe2000f8e0200 */
[----:B------:R-:W-:Y:S01]  /*23200*/  ULDC.64 UR4, c[0x0][0xae8] ;  /* 0x0002ba0000047ab9 */ /* 0x000fe20000000a00 */
[----:B------:R-:W-:Y:S02]  /*23210*/  IMAD R0, R197, 0x20, R217 ;  /* 0x00000020c5007824 */ /* 0x000fe400078e02d9 */
[----:B------:R-:W-:Y:S02]  /*23220*/  IMAD.IADD R3, R3, 0x1, R5 ;  /* 0x0000000103037824 */ /* 0x000fe400078e0205 */
[----:B------:R-:W-:Y:S02]  /*23230*/  IMAD.IADD R9, R175, 0x1, R0 ;  /* 0x00000001af097824 */ /* 0x000fe400078e0200 */
[----:B------:R-:W-:-:S04]  /*23240*/  IMAD.WIDE.U32 R2, R192, UR4, R2 ;  /* 0x00000004c0027c25 */ /* 0x000fc8000f8e0002 */
[----:B------:R-:W-:Y:S02]  /*23250*/  IMAD.MOV.U32 R5, RZ, RZ, R9 ;  /* 0x000000ffff057224 */ /* 0x000fe400078e0009 */
[----:B------:R-:W-:Y:S01]  /*23260*/  IMAD R3, R192, UR5, R3 ;  /* 0x00000005c0037c24 */ /* 0x000fe2000f8e0203 */
[----:B-1----:R-:W-:Y:S01]  /*23270*/  ISETP.NE.AND P0, PT, R21, 0x1, PT ;  /* 0x000000011500780c */ /* 0x002fe20003f05270 */
[----:B------:R-:W-:Y:S01]  /*23280*/  ULDC.64 UR4, c[0x0][0xae0] ;  /* 0x0002b80000047ab9 */ /* 0x000fe20000000a00 */
[----:B------:R-:W-:-:S11]  /*23290*/  IMAD.WIDE.U32 R2, R25, UR6, R2 ;  /* 0x0000000619027c25 */ /* 0x000fd6000f8e0002 */
[----:B------:R-:W0:Y:S08]  /*232a0*/  @P0 LDC R4, c[0x0][0xbec] ;  /* 0x0002fb00ff040b82 */ /* 0x000e300000000800 */
[----:B------:R-:W1:Y:S01]  /*232b0*/  @P0 LDC R7, c[0x0][0xbf0] ;  /* 0x0002fc00ff070b82 */ /* 0x000e620000000800 */
[----:B0-----:R-:W-:-:S04]  /*232c0*/  @P0 IMAD.HI.U32 R0, R9, R4, RZ ;  /* 0x0000000409000227 */ /* 0x001fc800078e00ff */
[----:B------:R-:W-:Y:S01]  /*232d0*/  IMAD R4, R24, UR6, RZ ;  /* 0x0000000618047c24 */ /* 0x000fe2000f8e02ff */
[----:B-1----:R-:W-:-:S03]  /*232e0*/  @P0 SHF.R.U32.HI R5, RZ, R7, R0 ;  /* 0x00000007ff050219 */ /* 0x002fc60000011600 */
        /* <DEDUP_REMOVED lines=19> */
[----:B------:R-:W-:Y:S06]  /*23420*/  BRA.DIV UR4, `(.L_x_1538) ;  /* 0x000000b204c47947 */ /* 0x000fec000b800000 */
[----:B------:R0:W1:Y:S04]  /*23430*/  SHFL.IDX PT, R0, R3, RZ, 0x181f ;  /* 0x00181fff03007589 */ /* 0x00006800000e0000 */
[----:B------:R0:W2:Y:S02]  /*23440*/  SHFL.IDX PT, R14, R2, RZ, 0x181f ;  /* 0x00181fff020e7589 */ /* 0x0000a400000e0000 */
.L_x_1813:
[----:B------:R-:W-:Y:S01]  /*23450*/  IMAD R21, R20, R21, RZ ;  /* 0x0000001514157224 */ /* 0x000fe200078e02ff */
[----:B------:R-:W-:Y:S01]  /*23460*/  BSSY B1, `(.L_x_1539) ;  /* 0x000000f000017945 */ /* 0x000fe20003800000 */
[----:B------:R-:W-:-:S05]  /*23470*/  IMAD.IADD R6, R217, 0x1, R175 ;  /* 0x00000001d9067824 */ /* 0x000fca00078e02af */
        /* <DEDUP_REMOVED lines=11> */
[----:B------:R4:W-:Y:S04]  /*23530*/  @!P2 ST.E.128 desc[UR42][R4.64], RZ ;  /* 0x000000ff0400a985 */ /* 0x0009e8000c101d2a */
[----:B------:R4:W-:Y:S02]  /*23540*/  @!P3 ST.E.128 desc[UR42][R14.64], RZ ;  /* 0x000000ff0e00b985 */ /* 0x0009e4000c101d2a */
.L_x_1540:
[----:B------:R-:W-:Y:S05]  /*23550*/  BSYNC B1 ;  /* 0x0000000000017941 */ /* 0x000fea0003800000 */
.L_x_1539:
[----:B------:R-:W-:-:S03]  /*23560*/  UMOV UR4, 0xffffffff ;  /* 0xffffffff00047882 */ /* 0x000fc60000000000 */
[----:B------:R-:W-:Y:S05]  /*23570*/  BRA.DIV UR4, `(.L_x_1541) ;  /* 0x000000b204a47947 */ /* 0x000fea000b800000 */
[----:B-1----:R1:W0:Y:S04]  /*23580*/  SHFL.IDX PT, R0, R3, 0x1, 0x181f ;  /* 0x00381f0003007f89 */ /* 0x00222800000e0000 */
[----:B--2-4-:R1:W2:Y:S02]  /*23590*/  SHFL.IDX PT, R14, R2, 0x1, 0x181f ;  /* 0x00381f00020e7f89 */ /* 0x0142a400000e0000 */
.L_x_1817:
        /* <DEDUP_REMOVED lines=13> */
[----:B------:R4:W-:Y:S04]  /*23670*/  @!P2 ST.E.128 desc[UR42][R4.64], RZ ;  /* 0x000000ff0400a985 */ /* 0x0009e8000c101d2a */
[----:B------:R4:W-:Y:S02]  /*23680*/  @!P3 ST.E.128 desc[UR42][R14.64], RZ ;  /* 0x000000ff0e00b985 */ /* 0x0009e4000c101d2a */
.L_x_1543:
[----:B------:R-:W-:Y:S05]  /*23690*/  BSYNC B1 ;  /* 0x0000000000017941 */ /* 0x000fea0003800000 */
.L_x_1542:
[----:B------:R-:W-:-:S03]  /*236a0*/  UMOV UR4, 0xffffffff ;  /* 0xffffffff00047882 */ /* 0x000fc60000000000 */
[----:B------:R-:W-:Y:S05]  /*236b0*/  BRA.DIV UR4, `(.L_x_1544) ;  /* 0x000000b2049c7947 */ /* 0x000fea000b800000 */
[----:B0-----:R0:W0:Y:S04]  /*236c0*/  SHFL.IDX PT, R0, R3, 0x2, 0x181f ;  /* 0x00581f0003007f89 */ /* 0x00102800000e0000 */
[----:B--2-4-:R2:W4:Y:S02]  /*236d0*/  SHFL.IDX PT, R14, R2, 0x2, 0x181f ;  /* 0x00581f00020e7f89 */ /* 0x01452400000e0000 */
.L_x_1821:
        /* <DEDUP_REMOVED lines=9> */
[CC--:B----4-:R-:W-:Y:S02]  /*23770*/  @!P2 LEA R4, P0, R191.reuse, R14.reuse, 0x1 ;  /* 0x0000000ebf04a211 */ /* 0x0d0fe400078008ff */
[C---:B------:R-:W-:Y:S02]  /*23780*/  @!P3 LEA R14, P1, R196.reuse, R14, 0x1 ;  /* 0x0000000ec40eb211 */ /* 0x040fe400078208ff */
[-C--:B0-----:R-:W-:Y:S02]  /*23790*/  @!P2 LEA.HI.X R5, R191, R0.reuse, R8, 0x1, P0 ;  /* 0x00000000bf05a211 */ /* 0x081fe400000f0c08 */
[----:B------:R-:W-:-:S03]  /*237a0*/  @!P3 LEA.HI.X R15, R196, R0, R7, 0x1, P1 ;  /* 0x00000000c40fb211 */ /* 0x000fc600008f0c07 */
[----:B------:R0:W-:Y:S04]  /*237b0*/  @!P2 ST.E.128 desc[UR42][R4.64], RZ ;  /* 0x000000ff0400a985 */ /* 0x0001e8000c101d2a */
[----:B------:R0:W-:Y:S02]  /*237c0*/  @!P3 ST.E.128 desc[UR42][R14.64], RZ ;  /* 0x000000ff0e00b985 */ /* 0x0001e4000c101d2a */
.L_x_1546:
[----:B------:R-:W-:Y:S05]  /*237d0*/  BSYNC B1 ;  /* 0x0000000000017941 */ /* 0x000fea0003800000 */
.L_x_1545:
[----:B------:R-:W-:-:S03]  /*237e0*/  UMOV UR4, 0xffffffff ;  /* 0xffffffff00047882 */ /* 0x000fc60000000000 */
[----:B------:R-:W-:Y:S05]  /*237f0*/  BRA.DIV UR4, `(.L_x_1547) ;  /* 0x000000b204947947 */ /* 0x000fea000b800000 */
[----:B0-----:R0:W0:Y:S04]  /*23800*/  SHFL.IDX PT, R0, R3, 0x3, 0x181f ;  /* 0x00781f0003007f89 */ /* 0x00102800000e0000 */
[----:B----4-:R4:W0:Y:S02]  /*23810*/  SHFL.IDX PT, R14, R2, 0x3, 0x181f ;  /* 0x00781f00020e7f89 */ /* 0x01082400000e0000 */
.L_x_1825:
[----:B-12-4-:R-:W-:-:S05]  /*23820*/  VIADD R2, R6, 0x60 ;  /* 0x0000006006027836 */ /* 0x016fca0000000000 */
[----:B------:R-:W-:-:S13]  /*23830*/  ISETP.GE.AND P0, PT, R2, R21, PT ;  /* 0x000000150200720c */ /* 0x000fda0003f06270 */
[----:B------:R-:W-:Y:S05]  /*23840*/  @P0 BRA `(.L_x_1530) ;  /* 0x00000000002c0947 */ /* 0x000fea0003800000 */
[----:B------:R-:W-:Y:S01]  /*23850*/  ULDC UR4, c[0x0][0xac8] ;  /* 0x0002b20000047ab9 */ /* 0x000fe20000000800 */
[----:B------:R-:W-:Y:S02]  /*23860*/  SHF.R.S32.HI R5, RZ, 0x1f, R191 ;  /* 0x0000001fff057819 */ /* 0x000fe400000114bf */
[----:B------:R-:W-:Y:S02]  /*23870*/  ISETP.GE.AND P2, PT, R191, UR4, PT ;  /* 0x00000004bf007c0c */ /* 0x000fe4000bf46270 */
[----:B------:R-:W-:Y:S02]  /*23880*/  ISETP.GE.AND P3, PT, R196, UR4, PT ;  /* 0x00000004c4007c0c */ /* 0x000fe4000bf66270 */
[----:B------:R-:W-:-:S09]  /*23890*/  SHF.R.S32.HI R4, RZ, 0x1f, R196 ;  /* 0x0000001fff047819 */ /* 0x000fd200000114c4 */
[CC--:B0-----:R-:W-:Y:S02]  /*238a0*/  @!P2 LEA R2, P0, R191.reuse, R14.reuse, 0x1 ;  /* 0x0000000ebf02a211 */ /* 0x0c1fe400078008ff */
[C---:B------:R-:W-:Y:S02]  /*238b0*/  @!P3 LEA R14, P1, R196.reuse, R14, 0x1 ;  /* 0x0000000ec40eb211 */ /* 0x040fe400078208ff */
[-C--:B------:R-:W-:Y:S02]  /*238c0*/  @!P2 LEA.HI.X R3, R191, R0.reuse, R5, 0x1, P0 ;  /* 0x00000000bf03a211 */ /* 0x080fe400000f0c05 */
[----:B------:R-:W-:-:S03]  /*238d0*/  @!P3 LEA.HI.X R15, R196, R0, R4, 0x1, P1 ;  /* 0x00000000c40fb211 */ /* 0x000fc600008f0c04 */
[----:B------:R0:W-:Y:S04]  /*238e0*/  @!P2 ST.E.128 desc[UR42][R2.64], RZ ;  /* 0x000000ff0200a985 */ /* 0x0001e8000c101d2a */
[----:B------:R0:W-:Y:S02]  /*238f0*/  @!P3 ST.E.128 desc[UR42][R14.64], RZ ;  /* 0x000000ff0e00b985 */ /* 0x0001e4000c101d2a */
.L_x_1530:
[----:B------:R-:W-:Y:S05]  /*23900*/  BSYNC B0 ;  /* 0x0000000000007941 */ /* 0x000fea0003800000 */
.L_x_1515:
[----:B------:R-:W-:Y:S02]  /*23910*/  ULDC UR4, c[0x0][0xc3c] ;  /* 0x00030f0000047ab9 */ /* 0x000fe40000000800 */
[----:B---3--:R-:W-:-:S13]  /*23920*/  ISETP.GE.AND P0, PT, R183, UR4, PT ;  /* 0x00000004b7007c0c */ /* 0x008fda000bf06270 */
[----:B------:R-:W-:Y:S05]  /*23930*/  @!P0 BRA `(.L_x_1548) ;  /* 0xfffffddc00208947 */ /* 0x000fea000383ffff */
[----:B------:R-:W-:Y:S05]  /*23940*/  BRA `(.L_x_1316) ;  /* 0x0000008000487947 */ /* 0x000fea0003800000 */
.L_x_1314:
        /* <DEDUP_REMOVED lines=20> */
.L_x_1549:
[----:B------:R-:W1:Y:S01]  /*23a90*/  S2R R0, SR_TID.X ;  /* 0x0000000000007919 */ /* 0x000e620000002100 */
[----:B------:R-:W-:Y:S01]  /*23aa0*/  ULDC UR4, c[0x0][0xc3c] ;  /* 0x00030f0000047ab9 */ /* 0x000fe20000000800 */
        /* <DEDUP_REMOVED lines=9> */
[----:B-1----:R-:W-:-:S04]  /*23b40*/  @!P1 IMAD.WIDE.U32 R2, R0, 0x4, R4 ;  /* 0x0000000400029825 */ /* 0x002fc800078e0004 */
[----:B------:R-:W-:-:S06]  /*23b50*/  IMAD.MOV.U32 R5, RZ, RZ, RZ ;  /* 0x000000ffff057224 */ /* 0x000fcc00078e00ff */
        /* <DEDUP_REMOVED lines=25> */
[----:B------:R-:W-:Y:S01]  /*23cf0*/  IMAD.MOV.U32 R4, RZ, RZ, R7 ;  /* 0x000000ffff047224 */ /* 0x000fe200078e0007 */
[----:B--2---:R-:W-:-:S13]  /*23d00*/  ISETP.GT.AND P6, PT, R7, UR6, PT ;  /* 0x0000000607007c0c */ /* 0x004fda000bfc4270 */
[----:B------:R-:W-:Y:S05]  /*23d10*/  @P6 BRA `(.L_x_1551) ;  /* 0x0000000000a86947 */ /* 0x000fea0003800000 */
[----:B------:R-:W-:Y:S01]  /*23d20*/  IMAD.MOV.U32 R7, RZ, RZ, R4 ;  /* 0x000000ffff077224 */ /* 0x000fe200078e0004 */
[----:B------:R-:W-:Y:S01]  /*23d30*/  UMOV UR4, URZ ;  /* 0x0000003f00047c82 */ /* 0x000fe20008000000 */
[----:B------:R-:W-:-:S05]  /*23d40*/  ULDC UR5, c[0x0][0xc38] ;  /* 0x00030e0000057ab9 */ /* 0x000fca0000000800 */
.L_x_1553:
[----:B------:R-:W0:Y:S01]  /*23d50*/  LDC R2, c[0x0][0xc3c] ;  /* 0x00030f00ff027b82 */ /* 0x000e220000000800 */
[----:B------:R-:W-:Y:S01]  /*23d60*/  ULDC UR7, c[0x0][0xc3c] ;  /* 0x00030f0000077ab9 */ /* 0x000fe20000000800 */
[----:B------:R-:W-:Y:S01]  /*23d70*/  UIADD3 UR4, UR4, 0x1f, URZ ;  /* 0x0000001f04047890 */ /* 0x000fe2000fffe03f */
[----:B------:R-:W-:-:S05]  /*23d80*/  IMAD.U32 R3, RZ, RZ, UR7 ;  /* 0x00000007ff037e24 */ /* 0x000fca000f8e00ff */
[----:B------:R1:W-:Y:S01]  /*23d90*/  STL [R1+0xc], R3 ;  /* 0x00000c0301007387 */ /* 0x0003e20000100800 */
[----:B0-----:R-:W-:-:S13]  /*23da0*/  ISETP.LE.AND P6, PT, R2, UR4, PT ;  /* 0x0000000402007c0c */ /* 0x001fda000bfc3270 */
[----:B-1----:R-:W-:Y:S05]  /*23db0*/  @P6 BRA `(.L_x_1552) ;  /* 0x0000000800b06947 */ /* 0x002fea0003800000 */
[----:B------:R-:W-:Y:S02]  /*23dc0*/  VIADD R9, R0, UR4 ;  /* 0x0000000400097c36 */ /* 0x000fe40008000000 */
[----:B------:R-:W-:-:S03]  /*23dd0*/  IMAD.MOV.U32 R6, RZ, RZ, RZ ;  /* 0x000000ffff067224 */ /* 0x000fc600078e00ff */
        /* <DEDUP_REMOVED lines=29> */
[----:B------:R-:W-:-:S07]  /*23fb0*/  IMAD.MOV.U32 R3, RZ, RZ, R2 ;  /* 0x000000ffff037224 */ /* 0x000fce00078e0002 */
.L_x_1551:
[----:B------:R-:W-:Y:S02]  /*23fc0*/  IMAD.IADD R9, R7, 0x1, -R4 ;  /* 0x0000000107097824 */ /* 0x000fe400078e0a04 */
[----:B------:R-:W-:Y:S02]  /*23fd0*/  IMAD.MOV.U32 R8, RZ, RZ, RZ ;  /* 0x000000ffff087224 */ /* 0x000fe400078e00ff */
[----:B------:R-:W-:-:S05]  /*23fe0*/  IMAD R2, R3, UR5, R9 ;  /* 0x0000000503027c24 */ /* 0x000fca000f8e0209 */
[----:B------:R-:W-:-:S13]  /*23ff0*/  ISETP.GT.AND P0, PT, R2, UR6, PT ;  /* 0x0000000602007c0c */ /* 0x000fda000bf04270 */
[----:B------:R-:W-:-:S04]  /*24000*/  VOTE.ANY R2, PT, !P0 ;  /* 0x0000000000027806 */ /* 0x000fc800040e0100 */
[----:B------:R-:W0:Y:S01]  /*24010*/  POPC R10, R2 ;  /* 0x00000002000a7309 */ /* 0x000e220000000000 */
[----:B------:R-:W-:Y:S01]  /*24020*/  ISETP.NE.AND P0, PT, R2, RZ, PT ;  /* 0x000000ff0200720c */ /* 0x000fe20003f05270 */
[----:B0-----:R0:W1:Y:S04]  /*24030*/  SHFL.IDX PT, R7, R5, R10, 0x1f ;  /* 0x00001f0a05077589 */ /* 0x00106800000e0000 */
[----:B------:R0:W2:Y:S08]  /*24040*/  SHFL.IDX PT, R4, R6, R10, 0x1f ;  /* 0x00001f0a06047589 */ /* 0x0000b000000e0000 */
[----:B------:R-:W-:Y:S05]  /*24050*/  @!P0 BRA `(.L_x_1554) ;  /* 0x0000000000088947 */ /* 0x000fea0003800000 */
[----:B------:R-:W-:-:S06]  /*24060*/  VIADD R8, R10, 0xffffffff ;  /* 0xffffffff0a087836 */ /* 0x000fcc0000000000 */
[----:B------:R3:W4:Y:S02]  /*24070*/  SHFL.IDX PT, R8, R3, R8, 0x1f ;  /* 0x00001f0803087589 */ /* 0x00072400000e0000 */
.L_x_1554:
[----:B----4-:R-:W-:Y:S01]  /*24080*/  IMAD R2, R8, UR5, R9 ;  /* 0x0000000508027c24 */ /* 0x010fe2000f8e0209 */
[----:B-1----:R-:W-:Y:S01]  /*24090*/  ISETP.NE.AND P0, PT, R7, 0x1, PT ;  /* 0x000000010700780c */ /* 0x002fe20003f05270 */
[----:B------:R-:W-:-:S03]  /*240a0*/  VIADD R12, R10, UR4 ;  /* 0x000000040a0c7c36 */ /* 0x000fc60008000000 */
[----:B------:R1:W-:Y:S01]  /*240b0*/  STL [R1], R2 ;  /* 0x0000000201007387 */ /* 0x0003e20000100800 */
[----:B0-----:R-:W-:-:S03]  /*240c0*/  IADD3 R5, -R2, UR6, RZ ;  /* 0x0000000602057c10 */ /* 0x001fc6000fffe1ff */
[----:B------:R1:W-:Y:S05]  /*240d0*/  STL [R1+0xc], R12 ;  /* 0x00000c0c01007387 */ /* 0x0003ea0000100800 */
[----:B------:R-:W-:Y:S05]  /*240e0*/  @!P0 BRA `(.L_x_1555) ;  /* 0x0000000000e08947 */ /* 0x000fea0003800000 */
[-C--:B--2---:R-:W-:Y:S02]  /*240f0*/  IABS R6, R4.reuse ;  /* 0x0000000400067213 */ /* 0x084fe40000000000 */
[----:B------:R-:W-:Y:S02]  /*24100*/  IABS R8, R7 ;  /* 0x0000000700087213 */ /* 0x000fe40000000000 */
[----:B------:R-:W0:Y:S08]  /*24110*/  I2F.RP R9, R6 ;  /* 0x0000000600097306 */ /* 0x000e300000209400 */
[----:B------:R-:W2:Y:S08]  /*24120*/  I2F.RP R10, R8 ;  /* 0x00000008000a7306 */ /* 0x000eb00000209400 */
[----:B0-----:R-:W1:Y:S08]  /*24130*/  MUFU.RCP R9, R9 ;  /* 0x0000000900097308 */ /* 0x001e700000001000 */
[----:B--2---:R-:W-:Y:S01]  /*24140*/  MUFU.RCP R10, R10 ;  /* 0x0000000a000a7308 */ /* 0x004fe20000001000 */
[----:B-1----:R-:W-:Y:S01]  /*24150*/  VIADD R2, R9, 0xffffffe ;  /* 0x0ffffffe09027836 */ /* 0x002fe20000000000 */
[----:B------:R-:W-:-:S06]  /*24160*/  IABS R9, R4 ;  /* 0x0000000400097213 */ /* 0x000fcc0000000000 */
[----:B---3--:R0:W1:Y:S02]  /*24170*/  F2I.FTZ.U32.TRUNC.NTZ R3, R2 ;  /* 0x0000000200037305 */ /* 0x008064000021f000 */
[----:B0-----:R-:W-:Y:S02]  /*24180*/  IMAD.MOV.U32 R2, RZ, RZ, RZ ;  /* 0x000000ffff027224 */ /* 0x001fe400078e00ff */
[----:B-1----:R-:W-:-:S04]  /*24190*/  IMAD.MOV R11, RZ, RZ, -R3 ;  /* 0x000000ffff0b7224 */ /* 0x002fc800078e0a03 */
[----:B------:R-:W-:-:S04]  /*241a0*/  IMAD R11, R11, R6, RZ ;  /* 0x000000060b0b7224 */ /* 0x000fc800078e02ff */
[----:B------:R-:W-:Y:S01]  /*241b0*/  IMAD.HI.U32 R3, R3, R11, R2 ;  /* 0x0000000b03037227 */ /* 0x000fe200078e0002 */
[----:B------:R-:W-:Y:S02]  /*241c0*/  IABS R2, R5 ;  /* 0x0000000500027213 */ /* 0x000fe40000000000 */
[----:B------:R-:W-:-:S03]  /*241d0*/  IADD3 R11, RZ, -R9, RZ ;  /* 0x80000009ff0b7210 */ /* 0x000fc60007ffe0ff */
[----:B------:R-:W-:-:S04]  /*241e0*/  IMAD.HI.U32 R9, R3, R2, RZ ;  /* 0x0000000203097227 */ /* 0x000fc800078e00ff */
[----:B------:R-:W-:Y:S02]  /*241f0*/  IMAD R11, R9, R11, R2 ;  /* 0x0000000b090b7224 */ /* 0x000fe400078e0202 */
[----:B------:R-:W-:Y:S02]  /*24200*/  VIADD R3, R10, 0xffffffe ;  /* 0x0ffffffe0a037836 */ /* 0x000fe40000000000 */
[----:B------:R-:W-:Y:S01]  /*24210*/  IMAD.MOV.U32 R2, RZ, RZ, RZ ;  /* 0x000000ffff027224 */ /* 0x000fe200078e00ff */
[----:B------:R-:W-:-:S03]  /*24220*/  ISETP.GT.U32.AND P1, PT, R6, R11, PT ;  /* 0x0000000b0600720c */ /* 0x000fc60003f24070 */
[----:B------:R-:W0:Y:S10]  /*24230*/  F2I.FTZ.U32.TRUNC.NTZ R3, R3 ;  /* 0x0000000300037305 */ /* 0x000e34000021f000 */
[----:B------:R-:W-:-:S02]  /*24240*/  @!P1 IMAD.IADD R11, R11, 0x1, -R6 ;  /* 0x000000010b0b9824 */ /* 0x000fc400078e0a06 */
[----:B------:R-:W-:Y:S01]  /*24250*/  @!P1 VIADD R9, R9, 0x1 ;  /* 0x0000000109099836 */ /* 0x000fe20000000000 */
[----:B------:R-:W-:Y:S02]  /*24260*/  ISETP.NE.AND P1, PT, R4, RZ, PT ;  /* 0x000000ff0400720c */ /* 0x000fe40003f25270 */
[----:B------:R-:W-:Y:S01]  /*24270*/  ISETP.GE.U32.AND P0, PT, R11, R6, PT ;  /* 0x000000060b00720c */ /* 0x000fe20003f06070 */
[----:B0-----:R-:W-:-:S04]  /*24280*/  IMAD.MOV R11, RZ, RZ, -R3 ;  /* 0x000000ffff0b7224 */ /* 0x001fc800078e0a03 */
[----:B------:R-:W-:-:S04]  /*24290*/  IMAD R11, R11, R8, RZ ;  /* 0x000000080b0b7224 */ /* 0x000fc800078e02ff */
[----:B------:R-:W-:Y:S01]  /*242a0*/  IMAD.HI.U32 R6, R3, R11, R2 ;  /* 0x0000000b03067227 */ /* 0x000fe200078e0002 */
[----:B------:R-:W-:-:S03]  /*242b0*/  LOP3.LUT R2, R5, R4, RZ, 0x3c, !PT ;  /* 0x0000000405027212 */ /* 0x000fc600078e3cff */
[----:B------:R-:W-:Y:S01]  /*242c0*/  @P0 VIADD R9, R9, 0x1 ;  /* 0x0000000109090836 */ /* 0x000fe20000000000 */
[----:B------:R-:W-:Y:S02]  /*242d0*/  ISETP.GE.AND P2, PT, R2, RZ, PT ;  /* 0x000000ff0200720c */ /* 0x000fe40003f46270 */
[----:B------:R-:W-:-:S05]  /*242e0*/  IABS R2, R7 ;  /* 0x0000000700027213 */ /* 0x000fca0000000000 */
[----:B------:R-:W-:-:S06]  /*242f0*/  IMAD.MOV R2, RZ, RZ, -R2 ;  /* 0x000000ffff027224 */ /* 0x000fcc00078e0a02 */
[----:B------:R-:W-:Y:S01]  /*24300*/  @!P2 IMAD.MOV R9, RZ, RZ, -R9 ;  /* 0x000000ffff09a224 */ /* 0x000fe200078e0a09 */
[----:B------:R-:W-:-:S04]  /*24310*/  @!P1 LOP3.LUT R9, RZ, R4, RZ, 0x33, !PT ;  /* 0x00000004ff099212 */ /* 0x000fc800078e33ff */
[----:B------:R-:W-:-:S05]  /*24320*/  IABS R3, R9 ;  /* 0x0000000900037213 */ /* 0x000fca0000000000 */
        /* <DEDUP_REMOVED lines=20> */
.L_x_1555:
[----:B-1-3--:R-:W0:Y:S02]  /*24470*/  LDC.64 R2, c[0x0][0xc90] ;  /* 0x00032400ff027b82 */ /* 0x00ae240000000a00 */
[----:B0-----:R-:W-:-:S05]  /*24480*/  IMAD.WIDE R2, R12, 0x4, R2 ;  /* 0x000000040c027825 */ /* 0x001fca00078e0202 */
        /* <DEDUP_REMOVED lines=30> */
[----:B------:R-:W-:-:S04]  /*24670*/  VIADDMNMX R7, R10, UR5, R7, PT ;  /* 0x000000050a077c46 */ /* 0x000fc8000b800107 */
        /* <DEDUP_REMOVED lines=28> */
.L_x_1556:
[----:B01----:R-:W-:-:S05]  /*24840*/  LOP3.LUT R3, RZ, R2, RZ, 0x33, !PT ;  /* 0x00000002ff037212 */ /* 0x003fca00078e33ff */
[----:B------:R-:W-:-:S05]  /*24850*/  IMAD.IADD R2, R4, 0x1, R3 ;  /* 0x0000000104027824 */ /* 0x000fca00078e0203 */
[----:B------:R1:W-:Y:S01]  /*24860*/  STL [R1+0x4], R2 ;  /* 0x0000040201007387 */ /* 0x0003e20000100800 */
[----:B------:R-:W-:Y:S05]  /*24870*/  BRA `(.L_x_1557) ;  /* 0x0000000000107947 */ /* 0x000fea0003800000 */
.L_x_1552:
[----:B------:R-:W-:Y:S01]  /*24880*/  IMAD.U32 R2, RZ, RZ, UR6 ;  /* 0x00000006ff027e24 */ /* 0x000fe2000f8e00ff */
[----:B------:R0:W-:Y:S04]  /*24890*/  STL [R1+0x4], RZ ;  /* 0x000004ff01007387 */ /* 0x0001e80000100800 */
[----:B------:R0:W-:Y:S04]  /*248a0*/  STL [R1+0x8], RZ ;  /* 0x000008ff01007387 */ /* 0x0001e80000100800 */
[----:B------:R0:W-:Y:S02]  /*248b0*/  STL [R1], R2 ;  /* 0x0000000201007387 */ /* 0x0001e40000100800 */
.L_x_1557:
[----:B------:R-:W2:Y:S04]  /*248c0*/  LDL R4, [R1] ;  /* 0x0000000001047983 */ /* 0x000ea80000100800 */
[----:B------:R-:W2:Y:S04]  /*248d0*/  LDL R5, [R1+0x4] ;  /* 0x0000040001057983 */ /* 0x000ea80000100800 */
[----:B------:R-:W2:Y:S04]  /*248e0*/  LDL R6, [R1+0x8] ;  /* 0x0000080001067983 */ /* 0x000ea80000100800 */
[----:B------:R-:W2:Y:S01]  /*248f0*/  LDL R7, [R1+0xc] ;  /* 0x00000c0001077983 */ /* 0x000ea20000100800 */
[----:B------:R-:W-:-:S13]  /*24900*/  ISETP.NE.AND P0, PT, R0, RZ, PT ;  /* 0x000000ff0000720c */ /* 0x000fda0003f05270 */
[----:B------:R-:W3:Y:S01]  /*24910*/  @!P0 S2R R3, SR_CgaCtaId ;  /* 0x0000000000038919 */ /* 0x000ee20000008800 */
[----:B------:R-:W-:-:S04]  /*24920*/  @!P0 MOV R0, 0x400 ;  /* 0x0000040000008802 */ /* 0x000fc80000000f00 */
[----:B---3--:R-:W-:-:S05]  /*24930*/  @!P0 LEA R0, R3, R0, 0x18 ;  /* 0x0000000003008211 */ /* 0x008fca00078ec0ff */
[----:B--2---:R2:W-:Y:S01]  /*24940*/  @!P0 STS.128 [R0+0x228d0], R4 ;  /* 0x0228d00400008388 */ /* 0x0045e20000000c00 */
[----:B------:R-:W-:Y:S06]  /*24950*/  BAR.ARV 0x5, 0x180 ;  /* 0x0146000000007b1d */ /* 0x000fec0000002000 */
.L_x_1550:
[----:B--2---:R-:W2:Y:S01]  /*24960*/  LDL R0, [R1+0xc] ;  /* 0x00000c0001007983 */ /* 0x004ea20000100800 */
[----:B------:R-:W-:-:S03]  /*24970*/  ULDC UR4, c[0x0][0xc3c] ;  /* 0x00030f0000047ab9 */ /* 0x000fc60000000800 */
[----:B------:R3:W-:Y:S01]  /*24980*/  STL [R1+0x10], RZ ;  /* 0x000010ff01007387 */ /* 0x0007e20000100800 */
[----:B--2---:R-:W-:Y:S01]  /*24990*/  ISETP.GE.AND P0, PT, R0, UR4, PT ;  /* 0x0000000400007c0c */ /* 0x004fe2000bf06270 */
[----:B------:R-:W-:-:S05]  /*249a0*/  IMAD.MOV.U32 R0, RZ, RZ, 0x1 ;  /* 0x00000001ff007424 */ /* 0x000fca00078e00ff */
[----:B------:R3:W-:Y:S04]  /*249b0*/  STL [R1+0x18], R0 ;  /* 0x0000180001007387 */ /* 0x0007e80000100800 */
[----:B------:R3:W-:Y:S03]  /*249c0*/  STL [R1+0x58], RZ ;  /* 0x000058ff01007387 */ /* 0x0007e60000100800 */
[----:B------:R-:W-:Y:S05]  /*249d0*/  @P0 BRA `(.L_x_1558) ;  /* 0x0000006c00200947 */ /* 0x000fea0003800000 */
[----:B------:R-:W2:Y:S01]  /*249e0*/  S2R R8, SR_TID.X ;  /* 0x0000000000087919 */ /* 0x000ea20000002100 */
[----:B------:R-:W4:Y:S01]  /*249f0*/  S2UR UR5, SR_CgaCtaId ;  /* 0x00000000000579c3 */ /* 0x000f220000008800 */
[----:B------:R-:W-:Y:S01]  /*24a00*/  UMOV UR4, 0x400 ;  /* 0x0000040000047882 */ /* 0x000fe20000000000 */
[----:B------:R-:W-:Y:S01]  /*24a10*/  BSSY B7, `(.L_x_1558) ;  /* 0x00006c4000077945 */ /* 0x000fe20003800000 */
[----:B------:R-:W-:Y:S01]  /*24a20*/  ULDC.64 UR40, c[0x0][0x198] ;  /* 0x0000660000287ab9 */ /* 0x000fe20000000a00 */
[----:B------:R-:W-:Y:S02]  /*24a30*/  ULOP3.LUT UR37, UR36, 0x1, URZ, 0xfc, !UPT ;  /* 0x0000000124257892 */ /* 0x000fe4000f8efc3f */
[----:B------:R-:W-:Y:S01]  /*24a40*/  ULOP3.LUT UR39, UR36, 0x2, URZ, 0xfc, !UPT ;  /* 0x0000000224277892 */ /* 0x000fe2000f8efc3f */
[----:B------:R-:W-:Y:S01]  /*24a50*/  ULDC UR38, c[0x0][0xc] ;  /* 0x0000030000267ab9 */ /* 0x000fe20000000800 */
[----:B----4-:R-:W-:-:S06]  /*24a60*/  ULEA UR4, UR5, UR4, 0x18 ;  /* 0x0000000405047291 */ /* 0x010fcc000f8ec03f */
[----:B------:R-:W-:Y:S01]  /*24a70*/  IMAD.U32 R18, RZ, RZ, UR4 ;  /* 0x00000004ff127e24 */ /* 0x000fe2000f8e00ff */
[----:B--2---:R-:W-:Y:S01]  /*24a80*/  SHF.R.U32.HI R3, RZ, 0x1, R8 ;  /* 0x00000001ff037819 */ /* 0x004fe20000011608 */
[C---:B01----:R-:W-:Y:S01]  /*24a90*/  IMAD.SHL.U32 R2, R8.reuse, 0x80, RZ ;  /* 0x0000008008027824 */ /* 0x043fe200078e00ff */
[C---:B------:R-:W-:Y:S02]  /*24aa0*/  LOP3.LUT R6, R8.reuse, 0x7f, RZ, 0xc0, !PT ;  /* 0x0000007f08067812 */ /* 0x040fe400078ec0ff */
[----:B------:R-:W-:Y:S02]  /*24ab0*/  R2P PR, R8, 0x6 ;  /* 0x0000000608007804 */ /* 0x000fe40000000000 */
[----:B---3--:R-:W-:Y:S02]  /*24ac0*/  LOP3.LUT R0, R2, 0x380, RZ, 0xc0, !PT ;  /* 0x0000038002007812 */ /* 0x008fe400078ec0ff */
[----:B------:R-:W-:Y:S02]  /*24ad0*/  SHF.R.U32.HI R7, RZ, 0x5, R6 ;  /* 0x00000005ff077819 */ /* 0x000fe40000011606 */
[----:B------:R-:W-:-:S02]  /*24ae0*/  LOP3.LUT R3, R0, 0x30, R3, 0xf8, !PT ;  /* 0x0000003000037812 */ /* 0x000fc400078ef803 */
[----:B------:R-:W-:Y:S01]  /*24af0*/  LOP3.LUT R5, R0, 0x10, R8, 0xf8, !PT ;  /* 0x0000001000057812 */ /* 0x000fe200078ef808 */
[----:B------:R-:W-:Y:S01]  /*24b00*/  IMAD.SHL.U32 R0, R8, 0x10, RZ ;  /* 0x0000001008007824 */ /* 0x000fe200078e00ff */
[----:B------:R-:W-:-:S04]  /*24b10*/  LOP3.LUT R4, R2, 0x400, RZ, 0xc0, !PT ;  /* 0x0000040002047812 */ /* 0x000fc800078ec0ff */
[----:B------:R-:W-:Y:S01]  /*24b20*/  LOP3.LUT R3, R3, 0x70, R0, 0x78, !PT ;  /* 0x0000007003037812 */ /* 0x000fe200078e7800 */
[----:B------:R-:W-:Y:S01]  /*24b30*/  IMAD R4, R7, 0x800, R4 ;  /* 0x0000080007047824 */ /* 0x000fe200078e0204 */
[----:B------:R-:W-:Y:S02]  /*24b40*/  LOP3.LUT R5, R5, 0x70, R0, 0x78, !PT ;  /* 0x0000007005057812 */ /* 0x000fe400078e7800 */
[----:B------:R-:W-:Y:S02]  /*24b50*/  LOP3.LUT R9, R3, 0xc00, R2, 0xf8, !PT ;  /* 0x00000c0003097812 */ /* 0x000fe400078ef802 */
[----:B------:R-:W-:Y:S01]  /*24b60*/  LOP3.LUT R2, R0, 0x40, RZ, 0xc0, !PT ;  /* 0x0000004000027812 */ /* 0x000fe200078ec0ff */
[----:B------:R-:W-:Y:S01]  /*24b70*/  IMAD.IADD R3, R4, 0x1, R5 ;  /* 0x0000000104037824 */ /* 0x000fe200078e0205 */
[C---:B------:R-:W-:Y:S01]  /*24b80*/  LOP3.LUT R4, R0.reuse, 0x30, RZ, 0xc0, !PT ;  /* 0x0000003000047812 */ /* 0x040fe200078ec0ff */
[----:B------:R-:W-:Y:S01]  /*24b90*/  STL [R1+0x38], R9 ;  /* 0x0000380901007387 */ /* 0x000fe20000100800 */
[----:B------:R-:W-:Y:S01]  /*24ba0*/  SHF.R.U32.HI R5, RZ, 0x2, R6 ;  /* 0x00000002ff057819 */ /* 0x000fe20000011606 */
[----:B------:R-:W-:Y:S01]  /*24bb0*/  IMAD R7, R7, 0x200, R2 ;  /* 0x0000020007077824 */ /* 0x000fe200078e0202 */
[----:B------:R-:W-:Y:S01]  /*24bc0*/  LOP3.LUT R2, R0, 0x1b0, RZ, 0xc0, !PT ;  /* 0x000001b000027812 */ /* 0x000fe200078ec0ff */
[----:B------:R0:W-:Y:S01]  /*24bd0*/  STL [R1+0x34], R3 ;  /* 0x0000340301007387 */ /* 0x0001e20000100800 */
[----:B------:R-:W-:-:S05]  /*24be0*/  IMAD.MOV.U32 R0, RZ, RZ, 0x40 ;  /* 0x00000040ff007424 */ /* 0x000fca00078e00ff */
[----:B------:R-:W-:Y:S01]  /*24bf0*/  SEL R0, R0, 0xffffffc0, !P2 ;  /* 0xffffffc000007807 */ /* 0x000fe20005000000 */
[----:B0-----:R-:W-:-:S05]  /*24c00*/  IMAD.SHL.U32 R3, R8, 0x2, RZ ;  /* 0x0000000208037824 */ /* 0x001fca00078e00ff */
[----:B------:R-:W-:-:S04]  /*24c10*/  LOP3.LUT R3, R2, 0x30, R3, 0x78, !PT ;  /* 0x0000003002037812 */ /* 0x000fc800078e7803 */
[----:B------:R-:W-:Y:S01]  /*24c20*/  IADD3 R2, R18, R7, R3 ;  /* 0x0000000712027210 */ /* 0x000fe20007ffe003 */
[----:B------:R-:W-:-:S04]  /*24c30*/  IMAD.MOV.U32 R3, RZ, RZ, 0x20 ;  /* 0x00000020ff037424 */ /* 0x000fc800078e00ff */
[----:B------:R0:W-:Y:S01]  /*24c40*/  STL [R1+0x3c], R2 ;  /* 0x00003c0201007387 */ /* 0x0001e20000100800 */
[----:B------:R-:W-:-:S03]  /*24c50*/  SEL R3, R3, 0xffffffe0, !P1 ;  /* 0xffffffe003037807 */ /* 0x000fc60004800000 */
[----:B------:R1:W-:Y:S04]  /*24c60*/  STL [R1+0x24], R0 ;  /* 0x0000240001007387 */ /* 0x0003e80000100800 */
[----:B------:R2:W-:Y:S01]  /*24c70*/  STL [R1+0x20], R3 ;  /* 0x0000200301007387 */ /* 0x0005e20000100800 */
[----:B0-----:R-:W-:-:S03]  /*24c80*/  IMAD.SHL.U32 R2, R8, 0x20, RZ ;  /* 0x0000002008027824 */ /* 0x001fc600078e00ff */
[----:B------:R-:W-:Y:S01]  /*24c90*/  STL [R1+0x58], RZ ;  /* 0x000058ff01007387 */ /* 0x000fe20000100800 */
[----:B-1----:R-:W-:Y:S01]  /*24ca0*/  IMAD.MOV.U32 R0, RZ, RZ, 0x1 ;  /* 0x00000001ff007424 */ /* 0x002fe200078e00ff */
[----:B------:R-:W-:Y:S02]  /*24cb0*/  LOP3.LUT R2, R5, 0x60, R2, 0xf8, !PT ;  /* 0x0000006005027812 */ /* 0x000fe400078ef802 */
[C---:B------:R-:W-:Y:S01]  /*24cc0*/  LOP3.LUT R2, R4.reuse, 0x40, RZ, 0xfc, !PT ;  /* 0x0000004004027812 */ /* 0x040fe200078efcff */
[----:B--2---:R-:W-:Y:S01]  /*24cd0*/  IMAD.MOV.U32 R3, RZ, RZ, 0x1 ;  /* 0x00000001ff037424 */ /* 0x004fe200078e00ff */
[----:B------:R0:W-:Y:S04]  /*24ce0*/  STL [R1+0x1c], R0 ;  /* 0x00001c0001007387 */ /* 0x0001e80000100800 */
[----:B------:R1:W-:Y:S04]  /*24cf0*/  STL [R1+0x14], RZ ;  /* 0x000014ff01007387 */ /* 0x0003e80000100800 */
[----:B------:R1:W-:Y:S01]  /*24d00*/  STL [R1+0x10], RZ ;  /* 0x000010ff01007387 */ /* 0x0003e20000100800 */
[----:B0-----:R-:W-:-:S03]  /*24d10*/  LOP3.LUT R0, R4, 0x80, RZ, 0xfc, !PT ;  /* 0x0000008004007812 */ /* 0x001fc600078efcff */
[----:B------:R1:W-:Y:S04]  /*24d20*/  STL [R1+0x18], R3 ;  /* 0x0000180301007387 */ /* 0x0003e80000100800 */
.L_x_1688:
[----:B--2---:R-:W2:Y:S01]  /*24d30*/  LDL R14, [R1+0xc] ;  /* 0x00000c00010e7983 */ /* 0x004ea20000100800 */
[----:B------:R-:W-:Y:S05]  /*24d40*/  YIELD ;  /* 0x0000000000007946 */ /* 0x000fea0003800000 */
[----:B------:R-:W-:Y:S01]  /*24d50*/  ULDC.64 UR4, c[0x0][0xa28] ;  /* 0x00028a0000047ab9 */ /* 0x000fe20000000a00 */
[----:B---3--:R-:W-:Y:S02]  /*24d60*/  CS2R R6, SRZ ;  /* 0x0000000000067805 */ /* 0x008fe4000001ff00 */
[----:B------:R-:W-:Y:S01]  /*24d70*/  ISETP.NE.U32.AND P0, PT, RZ, UR4, PT ;  /* 0x00000004ff007c0c */ /* 0x000fe2000bf05070 */
[----:B0-----:R-:W0:Y:S01]  /*24d80*/  LDC.64 R12, c[0x0][0xa00] ;  /* 0x00028000ff0c7b82 */ /* 0x001e220000000a00 */
[----:B------:R-:W-:Y:S01]  /*24d90*/  ULDC.64 UR6, c[0x0][0xa08] ;  /* 0x0002820000067ab9 */ /* 0x000fe20000000a00 */
[----:B------:R-:W-:Y:S01]  /*24da0*/  ULDC.64 UR8, c[0x0][0xa10] ;  /* 0x0002840000087ab9 */ /* 0x000fe20000000a00 */
[----:B------:R-:W-:Y:S01]  /*24db0*/  ISETP.NE.AND.EX P0, PT, RZ, UR5, PT, P0 ;  /* 0x00000005ff007c0c */ /* 0x000fe2000bf05300 */
[----:B------:R-:W-:-:S04]  /*24dc0*/  ULDC.64 UR4, c[0x0][0xa18] ;  /* 0x0002860000047ab9 */ /* 0x000fc80000000a00 */
[----:B------:R-:W3:Y:S08]  /*24dd0*/  LDC.64 R4, c[0x0][0xa08] ;  /* 0x00028200ff047b82 */ /* 0x000ef00000000a00 */
[----:B-1----:R-:W2:Y:S02]  /*24de0*/  @P0 LDC.64 R2, c[0x0][0xa28] ;  /* 0x00028a00ff020b82 */ /* 0x002ea40000000a00 */
[----:B--2---:R-:W-:-:S05]  /*24df0*/  @P0 IMAD.WIDE R2, R14, 0x4, R2 ;  /* 0x000000040e020825 */ /* 0x004fca00078e0202 */
[----:B------:R1:W5:Y:S01]  /*24e00*/  @P0 LDG.E R6, desc[UR42][R2.64] ;  /* 0x0000002a02060981 */ /* 0x000362000c1e1900 */
[----:B------:R-:W-:Y:S01]  /*24e10*/  ISETP.NE.U32.AND P0, PT, RZ, UR4, PT ;  /* 0x00000004ff007c0c */ /* 0x000fe2000bf05070 */
[----:B0-----:R-:W-:Y:S01]  /*24e20*/  IMAD.WIDE R12, R14, 0x4, R12 ;  /* 0x000000040e0c7825 */ /* 0x001fe200078e020c */
[----:B------:R-:W-:Y:S02]  /*24e30*/  ISETP.NE.U32.AND P2, PT, RZ, UR6, PT ;  /* 0x00000006ff007c0c */ /* 0x000fe4000bf45070 */
[----:B------:R-:W-:Y:S01]  /*24e40*/  ISETP.NE.AND.EX P0, PT, RZ, UR5, PT, P0 ;  /* 0x00000005ff007c0c */ /* 0x000fe2000bf05300 */
[----:B------:R-:W-:Y:S01]  /*24e50*/  ULDC.64 UR4, c[0x0][0xa00] ;  /* 0x0002800000047ab9 */ /* 0x000fe20000000a00 */
[----:B------:R-:W-:Y:S01]  /*24e60*/  ISETP.NE.U32.AND P4, PT, RZ, UR8, PT ;  /* 0x00000008ff007c0c */ /* 0x000fe2000bf85070 */
[----:B------:R-:W-:Y:S01]  /*24e70*/  IMAD.MOV.U32 R8, RZ, RZ, RZ ;  /* 0x000000ffff087224 */ /* 0x000fe200078e00ff */
[----:B------:R-:W-:Y:S01]  /*24e80*/  ISETP.NE.U32.AND P1, PT, RZ, UR4, PT ;  /* 0x00000004ff007c0c */ /* 0x000fe2000bf25070 */
[----:B-1----:R-:W0:Y:S01]  /*24e90*/  LDC.64 R2, c[0x0][0xa10] ;  /* 0x00028400ff027b82 */ /* 0x002e220000000a00 */
[----:B------:R-:W-:-:S02]  /*24ea0*/  IMAD.MOV.U32 R0, RZ, RZ, RZ ;  /* 0x000000ffff007224 */ /* 0x000fc400078e00ff */
[----:B------:R-:W-:Y:S01]  /*24eb0*/  ISETP.NE.AND.EX P3, PT, RZ, UR5, PT, P1 ;  /* 0x00000005ff007c0c */ /* 0x000fe2000bf65310 */
[----:B---3--:R-:W-:-:S04]  /*24ec0*/  IMAD.WIDE R4, R14, 0x4, R4 ;  /* 0x000000040e047825 */ /* 0x008fc800078e0204 */
[----:B------:R-:W1:Y:S01]  /*24ed0*/  @P0 LDC.64 R10, c[0x0][0xa18] ;  /* 0x00028600ff0a0b82 */ /* 0x000e620000000a00 */
[----:B------:R-:W-:Y:S01]  /*24ee0*/  ULDC UR4, c[0x0][0x288] ;  /* 0x0000a20000047ab9 */ /* 0x000fe20000000800 */
[----:B------:R-:W-:Y:S02]  /*24ef0*/  ISETP.NE.AND.EX P1, PT, RZ, UR7, PT, P2 ;  /* 0x00000007ff007c0c */ /* 0x000fe4000bf25320 */
[----:B------:R-:W-:-:S04]  /*24f00*/  ISETP.NE.AND.EX P2, PT, RZ, UR9, PT, P4 ;  /* 0x00000009ff007c0c */ /* 0x000fc8000bf45340 */
[----:B------:R-:W2:Y:S07]  /*24f10*/  @P3 LDG.E R7, desc[UR42][R12.64] ;  /* 0x0000002a0c073981 */ /* 0x000eae000c1e1900 */
[----:B------:R-:W5:Y:S01]  /*24f20*/  @P1 LDG.E R8, desc[UR42][R4.64] ;  /* 0x0000002a04081981 */ /* 0x000f62000c1e1900 */
[----:B0-----:R-:W-:-:S05]  /*24f30*/  IMAD.WIDE R2, R14, 0x4, R2 ;  /* 0x000000040e027825 */ /* 0x001fca00078e0202 */
[----:B------:R-:W5:Y:S01]  /*24f40*/  @P2 LDG.E R0, desc[UR42][R2.64] ;  /* 0x0000002a02002981 */ /* 0x000f62000c1e1900 */
[----:B-1----:R-:W-:-:S03]  /*24f50*/  @P0 IMAD.WIDE R10, R14, 0x4, R10 ;  /* 0x000000040e0a0825 */ /* 0x002fc600078e020a */
        /* <DEDUP_REMOVED lines=12> */
[----:B--2---:R0:W-:Y:S01]  /*25020*/  STL [R1+0x40], R7 ;  /* 0x0000400701007387 */ /* 0x0041e20000100800 */
[----:B------:R-:W-:Y:S02]  /*25030*/  IMAD.MOV.U32 R15, RZ, RZ, R7 ;  /* 0x000000ffff0f7224 */ /* 0x000fe400078e0007 */
[----:B0-----:R-:W-:Y:S01]  /*25040*/  IMAD.U32 R7, RZ, RZ, UR4 ;  /* 0x00000004ff077e24 */ /* 0x001fe2000f8e00ff */
[----:B------:R-:W-:Y:S06]  /*25050*/  @P0 BRA `(.L_x_1559) ;  /* 0x0000000000140947 */ /* 0x000fec0003800000 */
[----:B------:R-:W-:Y:S05]  /*25060*/  @!P3 BRA `(.L_x_1559) ;  /* 0x000000000010b947 */ /* 0x000fea0003800000 */
[----:B------:R-:W2:Y:S04]  /*25070*/  LDG.E R9, desc[UR42][R12.64] ;  /* 0x0000002a0c097981 */ /* 0x000ea8000c1e1900 */
[----:B------:R-:W2:Y:S02]  /*25080*/  LDG.E R12, desc[UR42][R12.64+0x4] ;  /* 0x0000042a0c0c7981 */ /* 0x000ea4000c1e1900 */
[----:B--2---:R-:W-:-:S05]  /*25090*/  IMAD.IADD R15, R12, 0x1, -R9 ;  /* 0x000000010c0f7824 */ /* 0x004fca00078e0a09 */
[----:B------:R0:W-:Y:S02]  /*250a0*/  STL [R1+0x40], R15 ;  /* 0x0000400f01007387 */ /* 0x0001e40000100800 */
.L_x_1559:
[----:B------:R-:W2:Y:S01]  /*250b0*/  LDL.LU R11, [R1+0x8] ;  /* 0x00000800010b7983 */ /* 0x000ea20000300800 */
[----:B-----5:R-:W-:Y:S01]  /*250c0*/  IMAD.IADD R8, R8, 0x1, R6 ;  /* 0x0000000108087824 */ /* 0x020fe200078e0206 */
[----:B------:R-:W-:Y:S02]  /*250d0*/  ULDC.64 UR4, c[0x0][0xa20] ;  /* 0x0002880000047ab9 */ /* 0x000fe40000000a00 */
[----:B------:R-:W-:Y:S02]  /*250e0*/  ISETP.NE.U32.AND P0, PT, RZ, UR4, PT ;  /* 0x00000004ff007c0c */ /* 0x000fe4000bf05070 */
[----:B------:R1:W-:Y:S02]  /*250f0*/  STL [R1+0x30], R8 ;  /* 0x0000300801007387 */ /* 0x0003e40000100800 */
[----:B------:R-:W-:Y:S02]  /*25100*/  ISETP.NE.AND.EX P0, PT, RZ, UR5, PT, P0 ;  /* 0x00000005ff007c0c */ /* 0x000fe4000bf05300 */
[----:B--2---:R-:W-:-:S02]  /*25110*/  LOP3.LUT R17, R11, 0xff000000, RZ, 0xc0, !PT ;  /* 0xff0000000b117812 */ /* 0x004fc400078ec0ff */
[C---:B------:R-:W-:Y:S02]  /*25120*/  LOP3.LUT R9, R11.reuse, 0xff0000, RZ, 0xc0, !PT ;  /* 0x00ff00000b097812 */ /* 0x040fe400078ec0ff */
[----:B------:R-:W-:Y:S02]  /*25130*/  SHF.R.U32.HI R17, RZ, 0x8, R17 ;  /* 0x00000008ff117819 */ /* 0x000fe40000011611 */
[----:B------:R-:W-:Y:S02]  /*25140*/  LOP3.LUT R16, R11, 0xffff, RZ, 0xc0, !PT ;  /* 0x0000ffff0b107812 */ /* 0x000fe400078ec0ff */
[----:B------:R-:W-:-:S03]  /*25150*/  LEA.HI R17, R9, R17, RZ, 0x10 ;  /* 0x0000001109117211 */ /* 0x000fc600078f80ff */
[----:B-1----:R-:W-:Y:S05]  /*25160*/  @!P0 BRA `(.L_x_1560) ;  /* 0x0000000000108947 */ /* 0x002fea0003800000 */
[----:B------:R-:W1:Y:S02]  /*25170*/  LDC.64 R4, c[0x0][0xa20] ;  /* 0x00028800ff047b82 */ /* 0x000e640000000a00 */
[----:B-1----:R-:W-:-:S05]  /*25180*/  IMAD.WIDE R4, R14, 0x4, R4 ;  /* 0x000000040e047825 */ /* 0x002fca00078e0204 */
[----:B------:R1:W5:Y:S01]  /*25190*/  LDG.E R7, desc[UR42][R4.64] ;  /* 0x0000002a04077981 */ /* 0x000362000c1e1900 */
[----:B------:R-:W-:Y:S05]  /*251a0*/  BRA `(.L_x_1561) ;  /* 0x0000000000107947 */ /* 0x000fea0003800000 */
.L_x_1560:
[----:B------:R-:W-:Y:S05]  /*251b0*/  @!P1 BRA `(.L_x_1561) ;  /* 0x00000000000c9947 */ /* 0x000fea0003800000 */
[----:B------:R-:W2:Y:S04]  /*251c0*/  LDG.E R7, desc[UR42][R4.64] ;  /* 0x0000002a04077981 */ /* 0x000ea8000c1e1900 */
[----:B------:R-:W2:Y:S02]  /*251d0*/  LDG.E R4, desc[UR42][R4.64+0x4] ;  /* 0x0000042a04047981 */ /* 0x000ea4000c1e1900 */
[----:B--2---:R-:W-:-:S07]  /*251e0*/  IMAD.IADD R7, R4, 0x1, -R7 ;  /* 0x0000000104077824 */ /* 0x004fce00078e0a07 */
.L_x_1561:
[----:B------:R-:W2:Y:S04]  /*251f0*/  LDL.LU R8, [R1+0x4] ;  /* 0x0000040001087983 */ /* 0x000ea80000300800 */
[----:B-1----:R-:W3:Y:S04]  /*25200*/  @P2 LDG.E R4, desc[UR42][R2.64] ;  /* 0x0000002a02042981 */ /* 0x002ee8000c1e1900 */
[----:B------:R1:W3:Y:S01]  /*25210*/  @P2 LDG.E R2, desc[UR42][R2.64+0x4] ;  /* 0x0000042a02022981 */ /* 0x0002e2000c1e1900 */
[----:B-----5:R-:W-:Y:S01]  /*25220*/  IMAD.IADD R9, R7, 0x1, -R6 ;  /* 0x0000000107097824 */ /* 0x020fe200078e0a06 */
[----:B-1----:R-:W1:Y:S02]  /*25230*/  LDC R3, c[0x0][0x448] ;  /* 0x00011200ff037b82 */ /* 0x002e640000000800 */
[----:B-1----:R-:W-:-:S13]  /*25240*/  ISETP.NE.AND P1, PT, R3, 0x1, PT ;  /* 0x000000010300780c */ /* 0x002fda0003f25270 */
[----:B------:R-:W1:Y:S08]  /*25250*/  @P1 LDC R3, c[0x0][0x44c] ;  /* 0x00011300ff031b82 */ /* 0x000e700000000800 */
[----:B------:R-:W4:Y:S01]  /*25260*/  @P1 LDC R5, c[0x0][0x450] ;  /* 0x00011400ff051b82 */ /* 0x000f220000000800 */
[----:B--2---:R-:W-:Y:S02]  /*25270*/  IMAD.SHL.U32 R19, R8, 0x80, RZ ;  /* 0x0000008008137824 */ /* 0x004fe400078e00ff */
[----:B---3--:R-:W-:-:S02]  /*25280*/  @P2 IMAD.IADD R10, R2, 0x1, -R4 ;  /* 0x00000001020a2824 */ /* 0x008fc400078e0a04 */
[----:B------:R-:W-:Y:S02]  /*25290*/  VIADD R2, R19, 0x7f ;  /* 0x0000007f13027836 */ /* 0x000fe40000000000 */
[----:B------:R-:W-:Y:S02]  /*252a0*/  IMAD.IADD R7, R9, 0x1, R10 ;  /* 0x0000000109077824 */ /* 0x000fe400078e020a */
[----:B-1----:R-:W-:-:S03]  /*252b0*/  @P1 IMAD.HI.U32 R3, R2, R3, RZ ;  /* 0x0000000302031227 */ /* 0x002fc600078e00ff */
[C---:B------:R-:W-:Y:S01]  /*252c0*/  IADD3 R20, R7.reuse, 0x1, -R15 ;  /* 0x0000000107147810 */ /* 0x040fe20007ffe80f */
[----:B------:R-:W-:Y:S01]  /*252d0*/  IMAD.MOV.U32 R6, RZ, RZ, R2 ;  /* 0x000000ffff067224 */ /* 0x000fe200078e0002 */
[----:B----4-:R-:W-:Y:S01]  /*252e0*/  @P1 SHF.R.U32.HI R6, RZ, R5, R3 ;  /* 0x00000005ff061219 */ /* 0x010fe20000011603 */
[----:B------:R-:W-:-:S04]  /*252f0*/  VIADD R2, R7, 0x7f ;  /* 0x0000007f07027836 */ /* 0x000fc80000000000 */
[----:B------:R-:W-:Y:S01]  /*25300*/  IMAD.IADD R6, R20, 0x1, R6 ;  /* 0x0000000114067824 */ /* 0x000fe200078e0206 */
[----:B------:R-:W-:-:S04]  /*25310*/  SHF.R.S32.HI R3, RZ, 0x1f, R2 ;  /* 0x0000001fff037819 */ /* 0x000fc80000011402 */
[----:B------:R-:W-:Y:S02]  /*25320*/  LEA.HI R4, R3, R2, RZ, 0x7 ;  /* 0x0000000203047211 */ /* 0x000fe400078f38ff */
[----:B------:R-:W1:Y:S02]  /*25330*/  LDC.64 R2, c[0x0][0x9e0] ;  /* 0x00027800ff027b82 */ /* 0x000e640000000a00 */
[----:B------:R-:W-:-:S05]  /*25340*/  SHF.R.S32.HI R11, RZ, 0x7, R4 ;  /* 0x00000007ff0b7819 */ /* 0x000fca0000011404 */
[----:B------:R2:W-:Y:S01]  /*25350*/  STL [R1+0x4], R11 ;  /* 0x0000040b01007387 */ /* 0x0005e20000100800 */
[----:B-1----:R-:W-:Y:S01]  /*25360*/  ISETP.GE.AND P3, PT, R3, 0x1, PT ;  /* 0x000000010300780c */ /* 0x002fe20003f66270 */
[----:B------:R-:W-:-:S12]  /*25370*/  IMAD.IADD R8, R6, 0x1, R2 ;  /* 0x0000000106087824 */ /* 0x000fd800078e0202 */
[----:B--2---:R-:W-:Y:S05]  /*25380*/  @!P3 BRA `(.L_x_1562) ;  /* 0x000000000048b947 */ /* 0x004fea0003800000 */
        /* <DEDUP_REMOVED lines=11> */
.L_x_1564:
[----:B------:R-:W-:-:S13]  /*25440*/  ISETP.NE.AND P0, PT, R3, 0x1, PT ;  /* 0x000000010300780c */ /* 0x000fda0003f05270 */
[----:B------:R-:W1:Y:S02]  /*25450*/  @P0 LDC.64 R4, c[0x0][0x9e8] ;  /* 0x00027a00ff040b82 */ /* 0x000e640000000a00 */
[----:B-1----:R-:W-:-:S05]  /*25460*/  @P0 IMAD.HI.U32 R4, R2, R4, RZ ;  /* 0x0000000402040227 */ /* 0x002fca00078e00ff */
[----:B------:R-:W-:-:S07]  /*25470*/  @P0 SHF.R.U32.HI R2, RZ, R5, R4 ;  /* 0x00000005ff020219 */ /* 0x000fce0000011604 */
.L_x_1565:
[----:B------:R-:W-:Y:S05]  /*25480*/  BSYNC B0 ;  /* 0x0000000000007941 */ /* 0x000fea0003800000 */
.L_x_1563:
[----:B------:R-:W-:-:S05]  /*25490*/  IMAD R2, R2, R3, R3 ;  /* 0x0000000302027224 */ /* 0x000fca00078e0203 */
[----:B------:R-:W-:-:S07]  /*254a0*/  VIMNMX R8, R8, R2, PT ;  /* 0x0000000208087248 */ /* 0x000fce0003fe0100 */
.L_x_1562:
[----:B------:R-:W1:Y:S01]  /*254b0*/  @P1 LDC R4, c[0x0][0x44c] ;  /* 0x00011300ff041b82 */ /* 0x000e620000000800 */
[----:B------:R-:W-:Y:S01]  /*254c0*/  VIADD R8, R8, 0x7f ;  /* 0x0000007f08087836 */ /* 0x000fe20000000000 */
[----:B------:R-:W-:Y:S01]  /*254d0*/  ULDC UR4, c[0x0][0x9dc] ;  /* 0x0002770000047ab9 */ /* 0x000fe20000000800 */
[----:B------:R-:W-:Y:S02]  /*254e0*/  IMAD.MOV.U32 R2, RZ, RZ, R19 ;  /* 0x000000ffff027224 */ /* 0x000fe400078e0013 */
[----:B------:R-:W-:-:S03]  /*254f0*/  IMAD.IADD R21, R7, 0x1, -R15 ;  /* 0x0000000107157824 */ /* 0x000fc600078e0a0f */
[----:B------:R-:W2:Y:S01]  /*25500*/  @P1 LDC R5, c[0x0][0x450] ;  /* 0x00011400ff051b82 */ /* 0x000ea20000000800 */
[----:B-1----:R-:W-:-:S05]  /*25510*/  @P1 IMAD.HI.U32 R4, R19, R4, RZ ;  /* 0x0000000413041227 */ /* 0x002fca00078e00ff */
[----:B--2---:R-:W-:Y:S02]  /*25520*/  @P1 SHF.R.U32.HI R2, RZ, R5, R4 ;  /* 0x00000005ff021219 */ /* 0x004fe40000011604 */
[----:B------:R-:W-:-:S03]  /*25530*/  SHF.R.S32.HI R4, RZ, 0x1f, R8 ;  /* 0x0000001fff047819 */ /* 0x000fc60000011408 */
[----:B------:R-:W-:Y:S01]  /*25540*/  IMAD.IADD R2, R21, 0x1, R2 ;  /* 0x0000000115027824 */ /* 0x000fe200078e0202 */
[----:B------:R-:W-:-:S03]  /*25550*/  LEA.HI R8, R4, R8, RZ, 0x7 ;  /* 0x0000000804087211 */ /* 0x000fc600078f38ff */
[----:B------:R-:W-:Y:S01]  /*25560*/  VIADD R6, R2, -UR4 ;  /* 0x8000000402067c36 */ /* 0x000fe20008000000 */
[----:B------:R-:W-:-:S04]  /*25570*/  SHF.R.S32.HI R7, RZ, 0x7, R8 ;  /* 0x00000007ff077819 */ /* 0x000fc80000011408 */
[----:B------:R-:W-:Y:S01]  /*25580*/  VIMNMX R7, R11, R7, PT ;  /* 0x000000070b077248 */ /* 0x000fe20003fe0100 */
        /* <DEDUP_REMOVED lines=11> */
.L_x_1568:
[----:B------:R-:W-:-:S13]  /*25640*/  ISETP.NE.AND P0, PT, R3, 0x1, PT ;  /* 0x000000010300780c */ /* 0x000fda0003f05270 */
[----:B------:R-:W1:Y:S02]  /*25650*/  @P0 LDC.64 R4, c[0x0][0x9e8] ;  /* 0x00027a00ff040b82 */ /* 0x000e640000000a00 */
[----:B-1----:R-:W-:-:S05]  /*25660*/  @P0 IMAD.HI.U32 R4, R2, R4, RZ ;  /* 0x0000000402040227 */ /* 0x002fca00078e00ff */
[----:B------:R-:W-:-:S07]  /*25670*/  @P0 SHF.R.U32.HI R2, RZ, R5, R4 ;  /* 0x00000005ff020219 */ /* 0x000fce0000011604 */
.L_x_1569:
[----:B------:R-:W-:Y:S05]  /*25680*/  BSYNC B0 ;  /* 0x0000000000007941 */ /* 0x000fea0003800000 */
.L_x_1567:
[----:B------:R-:W-:-:S05]  /*25690*/  IMAD R2, R2, R3, RZ ;  /* 0x0000000302027224 */ /* 0x000fca00078e02ff */
[----:B------:R-:W-:-:S07]  /*256a0*/  VIMNMX R6, R6, R2, !PT ;  /* 0x0000000206067248 */ /* 0x000fce0007fe0100 */
.L_x_1566:
[----:B------:R-:W-:Y:S01]  /*256b0*/  SHF.R.S32.HI R2, RZ, 0x1f, R6 ;  /* 0x0000001fff027819 */ /* 0x000fe20000011406 */
[----:B------:R-:W-:Y:S01]  /*256c0*/  BSSY B0, `(.L_x_1570) ;  /* 0x0000028000007945 */ /* 0x000fe20003800000 */
[----:B------:R-:W-:Y:S01]  /*256d0*/  LOP3.LUT R12, R17, 0xff, RZ, 0xc0, !PT ;  /* 0x000000ff110c7812 */ /* 0x000fe200078ec0ff */
[----:B------:R-:W-:Y:S01]  /*256e0*/  IMAD.MOV.U32 R4, RZ, RZ, RZ ;  /* 0x000000ffff047224 */ /* 0x000fe200078e00ff */
[----:B------:R-:W-:Y:S02]  /*256f0*/  LEA.HI R6, R2, R6, RZ, 0x7 ;  /* 0x0000000602067211 */ /* 0x000fe400078f38ff */
[----:B------:R-:W-:Y:S01]  /*25700*/  SHF.R.U32.HI R17, RZ, 0x10, R17 ;  /* 0x00000010ff117819 */ /* 0x000fe20000011611 */
[----:B------:R1:W-:Y:S01]  /*25710*/  STL [R1+0x8], R12 ;  /* 0x0000080c01007387 */ /* 0x0003e20000100800 */
[----:B------:R-:W-:-:S04]  /*25720*/  SHF.R.S32.HI R6, RZ, 0x7, R6 ;  /* 0x00000007ff067819 */ /* 0x000fc80000011406 */
[----:B------:R-:W-:-:S04]  /*25730*/  VIMNMX R6, RZ, R6, !PT ;  /* 0x00000006ff067248 */ /* 0x000fc80007fe0100 */
[----:B------:R-:W-:-:S13]  /*25740*/  ISETP.GT.AND P0, PT, R7, R6, PT ;  /* 0x000000060700720c */ /* 0x000fda0003f04270 */
[----:B-1----:R-:W-:Y:S05]  /*25750*/  @!P0 BRA `(.L_x_1571) ;  /* 0x0000000000788947 */ /* 0x002fea0003800000 */
[----:B------:R-:W-:Y:S01]  /*25760*/  ISETP.NE.AND P0, PT, R17, RZ, PT ;  /* 0x000000ff1100720c */ /* 0x000fe20003f05270 */
[----:B------:R-:W-:-:S03]  /*25770*/  ULDC UR4, c[0x0][0x9f0] ;  /* 0x00027c0000047ab9 */ /* 0x000fc60000000800 */
[----:B------:R-:W-:-:S04]  /*25780*/  SEL R2, R17, UR4, P0 ;  /* 0x0000000411027c07 */ /* 0x000fc80008000000 */
[----:B------:R-:W-:Y:S02]  /*25790*/  IABS R3, R2 ;  /* 0x0000000200037213 */ /* 0x000fe40000000000 */
[----:B------:R-:W-:Y:S02]  /*257a0*/  IADD3 R8, R2, -0x1, R7 ;  /* 0xffffffff02087810 */ /* 0x000fe40007ffe007 */
[----:B------:R-:W1:Y:S03]  /*257b0*/  I2F.RP R4, R3 ;  /* 0x0000000300047306 */ /* 0x000e660000209400 */
[----:B------:R-:W-:-:S05]  /*257c0*/  IMAD.IADD R8, R8, 0x1, -R6 ;  /* 0x0000000108087824 */ /* 0x000fca00078e0a06 */
[----:B-1----:R-:W1:Y:S02]  /*257d0*/  MUFU.RCP R4, R4 ;  /* 0x0000000400047308 */ /* 0x002e640000001000 */
[----:B-1----:R-:W-:-:S06]  /*257e0*/  VIADD R4, R4, 0xffffffe ;  /* 0x0ffffffe04047836 */ /* 0x002fcc0000000000 */
[----:B------:R1:W2:Y:S02]  /*257f0*/  F2I.FTZ.U32.TRUNC.NTZ R5, R4 ;  /* 0x0000000400057305 */ /* 0x0002a4000021f000 */
[----:B-1----:R-:W-:-:S04]  /*25800*/  LOP3.LUT R4, R8, R2, RZ, 0x3c, !PT ;  /* 0x0000000208047212 */ /* 0x002fc800078e3cff */
[----:B------:R-:W-:Y:S01]  /*25810*/  ISETP.GE.AND P3, PT, R4, RZ, PT ;  /* 0x000000ff0400720c */ /* 0x000fe20003f66270 */
[----:B--2---:R-:W-:-:S04]  /*25820*/  IMAD.MOV R4, RZ, RZ, -R5 ;  /* 0x000000ffff047224 */ /* 0x004fc800078e0a05 */
[----:B------:R-:W-:Y:S02]  /*25830*/  IMAD R11, R4, R3, RZ ;  /* 0x00000003040b7224 */ /* 0x000fe400078e02ff */
[----:B------:R-:W-:-:S04]  /*25840*/  IMAD.MOV.U32 R4, RZ, RZ, RZ ;  /* 0x000000ffff047224 */ /* 0x000fc800078e00ff */
[----:B------:R-:W-:Y:S01]  /*25850*/  IMAD.HI.U32 R11, R5, R11, R4 ;  /* 0x0000000b050b7227 */ /* 0x000fe200078e0004 */
[----:B------:R-:W-:Y:S02]  /*25860*/  IABS R4, R2 ;  /* 0x0000000200047213 */ /* 0x000fe40000000000 */
[----:B------:R-:W-:-:S03]  /*25870*/  IABS R5, R8 ;  /* 0x0000000800057213 */ /* 0x000fc60000000000 */
[----:B------:R-:W-:-:S04]  /*25880*/  IMAD.MOV R4, RZ, RZ, -R4 ;  /* 0x000000ffff047224 */ /* 0x000fc800078e0a04 */
        /* <DEDUP_REMOVED lines=11> */
.L_x_1571:
[----:B------:R-:W-:Y:S05]  /*25940*/  BSYNC B0 ;  /* 0x0000000000007941 */ /* 0x000fea0003800000 */
.L_x_1570:
[-C--:B------:R-:W-:Y:S01]  /*25950*/  IMAD R6, R12, R4.reuse, R6 ;  /* 0x000000040c067224 */ /* 0x080fe200078e0206 */
[----:B------:R-:W-:Y:S03]  /*25960*/  BSSY B0, `(.L_x_1572) ;  /* 0x0000122000007945 */ /* 0x000fe60003800000 */
[C---:B------:R-:W-:Y:S01]  /*25970*/  IMAD R3, R6.reuse, 0x80, -R9 ;  /* 0x0000008006037824 */ /* 0x040fe200078e0a09 */
[----:B------:R-:W-:-:S04]  /*25980*/  VIADDMNMX R2, R6, R4, R7, PT ;  /* 0x0000000406027246 */ /* 0x000fc80003800107 */
[----:B------:R-:W-:Y:S01]  /*25990*/  VIMNMX R3, RZ, R3, !PT ;  /* 0x00000003ff037248 */ /* 0x000fe20007fe0100 */
[----:B------:R-:W-:-:S05]  /*259a0*/  IMAD R2, R2, 0x80, -R9 ;  /* 0x0000008002027824 */ /* 0x000fca00078e0a09 */
[----:B------:R-:W-:-:S04]  /*259b0*/  VIMNMX R2, R2, R10, PT ;  /* 0x0000000a02027248 */ /* 0x000fc80003fe0100 */
[----:B------:R-:W-:Y:S02]  /*259c0*/  ISETP.GT.AND P0, PT, R2, R3, PT ;  /* 0x000000030200720c */ /* 0x000fe40003f04270 */
[----:B------:R-:W-:-:S05]  /*259d0*/  SHF.R.U32.HI R3, RZ, 0x7, R3 ;  /* 0x00000007ff037819 */ /* 0x000fca0000011603 */
[----:B------:R-:W-:-:S06]  /*259e0*/  IMAD.MOV.U32 R8, RZ, RZ, R3 ;  /* 0x000000ffff087224 */ /* 0x000fcc00078e0003 */
[----:B------:R-:W-:-:S05]  /*259f0*/  @P0 VIADD R2, R2, 0x7f ;  /* 0x0000007f02020836 */ /* 0x000fca0000000000 */
[----:B------:R-:W-:-:S04]  /*25a00*/  @P0 SHF.R.S32.HI R4, RZ, 0x1f, R2 ;  /* 0x0000001fff040819 */ /* 0x000fc80000011402 */
[----:B------:R-:W-:-:S04]  /*25a10*/  @P0 LEA.HI R2, R4, R2, RZ, 0x7 ;  /* 0x0000000204020211 */ /* 0x000fc800078f38ff */
[----:B------:R-:W-:Y:S02]  /*25a20*/  @P0 SHF.R.S32.HI R8, RZ, 0x7, R2 ;  /* 0x00000007ff080819 */ /* 0x000fe40000011402 */
[----:B------:R-:W-:Y:S02]  /*25a30*/  PLOP3.LUT P0, PT, PT, PT, PT, 0x80, 0x0 ;  /* 0x000000000000781c */ /* 0x000fe40003f0f070 */
[----:B------:R-:W-:-:S13]  /*25a40*/  ISETP.GT.AND P1, PT, R8, R3, PT ;  /* 0x000000030800720c */ /* 0x000fda0003f24270 */
[----:B------:R-:W-:Y:S05]  /*25a50*/  @!P1 BRA `(.L_x_1573) ;  /* 0x0000001000489947 */ /* 0x000fea0003800000 */
[----:B------:R-:W-:Y:S01]  /*25a60*/  UMOV UR4, 0xffffffff ;  /* 0xffffffff00047882 */ /* 0x000fe20000000000 */
[----:B------:R-:W-:Y:S02]  /*25a70*/  SEL R2, R14, RZ, !P2 ;  /* 0x000000ff0e027207 */ /* 0x000fe40005000000 */
[----:B------:R-:W-:Y:S05]  /*25a80*/  BRA.DIV UR4, `(.L_x_1574) ;  /* 0x0000009204387947 */ /* 0x000fea000b800000 */
[----:B------:R-:W1:Y:S02]  /*25a90*/  S2R R4, SR_TID.X ;  /* 0x0000000000047919 */ /* 0x000e640000002100 */
[----:B-1----:R-:W-:-:S04]  /*25aa0*/  SHF.R.U32.HI R4, RZ, 0x5, R4 ;  /* 0x00000005ff047819 */ /* 0x002fc80000011604 */
[----:B------:R-:W-:-:S05]  /*25ab0*/  LOP3.LUT R4, R4, 0x3, RZ, 0xc0, !PT ;  /* 0x0000000304047812 */ /* 0x000fca00078ec0ff */
[----:B------:R1:W2:Y:S02]  /*25ac0*/  SHFL.IDX PT, R14, R4, RZ, 0x1f ;  /* 0x00001fff040e7589 */ /* 0x0002a400000e0000 */
.L_x_1828:
[----:B--2---:R-:W-:Y:S02]  /*25ad0*/  ISETP.NE.AND P0, PT, R14, RZ, PT ;  /* 0x000000ff0e00720c */ /* 0x004fe40003f05270 */
[----:B------:R-:W-:-:S11]  /*25ae0*/  PLOP3.LUT P6, PT, PT, PT, PT, 0x8, 0x0 ;  /* 0x000000000000781c */ /* 0x000fd60003fce170 */
[----:B------:R-:W-:Y:S05]  /*25af0*/  @P0 BRA `(.L_x_1575) ;  /* 0x00000000000c0947 */ /* 0x000fea0003800000 */
[----:B------:R-:W-:-:S03]  /*25b00*/  UMOV UR4, 0xffffffff ;  /* 0xffffffff00047882 */ /* 0x000fc60000000000 */
[----:B------:R-:W-:Y:S05]  /*25b10*/  BRA.DIV UR4, `(.L_x_1576) ;  /* 0x0000009204487947 */ /* 0x000fea000b800000 */
[----:B------:R-:W-:-:S13]  /*25b20*/  ELECT P6, URZ, PT ;  /* 0x00000000003f782f */ /* 0x000fda00038c0000 */
.L_x_1575:
[----:B-1----:R-:W2:Y:S01]  /*25b30*/  LDL R4, [R1+0x58] ;  /* 0x0000580001047983 */ /* 0x002ea20000100800 */
[----:B------:R-:W-:Y:S01]  /*25b40*/  BSSY B1, `(.L_x_1577) ;  /* 0x0000008000017945 */ /* 0x000fe20003800000 */
[----:B--2---:R-:W-:-:S05]  /*25b50*/  VIADD R4, R4, 0x1 ;  /* 0x0000000104047836 */ /* 0x004fca0000000000 */
[----:B------:R-:W-:-:S04]  /*25b60*/  LEA.HI R5, R4, R4, RZ, 0x1 ;  /* 0x0000000404057211 */ /* 0x000fc800078f08ff */
[----:B------:R-:W-:-:S05]  /*25b70*/  LOP3.LUT R5, R5, 0xfffffffe, RZ, 0xc0, !PT ;  /* 0xfffffffe05057812 */ /* 0x000fca00078ec0ff */
[----:B------:R-:W-:-:S05]  /*25b80*/  IMAD.IADD R4, R4, 0x1, -R5 ;  /* 0x0000000104047824 */ /* 0x000fca00078e0a05 */
[----:B------:R-:W-:-:S04]  /*25b90*/  SHF.L.U32 R4, R4, 0x1f, RZ ;  /* 0x0000001f04047819 */ /* 0x000fc800000006ff */
[----:B------:R-:W1:Y:S02]  /*25ba0*/  SYNCS.PHASECHK.TRANS64.TRYWAIT P0, [R18+URZ+0x22820], R4 ;  /* 0x02282004120075a7 */ /* 0x000e64000800017f */
[----:B-1----:R-:W-:Y:S05]  /*25bb0*/  @!P0 BRA `(.L_x_1578) ;  /* 0x0000009000408947 */ /* 0x002fea0003800000 */
.L_x_1831:
[----:B------:R-:W-:Y:S05]  /*25bc0*/  BSYNC B1 ;  /* 0x0000000000017941 */ /* 0x000fea0003800000 */
.L_x_1577:
[----:B------:R-:W-:Y:S04]  /*25bd0*/  BSSY B1, `(.L_x_1579) ;  /* 0x0000070000017945 */ /* 0x000fe80003800000 */
[----:B------:R-:W-:Y:S05]  /*25be0*/  @!P6 BRA `(.L_x_1580) ;  /* 0x0000000400b8e947 */ /* 0x000fea0003800000 */
[----:B------:R-:W2:Y:S04]  /*25bf0*/  LDL R7, [R1+0x14] ;  /* 0x0000140001077983 */ /* 0x000ea80000100800 */
[----:B------:R-:W3:Y:S01]  /*25c00*/  LDL R6, [R1+0x1c] ;  /* 0x00001c0001067983 */ /* 0x000ee20000100800 */
[----:B------:R-:W4:Y:S01]  /*25c10*/  S2R R5, SR_TID.X ;  /* 0x0000000000057919 */ /* 0x000f220000002100 */
[----:B------:R-:W-:Y:S01]  /*25c20*/  BSSY B2, `(.L_x_1581) ;  /* 0x0000007000027945 */ /* 0x000fe20003800000 */
[----:B----4-:R-:W-:-:S04]  /*25c30*/  LOP3.LUT R5, R5, 0x7f, RZ, 0xc0, !PT ;  /* 0x0000007f05057812 */ /* 0x010fc800078ec0ff */
[----:B------:R-:W-:Y:S01]  /*25c40*/  ISETP.NE.AND P1, PT, R5, RZ, PT ;  /* 0x000000ff0500720c */ /* 0x000fe20003f25270 */
[----:B--2---:R-:W-:Y:S01]  /*25c50*/  IMAD R7, R7, 0x8, R18 ;  /* 0x0000000807077824 */ /* 0x004fe200078e0212 */
[----:B---3--:R-:W-:-:S04]  /*25c60*/  SHF.L.U32 R10, R6, 0x1f, RZ ;  /* 0x0000001f060a7819 */ /* 0x008fc800000006ff */
[----:B------:R-:W2:Y:S02]  /*25c70*/  SYNCS.PHASECHK.TRANS64.TRYWAIT P0, [R7+URZ+0x228a0], R10 ;  /* 0x0228a00a070075a7 */ /* 0x000ea4000800017f */
[----:B--2---:R-:W-:Y:S05]  /*25c80*/  @!P0 BRA `(.L_x_1582) ;  /* 0x0000009000208947 */ /* 0x004fea0003800000 */
.L_x_1832:
[----:B------:R-:W-:Y:S05]  /*25c90*/  BSYNC B2 ;  /* 0x0000000000027941 */ /* 0x000fea0003800000 */
.L_x_1581:
[----:B------:R-:W-:Y:S04]  /*25ca0*/  BSSY B2, `(.L_x_1583) ;  /* 0x0000009000027945 */ /* 0x000fe80003800000 */
[----:B------:R-:W-:Y:S05]  /*25cb0*/  @P1 BRA `(.L_x_1584) ;  /* 0x00000000001c1947 */ /* 0x000fea0003800000 */
[----:B-1----:R-:W1:Y:S02]  /*25cc0*/  S2R R4, SR_TID.X ;  /* 0x0000000000047919 */ /* 0x002e640000002100 */
[----:B-1----:R-:W-:Y:S01]  /*25cd0*/  LOP3.LUT R5, R4, 0x1f, RZ, 0xc0, !PT ;  /* 0x0000001f04057812 */ /* 0x002fe200078ec0ff */
[----:B------:R-:W-:-:S03]  /*25ce0*/  IMAD.MOV.U32 R4, RZ, RZ, 0x6000 ;  /* 0x00006000ff047424 */ /* 0x000fc600078e00ff */
[----:B------:R-:W-:Y:S01]  /*25cf0*/  ISETP.NE.AND P0, PT, R5, RZ, PT ;  /* 0x000000ff0500720c */ /* 0x000fe20003f05270 */
[----:B------:R3:W-:-:S12]  /*25d00*/  SYNCS.ARRIVE.TRANS64 RZ, [R7+URZ+0x22890], R4 ;  /* 0x0228900407ff79a7 */ /* 0x0007d8000800003f */
[----:B---3--:R-:W-:Y:S05]  /*25d10*/  @!P0 BRA `(.L_x_1584) ;  /* 0x0000000000048947 */ /* 0x008fea0003800000 */
[----:B------:R-:W-:Y:S01]  /*25d20*/  BPT.TRAP 0x1 ;  /* 0x000000040000795c */ /* 0x000fe20000300000 */
.L_x_1584:
[----:B------:R-:W-:Y:S05]  /*25d30*/  BSYNC B2 ;  /* 0x0000000000027941 */ /* 0x000fea0003800000 */
.L_x_1583:
[----:B-1----:R-:W3:Y:S01]  /*25d40*/  LDL R4, [R1+0x14] ;  /* 0x0000140001047983 */ /* 0x002ee20000100800 */
        /* <DEDUP_REMOVED lines=10> */
[----:B------:R-:W-:Y:S02]  /*25df0*/  VIADD R4, R7, 0x22890 ;  /* 0x0002289007047836 */ /* 0x000fe40000000000 */
[----:B------:R-:W-:-:S07]  /*25e00*/  VIADD R6, R9, 0x16400 ;  /* 0x0001640009067836 */ /* 0x000fce0000000000 */
.L_x_1585:
        /* <DEDUP_REMOVED lines=15> */
.L_x_1586:
        /* <DEDUP_REMOVED lines=15> */
.L_x_1587:
        /* <DEDUP_REMOVED lines=13> */
.L_x_1833:
[----:B------:R-:W-:Y:S05]  /*260c0*/  BSYNC B2 ;  /* 0x0000000000027941 */ /* 0x000fea0003800000 */
.L_x_1588:
[----:B------:R-:W-:Y:S01]  /*260d0*/  BSSY B2, `(.L_x_1590) ;  /* 0x000000b000027945 */ /* 0x000fe20003800000 */
[----:B------:R-:W-:Y:S02]  /*260e0*/  IMAD.MOV.U32 R12, RZ, RZ, 0x0 ;  /* 0x00000000ff0c7424 */ /* 0x000fe400078e00ff */
[----:B------:R-:W-:Y:S01]  /*260f0*/  IMAD.MOV.U32 R13, RZ, RZ, 0x12f00000 ;  /* 0x12f00000ff0d7424 */ /* 0x000fe200078e00ff */
[----:B------:R-:W-:Y:S06]  /*26100*/  @P1 BRA `(.L_x_1591) ;  /* 0x00000000001c1947 */ /* 0x000fec0003800000 */
[----:B------:R-:W3:Y:S02]  /*26110*/  S2R R4, SR_TID.X ;  /* 0x0000000000047919 */ /* 0x000ee40000002100 */
[----:B---3--:R-:W-:Y:S01]  /*26120*/  LOP3.LUT R6, R4, 0x1f, RZ, 0xc0, !PT ;  /* 0x0000001f04067812 */ /* 0x008fe200078ec0ff */
[----:B------:R-:W-:-:S03]  /*26130*/  IMAD.MOV.U32 R4, RZ, RZ, 0x4000 ;  /* 0x00004000ff047424 */ /* 0x000fc600078e00ff */
[----:B------:R-:W-:Y:S01]  /*26140*/  ISETP.NE.AND P0, PT, R6, RZ, PT ;  /* 0x000000ff0600720c */ /* 0x000fe20003f05270 */
[----:B------:R3:W-:-:S12]  /*26150*/  SYNCS.ARRIVE.TRANS64 RZ, [R7+URZ+0x228b0], R4 ;  /* 0x0228b00407ff79a7 */ /* 0x0007d8000800003f */
[----:B---3--:R-:W-:Y:S05]  /*26160*/  @!P0 BRA `(.L_x_1591) ;  /* 0x0000000000048947 */ /* 0x008fea0003800000 */
[----:B------:R-:W-:Y:S01]  /*26170*/  BPT.TRAP 0x1 ;  /* 0x000000040000795c */ /* 0x000fe20000300000 */
.L_x_1591:
[----:B------:R-:W-:Y:S05]  /*26180*/  BSYNC B2 ;  /* 0x0000000000027941 */ /* 0x000fea0003800000 */
.L_x_1590:
[----:B------:R-:W3:Y:S01]  /*26190*/  LDL R4, [R1+0x14] ;  /* 0x0000140001047983 */ /* 0x000ee20000100800 */
[----:B------:R-:W-:Y:S01]  /*261a0*/  R2UR UR10, R11 ;  /* 0x000000000b0a72ca */ /* 0x000fe200000e0000 */
[----:B------:R-:W-:Y:S01]  /*261b0*/  UIADD3 UR4, UP0, UR40, 0x670, URZ ;  /* 0x0000067028047890 */ /* 0x000fe2000ff1e03f */
[----:B------:R-:W-:Y:S02]  /*261c0*/  R2UR UR6, R12 ;  /* 0x000000000c0672ca */ /* 0x000fe400000e0000 */
[----:B------:R-:W-:Y:S01]  /*261d0*/  R2UR UR7, R13 ;  /* 0x000000000d0772ca */ /* 0x000fe200000e0000 */
[----:B------:R-:W-:Y:S01]  /*261e0*/  UIADD3.X UR5, URZ, UR41, URZ, UP0, !UPT ;  /* 0x000000293f057290 */ /* 0x000fe200087fe43f */
[----:B------:R-:W-:Y:S01]  /*261f0*/  PLOP3.LUT P0, PT, PT, PT, PT, 0x80, 0x0 ;  /* 0x000000000000781c */ /* 0x000fe20003f0f070 */
[----:B---3--:R-:W-:Y:S02]  /*26200*/  IMAD R6, R4, 0x4000, R18 ;  /* 0x0000400004067824 */ /* 0x008fe400078e0212 */
[----:B------:R-:W-:-:S02]  /*26210*/  VIADD R4, R7, 0x228b0 ;  /* 0x000228b007047836 */ /* 0x000fc40000000000 */
[----:B------:R-:W-:-:S08]  /*26220*/  VIADD R6, R6, 0x8400 ;  /* 0x0000840006067836 */ /* 0x000fd00000000000 */
.L_x_1592:
        /* <DEDUP_REMOVED lines=10> */
.L_x_1580:
[----:B------:R-:W-:Y:S05]  /*262d0*/  BSYNC B1 ;  /* 0x0000000000017941 */ /* 0x000fea0003800000 */
.L_x_1579:
[----:B------:R-:W3:Y:S04]  /*262e0*/  LDL.LU R9, [R1+0x14] ;  /* 0x0000140001097983 */ /* 0x000ee80000300800 */
[----:B-12---:R-:W2:Y:S01]  /*262f0*/  LDL.LU R7, [R1+0x1c] ;  /* 0x00001c0001077983 */ /* 0x006ea20000300800 */
[----:B------:R-:W-:Y:S01]  /*26300*/  PLOP3.LUT P0, PT, PT, PT, PT, 0x8, 0x0 ;  /* 0x000000000000781c */ /* 0x000fe20003f0e170 */
[----:B---3--:R-:W-:Y:S02]  /*26310*/  VIADD R4, R9, 0x1 ;  /* 0x0000000109047836 */ /* 0x008fe40000000000 */
[----:B------:R-:W-:-:S03]  /*26320*/  VIADD R9, R8, 0xfffffffe ;  /* 0xfffffffe08097836 */ /* 0x000fc60000000000 */
[C---:B------:R-:W-:Y:S02]  /*26330*/  ISETP.NE.AND P1, PT, R4.reuse, 0x2, PT ;  /* 0x000000020400780c */ /* 0x040fe40003f25270 */
[----:B------:R-:W-:Y:S02]  /*26340*/  ISETP.GE.AND P2, PT, R9, R3, PT ;  /* 0x000000030900720c */ /* 0x000fe40003f46270 */
[----:B------:R-:W-:Y:S02]  /*26350*/  SEL R5, RZ, 0x1, P1 ;  /* 0x00000001ff057807 */ /* 0x000fe40000800000 */
[----:B------:R-:W-:Y:S02]  /*26360*/  SEL R4, R4, RZ, P1 ;  /* 0x000000ff04047207 */ /* 0x000fe40000800000 */
[----:B--2---:R-:W-:-:S03]  /*26370*/  LOP3.LUT R7, R7, R5, RZ, 0x3c, !PT ;  /* 0x0000000507077212 */ /* 0x004fc600078e3cff */
[----:B------:R1:W-:Y:S04]  /*26380*/  STL [R1+0x14], R4 ;  /* 0x0000140401007387 */ /* 0x0003e80000100800 */
[----:B------:R1:W-:Y:S01]  /*26390*/  STL [R1+0x1c], R7 ;  /* 0x00001c0701007387 */ /* 0x0003e20000100800 */
[----:B------:R-:W-:Y:S05]  /*263a0*/  @!P2 BRA `(.L_x_1573) ;  /* 0x0000000400f4a947 */ /* 0x000fea0003800000 */
.L_x_1607:
[----:B------:R-:W-:Y:S05]  /*263b0*/  YIELD ;  /* 0x0000000000007946 */ /* 0x000fea0003800000 */
[----:B------:R-:W-:Y:S04]  /*263c0*/  BSSY B1, `(.L_x_1593) ;  /* 0x000006f000017945 */ /* 0x000fe80003800000 */
[----:B--2---:R-:W-:Y:S05]  /*263d0*/  @!P6 BRA `(.L_x_1594) ;  /* 0x0000000400b4e947 */ /* 0x004fea0003800000 */
[----:B------:R-:W2:Y:S04]  /*263e0*/  LDL R6, [R1+0x14] ;  /* 0x0000140001067983 */ /* 0x000ea80000100800 */
[----:B------:R-:W3:Y:S01]  /*263f0*/  LDL R5, [R1+0x1c] ;  /* 0x00001c0001057983 */ /* 0x000ee20000100800 */
[----:B-1----:R-:W1:Y:S01]  /*26400*/  S2R R4, SR_TID.X ;  /* 0x0000000000047919 */ /* 0x002e620000002100 */
[----:B------:R-:W-:Y:S01]  /*26410*/  BSSY B2, `(.L_x_1595) ;  /* 0x0000007000027945 */ /* 0x000fe20003800000 */
[----:B-1----:R-:W-:-:S04]  /*26420*/  LOP3.LUT R4, R4, 0x7f, RZ, 0xc0, !PT ;  /* 0x0000007f04047812 */ /* 0x002fc800078ec0ff */
[----:B------:R-:W-:Y:S01]  /*26430*/  ISETP.NE.AND P2, PT, R4, RZ, PT ;  /* 0x000000ff0400720c */ /* 0x000fe20003f45270 */
[----:B--2---:R-:W-:Y:S01]  /*26440*/  IMAD R8, R6, 0x8, R18 ;  /* 0x0000000806087824 */ /* 0x004fe200078e0212 */
[----:B---3--:R-:W-:-:S04]  /*26450*/  SHF.L.U32 R7, R5, 0x1f, RZ ;  /* 0x0000001f05077819 */ /* 0x008fc800000006ff */
[----:B------:R-:W1:Y:S02]  /*26460*/  SYNCS.PHASECHK.TRANS64.TRYWAIT P1, [R8+URZ+0x228a0], R7 ;  /* 0x0228a007080075a7 */ /* 0x000e64000802017f */
[----:B-1----:R-:W-:Y:S05]  /*26470*/  @!P1 BRA `(.L_x_1596) ;  /* 0x00000088004c9947 */ /* 0x002fea0003800000 */
.L_x_1834:
[----:B------:R-:W-:Y:S05]  /*26480*/  BSYNC B2 ;  /* 0x0000000000027941 */ /* 0x000fea0003800000 */
.L_x_1595:
[----:B------:R-:W-:Y:S04]  /*26490*/  BSSY B2, `(.L_x_1597) ;  /* 0x0000009000027945 */ /* 0x000fe80003800000 */
        /* <DEDUP_REMOVED lines=8> */
.L_x_1598:
[----:B------:R-:W-:Y:S05]  /*26520*/  BSYNC B2 ;  /* 0x0000000000027941 */ /* 0x000fea0003800000 */
.L_x_1597:
[----:B------:R-:W2:Y:S01]  /*26530*/  LDL R4, [R1+0x14] ;  /* 0x0000140001047983 */ /* 0x000ea20000100800 */
[----:B------:R-:W-:Y:S01]  /*26540*/  IMAD.MOV.U32 R11, RZ, RZ, RZ ;  /* 0x000000ffff0b7224 */ /* 0x000fe200078e00ff */
[----:B------:R-:W-:Y:S01]  /*26550*/  UIADD3 UR4, UP0, UR40, 0x570, URZ ;  /* 0x0000057028047890 */ /* 0x000fe2000ff1e03f */
[----:B------:R-:W-:Y:S01]  /*26560*/  PLOP3.LUT P1, PT, PT, PT, PT, 0x80, 0x0 ;  /* 0x000000000000781c */ /* 0x000fe20003f2f070 */
[----:B------:R-:W-:Y:S01]  /*26570*/  IMAD R5, R9, 0x80, R0 ;  /* 0x0000008009057824 */ /* 0x000fe200078e0200 */
[----:B------:R-:W-:Y:S01]  /*26580*/  UMOV UR6, 0x0 ;  /* 0x0000000000067882 */ /* 0x000fe20000000000 */
[----:B------:R-:W-:Y:S01]  /*26590*/  R2UR UR10, R11 ;  /* 0x000000000b0a72ca */ /* 0x000fe200000e0000 */
[----:B------:R-:W-:Y:S01]  /*265a0*/  UIADD3.X UR5, URZ, UR41, URZ, UP0, !UPT ;  /* 0x000000293f057290 */ /* 0x000fe200087fe43f */
[----:B------:R-:W-:Y:S01]  /*265b0*/  UMOV UR7, 0x12f00000 ;  /* 0x12f0000000077882 */ /* 0x000fe20000000000 */
[----:B--2---:R-:W-:Y:S02]  /*265c0*/  IMAD R6, R4, 0x6000, R18 ;  /* 0x0000600004067824 */ /* 0x004fe400078e0212 */
[----:B------:R-:W-:-:S02]  /*265d0*/  VIADD R4, R8, 0x22890 ;  /* 0x0002289008047836 */ /* 0x000fc40000000000 */
[----:B------:R-:W-:-:S08]  /*265e0*/  VIADD R10, R6, 0x16400 ;  /* 0x00016400060a7836 */ /* 0x000fd00000000000 */
.L_x_1599:
        /* <DEDUP_REMOVED lines=10> */
[----:B------:R-:W-:Y:S01]  /*26690*/  PLOP3.LUT P1, PT, PT, PT, PT, 0x80, 0x0 ;  /* 0x000000000000781c */ /* 0x000fe20003f2f070 */
[----:B------:R-:W-:Y:S01]  /*266a0*/  VIADD R10, R6, 0x18400 ;  /* 0x00018400060a7836 */ /* 0x000fe20000000000 */
[----:B------:R-:W-:Y:S01]  /*266b0*/  UMOV UR6, 0x0 ;  /* 0x0000000000067882 */ /* 0x000fe20000000000 */
[----:B------:R-:W-:Y:S01]  /*266c0*/  UMOV UR7, 0x12f00000 ;  /* 0x12f0000000077882 */ /* 0x000fe20000000000 */
[----:B------:R-:W-:-:S09]  /*266d0*/  UMOV UR10, 0x40 ;  /* 0x00000040000a7882 */ /* 0x000fd20000000000 */
.L_x_1600:
        /* <DEDUP_REMOVED lines=15> */
.L_x_1601:
        /* <DEDUP_REMOVED lines=10> */
[----:B------:R-:W2:Y:S01]  /*26870*/  SYNCS.PHASECHK.TRANS64.TRYWAIT P1, [R8+URZ+0x228c0], R7 ;  /* 0x0228c007080075a7 */ /* 0x000ea2000802017f */
[----:B------:R-:W-:Y:S04]  /*26880*/  BSSY B2, `(.L_x_1602) ;  /* 0x0000002000027945 */ /* 0x000fe80003800000 */
[----:B--2---:R-:W-:Y:S05]  /*26890*/  @!P1 BRA `(.L_x_1603) ;  /* 0x0000008400589947 */ /* 0x004fea0003800000 */
.L_x_1835:
[----:B------:R-:W-:Y:S05]  /*268a0*/  BSYNC B2 ;  /* 0x0000000000027941 */ /* 0x000fea0003800000 */
.L_x_1602:
[----:B------:R-:W-:Y:S01]  /*268b0*/  BSSY B2, `(.L_x_1604) ;  /* 0x000000b000027945 */ /* 0x000fe20003800000 */
[----:B------:R-:W-:Y:S02]  /*268c0*/  IMAD.MOV.U32 R6, RZ, RZ, 0x0 ;  /* 0x00000000ff067424 */ /* 0x000fe400078e00ff */
[----:B-12---:R-:W-:Y:S01]  /*268d0*/  IMAD.MOV.U32 R7, RZ, RZ, 0x12f00000 ;  /* 0x12f00000ff077424 */ /* 0x006fe200078e00ff */
[----:B------:R-:W-:Y:S06]  /*268e0*/  @P2 BRA `(.L_x_1605) ;  /* 0x00000000001c2947 */ /* 0x000fec0003800000 */
[----:B------:R-:W1:Y:S02]  /*268f0*/  S2R R4, SR_TID.X ;  /* 0x0000000000047919 */ /* 0x000e640000002100 */
[----:B-1----:R-:W-:Y:S01]  /*26900*/  LOP3.LUT R10, R4, 0x1f, RZ, 0xc0, !PT ;  /* 0x0000001f040a7812 */ /* 0x002fe200078ec0ff */
[----:B------:R-:W-:-:S03]  /*26910*/  IMAD.MOV.U32 R4, RZ, RZ, 0x4000 ;  /* 0x00004000ff047424 */ /* 0x000fc600078e00ff */
[----:B------:R-:W-:Y:S01]  /*26920*/  ISETP.NE.AND P1, PT, R10, RZ, PT ;  /* 0x000000ff0a00720c */ /* 0x000fe20003f25270 */
[----:B------:R1:W-:-:S12]  /*26930*/  SYNCS.ARRIVE.TRANS64 RZ, [R8+URZ+0x228b0], R4 ;  /* 0x0228b00408ff79a7 */ /* 0x0003d8000800003f */
[----:B-1----:R-:W-:Y:S05]  /*26940*/  @!P1 BRA `(.L_x_1605) ;  /* 0x0000000000049947 */ /* 0x002fea0003800000 */
[----:B------:R-:W-:Y:S01]  /*26950*/  BPT.TRAP 0x1 ;  /* 0x000000040000795c */ /* 0x000fe20000300000 */
.L_x_1605:
[----:B------:R-:W-:Y:S05]  /*26960*/  BSYNC B2 ;  /* 0x0000000000027941 */ /* 0x000fea0003800000 */
.L_x_1604:
[----:B------:R-:W2:Y:S01]  /*26970*/  LDL R4, [R1+0x14] ;  /* 0x0000140001047983 */ /* 0x000ea20000100800 */
[----:B------:R-:W-:Y:S01]  /*26980*/  R2UR UR10, R11 ;  /* 0x000000000b0a72ca */ /* 0x000fe200000e0000 */
[----:B------:R-:W-:Y:S01]  /*26990*/  UIADD3 UR4, UP0, UR40, 0x670, URZ ;  /* 0x0000067028047890 */ /* 0x000fe2000ff1e03f */
[----:B------:R-:W-:Y:S01]  /*269a0*/  R2UR UR6, R6 ;  /* 0x00000000060672ca */ /* 0x000fe200000e0000 */
[----:B------:R-:W-:Y:S01]  /*269b0*/  VIADD R8, R8, 0x228b0 ;  /* 0x000228b008087836 */ /* 0x000fe20000000000 */
[----:B------:R-:W-:Y:S01]  /*269c0*/  R2UR UR7, R7 ;  /* 0x00000000070772ca */ /* 0x000fe200000e0000 */
[----:B------:R-:W-:Y:S01]  /*269d0*/  UIADD3.X UR5, URZ, UR41, URZ, UP0, !UPT ;  /* 0x000000293f057290 */ /* 0x000fe200087fe43f */
[----:B------:R-:W-:Y:S01]  /*269e0*/  PLOP3.LUT P1, PT, PT, PT, PT, 0x80, 0x0 ;  /* 0x000000000000781c */ /* 0x000fe20003f2f070 */
[----:B--2---:R-:W-:-:S04]  /*269f0*/  IMAD R4, R4, 0x4000, R18 ;  /* 0x0000400004047824 */ /* 0x004fc800078e0212 */
[----:B------:R-:W-:-:S08]  /*26a00*/  VIADD R4, R4, 0x8400 ;  /* 0x0000840004047836 */ /* 0x000fd00000000000 */
.L_x_1606:
        /* <DEDUP_REMOVED lines=10> */
.L_x_1594:
[----:B------:R-:W-:Y:S05]  /*26ab0*/  BSYNC B1 ;  /* 0x0000000000017941 */ /* 0x000fea0003800000 */
.L_x_1593:
[----:B-1----:R-:W2:Y:S04]  /*26ac0*/  LDL.LU R7, [R1+0x14] ;  /* 0x0000140001077983 */ /* 0x002ea80000300800 */
        /* <DEDUP_REMOVED lines=11> */
.L_x_1573:
[----:B------:R-:W-:Y:S05]  /*26b80*/  BSYNC B0 ;  /* 0x0000000000007941 */ /* 0x000fea0003800000 */
.L_x_1572:
[----:B------:R-:W3:Y:S01]  /*26b90*/  LDC R0, c[0x0][0x448] ;  /* 0x00011200ff007b82 */ /* 0x000ee20000000800 */
[----:B------:R-:W-:Y:S07]  /*26ba0*/  @!P0 WARPSYNC.ALL ;  /* 0x0000000000008948 */ /* 0x000fee0003800000 */
[----:B------:R-:W-:Y:S01]  /*26bb0*/  @!P0 BAR.SYNC.DEFER_BLOCKING 0xc, 0x180 ;  /* 0x0306000000008b1d */ /* 0x000fe20000010000 */
[----:B---3--:R-:W-:Y:S01]  /*26bc0*/  ISETP.NE.AND P1, PT, R0, 0x1, PT ;  /* 0x000000010000780c */ /* 0x008fe20003f25270 */
[----:B------:R-:W-:-:S04]  /*26bd0*/  VIADD R0, R19, 0x7f ;  /* 0x0000007f13007836 */ /* 0x000fc80000000000 */
[----:B--2---:R-:W-:-:S08]  /*26be0*/  IMAD.MOV.U32 R6, RZ, RZ, R0 ;  /* 0x000000ffff067224 */ /* 0x004fd000078e0000 */
[----:B------:R-:W2:Y:S08]  /*26bf0*/  @P1 LDC R2, c[0x0][0x44c] ;  /* 0x00011300ff021b82 */ /* 0x000eb00000000800 */
[----:B------:R-:W3:Y:S01]  /*26c00*/  @P1 LDC R3, c[0x0][0x450] ;  /* 0x00011400ff031b82 */ /* 0x000ee20000000800 */
[----:B--2---:R-:W-:-:S05]  /*26c10*/  @P1 IMAD.HI.U32 R2, R0, R2, RZ ;  /* 0x0000000200021227 */ /* 0x004fca00078e00ff */
[----:B---3--:R-:W-:Y:S02]  /*26c20*/  @P1 SHF.R.U32.HI R6, RZ, R3, R2 ;  /* 0x00000003ff061219 */ /* 0x008fe40000011602 */
[----:B------:R-:W2:Y:S03]  /*26c30*/  LDC.64 R2, c[0x0][0x9e0] ;  /* 0x00027800ff027b82 */ /* 0x000ea60000000a00 */
[----:B------:R-:W-:Y:S01]  /*26c40*/  IMAD.IADD R6, R20, 0x1, R6 ;  /* 0x0000000114067824 */ /* 0x000fe200078e0206 */
[----:B--2---:R-:W-:-:S03]  /*26c50*/  ISETP.GE.AND P2, PT, R3, 0x1, PT ;  /* 0x000000010300780c */ /* 0x004fc60003f46270 */
[----:B------:R-:W-:-:S10]  /*26c60*/  IMAD.IADD R2, R6, 0x1, R2 ;  /* 0x0000000106027824 */ /* 0x000fd400078e0202 */
[----:B------:R-:W-:Y:S05]  /*26c70*/  @!P2 BRA `(.L_x_1608) ;  /* 0x000000000048a947 */ /* 0x000fea0003800000 */
[C---:B------:R-:W-:Y:S01]  /*26c80*/  ISETP.GT.AND P0, PT, R6.reuse, RZ, PT ;  /* 0x000000ff0600720c */ /* 0x040fe20003f04270 */
[----:B------:R-:W-:Y:S01]  /*26c90*/  BSSY B0, `(.L_x_1609) ;  /* 0x000000e000007945 */ /* 0x000fe20003800000 */
[----:B------:R-:W-:-:S11]  /*26ca0*/  VIADD R0, R6, 0xffffffff ;  /* 0xffffffff06007836 */ /* 0x000fd60000000000 */
[----:B------:R-:W-:Y:S05]  /*26cb0*/  @P0 BRA `(.L_x_1610) ;  /* 0x00000000001c0947 */ /* 0x000fea0003800000 */
[----:B------:R-:W-:Y:S01]  /*26cc0*/  ISETP.NE.AND P0, PT, R3, 0x1, PT ;  /* 0x000000010300780c */ /* 0x000fe20003f05270 */
[----:B------:R-:W-:-:S12]  /*26cd0*/  IMAD.MOV R0, RZ, RZ, -R6 ;  /* 0x000000ffff007224 */ /* 0x000fd800078e0a06 */
[----:B-1----:R-:W1:Y:S02]  /*26ce0*/  @P0 LDC.64 R4, c[0x0][0x9e8] ;  /* 0x00027a00ff040b82 */ /* 0x002e640000000a00 */
[----:B-1----:R-:W-:-:S05]  /*26cf0*/  @P0 IMAD.HI.U32 R4, R0, R4, RZ ;  /* 0x0000000400040227 */ /* 0x002fca00078e00ff */
[----:B------:R-:W-:-:S04]  /*26d00*/  @P0 SHF.R.U32.HI R0, RZ, R5, R4 ;  /* 0x00000005ff000219 */ /* 0x000fc80000011604 */
[----:B------:R-:W-:Y:S01]  /*26d10*/  LOP3.LUT R0, RZ, R0, RZ, 0x33, !PT ;  /* 0x00000000ff007212 */ /* 0x000fe200078e33ff */
[----:B------:R-:W-:Y:S06]  /*26d20*/  BRA `(.L_x_1611) ;  /* 0x0000000000107947 */ /* 0x000fec0003800000 */
.L_x_1610:
[----:B------:R-:W-:-:S13]  /*26d30*/  ISETP.NE.AND P0, PT, R3, 0x1, PT ;  /* 0x000000010300780c */ /* 0x000fda0003f05270 */
[----:B-1----:R-:W1:Y:S02]  /*26d40*/  @P0 LDC.64 R4, c[0x0][0x9e8] ;  /* 0x00027a00ff040b82 */ /* 0x002e640000000a00 */
[----:B-1----:R-:W-:-:S05]  /*26d50*/  @P0 IMAD.HI.U32 R4, R0, R4, RZ ;  /* 0x0000000400040227 */ /* 0x002fca00078e00ff */
[----:B------:R-:W-:-:S07]  /*26d60*/  @P0 SHF.R.U32.HI R0, RZ, R5, R4 ;  /* 0x00000005ff000219 */ /* 0x000fce0000011604 */
.L_x_1611:
[----:B------:R-:W-:Y:S05]  /*26d70*/  BSYNC B0 ;  /* 0x0000000000007941 */ /* 0x000fea0003800000 */
.L_x_1609:
[----:B------:R-:W-:-:S05]  /*26d80*/  IMAD R0, R0, R3, R3 ;  /* 0x0000000300007224 */ /* 0x000fca00078e0203 */
[----:B------:R-:W-:-:S07]  /*26d90*/  VIMNMX R2, R2, R0, PT ;  /* 0x0000000002027248 */ /* 0x000fce0003fe0100 */
.L_x_1608:
[----:B------:R-:W2:Y:S01]  /*26da0*/  LDL.LU R0, [R1+0x4] ;  /* 0x0000040001007983 */ /* 0x000ea20000300800 */
[----:B------:R-:W-:Y:S01]  /*26db0*/  VIADD R2, R2, 0x7f ;  /* 0x0000007f02027836 */ /* 0x000fe20000000000 */
[----:B-1----:R-:W1:Y:S01]  /*26dc0*/  @P1 LDC R4, c[0x0][0x450] ;  /* 0x00011400ff041b82 */ /* 0x002e620000000800 */
[----:B------:R-:W-:-:S03]  /*26dd0*/  ULDC UR4, c[0x0][0x9dc] ;  /* 0x0002770000047ab9 */ /* 0x000fc60000000800 */
[----:B------:R-:W-:-:S04]  /*26de0*/  SHF.R.S32.HI R6, RZ, 0x1f, R2 ;  /* 0x0000001fff067819 */ /* 0x000fc80000011402 */
[----:B------:R-:W-:Y:S02]  /*26df0*/  LEA.HI R6, R6, R2, RZ, 0x7 ;  /* 0x0000000206067211 */ /* 0x000fe400078f38ff */
[----:B------:R-:W3:Y:S02]  /*26e00*/  @P1 LDC R2, c[0x0][0x44c] ;  /* 0x00011300ff021b82 */ /* 0x000ee40000000800 */
[----:B------:R-:W-:Y:S01]  /*26e10*/  SHF.R.S32.HI R6, RZ, 0x7, R6 ;  /* 0x00000007ff067819 */ /* 0x000fe20000011406 */
[----:B---3--:R-:W-:-:S03]  /*26e20*/  @P1 IMAD.HI.U32 R2, R19, R2, RZ ;  /* 0x0000000213021227 */ /* 0x008fc600078e00ff */
[----:B--2---:R-:W-:Y:S01]  /*26e30*/  VIMNMX R6, R0, R6, PT ;  /* 0x0000000600067248 */ /* 0x004fe20003fe0100 */
[----:B------:R-:W-:Y:S01]  /*26e40*/  IMAD.MOV.U32 R0, RZ, RZ, R19 ;  /* 0x000000ffff007224 */ /* 0x000fe200078e0013 */
[----:B-1----:R-:W-:-:S05]  /*26e50*/  @P1 SHF.R.U32.HI R0, RZ, R4, R2 ;  /* 0x00000004ff001219 */ /* 0x002fca0000011602 */
[----:B------:R-:W-:-:S04]  /*26e60*/  IMAD.IADD R0, R21, 0x1, R0 ;  /* 0x0000000115007824 */ /* 0x000fc800078e0200 */
        /* <DEDUP_REMOVED lines=12> */
.L_x_1614:
[----:B------:R-:W-:-:S13]  /*26f30*/  ISETP.NE.AND P0, PT, R3, 0x1, PT ;  /* 0x000000010300780c */ /* 0x000fda0003f05270 */
[----:B------:R-:W1:Y:S02]  /*26f40*/  @P0 LDC.64 R4, c[0x0][0x9e8] ;  /* 0x00027a00ff040b82 */ /* 0x000e640000000a00 */
[----:B-1----:R-:W-:-:S05]  /*26f50*/  @P0 IMAD.HI.U32 R4, R0, R4, RZ ;  /* 0x0000000400040227 */ /* 0x002fca00078e00ff */
[----:B------:R-:W-:-:S07]  /*26f60*/  @P0 SHF.R.U32.HI R0, RZ, R5, R4 ;  /* 0x00000005ff000219 */ /* 0x000fce0000011604 */
.L_x_1615:
[----:B------:R-:W-:Y:S05]  /*26f70*/  BSYNC B0 ;  /* 0x0000000000007941 */ /* 0x000fea0003800000 */
.L_x_1613:
[----:B------:R-:W-:-:S05]  /*26f80*/  IMAD R0, R0, R3, RZ ;  /* 0x0000000300007224 */ /* 0x000fca00078e02ff */
[----:B------:R-:W-:-:S07]  /*26f90*/  VIMNMX R2, R2, R0, !PT ;  /* 0x0000000002027248 */ /* 0x000fce0007fe0100 */
.L_x_1612:
[----:B------:R-:W-:Y:S01]  /*26fa0*/  ISETP.NE.AND P1, PT, R17, RZ, PT ;  /* 0x000000ff1100720c */ /* 0x000fe20003f25270 */
[----:B------:R-:W-:Y:S01]  /*26fb0*/  BSSY B0, `(.L_x_1616) ;  /* 0x0000024000007945 */ /* 0x000fe20003800000 */
[----:B------:R-:W-:-:S04]  /*26fc0*/  SHF.R.S32.HI R0, RZ, 0x1f, R2 ;  /* 0x0000001fff007819 */ /* 0x000fc80000011402 */
[----:B------:R-:W-:Y:S01]  /*26fd0*/  LEA.HI R0, R0, R2, RZ, 0x7 ;  /* 0x0000000200007211 */ /* 0x000fe200078f38ff */
[----:B------:R-:W-:-:S03]  /*26fe0*/  IMAD.MOV.U32 R2, RZ, RZ, RZ ;  /* 0x000000ffff027224 */ /* 0x000fc600078e00ff */
[----:B------:R-:W-:-:S03]  /*26ff0*/  SHF.R.S32.HI R0, RZ, 0x7, R0 ;  /* 0x00000007ff007819 */ /* 0x000fc60000011400 */
[----:B------:R-:W1:Y:S01]  /*27000*/  @!P1 LDC R17, c[0x0][0x9f0] ;  /* 0x00027c00ff119b82 */ /* 0x000e620000000800 */
[----:B------:R-:W-:-:S04]  /*27010*/  VIMNMX R0, RZ, R0, !PT ;  /* 0x00000000ff007248 */ /* 0x000fc80007fe0100 */
[----:B------:R-:W-:-:S13]  /*27020*/  ISETP.GT.AND P0, PT, R6, R0, PT ;  /* 0x000000000600720c */ /* 0x000fda0003f04270 */
[----:B------:R-:W-:Y:S05]  /*27030*/  @!P0 BRA `(.L_x_1617) ;  /* 0x00000000006c8947 */ /* 0x000fea0003800000 */
[----:B-1----:R-:W-:-:S04]  /*27040*/  IABS R4, R17 ;  /* 0x0000001100047213 */ /* 0x002fc80000000000 */
[----:B------:R-:W1:Y:S08]  /*27050*/  I2F.RP R2, R4 ;  /* 0x0000000400027306 */ /* 0x000e700000209400 */
[----:B-1----:R-:W1:Y:S02]  /*27060*/  MUFU.RCP R2, R2 ;  /* 0x0000000200027308 */ /* 0x002e640000001000 */
[----:B-1----:R-:W-:-:S06]  /*27070*/  VIADD R2, R2, 0xffffffe ;  /* 0x0ffffffe02027836 */ /* 0x002fcc0000000000 */
[----:B------:R-:W1:Y:S02]  /*27080*/  F2I.FTZ.U32.TRUNC.NTZ R3, R2 ;  /* 0x0000000200037305 */ /* 0x000e64000021f000 */
[----:B-1----:R-:W-:-:S04]  /*27090*/  IMAD.MOV R2, RZ, RZ, -R3 ;  /* 0x000000ffff027224 */ /* 0x002fc800078e0a03 */
[----:B------:R-:W-:Y:S02]  /*270a0*/  IMAD R5, R2, R4, RZ ;  /* 0x0000000402057224 */ /* 0x000fe400078e02ff */
[----:B------:R-:W-:-:S04]  /*270b0*/  IMAD.MOV.U32 R2, RZ, RZ, RZ ;  /* 0x000000ffff027224 */ /* 0x000fc800078e00ff */
[----:B------:R-:W-:Y:S01]  /*270c0*/  IMAD.HI.U32 R8, R3, R5, R2 ;  /* 0x0000000503087227 */ /* 0x000fe200078e0002 */
[----:B------:R-:W-:Y:S02]  /*270d0*/  IADD3 R5, R17, -0x1, R6 ;  /* 0xffffffff11057810 */ /* 0x000fe40007ffe006 */
[----:B------:R-:W-:-:S03]  /*270e0*/  IABS R2, R17 ;  /* 0x0000001100027213 */ /* 0x000fc60000000000 */
[----:B------:R-:W-:Y:S02]  /*270f0*/  IMAD.IADD R5, R5, 0x1, -R0 ;  /* 0x0000000105057824 */ /* 0x000fe400078e0a00 */
[----:B------:R-:W-:-:S03]  /*27100*/  IMAD.MOV R2, RZ, RZ, -R2 ;  /* 0x000000ffff027224 */ /* 0x000fc600078e0a02 */
[----:B------:R-:W-:Y:S01]  /*27110*/  IABS R3, R5 ;  /* 0x0000000500037213 */ /* 0x000fe20000000000 */
[----:B------:R-:W-:Y:S01]  /*27120*/  IMAD.MOV.U32 R7, RZ, RZ, R2 ;  /* 0x000000ffff077224 */ /* 0x000fe200078e0002 */
        /* <DEDUP_REMOVED lines=12> */
.L_x_1617:
[----:B------:R-:W-:Y:S05]  /*271f0*/  BSYNC B0 ;  /* 0x0000000000007941 */ /* 0x000fea0003800000 */
.L_x_1616:
[----:B------:R-:W2:Y:S02]  /*27200*/  LDL.LU R3, [R1+0x8] ;  /* 0x0000080001037983 */ /* 0x000ea40000300800 */
[----:B--2---:R-:W-:-:S05]  /*27210*/  IMAD R0, R3, R2, R0 ;  /* 0x0000000203007224 */ /* 0x004fca00078e0200 */
        /* <DEDUP_REMOVED lines=11> */
[----:B------:R-:W3:Y:S01]  /*272d0*/  LDC.64 R4, c[0x0][0xc60] ;  /* 0x00031800ff047b82 */ /* 0x000ee20000000a00 */
[----:B------:R-:W2:Y:S02]  /*272e0*/  FLO.U32 R0, UR4 ;  /* 0x0000000400007d00 */ /* 0x000ea400080e0000 */
[----:B--2---:R-:W-:-:S06]  /*272f0*/  ISETP.EQ.U32.AND P0, PT, R0, R2, PT ;  /* 0x000000020000720c */ /* 0x004fcc0003f02070 */
[----:B------:R-:W3:Y:S07]  /*27300*/  POPC R2, UR4 ;  /* 0x0000000400027d09 */ /* 0x000eee0008000000 */
[----:B---3--:R-:W2:Y:S04]  /*27310*/  @P0 ATOMG.E.ADD.STRONG.GPU PT, R2, desc[UR42][R4.64], R2 ;  /* 0x00000002040209a8 */ /* 0x008ea800081ee1ea */
[----:B--2---:R2:W3:Y:S02]  /*27320*/  SHFL.IDX PT, R2, R2, R0, 0x1f ;  /* 0x00001f0002027589 */ /* 0x0044e400000e0000 */
[----:B--2---:R-:W2:Y:S02]  /*27330*/  S2R R0, SR_LTMASK ;  /* 0x0000000000007919 */ /* 0x004ea40000003900 */
[----:B--2---:R-:W-:-:S06]  /*27340*/  LOP3.LUT R0, R0, UR4, RZ, 0xc0, !PT ;  /* 0x0000000400007c12 */ /* 0x004fcc000f8ec0ff */
[----:B------:R-:W3:Y:S02]  /*27350*/  POPC R0, R0 ;  /* 0x0000000000007309 */ /* 0x000ee40000000000 */
[----:B---3--:R-:W-:-:S05]  /*27360*/  IADD3 R0, R2, UR38, R0 ;  /* 0x0000002602007c10 */ /* 0x008fca000fffe000 */
[----:B------:R2:W-:Y:S01]  /*27370*/  STL [R1], R0 ;  /* 0x0000000001007387 */ /* 0x0005e20000100800 */
[----:B------:R-:W-:Y:S05]  /*27380*/  BRA `(.L_x_1619) ;  /* 0x0000003000287947 */ /* 0x000fea0003800000 */
.L_x_1618:
        /* <DEDUP_REMOVED lines=19> */
[----:B012---:R-:W-:Y:S05]  /*274c0*/  CALL.ABS.NOINC R2 ;  /* 0x0000000002007343 */ /* 0x007fea0003c00000 */
.L_x_1621:
[----:B------:R-:W-:Y:S05]  /*274d0*/  BSYNC B6 ;  /* 0x0000000000067941 */ /* 0x000fea0003800000 */
.L_x_1620:
[----:B-1----:R-:W2:Y:S01]  /*274e0*/  LDL.LU R17, [R1+0x28] ;  /* 0x0000280001117983 */ /* 0x002ea20000300800 */
        /* <DEDUP_REMOVED lines=23> */
.L_x_1623:
[----:B------:R-:W-:Y:S05]  /*27660*/  BSYNC B6 ;  /* 0x0000000000067941 */ /* 0x000fea0003800000 */
.L_x_1622:
        /* <DEDUP_REMOVED lines=8> */
[----:B------:R-:W-:Y:S01]  /*276f0*/  IMAD.U32 R4, RZ, RZ, UR4 ;  /* 0x00000004ff047e24 */ /* 0x000fe2000f8e00ff */
[----:B------:R-:W-:Y:S01]  /*27700*/  MOV R6, UR6 ;  /* 0x0000000600067c02 */ /* 0x000fe20008000f00 */
[----:B------:R-:W2:Y:S01]  /*27710*/  LDC.64 R2, c[0x4][R2] ;  /* 0x0100000002027b82 */ /* 0x000ea20000000a00 */
[----:B------:R-:W-:Y:S02]  /*27720*/  IMAD.U32 R5, RZ, RZ, UR5 ;  /* 0x00000005ff057e24 */ /* 0x000fe4000f8e00ff */
[----:B------:R-:W-:Y:S02]  /*27730*/  IMAD.U32 R7, RZ, RZ, UR7 ;  /* 0x00000007ff077e24 */ /* 0x000fe4000f8e00ff */
[----:B------:R-:W-:-:S02]  /*27740*/  IMAD.U32 R10, RZ, RZ, UR8 ;  /* 0x00000008ff0a7e24 */ /* 0x000fc4000f8e00ff */
[----:B------:R-:W-:Y:S02]  /*27750*/  IMAD.U32 R11, RZ, RZ, UR9 ;  /* 0x00000009ff0b7e24 */ /* 0x000fe4000f8e00ff */
[----:B------:R-:W-:Y:S02]  /*27760*/  IMAD.MOV.U32 R8, RZ, RZ, 0x70 ;  /* 0x00000070ff087424 */ /* 0x000fe400078e00ff */
[----:B------:R-:W-:Y:S02]  /*27770*/  IMAD.MOV.U32 R12, RZ, RZ, 0x1 ;  /* 0x00000001ff0c7424 */ /* 0x000fe400078e00ff */
[----:B------:R-:W-:-:S07]  /*27780*/  IMAD.MOV.U32 R13, RZ, RZ, RZ ;  /* 0x000000ffff0d7224 */ /* 0x000fce00078e00ff */
[----:B------:R-:W-:-:S07]  /*27790*/  LEPC R20, `(.L_x_1625) ;  /* 0x000000001014794e */ /* 0x000fce0000000000 */
[----:B012---:R-:W-:Y:S05]  /*277a0*/  CALL.ABS.NOINC R2 ;  /* 0x0000000002007343 */ /* 0x007fea0003c00000 */
.L_x_1625:
[----:B------:R-:W-:Y:S05]  /*277b0*/  BSYNC B6 ;  /* 0x0000000000067941 */ /* 0x000fea0003800000 */
.L_x_1624:
        /* <DEDUP_REMOVED lines=19> */
.L_x_1627:
[----:B------:R-:W-:Y:S05]  /*278f0*/  BSYNC B6 ;  /* 0x0000000000067941 */ /* 0x000fea0003800000 */
.L_x_1626:
[----:B-1----:R-:W2:Y:S01]  /*27900*/  LDL R17, [R1+0xc] ;  /* 0x00000c0001117983 */ /* 0x002ea20000100800 */
[----:B------:R-:W-:Y:S02]  /*27910*/  ULDC.64 UR4, c[0x0][0x9f8] ;  /* 0x00027e0000047ab9 */ /* 0x000fe40000000a00 */
[----:B------:R-:W-:-:S04]  /*27920*/  ISETP.NE.U32.AND P0, PT, RZ, UR4, PT ;  /* 0x00000004ff007c0c */ /* 0x000fc8000bf05070 */
[----:B------:R-:W-:Y:S01]  /*27930*/  ISETP.NE.AND.EX P0, PT, RZ, UR5, PT, P0 ;  /* 0x00000005ff007c0c */ /* 0x000fe2000bf05300 */
[----:B------:R-:W-:-:S12]  /*27940*/  ULDC.64 UR4, c[0x0][0xa08] ;  /* 0x0002820000047ab9 */ /* 0x000fd80000000a00 */
[----:B------:R-:W1:Y:S01]  /*27950*/  @P0 LDC.64 R2, c[0x0][0x9f8] ;  /* 0x00027e00ff020b82 */ /* 0x000e620000000a00 */
[----:B--2---:R-:W-:Y:S02]  /*27960*/  IMAD.MOV.U32 R8, RZ, RZ, R17 ;  /* 0x000000ffff087224 */ /* 0x004fe400078e0011 */
[----:B-1----:R-:W-:-:S05]  /*27970*/  @P0 IMAD.WIDE R2, R17, 0x4, R2 ;  /* 0x0000000411020825 */ /* 0x002fca00078e0202 */
[----:B------:R1:W2:Y:S02]  /*27980*/  @P0 LDG.E R8, desc[UR42][R2.64] ;  /* 0x0000002a02080981 */ /* 0x0002a4000c1e1900 */
[----:B-1----:R-:W1:Y:S02]  /*27990*/  LDC.64 R2, c[0x0][0x418] ;  /* 0x00010600ff027b82 */ /* 0x002e640000000a00 */
[----:B-1----:R-:W-:Y:S01]  /*279a0*/  LOP3.LUT P0, RZ, R2, UR4, RZ, 0xfc, !PT ;  /* 0x0000000402ff7c12 */ /* 0x002fe2000f80fcff */
[----:B------:R-:W-:-:S03]  /*279b0*/  UMOV UR4, 0xffffffff ;  /* 0xffffffff00047882 */ /* 0x000fc60000000000 */
[----:B------:R-:W-:Y:S02]  /*279c0*/  LOP3.LUT P0, RZ, R3, UR5, RZ, 0xfc, P0 ;  /* 0x0000000503ff7c12 */ /* 0x000fe4000800fcff */
[----:B--2---:R-:W-:Y:S01]  /*279d0*/  SHF.R.S32.HI R9, RZ, 0x1f, R8 ;  /* 0x0000001fff097819 */ /* 0x004fe20000011408 */
[----:B------:R1:W-:Y:S01]  /*279e0*/  STL [R1+0x4], R8 ;  /* 0x0000040801007387 */ /* 0x0003e20000100800 */
[----:B------:R-:W-:-:S03]  /*279f0*/  SEL R17, R8, RZ, !P0 ;  /* 0x000000ff08117207 */ /* 0x000fc60004000000 */
[----:B------:R1:W-:Y:S01]  /*27a00*/  STL [R1+0x2c], R9 ;  /* 0x00002c0901007387 */ /* 0x0003e20000100800 */
[----:B------:R-:W-:Y:S05]  /*27a10*/  BRA.DIV UR4, `(.L_x_1628) ;  /* 0x00000076040c7947 */ /* 0x000fea000b800000 */
[----:B------:R-:W2:Y:S02]  /*27a20*/  S2R R0, SR_TID.X ;  /* 0x0000000000007919 */ /* 0x000ea40000002100 */
[----:B--2---:R-:W-:-:S04]  /*27a30*/  SHF.R.U32.HI R0, RZ, 0x5, R0 ;  /* 0x00000005ff007819 */ /* 0x004fc80000011600 */
[----:B------:R-:W-:-:S05]  /*27a40*/  LOP3.LUT R0, R0, 0x3, RZ, 0xc0, !PT ;  /* 0x0000000300007812 */ /* 0x000fca00078ec0ff */
[----:B------:R2:W3:Y:S02]  /*27a50*/  SHFL.IDX PT, R14, R0, RZ, 0x1f ;  /* 0x00001fff000e7589 */ /* 0x0004e400000e0000 */
.L_x_1838:
[----:B--2---:R-:W2:Y:S01]  /*27a60*/  LDL.LU R0, [R1+0x28] ;  /* 0x0000280001007983 */ /* 0x004ea20000300800 */
[----:B------:R-:W-:Y:S02]  /*27a70*/  PLOP3.LUT P1, PT, PT, PT, PT, 0x8, 0x0 ;  /* 0x000000000000781c */ /* 0x000fe40003f2e170 */
[----:B---3--:R-:W-:Y:S02]  /*27a80*/  ISETP.NE.AND P0, PT, R14, RZ, PT ;  /* 0x000000ff0e00720c */ /* 0x008fe40003f05270 */
[----:B--2---:R-:W-:-:S09]  /*27a90*/  LOP3.LUT R0, R0, 0xfffffffe, RZ, 0xc0, !PT ;  /* 0xfffffffe00007812 */ /* 0x004fd200078ec0ff */
[----:B------:R-:W-:-:S05]  /*27aa0*/  @P1 LOP3.LUT R0, R0, 0x1, RZ, 0xfc, !PT ;  /* 0x0000000100001812 */ /* 0x000fca00078efcff */
[----:B------:R2:W-:Y:S01]  /*27ab0*/  STL [R1+0x28], R0 ;  /* 0x0000280001007387 */ /* 0x0005e20000100800 */
[----:B------:R-:W-:Y:S05]  /*27ac0*/  @P0 BRA `(.L_x_1629) ;  /* 0x0000000400980947 */ /* 0x000fea0003800000 */
[----:B------:R-:W-:-:S03]  /*27ad0*/  UMOV UR4, 0xffffffff ;  /* 0xffffffff00047882 */ /* 0x000fc60000000000 */
[----:B------:R-:W-:Y:S05]  /*27ae0*/  BRA.DIV UR4, `(.L_x_1630) ;  /* 0x00000076040c7947 */ /* 0x000fea000b800000 */
[----:B------:R-:W-:-:S13]  /*27af0*/  ELECT P6, URZ, PT ;  /* 0x00000000003f782f */ /* 0x000fda00038c0000 */
.L_x_1841:
[----:B------:R-:W-:Y:S05]  /*27b00*/  @!P6 BRA `(.L_x_1629) ;  /* 0x000000040088e947 */ /* 0x000fea0003800000 */
[----:B--2---:R-:W2:Y:S01]  /*27b10*/  LDL R0, [R1+0x48] ;  /* 0x0000480001007983 */ /* 0x004ea20000100800 */
[----:B------:R-:W-:-:S04]  /*27b20*/  ISETP.NE.U32.AND P0, PT, R2, RZ, PT ;  /* 0x000000ff0200720c */ /* 0x000fc80003f05070 */
[----:B------:R-:W-:Y:S01]  /*27b30*/  ISETP.NE.AND.EX P0, PT, R3, RZ, PT, P0 ;  /* 0x000000ff0300720c */ /* 0x000fe20003f05300 */
[----:B--2---:R-:W-:-:S12]  /*27b40*/  VIADD R0, R0, 0xffffffff ;  /* 0xffffffff00007836 */ /* 0x004fd80000000000 */
[----:B------:R-:W-:Y:S05]  /*27b50*/  @!P0 BRA `(.L_x_1631) ;  /* 0x0000000000448947 */ /* 0x000fea0003800000 */
[----:B------:R-:W2:Y:S01]  /*27b60*/  LDC R7, c[0x0][0x43c] ;  /* 0x00010f00ff077b82 */ /* 0x000ea20000000800 */
[----:B------:R-:W-:Y:S01]  /*27b70*/  ULDC.64 UR4, c[0x0][0x428] ;  /* 0x00010a0000047ab9 */ /* 0x000fe20000000a00 */
[----:B--2---:R-:W-:-:S13]  /*27b80*/  ISETP.NE.AND P0, PT, R7, 0x1, PT ;  /* 0x000000010700780c */ /* 0x004fda0003f05270 */
[----:B------:R-:W2:Y:S02]  /*27b90*/  @P0 LDC.64 R4, c[0x0][0x440] ;  /* 0x00011000ff040b82 */ /* 0x000ea40000000a00 */
[----:B--2---:R-:W-:-:S04]  /*27ba0*/  @P0 IMAD.HI.U32 R6, R0, R4, RZ ;  /* 0x0000000400060227 */ /* 0x004fc800078e00ff */
        /* <DEDUP_REMOVED lines=12> */
.L_x_1631:
[----:B--2---:R-:W2:Y:S04]  /*27c70*/  LDL R2, [R1+0x10] ;  /* 0x0000100001027983 */ /* 0x004ea80000100800 */
[----:B------:R-:W3:Y:S01]  /*27c80*/  LDL R3, [R1+0x18] ;  /* 0x0000180001037983 */ /* 0x000ee20000100800 */
[----:B-1----:R-:W1:Y:S02]  /*27c90*/  S2R R8, SR_TID.X ;  /* 0x0000000000087919 */ /* 0x002e640000002100 */
[----:B-1----:R-:W-:-:S04]  /*27ca0*/  LOP3.LUT R8, R8, 0x7f, RZ, 0xc0, !PT ;  /* 0x0000007f08087812 */ /* 0x002fc800078ec0ff */
[----:B------:R-:W-:Y:S01]  /*27cb0*/  ISETP.NE.AND P1, PT, R8, RZ, PT ;  /* 0x000000ff0800720c */ /* 0x000fe20003f25270 */
[----:B--2---:R-:W-:Y:S01]  /*27cc0*/  IMAD R2, R2, 0x8, R18 ;  /* 0x0000000802027824 */ /* 0x004fe200078e0212 */
[----:B---3--:R-:W-:-:S04]  /*27cd0*/  SHF.L.U32 R3, R3, 0x1f, RZ ;  /* 0x0000001f03037819 */ /* 0x008fc800000006ff */
[----:B------:R-:W1:Y:S02]  /*27ce0*/  SYNCS.PHASECHK.TRANS64.TRYWAIT P0, [R2+URZ+0x22880], R3 ;  /* 0x02288003020075a7 */ /* 0x000e64000800017f */
[----:B-1----:R-:W-:Y:S05]  /*27cf0*/  @!P0 BRA `(.L_x_1632) ;  /* 0x0000007000a88947 */ /* 0x002fea0003800000 */
.L_x_1842:
        /* <DEDUP_REMOVED lines=8> */
.L_x_1633:
[----:B------:R-:W2:Y:S04]  /*27d80*/  LDL R4, [R1+0x10] ;  /* 0x0000100001047983 */ /* 0x000ea80000100800 */
[----:B------:R-:W3:Y:S01]  /*27d90*/  LDL R5, [R1+0x30] ;  /* 0x0000300001057983 */ /* 0x000ee20000100800 */
[----:B------:R-:W-:Y:S01]  /*27da0*/  R2UR UR9, R2 ;  /* 0x00000000020972ca */ /* 0x000fe200000e0000 */
[----:B------:R-:W-:Y:S01]  /*27db0*/  UIADD3 UR4, UP0, UR40, 0x470, URZ ;  /* 0x0000047028047890 */ /* 0x000fe2000ff1e03f */
[----:B------:R-:W-:Y:S01]  /*27dc0*/  R2UR UR12, R16 ;  /* 0x00000000100c72ca */ /* 0x000fe200000e0000 */
[----:B------:R-:W-:Y:S01]  /*27dd0*/  UMOV UR6, 0x0 ;  /* 0x0000000000067882 */ /* 0x000fe20000000000 */
[----:B-----5:R-:W-:Y:S01]  /*27de0*/  R2UR UR13, R17 ;  /* 0x00000000110d72ca */ /* 0x020fe200000e0000 */
[----:B------:R-:W-:Y:S01]  /*27df0*/  UIADD3.X UR5, URZ, UR41, URZ, UP0, !UPT ;  /* 0x000000293f057290 */ /* 0x000fe200087fe43f */
[----:B------:R-:W-:Y:S01]  /*27e00*/  UMOV UR7, 0x14f00000 ;  /* 0x14f0000000077882 */ /* 0x000fe20000000000 */
[----:B------:R-:W-:-:S06]  /*27e10*/  UMOV UR10, URZ ;  /* 0x0000003f000a7c82 */ /* 0x000fcc0008000000 */
[----:B------:R-:W-:Y:S01]  /*27e20*/  UIADD3 UR9, UR9, 0x22870, URZ ;  /* 0x0002287009097890 */ /* 0x000fe2000fffe03f */
[----:B--2---:R-:W-:Y:S02]  /*27e30*/  IMAD R4, R4, 0x4000, R18 ;  /* 0x0000400004047824 */ /* 0x004fe400078e0212 */
[----:B---3--:R-:W-:-:S03]  /*27e40*/  IMAD R0, R0, 0x80, R5 ;  /* 0x0000008000007824 */ /* 0x008fc600078e0205 */
[----:B------:R-:W-:Y:S02]  /*27e50*/  R2UR UR8, R4 ;  /* 0x00000000040872ca */ /* 0x000fe400000e0000 */
[----:B------:R-:W-:-:S11]  /*27e60*/  R2UR UR11, R0 ;  /* 0x00000000000b72ca */ /* 0x000fd600000e0000 */
[----:B------:R-:W-:-:S09]  /*27e70*/  UIADD3 UR8, UR8, 0x8400, URZ ;  /* 0x0000840008087890 */ /* 0x000fd2000fffe03f */
[----:B------:R2:W-:Y:S01]  /*27e80*/  UTMALDG.4D [UR8], [UR4], desc[UR6] ;  /* 0x00000608040075b4 */ /* 0x0005e20008019000 */
[----:B------:R-:W3:Y:S02]  /*27e90*/  SYNCS.PHASECHK.TRANS64.TRYWAIT P0, [R2+URZ+0x22840], R3 ;  /* 0x02284003020075a7 */ /* 0x000ee4000800017f */
[----:B--23--:R-:W-:Y:S05]  /*27ea0*/  @!P0 BRA `(.L_x_1634) ;  /* 0x0000007000508947 */ /* 0x00cfea0003800000 */
.L_x_1843:
[----:B------:R-:W-:Y:S05]  /*27eb0*/  @P1 BRA `(.L_x_1635) ;  /* 0x00000000001c1947 */ /* 0x000fea0003800000 */
[----:B------:R-:W3:Y:S01]  /*27ec0*/  S2R R4, SR_TID.X ;  /* 0x0000000000047919 */ /* 0x000ee20000002100 */
[----:B-12---:R-:W-:-:S04]  /*27ed0*/  IMAD.MOV.U32 R3, RZ, RZ, 0x6000 ;  /* 0x00006000ff037424 */ /* 0x006fc800078e00ff */
[----:B------:R4:W-:Y:S01]  /*27ee0*/  SYNCS.ARRIVE.TRANS64 RZ, [R2+URZ+0x22830], R3 ;  /* 0x0228300302ff79a7 */ /* 0x0009e2000800003f */
[----:B---3--:R-:W-:-:S04]  /*27ef0*/  LOP3.LUT R4, R4, 0x1f, RZ, 0xc0, !PT ;  /* 0x0000001f04047812 */ /* 0x008fc800078ec0ff */
[----:B------:R-:W-:-:S13]  /*27f00*/  ISETP.NE.AND P0, PT, R4, RZ, PT ;  /* 0x000000ff0400720c */ /* 0x000fda0003f05270 */
[----:B----4-:R-:W-:Y:S05]  /*27f10*/  @!P0 BRA `(.L_x_1635) ;  /* 0x0000000000048947 */ /* 0x010fea0003800000 */
[----:B------:R-:W-:Y:S01]  /*27f20*/  BPT.TRAP 0x1 ;  /* 0x000000040000795c */ /* 0x000fe20000300000 */
.L_x_1635:
[----:B------:R-:W3:Y:S04]  /*27f30*/  LDL R4, [R1+0x10] ;  /* 0x0000100001047983 */ /* 0x000ee80000100800 */
[----:B-12---:R-:W2:Y:S01]  /*27f40*/  LDL.LU R3, [R1+0x28] ;  /* 0x0000280001037983 */ /* 0x006ea20000300800 */
        /* <DEDUP_REMOVED lines=10> */
[----:B------:R-:W-:-:S05]  /*27ff0*/  UMOV UR17, 0x40 ;  /* 0x0000004000117882 */ /* 0x000fca0000000000 */
[----:B------:R-:W-:Y:S01]  /*28000*/  UIADD3 UR9, UR9, 0x22830, URZ ;  /* 0x0002283009097890 */ /* 0x000fe2000fffe03f */
[----:B---3--:R-:W-:Y:S01]  /*28010*/  IMAD R0, R4, 0x6000, R18 ;  /* 0x0000600004007824 */ /* 0x008fe200078e0212 */
[----:B--2---:R-:W-:-:S04]  /*28020*/  LOP3.LUT R3, R3, 0xfffffffe, RZ, 0xc0, !PT ;  /* 0xfffffffe03037812 */ /* 0x004fc800078ec0ff */
[----:B------:R-:W-:Y:S02]  /*28030*/  R2UR UR8, R0 ;  /* 0x00000000000872ca */ /* 0x000fe400000e0000 */
[----:B------:R-:W-:-:S05]  /*28040*/  @P0 LOP3.LUT R3, R3, 0x1, RZ, 0xfc, !PT ;  /* 0x0000000103030812 */ /* 0x000fca00078efcff */
[----:B------:R3:W-:Y:S06]  /*28050*/  STL [R1+0x28], R3 ;  /* 0x0000280301007387 */ /* 0x0007ec0000100800 */
[----:B------:R-:W-:Y:S02]  /*28060*/  UIADD3 UR14, UR8, 0x16400, URZ ;  /* 0x00016400080e7890 */ /* 0x000fe4000fffe03f */
[----:B------:R-:W-:Y:S02]  /*28070*/  UIADD3 UR15, UR8, 0x18400, URZ ;  /* 0x00018400080f7890 */ /* 0x000fe4000fffe03f */
[----:B------:R-:W-:-:S03]  /*28080*/  UIADD3 UR16, UR8, 0x1a400, URZ ;  /* 0x0001a40008107890 */ /* 0x000fc6000fffe03f */
[----:B------:R-:W-:Y:S01]  /*28090*/  UMOV UR8, UR14 ;  /* 0x0000000e00087c82 */ /* 0x000fe20008000000 */
[----:B------:R-:W-:Y:S01]  /*280a0*/  UMOV UR14, 0x80 ;  /* 0x00000080000e7882 */ /* 0x000fe20000000000 */
[----:B------:R1:W-:Y:S02]  /*280b0*/  UTMALDG.4D [UR8], [UR4], desc[UR6] ;  /* 0x00000608040075b4 */ /* 0x0003e40008019000 */
[----:B-1----:R-:W-:Y:S01]  /*280c0*/  UMOV UR8, UR15 ;  /* 0x0000000f00087c82 */ /* 0x002fe20008000000 */
[----:B------:R-:W-:Y:S02]  /*280d0*/  UMOV UR10, UR17 ;  /* 0x00000011000a7c82 */ /* 0x000fe40008000000 */
[----:B------:R1:W-:Y:S02]  /*280e0*/  UTMALDG.4D [UR8], [UR4], desc[UR6] ;  /* 0x00000608040075b4 */ /* 0x0003e40008019000 */
[----:B-1----:R-:W-:Y:S01]  /*280f0*/  UMOV UR8, UR16 ;  /* 0x0000001000087c82 */ /* 0x002fe20008000000 */
[----:B------:R-:W-:-:S02]  /*28100*/  UMOV UR10, UR14 ;  /* 0x0000000e000a7c82 */ /* 0x000fc40008000000 */
[----:B------:R3:W-:Y:S02]  /*28110*/  UTMALDG.4D [UR8], [UR4], desc[UR6] ;  /* 0x00000608040075b4 */ /* 0x0007e40008019000 */
[----:B---3--:R-:W-:Y:S01]  /*28120*/  NOP ;  /* 0x0000000000007918 */ /* 0x008fe20000000000 */
.L_x_1629:
[----:B------:R-:W2:Y:S01]  /*28130*/  LDL.LU R3, [R1+0x44] ;  /* 0x0000440001037983 */ /* 0x000ea20000300800 */
[----:B------:R-:W-:Y:S05]  /*28140*/  WARPSYNC.ALL ;  /* 0x0000000000007948 */ /* 0x000fea0003800000 */
[----:B------:R-:W-:Y:S01]  /*28150*/  ULDC.64 UR4, c[0x0][0x298] ;  /* 0x0000a60000047ab9 */ /* 0x000fe20000000a00 */
[----:B------:R-:W-:Y:S01]  /*28160*/  BSSY B6, `(.L_x_1636) ;  /* 0x000001c000067945 */ /* 0x000fe20003800000 */
[----:B------:R-:W-:Y:S01]  /*28170*/  BAR.SYNC.DEFER_BLOCKING 0x8, 0x180 ;  /* 0x0206000000007b1d */ /* 0x000fe20000010000 */
[----:B--2---:R-:W-:Y:S01]  /*28180*/  SHF.R.S32.HI R0, RZ, 0x1f, R3 ;  /* 0x0000001fff007819 */ /* 0x004fe20000011403 */
[----:B------:R-:W-:-:S04]  /*28190*/  IMAD.WIDE.U32 R4, R3, UR4, RZ ;  /* 0x0000000403047c25 */ /* 0x000fc8000f8e00ff */
[----:B------:R-:W-:Y:S01]  /*281a0*/  IMAD R2, R0, UR4, RZ ;  /* 0x0000000400027c24 */ /* 0x000fe2000f8e02ff */
[----:B------:R2:W-:Y:S01]  /*281b0*/  STL.64 [R1+0x50], R4 ;  /* 0x0000500401007387 */ /* 0x0005e20000100a00 */
[----:B------:R-:W-:Y:S02]  /*281c0*/  VIADD R0, R18, 0x10400 ;  /* 0x0001040012007836 */ /* 0x000fe40000000000 */
[----:B------:R-:W-:-:S03]  /*281d0*/  IMAD R2, R3, UR5, R2 ;  /* 0x0000000503027c24 */ /* 0x000fc6000f8e0202 */
[----:B------:R-:W-:Y:S01]  /*281e0*/  LOP3.LUT P0, RZ, R0, 0x1bf, RZ, 0xc0, !PT ;  /* 0x000001bf00ff7812 */ /* 0x000fe2000780c0ff */
[----:B------:R-:W-:-:S05]  /*281f0*/  IMAD.IADD R0, R5, 0x1, R2 ;  /* 0x0000000105007824 */ /* 0x000fca00078e0202 */
[----:B------:R2:W-:Y:S07]  /*28200*/  STL [R1+0x44], R0 ;  /* 0x0000440001007387 */ /* 0x0005ee0000100800 */
[----:B------:R-:W-:Y:S05]  /*28210*/  @!P0 BRA `(.L_x_1637) ;  /* 0x0000000000408947 */ /* 0x000fea0003800000 */
[----:B------:R-:W-:Y:S01]  /*28220*/  MOV R2, 0x0 ;  /* 0x0000000000027802 */ /* 0x000fe20000000f00 */
[----:B------:R-:W-:Y:S01]  /*28230*/  ULDC.64 UR4, c[0x4][0xc8] ;  /* 0x0100320000047ab9 */ /* 0x000fe20000000a00 */
[----:B------:R-:W-:Y:S01]  /*28240*/  ULDC.64 UR6, c[0x4][0xd0] ;  /* 0x0100340000067ab9 */ /* 0x000fe20000000a00 */
[----:B------:R-:W-:Y:S01]  /*28250*/  ULDC.64 UR8, c[0x4][0x28] ;  /* 0x01000a0000087ab9 */ /* 0x000fe20000000a00 */
[----:B--2---:R-:W-:Y:S02]  /*28260*/  IMAD.U32 R4, RZ, RZ, UR4 ;  /* 0x00000004ff047e24 */ /* 0x004fe4000f8e00ff */
[----:B------:R-:W2:Y:S01]  /*28270*/  LDC.64 R2, c[0x4][R2] ;  /* 0x0100000002027b82 */ /* 0x000ea20000000a00 */
[----:B------:R-:W-:Y:S02]  /*28280*/  IMAD.U32 R5, RZ, RZ, UR5 ;  /* 0x00000005ff057e24 */ /* 0x000fe4000f8e00ff */
[----:B------:R-:W-:Y:S02]  /*28290*/  IMAD.U32 R6, RZ, RZ, UR6 ;  /* 0x00000006ff067e24 */ /* 0x000fe4000f8e00ff */
[----:B------:R-:W-:-:S02]  /*282a0*/  IMAD.U32 R7, RZ, RZ, UR7 ;  /* 0x00000007ff077e24 */ /* 0x000fc4000f8e00ff */
[----:B------:R-:W-:Y:S02]  /*282b0*/  IMAD.U32 R10, RZ, RZ, UR8 ;  /* 0x00000008ff0a7e24 */ /* 0x000fe4000f8e00ff */
[----:B------:R-:W-:Y:S02]  /*282c0*/  IMAD.U32 R11, RZ, RZ, UR9 ;  /* 0x00000009ff0b7e24 */ /* 0x000fe4000f8e00ff */
[----:B-1----:R-:W-:Y:S02]  /*282d0*/  IMAD.MOV.U32 R8, RZ, RZ, 0x70 ;  /* 0x00000070ff087424 */ /* 0x002fe400078e00ff */
[----:B------:R-:W-:Y:S02]  /*282e0*/  IMAD.MOV.U32 R12, RZ, RZ, 0x1 ;  /* 0x00000001ff0c7424 */ /* 0x000fe400078e00ff */
[----:B------:R-:W-:-:S07]  /*282f0*/  IMAD.MOV.U32 R13, RZ, RZ, RZ ;  /* 0x000000ffff0d7224 */ /* 0x000fce00078e00ff */
[----:B------:R-:W-:-:S07]  /*28300*/  LEPC R20, `(.L_x_1637) ;  /* 0x000000001014794e */ /* 0x000fce0000000000 */
[----:B0-2---:R-:W-:Y:S05]  /*28310*/  CALL.ABS.NOINC R2 ;  /* 0x0000000002007343 */ /* 0x005fea0003c00000 */
.L_x_1637:
[----:B------:R-:W-:Y:S05]  /*28320*/  BSYNC B6 ;  /* 0x0000000000067941 */ /* 0x000fea0003800000 */
.L_x_1636:
[----:B--2---:R-:W2:Y:S01]  /*28330*/  LDL.LU R0, [R1+0x44] ;  /* 0x0000440001007983 */ /* 0x004ea20000300800 */
[----:B------:R-:W-:Y:S01]  /*28340*/  ULDC.64 UR6, c[0x0][0xa00] ;  /* 0x0002800000067ab9 */ /* 0x000fe20000000a00 */
[----:B-1----:R-:W1:Y:S01]  /*28350*/  LDC R8, c[0x0][0x448] ;  /* 0x00011200ff087b82 */ /* 0x002e620000000800 */
[----:B------:R-:W-:Y:S01]  /*28360*/  ULDC.64 UR4, c[0x0][0x2d8] ;  /* 0x0000b60000047ab9 */ /* 0x000fe20000000a00 */
[----:B------:R-:W2:Y:S04]  /*28370*/  LDL.LU.64 R2, [R1+0x50] ;  /* 0x0000500001027983 */ /* 0x000ea80000300a00 */
[----:B------:R-:W3:Y:S01]  /*28380*/  LDL R6, [R1+0xc] ;  /* 0x00000c0001067983 */ /* 0x000ee20000100800 */
[----:B------:R-:W-:Y:S01]  /*28390*/  ISETP.NE.U32.AND P0, PT, RZ, UR6, PT ;  /* 0x00000006ff007c0c */ /* 0x000fe2000bf05070 */
[----:B------:R-:W4:Y:S03]  /*283a0*/  S2R R5, SR_TID.X ;  /* 0x0000000000057919 */ /* 0x000f260000002100 */
[----:B------:R-:W-:Y:S01]  /*283b0*/  ISETP.NE.AND.EX P0, PT, RZ, UR7, PT, P0 ;  /* 0x00000007ff007c0c */ /* 0x000fe2000bf05300 */
[----:B------:R-:W-:Y:S01]  /*283c0*/  ULDC.64 UR6, c[0x0][0x280] ;  /* 0x0000a00000067ab9 */ /* 0x000fe20000000a00 */
[----:B------:R-:W0:Y:S01]  /*283d0*/  S2R R9, SR_TID.X ;  /* 0x0000000000097919 */ /* 0x000e220000002100 */
[----:B----4-:R-:W-:-:S04]  /*283e0*/  LOP3.LUT R5, R5, 0x7f, RZ, 0xc0, !PT ;  /* 0x0000007f05057812 */ /* 0x010fc800078ec0ff */
[----:B------:R-:W-:Y:S01]  /*283f0*/  SHF.R.U32.HI R5, RZ, 0x2, R5 ;  /* 0x00000002ff057819 */ /* 0x000fe20000011605 */
[----:B0-----:R-:W-:-:S05]  /*28400*/  IMAD.SHL.U32 R9, R9, 0x10, RZ ;  /* 0x0000001009097824 */ /* 0x001fca00078e00ff */
[----:B------:R-:W-:-:S04]  /*28410*/  LOP3.LUT R9, R9, 0x30, RZ, 0xc0, !PT ;  /* 0x0000003009097812 */ /* 0x000fc800078ec0ff */
[C---:B------:R-:W-:Y:S02]  /*28420*/  LOP3.LUT R11, R9.reuse, 0x40, RZ, 0xfc, !PT ;  /* 0x00000040090b7812 */ /* 0x040fe400078efcff */
[----:B------:R-:W-:Y:S01]  /*28430*/  LOP3.LUT R9, R9, 0x80, RZ, 0xfc, !PT ;  /* 0x0000008009097812 */ /* 0x000fe200078efcff */
[----:B--2---:R-:W-:Y:S01]  /*28440*/  IMAD.MOV.U32 R3, RZ, RZ, R0 ;  /* 0x000000ffff037224 */ /* 0x004fe200078e0000 */
[----:B---3--:R-:W-:Y:S01]  /*28450*/  SHF.R.S32.HI R0, RZ, 0x1f, R6 ;  /* 0x0000001fff007819 */ /* 0x008fe20000011406 */
[----:B------:R-:W-:-:S03]  /*28460*/  IMAD.WIDE.U32 R2, R16, UR4, R2 ;  /* 0x0000000410027c25 */ /* 0x000fc6000f8e0002 */
[----:B------:R-:W-:Y:S01]  /*28470*/  SEL R4, R0, RZ, !P0 ;  /* 0x000000ff00047207 */ /* 0x000fe20004000000 */
[----:B------:R-:W-:Y:S01]  /*28480*/  IMAD R3, R16, UR5, R3 ;  /* 0x0000000510037c24 */ /* 0x000fe2000f8e0203 */
[----:B------:R-:W-:Y:S01]  /*28490*/  SEL R0, R6, RZ, !P0 ;  /* 0x000000ff06007207 */ /* 0x000fe20004000000 */
[----:B------:R-:W-:Y:S01]  /*284a0*/  ULDC.64 UR4, c[0x0][0x2e0] ;  /* 0x0000b80000047ab9 */ /* 0x000fe20000000a00 */
[----:B------:R-:W0:Y:S01]  /*284b0*/  S2R R6, SR_TID.X ;  /* 0x0000000000067919 */ /* 0x000e220000002100 */
[----:B-1----:R-:W-:Y:S01]  /*284c0*/  ISETP.NE.AND P0, PT, R8, 0x1, PT ;  /* 0x000000010800780c */ /* 0x002fe20003f05270 */
[----:B------:R-:W-:Y:S02]  /*284d0*/  IMAD R4, R4, UR4, RZ ;  /* 0x0000000404047c24 */ /* 0x000fe4000f8e02ff */
[----:B------:R-:W-:-:S04]  /*284e0*/  IMAD.WIDE.U32 R2, R0, UR4, R2 ;  /* 0x0000000400027c25 */ /* 0x000fc8000f8e0002 */
[----:B------:R-:W-:Y:S01]  /*284f0*/  IMAD R0, R0, UR5, R4 ;  /* 0x0000000500007c24 */ /* 0x000fe2000f8e0204 */
[----:B------:R-:W-:-:S03]  /*28500*/  ULDC.64 UR4, c[0x0][0x2d0] ;  /* 0x0000b40000047ab9 */ /* 0x000fc60000000a00 */
[----:B------:R-:W-:Y:S02]  /*28510*/  IMAD.IADD R3, R3, 0x1, R0 ;  /* 0x0000000103037824 */ /* 0x000fe400078e0200 */
[----:B0-----:R-:W-:Y:S02]  /*28520*/  IMAD.SHL.U32 R7, R6, 0x20, RZ ;  /* 0x0000002006077824 */ /* 0x001fe400078e00ff */
[----:B------:R-:W0:Y:S03]  /*28530*/  @P0 LDC R6, c[0x0][0x450] ;  /* 0x00011400ff060b82 */ /* 0x000e260000000800 */
[----:B------:R-:W-:-:S05]  /*28540*/  LOP3.LUT R7, R5, 0x60, R7, 0xf8, !PT ;  /* 0x0000006005077812 */ /* 0x000fca00078ef807 */
[----:B------:R-:W1:Y:S01]  /*28550*/  @P0 LDC R5, c[0x0][0x44c] ;  /* 0x00011300ff050b82 */ /* 0x000e620000000800 */
[----:B------:R-:W-:-:S04]  /*28560*/  IMAD.IADD R4, R7, 0x1, R19 ;  /* 0x0000000107047824 */ /* 0x000fc800078e0213 */
[----:B------:R-:W-:Y:S02]  /*28570*/  IMAD.MOV.U32 R0, RZ, RZ, R4 ;  /* 0x000000ffff007224 */ /* 0x000fe400078e0004 */
[----:B-1----:R-:W-:-:S05]  /*28580*/  @P0 IMAD.HI.U32 R5, R4, R5, RZ ;  /* 0x0000000504050227 */ /* 0x002fca00078e00ff */
[----:B0-----:R-:W-:-:S05]  /*28590*/  @P0 SHF.R.U32.HI R0, RZ, R6, R5 ;  /* 0x00000006ff000219 */ /* 0x001fca0000011605 */
[----:B------:R-:W-:Y:S02]  /*285a0*/  IMAD.MOV R5, RZ, RZ, -R0 ;  /* 0x000000ffff057224 */ /* 0x000fe400078e0a00 */
[----:B------:R-:W-:-:S04]  /*285b0*/  IMAD.WIDE.U32 R2, R0, UR4, R2 ;  /* 0x0000000400027c25 */ /* 0x000fc8000f8e0002 */
[----:B------:R-:W-:Y:S01]  /*285c0*/  IMAD R4, R8, R5, R4 ;  /* 0x0000000508047224 */ /* 0x000fe200078e0204 */
[----:B------:R-:W-:-:S05]  /*285d0*/  SHF.R.S32.HI R5, RZ, 0x1f, R0 ;  /* 0x0000001fff057819 */ /* 0x000fca0000011400 */
[----:B------:R-:W-:-:S04]  /*285e0*/  IMAD R5, R5, UR4, RZ ;  /* 0x0000000405057c24 */ /* 0x000fc8000f8e02ff */
[----:B------:R-:W-:Y:S01]  /*285f0*/  IMAD R0, R0, UR5, R5 ;  /* 0x0000000500007c24 */ /* 0x000fe2000f8e0205 */
[----:B------:R-:W-:Y:S01]  /*28600*/  ULDC.64 UR4, c[0x0][0x2c8] ;  /* 0x0000b20000047ab9 */ /* 0x000fe20000000a00 */
[----:B------:R-:W0:Y:S02]  /*28610*/  S2R R5, SR_TID.X ;  /* 0x0000000000057919 */ /* 0x000e240000002100 */
[----:B------:R-:W-:Y:S01]  /*28620*/  IMAD.IADD R3, R3, 0x1, R0 ;  /* 0x0000000103037824 */ /* 0x000fe200078e0200 */
[----:B------:R-:W-:Y:S01]  /*28630*/  SHF.R.S32.HI R0, RZ, 0x1f, R4 ;  /* 0x0000001fff007819 */ /* 0x000fe20000011404 */
[----:B------:R-:W-:-:S04]  /*28640*/  IMAD.WIDE.U32 R6, R4, UR4, R2 ;  /* 0x0000000404067c25 */ /* 0x000fc8000f8e0002 */
[----:B------:R-:W-:Y:S01]  /*28650*/  IMAD R0, R0, UR4, RZ ;  /* 0x0000000400007c24 */ /* 0x000fe2000f8e02ff */
[----:B------:R-:W-:Y:S02]  /*28660*/  ULDC UR4, c[0x0][0x2b8] ;  /* 0x0000ae0000047ab9 */ /* 0x000fe40000000800 */
[----:B------:R-:W-:Y:S01]  /*28670*/  ISETP.GE.AND P2, PT, R9, UR4, PT ;  /* 0x0000000409007c0c */ /* 0x000fe2000bf46270 */
[----:B------:R-:W-:Y:S01]  /*28680*/  IMAD R2, R4, UR5, R0 ;  /* 0x0000000504027c24 */ /* 0x000fe2000f8e0200 */
[----:B------:R1:W5:Y:S01]  /*28690*/  LDL R9, [R1+0x3c] ;  /* 0x00003c0001097983 */ /* 0x0003620000100800 */
[----:B------:R-:W-:Y:S02]  /*286a0*/  IADD3 R3, P3, R6, UR6, RZ ;  /* 0x0000000606037c10 */ /* 0x000fe4000ff7e0ff */
[----:B------:R-:W-:Y:S02]  /*286b0*/  ISETP.GE.AND P1, PT, R11, UR4, PT ;  /* 0x000000040b007c0c */ /* 0x000fe4000bf26270 */
[----:B------:R-:W-:Y:S01]  /*286c0*/  IADD3.X R2, R7, UR7, R2, P3, !PT ;  /* 0x0000000707027c10 */ /* 0x000fe20009ffe402 */
[----:B0-----:R-:W-:-:S05]  /*286d0*/  IMAD.SHL.U32 R10, R5, 0x10, RZ ;  /* 0x00000010050a7824 */ /* 0x001fca00078e00ff */
[----:B------:R-:W-:-:S04]  /*286e0*/  LOP3.LUT R10, R10, 0x30, RZ, 0xc0, !PT ;  /* 0x000000300a0a7812 */ /* 0x000fc800078ec0ff */
[----:B------:R-:W-:Y:S01]  /*286f0*/  ISETP.GE.AND P0, PT, R10, UR4, PT ;  /* 0x000000040a007c0c */ /* 0x000fe2000bf06270 */
[----:B------:R-:W-:-:S03]  /*28700*/  UMOV UR4, 0xffffffff ;  /* 0xffffffff00047882 */ /* 0x000fc60000000000 */
[----:B-1----:R-:W-:Y:S09]  /*28710*/  BRA.DIV UR4, `(.L_x_1638) ;  /* 0x0000006a04487947 */ /* 0x002ff2000b800000 */
[----:B------:R-:W0:Y:S02]  /*28720*/  S2R R5, SR_TID.X ;  /* 0x0000000000057919 */ /* 0x000e240000002100 */
[----:B0-----:R-:W-:Y:S02]  /*28730*/  LOP3.LUT R6, R5, 0x7f, RZ, 0xc0, !PT ;  /* 0x0000007f05067812 */ /* 0x001fe400078ec0ff */
[----:B------:R-:W2:Y:S02]  /*28740*/  LDL.LU R5, [R1+0x40] ;  /* 0x0000400001057983 */ /* 0x000ea40000300800 */
[----:B------:R-:W-:Y:S02]  /*28750*/  SHF.R.U32.HI R6, RZ, 0x2, R6 ;  /* 0x00000002ff067819 */ /* 0x000fe40000011606 */
[----:B------:R-:W-:Y:S03]  /*28760*/  SHFL.IDX PT, R4, R2, RZ, 0x1c1f ;  /* 0x001c1fff02047589 */ /* 0x000fe600000e0000 */
[----:B------:R-:W-:-:S02]  /*28770*/  IMAD.IADD R19, R6, 0x1, R19 ;  /* 0x0000000106137824 */ /* 0x000fc400078e0213 */
[----:B------:R-:W-:Y:S01]  /*28780*/  SHFL.IDX PT, R6, R2, 0x1, 0x1c1f ;  /* 0x003c1f0002067f89 */ /* 0x000fe200000e0000 */
        /* <DEDUP_REMOVED lines=8> */
[----:B-----5:R-:W-:Y:S04]  /*28810*/  @!P4 LDGSTS.E.BYPASS.LTC128B.128 [R9+0x10400], desc[UR42][R4.64], !P0 ;  /* 0x104000000409cfae */ /* 0x020fe8000c101d6a */
[----:B------:R-:W-:Y:S04]  /*28820*/  @!P4 LDGSTS.E.BYPASS.LTC128B.128 [R9+0x12400], desc[UR42][R4.64+0x40], !P1 ;  /* 0x124000400409cfae */ /* 0x000fe8000c901d6a */
[----:B------:R0:W-:Y:S02]  /*28830*/  @!P4 LDGSTS.E.BYPASS.LTC128B.128 [R9+0x14400], desc[UR42][R4.64+0x80], !P2 ;  /* 0x144000800409cfae */ /* 0x0001e4000d101d6a */
[----:B0-----:R-:W-:-:S05]  /*28840*/  VIADD R4, R19, 0x20 ;  /* 0x0000002013047836 */ /* 0x001fca0000000000 */
[----:B------:R-:W-:Y:S02]  /*28850*/  ISETP.GE.AND P3, PT, R4, R0, PT ;  /* 0x000000000400720c */ /* 0x000fe40003f66270 */
[----:B------:R-:W0:Y:S11]  /*28860*/  SHFL.IDX PT, R4, R3, 0x1, 0x1c1f ;  /* 0x003c1f0003047f89 */ /* 0x000e3600000e0000 */
[----:B0-----:R-:W-:-:S05]  /*28870*/  @!P3 IADD3 R5, P4, R10, R4, RZ ;  /* 0x000000040a05b210 */ /* 0x001fca0007f9e0ff */
[----:B------:R-:W-:Y:S02]  /*28880*/  @!P3 IMAD.X R4, RZ, RZ, R6, P4 ;  /* 0x000000ffff04b224 */ /* 0x000fe400020e0606 */
[----:B------:R-:W-:Y:S03]  /*28890*/  SHFL.IDX PT, R6, R2, 0x2, 0x1c1f ;  /* 0x005c1f0002067f89 */ /* 0x000fe600000e0000 */
[----:B------:R-:W-:-:S04]  /*288a0*/  @!P3 LOP3.LUT R5, R5, R4, RZ, 0x3c, !PT ;  /* 0x000000040505b212 */ /* 0x000fc800078e3cff */
[----:B------:R-:W-:-:S04]  /*288b0*/  @!P3 LOP3.LUT R4, R5, R4, RZ, 0x3c, !PT ;  /* 0x000000040504b212 */ /* 0x000fc800078e3cff */
[----:B------:R-:W-:-:S05]  /*288c0*/  @!P3 LOP3.LUT R5, R5, R4, RZ, 0x3c, !PT ;  /* 0x000000040505b212 */ /* 0x000fca00078e3cff */
[----:B------:R-:W-:Y:S04]  /*288d0*/  @!P3 LDGSTS.E.BYPASS.LTC128B.128 [R9+0x10c00], desc[UR42][R4.64], !P0 ;  /* 0x10c000000409bfae */ /* 0x000fe8000c101d6a */
[----:B------:R-:W-:Y:S04]  /*288e0*/  @!P3 LDGSTS.E.BYPASS.LTC128B.128 [R9+0x12c00], desc[UR42][R4.64+0x40], !P1 ;  /* 0x12c000400409bfae */ /* 0x000fe8000c901d6a */
[----:B------:R0:W-:Y:S02]  /*288f0*/  @!P3 LDGSTS.E.BYPASS.LTC128B.128 [R9+0x14c00], desc[UR42][R4.64+0x80], !P2 ;  /* 0x14c000800409bfae */ /* 0x0001e4000d101d6a */
[----:B0-----:R-:W-:-:S05]  /*28900*/  VIADD R4, R19, 0x40 ;  /* 0x0000004013047836 */ /* 0x001fca0000000000 */
[----:B------:R-:W-:Y:S02]  /*28910*/  ISETP.GE.AND P3, PT, R4, R0, PT ;  /* 0x000000000400720c */ /* 0x000fe40003f66270 */
[----:B------:R-:W0:Y:S04]  /*28920*/  SHFL.IDX PT, R4, R3, 0x2, 0x1c1f ;  /* 0x005c1f0003047f89 */ /* 0x000e2800000e0000 */
[----:B------:R-:W1:Y:S07]  /*28930*/  SHFL.IDX PT, R3, R3, 0x3, 0x1c1f ;  /* 0x007c1f0003037f89 */ /* 0x000e6e00000e0000 */
[----:B0-----:R-:W-:-:S05]  /*28940*/  @!P3 IADD3 R5, P4, R10, R4, RZ ;  /* 0x000000040a05b210 */ /* 0x001fca0007f9e0ff */
[----:B------:R-:W-:-:S05]  /*28950*/  @!P3 IMAD.X R4, RZ, RZ, R6, P4 ;  /* 0x000000ffff04b224 */ /* 0x000fca00020e0606 */
[----:B------:R-:W-:-:S04]  /*28960*/  @!P3 LOP3.LUT R5, R5, R4, RZ, 0x3c, !PT ;  /* 0x000000040505b212 */ /* 0x000fc800078e3cff */
[----:B------:R-:W-:-:S04]  /*28970*/  @!P3 LOP3.LUT R4, R5, R4, RZ, 0x3c, !PT ;  /* 0x000000040504b212 */ /* 0x000fc800078e3cff */
[----:B------:R-:W-:-:S05]  /*28980*/  @!P3 LOP3.LUT R5, R5, R4, RZ, 0x3c, !PT ;  /* 0x000000040505b212 */ /* 0x000fca00078e3cff */
[----:B------:R-:W-:Y:S04]  /*28990*/  @!P3 LDGSTS.E.BYPASS.LTC128B.128 [R9+0x11400], desc[UR42][R4.64], !P0 ;  /* 0x114000000409bfae */ /* 0x000fe8000c101d6a */
[----:B------:R-:W-:Y:S04]  /*289a0*/  @!P3 LDGSTS.E.BYPASS.LTC128B.128 [R9+0x13400], desc[UR42][R4.64+0x40], !P1 ;  /* 0x134000400409bfae */ /* 0x000fe8000c901d6a */
[----:B------:R0:W-:Y:S04]  /*289b0*/  @!P3 LDGSTS.E.BYPASS.LTC128B.128 [R9+0x15400], desc[UR42][R4.64+0x80], !P2 ;  /* 0x154000800409bfae */ /* 0x0001e8000d101d6a */
[----:B01----:R0:W2:Y:S02]  /*289c0*/  SHFL.IDX PT, R4, R2, 0x3, 0x1c1f ;  /* 0x007c1f0002047f89 */ /* 0x0030a400000e0000 */
.L_x_1852:
[----:B------:R-:W-:Y:S01]  /*289d0*/  VIADD R19, R19, 0x60 ;  /* 0x0000006013137836 */ /* 0x000fe20000000000 */
[----:B------:R-:W-:Y:S04]  /*289e0*/  BSSY B0, `(.L_x_1639) ;  /* 0x000000b000007945 */ /* 0x000fe80003800000 */
[----:B------:R-:W-:-:S13]  /*289f0*/  ISETP.GE.AND P3, PT, R19, R0, PT ;  /* 0x000000001300720c */ /* 0x000fda0003f66270 */
[----:B------:R-:W-:Y:S05]  /*28a00*/  @P3 BRA `(.L_x_1640) ;  /* 0x0000000000203947 */ /* 0x000fea0003800000 */
[----:B0-----:R-:W-:-:S05]  /*28a10*/  IADD3 R2, P3, R10, R3, RZ ;  /* 0x000000030a027210 */ /* 0x001fca0007f7e0ff */
[----:B--2---:R-:W-:-:S05]  /*28a20*/  IMAD.X R3, RZ, RZ, R4, P3 ;  /* 0x000000ffff037224 */ /* 0x004fca00018e0604 */
[----:B------:R-:W-:Y:S01]  /*28a30*/  @!PT LDS RZ, [RZ] ;  /* 0x00000000fffff984 */ /* 0x000fe20000000800 */
[----:B------:R-:W-:Y:S01]  /*28a40*/  @!PT LDS RZ, [RZ] ;  /* 0x00000000fffff984 */ /* 0x000fe20000000800 */
[----:B------:R-:W-:Y:S01]  /*28a50*/  @!PT LDS RZ, [RZ] ;  /* 0x00000000fffff984 */ /* 0x000fe20000000800 */
[----:B------:R1:W-:Y:S04]  /*28a60*/  LDGSTS.E.BYPASS.LTC128B.128 [R9+0x11c00], desc[UR42][R2.64], !P0 ;  /* 0x11c0000002097fae */ /* 0x0003e8000c101d6a */
[----:B------:R1:W-:Y:S04]  /*28a70*/  LDGSTS.E.BYPASS.LTC128B.128 [R9+0x13c00], desc[UR42][R2.64+0x40], !P1 ;  /* 0x13c0004002097fae */ /* 0x0003e8000c901d6a */
[----:B------:R1:W-:Y:S02]  /*28a80*/  LDGSTS.E.BYPASS.LTC128B.128 [R9+0x15c00], desc[UR42][R2.64+0x80], !P2 ;  /* 0x15c0008002097fae */ /* 0x0003e4000d101d6a */
.L_x_1640:
[----:B------:R-:W-:Y:S05]  /*28a90*/  BSYNC B0 ;  /* 0x0000000000007941 */ /* 0x000fea0003800000 */
.L_x_1639:
[----:B------:R-:W-:Y:S01]  /*28aa0*/  NOP ;  /* 0x0000000000007918 */ /* 0x000fe20000000000 */
[----:B------:R-:W-:-:S13]  /*28ab0*/  PLOP3.LUT P0, PT, PT, PT, PT, 0x80, 0x0 ;  /* 0x000000000000781c */ /* 0x000fda0003f0f070 */
.L_x_1641:
[----:B------:R-:W-:Y:S02]  /*28ac0*/  PLOP3.LUT P1, PT, P1, P0, PT, 0xa2, 0x0 ;  /* 0x000000000000781c */ /* 0x000fe40000f21472 */
[----:B------:R-:W-:-:S08]  /*28ad0*/  @P0 R2UR P1, UR4, R18 ;  /* 0x00000000120402ca */ /* 0x000fd00000020000 */
[----:B------:R-:W-:-:S05]  /*28ae0*/  @P0 PLOP3.LUT P0, PT, P1, PT, PT, 0x80, 0x0 ;  /* 0x000000000000081c */ /* 0x000fca0000f0f070 */
[----:B------:R-:W-:Y:S01]  /*28af0*/  @!P1 SYNCS.ARRIVE.TRANS64.RED.A0T1 RZ, [UR4+0x22800], RZ ;  /* 0x022800ffffff99a7 */ /* 0x000fe20008200404 */
[----:B------:R-:W-:Y:S07]  /*28b00*/  @!P1 ARRIVES.LDGSTSBAR.64.TRANSCNT [UR4+0x22800] ;  /* 0x02280000ff0099b0 */ /* 0x000fee0008000a84 */
[----:B------:R-:W-:Y:S05]  /*28b10*/  @P0 BRA.U.ANY `(.L_x_1641) ;  /* 0xfffffffd00e80947 */ /* 0x000fea000393ffff */
[----:B01----:R-:W3:Y:S02]  /*28b20*/  LDL.LU R2, [R1+0x58] ;  /* 0x0000580001027983 */ /* 0x003ee40000300800 */
[----:B---3--:R-:W-:-:S05]  /*28b30*/  VIADD R2, R2, 0x1 ;  /* 0x0000000102027836 */ /* 0x008fca0000000000 */
        /* <DEDUP_REMOVED lines=8> */
[----:B------:R-:W1:Y:S03]  /*28bc0*/  SYNCS.PHASECHK.TRANS64.TRYWAIT P0, [R18+URZ+0x22820], R0 ;  /* 0x02282000120075a7 */ /* 0x000e66000800017f */
[----:B01----:R-:W-:Y:S05]  /*28bd0*/  @!P0 BRA `(.L_x_1643) ;  /* 0x0000006800808947 */ /* 0x003fea0003800000 */
.L_x_1853:
[----:B------:R-:W-:Y:S05]  /*28be0*/  BSYNC B0 ;  /* 0x0000000000007941 */ /* 0x000fea0003800000 */
.L_x_1642:
[----:B------:R-:W0:Y:S04]  /*28bf0*/  LDL.LU R3, [R1+0x48] ;  /* 0x0000480001037983 */ /* 0x000e280000300800 */
[----:B------:R-:W3:Y:S01]  /*28c00*/  LDL R2, [R1+0x8] ;  /* 0x0000080001027983 */ /* 0x000ee20000100800 */
[----:B0-----:R-:W-:-:S05]  /*28c10*/  VIADD R0, R3, 0xfffffffe ;  /* 0xfffffffe03007836 */ /* 0x001fca0000000000 */
[----:B---3--:R-:W-:-:S13]  /*28c20*/  ISETP.GE.AND P0, PT, R0, R2, PT ;  /* 0x000000020000720c */ /* 0x008fda0003f06270 */
[----:B------:R-:W-:Y:S05]  /*28c30*/  @!P0 BRA `(.L_x_1644) ;  /* 0x0000000c00fc8947 */ /* 0x000fea0003800000 */
[----:B------:R0:W5:Y:S04]  /*28c40*/  LDL.LU R6, [R1+0x10] ;  /* 0x0000100001067983 */ /* 0x0001680000300800 */
[----:B------:R0:W5:Y:S02]  /*28c50*/  LDL.LU R7, [R1+0x18] ;  /* 0x0000180001077983 */ /* 0x0001640000300800 */
.L_x_1666:
[----:B------:R-:W3:Y:S01]  /*28c60*/  LDL R2, [R1+0x28] ;  /* 0x0000280001027983 */ /* 0x000ee20000100800 */
[----:B-----5:R-:W-:Y:S01]  /*28c70*/  VIADD R3, R6, 0x1 ;  /* 0x0000000106037836 */ /* 0x020fe20000000000 */
[----:B------:R-:W-:Y:S05]  /*28c80*/  YIELD ;  /* 0x0000000000007946 */ /* 0x000fea0003800000 */
[C---:B------:R-:W-:Y:S01]  /*28c90*/  ISETP.NE.AND P0, PT, R3.reuse, 0x2, PT ;  /* 0x000000020300780c */ /* 0x040fe20003f05270 */
[----:B------:R-:W-:Y:S03]  /*28ca0*/  BSSY B0, `(.L_x_1645) ;  /* 0x000008c000007945 */ /* 0x000fe60003800000 */
[----:B------:R-:W-:-:S02]  /*28cb0*/  SEL R10, R3, RZ, P0 ;  /* 0x000000ff030a7207 */ /* 0x000fc40000000000 */
[----:B---3--:R-:W-:Y:S02]  /*28cc0*/  LOP3.LUT P1, RZ, R2, 0x1, RZ, 0xc0, !PT ;  /* 0x0000000102ff7812 */ /* 0x008fe4000782c0ff */
[----:B------:R-:W-:-:S04]  /*28cd0*/  SEL R2, RZ, 0x1, P0 ;  /* 0x00000001ff027807 */ /* 0x000fc80000000000 */
[----:B------:R-:W-:-:S05]  /*28ce0*/  LOP3.LUT R9, R7, R2, RZ, 0x3c, !PT ;  /* 0x0000000207097212 */ /* 0x000fca00078e3cff */
[----:B------:R1:W-:Y:S04]  /*28cf0*/  STL [R1+0x18], R9 ;  /* 0x0000180901007387 */ /* 0x0003e80000100800 */
[----:B------:R1:W-:Y:S01]  /*28d00*/  STL [R1+0x10], R10 ;  /* 0x0000100a01007387 */ /* 0x0003e20000100800 */
        /* <DEDUP_REMOVED lines=11> */
[----:B------:R-:W2:Y:S02]  /*28dc0*/  @P0 LDC.64 R2, c[0x0][0x440] ;  /* 0x00011000ff020b82 */ /* 0x000ea40000000a00 */
        /* <DEDUP_REMOVED lines=8> */
[----:B------:R-:W-:-:S04]  /*28e50*/  IMAD.WIDE.U32 R2, R11, UR6, R2 ;  /* 0x000000060b027c25 */ /* 0x000fc8000f8e0002 */
[----:B------:R-:W-:Y:S01]  /*28e60*/  IMAD.IADD R3, R4, 0x1, R3 ;  /* 0x0000000104037824 */ /* 0x000fe200078e0203 */
[----:B------:R-:W-:-:S04]  /*28e70*/  LEA R4, P0, R2, UR4, 0x2 ;  /* 0x0000000402047c11 */ /* 0x000fc8000f8010ff */
[----:B------:R-:W-:-:S05]  /*28e80*/  LEA.HI.X R5, R2, UR5, R3, 0x2, P0 ;  /* 0x0000000502057c11 */ /* 0x000fca00080f1403 */
[----:B------:R3:W5:Y:S04]  /*28e90*/  LDG.E R17, desc[UR42][R4.64] ;  /* 0x0000002a04117981 */ /* 0x000768000c1e1900 */
.L_x_1647:
[----:B------:R-:W2:Y:S01]  /*28ea0*/  S2R R2, SR_TID.X ;  /* 0x0000000000027919 */ /* 0x000ea20000002100 */
[----:B------:R-:W-:Y:S01]  /*28eb0*/  IMAD R3, R10, 0x8, R18 ;  /* 0x000000080a037824 */ /* 0x000fe200078e0212 */
[----:B------:R-:W-:Y:S01]  /*28ec0*/  BSSY B1, `(.L_x_1648) ;  /* 0x0000006000017945 */ /* 0x000fe20003800000 */
[----:B--23--:R-:W-:Y:S02]  /*28ed0*/  LOP3.LUT R4, R2, 0x7f, RZ, 0xc0, !PT ;  /* 0x0000007f02047812 */ /* 0x00cfe400078ec0ff */
[----:B------:R-:W-:Y:S02]  /*28ee0*/  SHF.L.U32 R2, R9, 0x1f, RZ ;  /* 0x0000001f09027819 */ /* 0x000fe400000006ff */
[----:B------:R-:W-:Y:S02]  /*28ef0*/  ISETP.NE.AND P1, PT, R4, RZ, PT ;  /* 0x000000ff0400720c */ /* 0x000fe40003f25270 */
[----:B------:R-:W2:Y:S02]  /*28f00*/  SYNCS.PHASECHK.TRANS64.TRYWAIT P0, [R3+URZ+0x22880], R2 ;  /* 0x02288002030075a7 */ /* 0x000ea4000800017f */
[----:B--2---:R-:W-:Y:S09]  /*28f10*/  @!P0 BRA `(.L_x_1649) ;  /* 0x0000006400c48947 */ /* 0x004ff20003800000 */
.L_x_1854:
[----:B------:R-:W-:Y:S05]  /*28f20*/  BSYNC B1 ;  /* 0x0000000000017941 */ /* 0x000fea0003800000 */
.L_x_1648:
        /* <DEDUP_REMOVED lines=9> */
.L_x_1651:
[----:B------:R-:W-:Y:S05]  /*28fc0*/  BSYNC B1 ;  /* 0x0000000000017941 */ /* 0x000fea0003800000 */
.L_x_1650:
[----:B------:R-:W3:Y:S04]  /*28fd0*/  LDL R5, [R1+0x10] ;  /* 0x0000100001057983 */ /* 0x000ee80000100800 */
[----:B------:R-:W4:Y:S01]  /*28fe0*/  LDL R4, [R1+0x30] ;  /* 0x0000300001047983 */ /* 0x000f220000100800 */
[----:B-1----:R-:W-:Y:S01]  /*28ff0*/  IMAD.MOV.U32 R10, RZ, RZ, RZ ;  /* 0x000000ffff0a7224 */ /* 0x002fe200078e00ff */
[----:B------:R-:W-:Y:S01]  /*29000*/  UIADD3 UR4, UP0, UR40, 0x470, URZ ;  /* 0x0000047028047890 */ /* 0x000fe2000ff1e03f */
[----:B------:R-:W-:Y:S01]  /*29010*/  PLOP3.LUT P0, PT, PT, PT, PT, 0x80, 0x0 ;  /* 0x000000000000781c */ /* 0x000fe20003f0f070 */
[----:B------:R-:W-:Y:S01]  /*29020*/  UMOV UR6, 0x0 ;  /* 0x0000000000067882 */ /* 0x000fe20000000000 */
[----:B------:R-:W-:Y:S01]  /*29030*/  UMOV UR7, 0x14f00000 ;  /* 0x14f0000000077882 */ /* 0x000fe20000000000 */
[----:B------:R-:W-:Y:S01]  /*29040*/  R2UR UR10, R10 ;  /* 0x000000000a0a72ca */ /* 0x000fe200000e0000 */
[----:B------:R-:W-:Y:S01]  /*29050*/  UIADD3.X UR5, URZ, UR41, URZ, UP0, !UPT ;  /* 0x000000293f057290 */ /* 0x000fe200087fe43f */
[----:B---3--:R-:W-:-:S02]  /*29060*/  IMAD R5, R5, 0x4000, R18 ;  /* 0x0000400005057824 */ /* 0x008fc400078e0212 */
[----:B----4-:R-:W-:Y:S02]  /*29070*/  IMAD R4, R8, 0x80, R4 ;  /* 0x0000008008047824 */ /* 0x010fe400078e0204 */
[----:B------:R-:W-:Y:S02]  /*29080*/  VIADD R5, R5, 0x8400 ;  /* 0x0000840005057836 */ /* 0x000fe40000000000 */
[----:B------:R-:W-:-:S07]  /*29090*/  VIADD R8, R3, 0x22870 ;  /* 0x0002287003087836 */ /* 0x000fce0000000000 */
.L_x_1652:
        /* <DEDUP_REMOVED lines=13> */
.L_x_1855:
[----:B------:R-:W-:Y:S05]  /*29170*/  BSYNC B1 ;  /* 0x0000000000017941 */ /* 0x000fea0003800000 */
.L_x_1653:
[----:B------:R-:W-:Y:S01]  /*29180*/  BSSY B1, `(.L_x_1655) ;  /* 0x000000b000017945 */ /* 0x000fe20003800000 */
[----:B------:R-:W-:Y:S02]  /*29190*/  IMAD.MOV.U32 R8, RZ, RZ, 0x0 ;  /* 0x00000000ff087424 */ /* 0x000fe400078e00ff */
[----:B------:R-:W-:Y:S01]  /*291a0*/  IMAD.MOV.U32 R9, RZ, RZ, 0x14f00000 ;  /* 0x14f00000ff097424 */ /* 0x000fe200078e00ff */
[----:B------:R-:W-:Y:S06]  /*291b0*/  @P1 BRA `(.L_x_1656) ;  /* 0x00000000001c1947 */ /* 0x000fec0003800000 */
[----:B------:R-:W3:Y:S01]  /*291c0*/  S2R R5, SR_TID.X ;  /* 0x0000000000057919 */ /* 0x000ee20000002100 */
[----:B-12---:R-:W-:-:S04]  /*291d0*/  IMAD.MOV.U32 R2, RZ, RZ, 0x6000 ;  /* 0x00006000ff027424 */ /* 0x006fc800078e00ff */
[----:B------:R4:W-:Y:S01]  /*291e0*/  SYNCS.ARRIVE.TRANS64 RZ, [R3+URZ+0x22830], R2 ;  /* 0x0228300203ff79a7 */ /* 0x0009e2000800003f */
[----:B---3--:R-:W-:-:S04]  /*291f0*/  LOP3.LUT R5, R5, 0x1f, RZ, 0xc0, !PT ;  /* 0x0000001f05057812 */ /* 0x008fc800078ec0ff */
[----:B------:R-:W-:-:S13]  /*29200*/  ISETP.NE.AND P0, PT, R5, RZ, PT ;  /* 0x000000ff0500720c */ /* 0x000fda0003f05270 */
[----:B----4-:R-:W-:Y:S05]  /*29210*/  @!P0 BRA `(.L_x_1656) ;  /* 0x0000000000048947 */ /* 0x010fea0003800000 */
[----:B------:R-:W-:Y:S01]  /*29220*/  BPT.TRAP 0x1 ;  /* 0x000000040000795c */ /* 0x000fe20000300000 */
.L_x_1656:
[----:B------:R-:W-:Y:S05]  /*29230*/  BSYNC B1 ;  /* 0x0000000000017941 */ /* 0x000fea0003800000 */
.L_x_1655:
[----:B-12---:R-:W2:Y:S01]  /*29240*/  LDL R2, [R1+0x10] ;  /* 0x0000100001027983 */ /* 0x006ea20000100800 */
        /* <DEDUP_REMOVED lines=9> */
.L_x_1657:
        /* <DEDUP_REMOVED lines=15> */
.L_x_1658:
        /* <DEDUP_REMOVED lines=15> */
.L_x_1659:
        /* <DEDUP_REMOVED lines=10> */
.L_x_1646:
[----:B------:R-:W-:Y:S05]  /*29560*/  BSYNC B0 ;  /* 0x0000000000007941 */ /* 0x000fea0003800000 */
.L_x_1645:
[----:B------:R-:W-:-:S06]  /*29570*/  UISETP.NE.AND UP0, UPT, UR37, 0x3, UPT ;  /* 0x000000032500788c */ /* 0x000fcc000bf05270 */
[----:B------:R-:W-:-:S13]  /*29580*/  PLOP3.LUT P0, PT, PT, PT, UP0, 0x80, 0x0 ;  /* 0x000000000000781c */ /* 0x000fda0003f0f008 */
[----:B------:R-:W-:Y:S05]  /*29590*/  @!P0 BRA `(.L_x_1660) ;  /* 0x0000000000048947 */ /* 0x000fea0003800000 */
[----:B------:R-:W-:Y:S01]  /*295a0*/  BPT.TRAP 0x1 ;  /* 0x000000040000795c */ /* 0x000fe20000300000 */
.L_x_1660:
        /* <DEDUP_REMOVED lines=8> */
.L_x_1856:
[----:B------:R-:W-:Y:S05]  /*29630*/  BSYNC B0 ;  /* 0x0000000000007941 */ /* 0x000fea0003800000 */
.L_x_1661:
[----:B------:R-:W-:Y:S05]  /*29640*/  @!P1 BRA `(.L_x_1663) ;  /* 0x0000000000049947 */ /* 0x000fea0003800000 */
[----:B------:R-:W-:Y:S01]  /*29650*/  BPT.TRAP 0x1 ;  /* 0x000000040000795c */ /* 0x000fe20000300000 */
.L_x_1663:
[----:B---3--:R-:W-:Y:S01]  /*29660*/  SHF.L.U32 R2, R7, 0x1f, RZ ;  /* 0x0000001f07027819 */ /* 0x008fe200000006ff */
[----:B------:R-:W-:-:S03]  /*29670*/  IMAD.SHL.U32 R3, R6, 0x4000, RZ ;  /* 0x0000400006037824 */ /* 0x000fc600078e00ff */
[----:B------:R-:W3:Y:S02]  /*29680*/  SYNCS.PHASECHK.TRANS64.TRYWAIT P0, [R20+URZ+0x22860], R2 ;  /* 0x02286002140075a7 */ /* 0x000ee4000800017f */
[----:B---3--:R-:W-:Y:S05]  /*29690*/  @!P0 BRA `(.L_x_1664) ;  /* 0x0000006000208947 */ /* 0x008fea0003800000 */
.L_x_1857:
[----:B--2---:R-:W3:Y:S04]  /*296a0*/  LDL R4, [R1+0x38] ;  /* 0x0000380001047983 */ /* 0x004ee80000100800 */
[----:B------:R-:W2:Y:S04]  /*296b0*/  LDL R12, [R1+0x24] ;  /* 0x00002400010c7983 */ /* 0x000ea80000100800 */
[----:B------:R-:W4:Y:S01]  /*296c0*/  LDL R13, [R1+0x34] ;  /* 0x00003400010d7983 */ /* 0x000f220000100800 */
[----:B------:R-:W-:Y:S05]  /*296d0*/  WARPSYNC.ALL ;  /* 0x0000000000007948 */ /* 0x000fea0003800000 */
[----:B---3--:R-:W-:-:S05]  /*296e0*/  LOP3.LUT R2, R3, R4, RZ, 0xfc, !PT ;  /* 0x0000000403027212 */ /* 0x008fca00078efcff */
[----:B------:R-:W-:-:S05]  /*296f0*/  IMAD.IADD R2, R18, 0x1, R2 ;  /* 0x0000000112027824 */ /* 0x000fca00078e0202 */
[----:B------:R-:W3:Y:S01]  /*29700*/  LDSM.16.MT88.4 R4, [R2+0x8400] ;  /* 0x008400000204783b */ /* 0x000ee20000004200 */
[----:B--2---:R-:W-:Y:S01]  /*29710*/  IMAD.IADD R19, R12, 0x1, R2 ;  /* 0x000000010c137824 */ /* 0x004fe200078e0202 */
[----:B----4-:R-:W-:Y:S02]  /*29720*/  IADD3 R3, R18, R3, R13 ;  /* 0x0000000312037210 */ /* 0x010fe40007ffe00d */
[C-C-:B---3--:R-:W-:Y:S02]  /*29730*/  PRMT R8, R4.reuse, 0x6420, R5.reuse ;  /* 0x0000642004087816 */ /* 0x148fe40000000005 */
[----:B-1----:R-:W-:Y:S02]  /*29740*/  PRMT R9, R4, 0x7531, R5 ;  /* 0x0000753104097816 */ /* 0x002fe40000000005 */
        /* <DEDUP_REMOVED lines=27> */
[----:B-1----:R-:W-:Y:S01]  /*29900*/  IMAD.MOV.U32 R10, RZ, RZ, R14 ;  /* 0x000000ffff0a7224 */ /* 0x002fe200078e000e */
[----:B------:R-:W-:Y:S02]  /*29910*/  MOV R11, R15 ;  /* 0x0000000f000b7202 */ /* 0x000fe40000000f00 */
        /* <DEDUP_REMOVED lines=35> */
.L_x_1665:
[----:B------:R-:W2:Y:S01]  /*29b50*/  S2R R2, SR_TID.X ;  /* 0x0000000000027919 */ /* 0x000ea20000002100 */
[----:B-1----:R1:W-:Y:S01]  /*29b60*/  SYNCS.ARRIVE.TRANS64.A1T0 RZ, [R20+URZ+0x22850], RZ ;  /* 0x022850ff14ff79a7 */ /* 0x0023e2000810003f */
[----:B------:R3:W5:Y:S04]  /*29b70*/  LDL R6, [R1+0x10] ;  /* 0x0000100001067983 */ /* 0x0007680000100800 */
[----:B------:R3:W5:Y:S01]  /*29b80*/  LDL R7, [R1+0x18] ;  /* 0x0000180001077983 */ /* 0x0007620000100800 */
[----:B--2---:R-:W-:-:S03]  /*29b90*/  LOP3.LUT R3, R2, 0x7f, RZ, 0xc0, !PT ;  /* 0x0000007f02037812 */ /* 0x004fc600078ec0ff */
[----:B------:R-:W2:Y:S01]  /*29ba0*/  LDL R2, [R1+0x8] ;  /* 0x0000080001027983 */ /* 0x000ea20000100800 */
[----:B------:R-:W-:Y:S01]  /*29bb0*/  BAR.SYNC.DEFER_BLOCKING 0x2, 0x80 ;  /* 0x0082000000007b1d */ /* 0x000fe20000010000 */
[----:B------:R-:W-:-:S13]  /*29bc0*/  ISETP.NE.AND P0, PT, R3, RZ, PT ;  /* 0x000000ff0300720c */ /* 0x000fda0003f05270 */
[----:B-1----:R-:W-:-:S05]  /*29bd0*/  @!P0 VIADD R20, R20, 0x22880 ;  /* 0x0002288014148836 */ /* 0x002fca0000000000 */
[----:B------:R-:W-:-:S04]  /*29be0*/  @!P0 PRMT R20, RZ, 0x654, R20 ;  /* 0x00000654ff148816 */ /* 0x000fc80000000014 */
[----:B------:R3:W-:Y:S01]  /*29bf0*/  @!P0 SYNCS.ARRIVE.TRANS64.RED.A1T0 RZ, [R20+URZ], RZ ;  /* 0x000000ff14ff89a7 */ /* 0x0007e2000810043f */
[C---:B--2---:R-:W-:Y:S01]  /*29c00*/  ISETP.GT.AND P0, PT, R0.reuse, R2, PT ;  /* 0x000000020000720c */ /* 0x044fe20003f04270 */
[----:B------:R-:W-:-:S12]  /*29c10*/  VIADD R0, R0, 0xffffffff ;  /* 0xffffffff00007836 */ /* 0x000fd80000000000 */
[----:B---3--:R-:W-:Y:S05]  /*29c20*/  @P0 BRA `(.L_x_1666) ;  /* 0xfffffff0000c0947 */ /* 0x008fea000383ffff */
.L_x_1644:
[----:B------:R-:W1:Y:S01]  /*29c30*/  S2R R2, SR_TID.X ;  /* 0x0000000000027919 */ /* 0x000e620000002100 */
[----:B------:R-:W-:Y:S01]  /*29c40*/  BSSY B0, `(.L_x_1667) ;  /* 0x0000011000007945 */ /* 0x000fe20003800000 */
[----:B-1----:R-:W-:-:S04]  /*29c50*/  LOP3.LUT R2, R2, 0x7f, RZ, 0xc0, !PT ;  /* 0x0000007f02027812 */ /* 0x002fc800078ec0ff */
[----:B------:R-:W-:-:S13]  /*29c60*/  ISETP.NE.AND P0, PT, R2, RZ, PT ;  /* 0x000000ff0200720c */ /* 0x000fda0003f05270 */
[----:B------:R-:W-:Y:S05]  /*29c70*/  @P0 BRA `(.L_x_1668) ;  /* 0x0000000000340947 */ /* 0x000fea0003800000 */
[----:B------:R-:W1:Y:S01]  /*29c80*/  S2R R2, SR_LANEID ;  /* 0x0000000000027919 */ /* 0x000e620000000000 */
[----:B------:R-:W-:Y:S01]  /*29c90*/  VOTEU.ANY UR4, UPT, PT ;  /* 0x0000000000047886 */ /* 0x000fe200038e0100 */
[----:B--2---:R-:W2:Y:S01]  /*29ca0*/  LDC.64 R4, c[0x0][0xc60] ;  /* 0x00031800ff047b82 */ /* 0x004ea20000000a00 */
[----:B------:R-:W1:Y:S02]  /*29cb0*/  FLO.U32 R0, UR4 ;  /* 0x0000000400007d00 */ /* 0x000e6400080e0000 */
[----:B-1----:R-:W-:-:S06]  /*29cc0*/  ISETP.EQ.U32.AND P1, PT, R0, R2, PT ;  /* 0x000000020000720c */ /* 0x002fcc0003f22070 */
[----:B------:R-:W2:Y:S07]  /*29cd0*/  POPC R2, UR4 ;  /* 0x0000000400027d09 */ /* 0x000eae0008000000 */
[----:B--2---:R-:W2:Y:S04]  /*29ce0*/  @P1 ATOMG.E.ADD.STRONG.GPU PT, R2, desc[UR42][R4.64], R2 ;  /* 0x00000002040219a8 */ /* 0x004ea800081ee1ea */
[----:B--2---:R1:W2:Y:S02]  /*29cf0*/  SHFL.IDX PT, R2, R2, R0, 0x1f ;  /* 0x00001f0002027589 */ /* 0x0042a400000e0000 */
[----:B-1----:R-:W1:Y:S02]  /*29d00*/  S2R R0, SR_LTMASK ;  /* 0x0000000000007919 */ /* 0x002e640000003900 */
[----:B-1----:R-:W-:-:S06]  /*29d10*/  LOP3.LUT R0, R0, UR4, RZ, 0xc0, !PT ;  /* 0x0000000400007c12 */ /* 0x002fcc000f8ec0ff */
[----:B------:R-:W2:Y:S02]  /*29d20*/  POPC R0, R0 ;  /* 0x0000000000007309 */ /* 0x000ea40000000000 */
[----:B--2---:R-:W-:-:S05]  /*29d30*/  IADD3 R0, R2, UR38, R0 ;  /* 0x0000002602007c10 */ /* 0x004fca000fffe000 */
[----:B------:R1:W-:Y:S02]  /*29d40*/  STL [R1], R0 ;  /* 0x0000000001007387 */ /* 0x0003e40000100800 */
.L_x_1668:
[----:B------:R-:W-:Y:S05]  /*29d50*/  BSYNC B0 ;  /* 0x0000000000007941 */ /* 0x000fea0003800000 */
.L_x_1667:
[----:B------:R-:W-:-:S06]  /*29d60*/  UISETP.NE.AND UP0, UPT, UR37, 0x3, UPT ;  /* 0x000000032500788c */ /* 0x000fcc000bf05270 */
[----:B------:R-:W-:-:S13]  /*29d70*/  PLOP3.LUT P1, PT, PT, PT, UP0, 0x80, 0x0 ;  /* 0x000000000000781c */ /* 0x000fda0003f2f008 */
[----:B------:R-:W-:Y:S05]  /*29d80*/  @!P1 BRA `(.L_x_1669) ;  /* 0x0000000000049947 */ /* 0x000fea0003800000 */
[----:B------:R-:W-:Y:S01]  /*29d90*/  BPT.TRAP 0x1 ;  /* 0x000000040000795c */ /* 0x000fe20000300000 */
.L_x_1669:
[----:B------:R-:W3:Y:S04]  /*29da0*/  LDL R3, [R1+0x18] ;  /* 0x0000180001037983 */ /* 0x000ee80000100800 */
[----:B------:R-:W4:Y:S01]  /*29db0*/  LDL R2, [R1+0x10] ;  /* 0x0000100001027983 */ /* 0x000f220000100800 */
[----:B-1----:R-:W-:Y:S01]  /*29dc0*/  IMAD.U32 R0, RZ, RZ, UR39 ;  /* 0x00000027ff007e24 */ /* 0x002fe2000f8e00ff */
[----:B------:R-:W-:Y:S04]  /*29dd0*/  BSSY B0, `(.L_x_1670) ;  /* 0x0000007000007945 */ /* 0x000fe80003800000 */
[----:B------:R-:W-:-:S02]  /*29de0*/  ISETP.NE.AND P2, PT, R0, 0x3, PT ;  /* 0x000000030000780c */ /* 0x000fc40003f45270 */
[----:B---3--:R-:W-:-:S04]  /*29df0*/  LOP3.LUT R0, R3, 0x1, RZ, 0x3c, !PT ;  /* 0x0000000103007812 */ /* 0x008fc800078e3cff */
[----:B------:R-:W-:Y:S01]  /*29e00*/  SHF.L.U32 R0, R0, 0x1f, RZ ;  /* 0x0000001f00007819 */ /* 0x000fe200000006ff */
[----:B----4-:R-:W-:-:S04]  /*29e10*/  IMAD R16, R2, 0x8, R18 ;  /* 0x0000000802107824 */ /* 0x010fc800078e0212 */
[----:B------:R-:W1:Y:S02]  /*29e20*/  SYNCS.PHASECHK.TRANS64.TRYWAIT P1, [R16+URZ+0x22870], R0 ;  /* 0x02287000100075a7 */ /* 0x000e64000802017f */
[----:B-1----:R-:W-:Y:S05]  /*29e30*/  @!P1 BRA `(.L_x_1671) ;  /* 0x00000058004c9947 */ /* 0x002fea0003800000 */
.L_x_1858:
[----:B------:R-:W-:Y:S05]  /*29e40*/  BSYNC B0 ;  /* 0x0000000000007941 */ /* 0x000fea0003800000 */
.L_x_1670:
[----:B------:R-:W-:Y:S05]  /*29e50*/  @!P2 BRA `(.L_x_1672) ;  /* 0x000000000004a947 */ /* 0x000fea0003800000 */
[----:B------:R-:W-:Y:S01]  /*29e60*/  BPT.TRAP 0x1 ;  /* 0x000000040000795c */ /* 0x000fe20000300000 */
.L_x_1672:
[----:B-1----:R-:W3:Y:S02]  /*29e70*/  LDL R0, [R1+0x18] ;  /* 0x0000180001007983 */ /* 0x002ee40000100800 */
[----:B---3--:R-:W-:-:S04]  /*29e80*/  SHF.L.U32 R0, R0, 0x1f, RZ ;  /* 0x0000001f00007819 */ /* 0x008fc800000006ff */
[----:B------:R-:W1:Y:S02]  /*29e90*/  SYNCS.PHASECHK.TRANS64.TRYWAIT P1, [R16+URZ+0x22860], R0 ;  /* 0x02286000100075a7 */ /* 0x000e64000802017f */
[----:B-1----:R-:W-:Y:S05]  /*29ea0*/  @!P1 BRA `(.L_x_1673) ;  /* 0x0000005800449947 */ /* 0x002fea0003800000 */
.L_x_1859:
[----:B------:R-:W3:Y:S04]  /*29eb0*/  LDL R19, [R1+0x10] ;  /* 0x0000100001137983 */ /* 0x000ee80000100800 */
[----:B------:R-:W1:Y:S04]  /*29ec0*/  LDL R3, [R1+0x38] ;  /* 0x0000380001037983 */ /* 0x000e680000100800 */
[----:B------:R-:W4:Y:S04]  /*29ed0*/  LDL R12, [R1+0x24] ;  /* 0x00002400010c7983 */ /* 0x000f280000100800 */
[----:B------:R-:W4:Y:S01]  /*29ee0*/  LDL R13, [R1+0x34] ;  /* 0x00003400010d7983 */ /* 0x000f220000100800 */
[----:B------:R-:W-:Y:S05]  /*29ef0*/  WARPSYNC.ALL ;  /* 0x0000000000007948 */ /* 0x000fea0003800000 */
[----:B---3--:R-:W-:-:S05]  /*29f00*/  IMAD.SHL.U32 R2, R19, 0x4000, RZ ;  /* 0x0000400013027824 */ /* 0x008fca00078e00ff */
[----:B-1----:R-:W-:-:S05]  /*29f10*/  LOP3.LUT R0, R2, R3, RZ, 0xfc, !PT ;  /* 0x0000000302007212 */ /* 0x002fca00078efcff */
[----:B------:R-:W-:-:S05]  /*29f20*/  IMAD.IADD R0, R18, 0x1, R0 ;  /* 0x0000000112007824 */ /* 0x000fca00078e0200 */
[----:B--2--5:R-:W1:Y:S01]  /*29f30*/  LDSM.16.MT88.4 R4, [R0+0x8400] ;  /* 0x008400000004783b */ /* 0x024e620000004200 */
[----:B----4-:R-:W-:Y:S01]  /*29f40*/  IMAD.IADD R3, R12, 0x1, R0 ;  /* 0x000000010c037824 */ /* 0x010fe200078e0200 */
[----:B------:R-:W-:Y:S02]  /*29f50*/  IADD3 R2, R18, R2, R13 ;  /* 0x0000000212027210 */ /* 0x000fe40007ffe00d */
        /* <DEDUP_REMOVED lines=64> */
.L_x_1674:
[----:B------:R-:W3:Y:S01]  /*2a360*/  LDL.LU R3, [R1+0x18] ;  /* 0x0000180001037983 */ /* 0x000ee20000300800 */
[----:B-1----:R1:W-:Y:S01]  /*2a370*/  SYNCS.ARRIVE.TRANS64.A1T0 RZ, [R16+URZ+0x22850], RZ ;  /* 0x022850ff10ff79a7 */ /* 0x0023e2000810003f */
[----:B------:R-:W-:Y:S02]  /*2a380*/  VIADD R0, R19, 0x1 ;  /* 0x0000000113007836 */ /* 0x000fe40000000000 */
[----:B-1----:R-:W-:-:S05]  /*2a390*/  @!P0 VIADD R16, R16, 0x22880 ;  /* 0x0002288010108836 */ /* 0x002fca0000000000 */
[----:B------:R-:W-:Y:S01]  /*2a3a0*/  @!P0 PRMT R16, RZ, 0x654, R16 ;  /* 0x00000654ff108816 */ /* 0x000fe20000000010 */
[----:B------:R-:W-:Y:S06]  /*2a3b0*/  BAR.SYNC.DEFER_BLOCKING 0x2, 0x80 ;  /* 0x0082000000007b1d */ /* 0x000fec0000010000 */
[----:B------:R4:W-:Y:S01]  /*2a3c0*/  @!P0 SYNCS.ARRIVE.TRANS64.RED.A1T0 RZ, [R16+URZ], RZ ;  /* 0x000000ff10ff89a7 */ /* 0x0009e2000810043f */
[----:B------:R-:W-:-:S04]  /*2a3d0*/  ISETP.NE.AND P0, PT, R0, 0x2, PT ;  /* 0x000000020000780c */ /* 0x000fc80003f05270 */
[----:B--2---:R-:W-:Y:S02]  /*2a3e0*/  SEL R2, RZ, 0x1, P0 ;  /* 0x00000001ff027807 */ /* 0x004fe40000000000 */
[----:B------:R-:W-:-:S05]  /*2a3f0*/  SEL R0, R0, RZ, P0 ;  /* 0x000000ff00007207 */ /* 0x000fca0000000000 */
[----:B------:R4:W-:Y:S01]  /*2a400*/  STL [R1+0x10], R0 ;  /* 0x0000100001007387 */ /* 0x0009e20000100800 */
[----:B---3--:R-:W-:-:S05]  /*2a410*/  LOP3.LUT R3, R3, R2, RZ, 0x3c, !PT ;  /* 0x0000000203037212 */ /* 0x008fca00078e3cff */
[----:B------:R4:W-:Y:S02]  /*2a420*/  STL [R1+0x18], R3 ;  /* 0x0000180301007387 */ /* 0x0009e40000100800 */
.L_x_1619:
[----:B--2-4-:R-:W2:Y:S02]  /*2a430*/  LDL R0, [R1+0x28] ;  /* 0x0000280001007983 */ /* 0x014ea40000100800 */
        /* <DEDUP_REMOVED lines=8> */
[----:B------:R-:W2:Y:S04]  /*2a4c0*/  LDS.128 R4, [R18+0x228d0] ;  /* 0x0228d00012047984 */ /* 0x000ea80000000c00 */
[----:B--2---:R3:W-:Y:S04]  /*2a4d0*/  STL.64 [R1], R4 ;  /* 0x0000000401007387 */ /* 0x0047e80000100a00 */
[----:B------:R3:W-:Y:S01]  /*2a4e0*/  STL.64 [R1+0x8], R6 ;  /* 0x0000080601007387 */ /* 0x0007e20000100a00 */
[----:B------:R-:W-:Y:S06]  /*2a4f0*/  BAR.ARV 0x4, 0x180 ;  /* 0x0106000000007b1d */ /* 0x000fec0000002000 */
[----:B------:R-:W-:Y:S05]  /*2a500*/  BRA `(.L_x_1676) ;  /* 0x0000001000407947 */ /* 0x000fea0003800000 */
.L_x_1675:
[----:B------:R-:W2:Y:S01]  /*2a510*/  S2R R0, SR_TID.X ;  /* 0x0000000000007919 */ /* 0x000ea20000002100 */
[----:B------:R-:W-:Y:S01]  /*2a520*/  UMOV UR4, 0xffffffff ;  /* 0xffffffff00047882 */ /* 0x000fe20000000000 */
[----:B--2---:R-:W-:-:S04]  /*2a530*/  LOP3.LUT R16, R0, 0x1f, RZ, 0xc0, !PT ;  /* 0x0000001f00107812 */ /* 0x004fc800078ec0ff */
[----:B------:R-:W-:Y:S01]  /*2a540*/  ISETP.NE.AND P0, PT, R16, 0x1f, PT ;  /* 0x0000001f1000780c */ /* 0x000fe20003f05270 */
[----:B------:R-:W-:-:S12]  /*2a550*/  BRA.DIV UR4, `(.L_x_1677) ;  /* 0x0000005204ac7947 */ /* 0x000fd8000b800000 */
[----:B------:R-:W2:Y:S01]  /*2a560*/  LDL.LU R2, [R1] ;  /* 0x0000000001027983 */ /* 0x000ea20000300800 */
[----:B------:R-:W-:-:S03]  /*2a570*/  ULDC UR4, c[0x0][0xc3c] ;  /* 0x00030f0000047ab9 */ /* 0x000fc60000000800 */
[----:B------:R-:W3:Y:S01]  /*2a580*/  LDL R4, [R1+0xc] ;  /* 0x00000c0001047983 */ /* 0x000ee20000100800 */
[----:B--2---:R-:W-:Y:S02]  /*2a590*/  IMAD.MOV.U32 R7, RZ, RZ, R2 ;  /* 0x000000ffff077224 */ /* 0x004fe400078e0002 */
[----:B---3--:R-:W-:-:S05]  /*2a5a0*/  IMAD.IADD R0, R4, 0x1, R16 ;  /* 0x0000000104007824 */ /* 0x008fca00078e0210 */
[----:B------:R-:W-:-:S13]  /*2a5b0*/  ISETP.GE.OR P1, PT, R0, UR4, !P0 ;  /* 0x0000000400007c0c */ /* 0x000fda000c726670 */
[----:B------:R-:W2:Y:S08]  /*2a5c0*/  @!P1 LDC.64 R2, c[0x0][0xc80] ;  /* 0x00032000ff029b82 */ /* 0x000eb00000000a00 */
[----:B------:R-:W3:Y:S01]  /*2a5d0*/  @!P1 LDC.64 R4, c[0x0][0xc78] ;  /* 0x00031e00ff049b82 */ /* 0x000ee20000000a00 */
[----:B--2---:R-:W-:-:S05]  /*2a5e0*/  @!P1 IMAD.WIDE R2, R0, 0x4, R2 ;  /* 0x0000000400029825 */ /* 0x004fca00078e0202 */
[----:B------:R3:W2:Y:S02]  /*2a5f0*/  @!P1 LDG.E R6, desc[UR42][R2.64] ;  /* 0x0000002a02069981 */ /* 0x0006a4000c1e1900 */
[----:B---3--:R-:W-:-:S06]  /*2a600*/  @!P1 IMAD.WIDE R2, R0, 0x4, R4 ;  /* 0x0000000400029825 */ /* 0x008fcc00078e0204 */
        /* <DEDUP_REMOVED lines=10> */
[----:B------:R-:W-:Y:S02]  /*2a6b0*/  IMAD.MOV.U32 R6, RZ, RZ, RZ ;  /* 0x000000ffff067224 */ /* 0x000fe400078e00ff */
[----:B---3--:R-:W-:Y:S01]  /*2a6c0*/  @!P1 IMAD.MOV.U32 R6, RZ, RZ, R2 ;  /* 0x000000ffff069224 */ /* 0x008fe200078e0002 */
[----:B------:R-:W-:-:S03]  /*2a6d0*/  ISETP.NE.AND P1, PT, R16, RZ, PT ;  /* 0x000000ff1000720c */ /* 0x000fc60003f25270 */
[----:B------:R-:W-:-:S05]  /*2a6e0*/  IMAD R2, R6, R5, RZ ;  /* 0x0000000506027224 */ /* 0x000fca00078e02ff */
        /* <DEDUP_REMOVED lines=15> */
[----:B------:R2:W3:Y:S02]  /*2a7e0*/  SHFL.IDX PT, R9, R3, 0x1f, 0x1f ;  /* 0x03e01f0003097f89 */ /* 0x0004e400000e0000 */
.L_x_1869:
[----:B------:R-:W-:Y:S01]  /*2a7f0*/  ULDC UR4, c[0x0][0xc38] ;  /* 0x00030e0000047ab9 */ /* 0x000fe20000000800 */
[----:B------:R-:W-:Y:S02]  /*2a800*/  IMAD.MOV.U32 R7, RZ, RZ, R3 ;  /* 0x000000ffff077224 */ /* 0x000fe400078e0003 */
[----:B------:R-:W-:-:S04]  /*2a810*/  IMAD.U32 R2, RZ, RZ, UR4 ;  /* 0x00000004ff027e24 */ /* 0x000fc8000f8e00ff */
[----:B---3--:R-:W-:-:S04]  /*2a820*/  IMAD R9, R9, R2, RZ ;  /* 0x0000000209097224 */ /* 0x008fc800078e02ff */
[----:B------:R-:W-:-:S05]  /*2a830*/  IMAD.IADD R4, R10, 0x1, R9 ;  /* 0x000000010a047824 */ /* 0x000fca00078e0209 */
[----:B------:R-:W-:-:S13]  /*2a840*/  ISETP.GT.AND P6, PT, R4, R0, PT ;  /* 0x000000000400720c */ /* 0x000fda0003fc4270 */
[----:B------:R-:W-:Y:S05]  /*2a850*/  @P6 BRA `(.L_x_1678) ;  /* 0x0000000000b06947 */ /* 0x000fea0003800000 */
.L_x_1681:
[----:B--2---:R-:W2:Y:S01]  /*2a860*/  LDL.LU R3, [R1+0xc] ;  /* 0x00000c0001037983 */ /* 0x004ea20000300800 */
[----:B------:R-:W3:Y:S01]  /*2a870*/  LDC R2, c[0x0][0xc3c] ;  /* 0x00030f00ff027b82 */ /* 0x000ee20000000800 */
[----:B--2---:R-:W-:-:S05]  /*2a880*/  VIADD R3, R3, 0x1f ;  /* 0x0000001f03037836 */ /* 0x004fca0000000000 */
[----:B---3--:R-:W-:-:S13]  /*2a890*/  ISETP.GE.AND P6, PT, R3, R2, PT ;  /* 0x000000020300720c */ /* 0x008fda0003fc6270 */
[----:B------:R-:W-:Y:S05]  /*2a8a0*/  @P6 BRA `(.L_x_1679) ;  /* 0x0000000800f06947 */ /* 0x000fea0003800000 */
[----:B------:R-:W2:Y:S01]  /*2a8b0*/  S2R R5, SR_TID.X ;  /* 0x0000000000057919 */ /* 0x000ea20000002100 */
[----:B------:R3:W-:Y:S01]  /*2a8c0*/  STL [R1+0xc], R3 ;  /* 0x00000c0301007387 */ /* 0x0007e20000100800 */
[----:B--2---:R-:W-:-:S05]  /*2a8d0*/  LOP3.LUT R5, R5, 0x1f, RZ, 0xc0, !PT ;  /* 0x0000001f05057812 */ /* 0x004fca00078ec0ff */
[----:B------:R-:W-:Y:S02]  /*2a8e0*/  IMAD.IADD R6, R3, 0x1, R5 ;  /* 0x0000000103067824 */ /* 0x000fe400078e0205 */
[----:B------:R-:W-:-:S03]  /*2a8f0*/  IMAD.MOV.U32 R5, RZ, RZ, RZ ;  /* 0x000000ffff057224 */ /* 0x000fc600078e00ff */
[----:B------:R-:W-:-:S13]  /*2a900*/  ISETP.GE.OR P6, PT, R6, R2, !P0 ;  /* 0x000000020600720c */ /* 0x000fda00047c6670 */
[----:B---3--:R-:W2:Y:S02]  /*2a910*/  @!P6 LDC.64 R2, c[0x0][0xc80] ;  /* 0x00032000ff02eb82 */ /* 0x008ea40000000a00 */
[----:B--2---:R-:W-:-:S05]  /*2a920*/  @!P6 IMAD.WIDE R2, R6, 0x4, R2 ;  /* 0x000000040602e825 */ /* 0x004fca00078e0202 */
[----:B------:R2:W3:Y:S02]  /*2a930*/  @!P6 LDG.E R5, desc[UR42][R2.64] ;  /* 0x0000002a0205e981 */ /* 0x0004e4000c1e1900 */
[----:B--2---:R-:W2:Y:S02]  /*2a940*/  @!P6 LDC.64 R2, c[0x0][0xc78] ;  /* 0x00031e00ff02eb82 */ /* 0x004ea40000000a00 */
[----:B--2---:R-:W-:-:S04]  /*2a950*/  @!P6 IMAD.WIDE R2, R6, 0x4, R2 ;  /* 0x000000040602e825 */ /* 0x004fc800078e0202 */
[----:B------:R-:W-:-:S06]  /*2a960*/  IMAD.MOV.U32 R6, RZ, RZ, RZ ;  /* 0x000000ffff067224 */ /* 0x000fcc00078e00ff */
[----:B------:R-:W3:Y:S01]  /*2a970*/  @!P6 LDG.E R6, desc[UR42][R2.64] ;  /* 0x0000002a0206e981 */ /* 0x000ee2000c1e1900 */
[----:B------:R-:W-:Y:S01]  /*2a980*/  UMOV UR4, 0xffffffff ;  /* 0xffffffff00047882 */ /* 0x000fe20000000000 */
[----:B---3--:R-:W-:Y:S02]  /*2a990*/  IMAD R2, R6, R5, RZ ;  /* 0x0000000506027224 */ /* 0x008fe400078e02ff */
[----:B------:R-:W-:Y:S05]  /*2a9a0*/  BRA.DIV UR4, `(.L_x_1680) ;  /* 0x0000005204f87947 */ /* 0x000fea000b800000 */
        /* <DEDUP_REMOVED lines=16> */
.L_x_1877:
[----:B------:R-:W-:Y:S02]  /*2aab0*/  ULDC UR4, c[0x0][0xc38] ;  /* 0x00030e0000047ab9 */ /* 0x000fe40000000800 */
[----:B------:R-:W-:-:S04]  /*2aac0*/  IMAD.U32 R2, RZ, RZ, UR4 ;  /* 0x00000004ff027e24 */ /* 0x000fc8000f8e00ff */
[----:B---3--:R-:W-:-:S04]  /*2aad0*/  IMAD R9, R9, R2, RZ ;  /* 0x0000000209097224 */ /* 0x008fc800078e02ff */
[----:B------:R-:W-:-:S05]  /*2aae0*/  IMAD.IADD R4, R9, 0x1, R4 ;  /* 0x0000000109047824 */ /* 0x000fca00078e0204 */
[----:B------:R-:W-:-:S13]  /*2aaf0*/  ISETP.GT.AND P6, PT, R4, R0, PT ;  /* 0x000000000400720c */ /* 0x000fda0003fc4270 */
[----:B------:R-:W-:Y:S05]  /*2ab00*/  @!P6 BRA `(.L_x_1681) ;  /* 0xfffffffc0054e947 */ /* 0x000fea000383ffff */
[----:B------:R-:W-:-:S07]  /*2ab10*/  IMAD.MOV.U32 R7, RZ, RZ, R3 ;  /* 0x000000ffff077224 */ /* 0x000fce00078e0003 */
.L_x_1678:
[----:B------:R-:W-:Y:S01]  /*2ab20*/  IMAD.IADD R9, R4, 0x1, -R9 ;  /* 0x0000000104097824 */ /* 0x000fe200078e0a09 */
[----:B------:R-:W-:-:S03]  /*2ab30*/  UMOV UR4, 0xffffffff ;  /* 0xffffffff00047882 */ /* 0x000fc60000000000 */
[----:B--2---:R-:W-:-:S05]  /*2ab40*/  IMAD R3, R7, R2, R9 ;  /* 0x0000000207037224 */ /* 0x004fca00078e0209 */
[----:B------:R-:W-:Y:S01]  /*2ab50*/  ISETP.GT.AND P6, PT, R3, R0, PT ;  /* 0x000000000300720c */ /* 0x000fe20003fc4270 */
[----:B------:R-:W-:-:S12]  /*2ab60*/  BRA.DIV UR4, `(.L_x_1682) ;  /* 0x0000005604607947 */ /* 0x000fd8000b800000 */
[----:B------:R-:W2:Y:S01]  /*2ab70*/  LDL.LU R10, [R1+0xc] ;  /* 0x00000c00010a7983 */ /* 0x000ea20000300800 */
[----:B------:R-:W-:-:S04]  /*2ab80*/  VOTE.ANY R4, PT, !P6 ;  /* 0x0000000000047806 */ /* 0x000fc800070e0100 */
[----:B------:R-:W3:Y:S02]  /*2ab90*/  POPC R3, R4 ;  /* 0x0000000400037309 */ /* 0x000ee40000000000 */
[----:B---3--:R3:W4:Y:S04]  /*2aba0*/  SHFL.IDX PT, R5, R5, R3, 0x1f ;  /* 0x00001f0305057589 */ /* 0x00872800000e0000 */
[----:B------:R3:W0:Y:S01]  /*2abb0*/  SHFL.IDX PT, R6, R6, R3, 0x1f ;  /* 0x00001f0306067589 */ /* 0x00062200000e0000 */
[----:B--2---:R-:W-:-:S05]  /*2abc0*/  IMAD.IADD R10, R3, 0x1, R10 ;  /* 0x00000001030a7824 */ /* 0x004fca00078e020a */
[----:B0---4-:R3:W-:Y:S02]  /*2abd0*/  STL [R1+0xc], R10 ;  /* 0x00000c0a01007387 */ /* 0x0117e40000100800 */
.L_x_1882:
[----:B------:R-:W-:-:S13]  /*2abe0*/  ISETP.NE.AND P0, PT, R4, RZ, PT ;  /* 0x000000ff0400720c */ /* 0x000fda0003f05270 */
[----:B------:R-:W-:Y:S05]  /*2abf0*/  @!P0 BRA `(.L_x_1683) ;  /* 0x0000000000148947 */ /* 0x000fea0003800000 */
[----:B------:R-:W-:Y:S01]  /*2ac00*/  UMOV UR4, 0xffffffff ;  /* 0xffffffff00047882 */ /* 0x000fe20000000000 */
[----:B---3--:R-:W-:Y:S02]  /*2ac10*/  VIADD R3, R3, 0xffffffff ;  /* 0xffffffff03037836 */ /* 0x008fe40000000000 */
[----:B------:R-:W-:Y:S05]  /*2ac20*/  BRA.DIV UR4, `(.L_x_1684) ;  /* 0x0000005604987947 */ /* 0x000fea000b800000 */
[----:B------:R2:W3:Y:S02]  /*2ac30*/  SHFL.IDX PT, R3, R7, R3, 0x1f ;  /* 0x00001f0307037589 */ /* 0x0004e400000e0000 */
.L_x_1885:
[----:B---3--:R-:W-:-:S07]  /*2ac40*/  IMAD.MOV.U32 R8, RZ, RZ, R3 ;  /* 0x000000ffff087224 */ /* 0x008fce00078e0003 */
.L_x_1683:
[----:B---3--:R-:W-:Y:S01]  /*2ac50*/  IMAD R3, R8, R2, R9 ;  /* 0x0000000208037224 */ /* 0x008fe200078e0209 */
[----:B------:R-:W-:-:S03]  /*2ac60*/  ISETP.NE.AND P0, PT, R6, 0x1, PT ;  /* 0x000000010600780c */ /* 0x000fc60003f05270 */
[----:B------:R-:W-:Y:S01]  /*2ac70*/  IMAD.IADD R0, R0, 0x1, -R3 ;  /* 0x0000000100007824 */ /* 0x000fe200078e0a03 */
[----:B------:R3:W-:Y:S09]  /*2ac80*/  STL [R1], R3 ;  /* 0x0000000301007387 */ /* 0x0007f20000100800 */
[----:B------:R-:W-:Y:S05]  /*2ac90*/  @!P0 BRA `(.L_x_1685) ;  /* 0x0000000000e48947 */ /* 0x000fea0003800000 */
[----:B------:R-:W-:-:S04]  /*2aca0*/  IABS R4, R5 ;  /* 0x0000000500047213 */ /* 0x000fc80000000000 */
[----:B------:R-:W4:Y:S08]  /*2acb0*/  I2F.RP R2, R4 ;  /* 0x0000000400027306 */ /* 0x000f300000209400 */
[----:B----4-:R-:W4:Y:S02]  /*2acc0*/  MUFU.RCP R2, R2 ;  /* 0x0000000200027308 */ /* 0x010f240000001000 */
[----:B----4-:R-:W-:-:S06]  /*2acd0*/  VIADD R2, R2, 0xffffffe ;  /* 0x0ffffffe02027836 */ /* 0x010fcc0000000000 */
[----:B---3--:R-:W3:Y:S02]  /*2ace0*/  F2I.FTZ.U32.TRUNC.NTZ R3, R2 ;  /* 0x0000000200037305 */ /* 0x008ee4000021f000 */
[----:B---3--:R-:W-:-:S04]  /*2acf0*/  IMAD.MOV R2, RZ, RZ, -R3 ;  /* 0x000000ffff027224 */ /* 0x008fc800078e0a03 */
        /* <DEDUP_REMOVED lines=14> */
[----:B------:R-:W3:Y:S07]  /*2ade0*/  I2F.RP R2, R4 ;  /* 0x0000000400027306 */ /* 0x000eee0000209400 */
[----:B------:R-:W-:Y:S01]  /*2adf0*/  @P0 VIADD R8, R8, 0x1 ;  /* 0x0000000108080836 */ /* 0x000fe20000000000 */
[----:B---3--:R-:W3:Y:S02]  /*2ae00*/  MUFU.RCP R2, R2 ;  /* 0x0000000200027308 */ /* 0x008ee40000001000 */
[----:B---3--:R-:W-:-:S06]  /*2ae10*/  VIADD R2, R2, 0xffffffe ;  /* 0x0ffffffe02027836 */ /* 0x008fcc0000000000 */
[----:B------:R-:W3:Y:S02]  /*2ae20*/  F2I.FTZ.U32.TRUNC.NTZ R3, R2 ;  /* 0x0000000200037305 */ /* 0x000ee4000021f000 */
[----:B---3--:R-:W-:-:S04]  /*2ae30*/  IMAD.MOV R2, RZ, RZ, -R3 ;  /* 0x000000ffff027224 */ /* 0x008fc800078e0a03 */
[----:B--2---:R-:W-:Y:S02]  /*2ae40*/  IMAD R7, R2, R4, RZ ;  /* 0x0000000402077224 */ /* 0x004fe400078e02ff */
        /* <DEDUP_REMOVED lines=24> */
[----:B------:R-:W-:-:S04]  /*2afd0*/  IMAD.MOV R2, RZ, RZ, -R7 ;  /* 0x000000ffff027224 */ /* 0x000fc800078e0a07 */
[C---:B------:R-:W-:Y:S02]  /*2afe0*/  IMAD R2, R6.reuse, R2, R3 ;  /* 0x0000000206027224 */ /* 0x040fe400078e0203 */
[----:B------:R-:W-:-:S04]  /*2aff0*/  IMAD R6, R6, 0x1000000, R7 ;  /* 0x0100000006067824 */ /* 0x000fc800078e0207 */
[----:B------:R-:W-:-:S05]  /*2b000*/  IMAD R2, R2, 0x10000, R6 ;  /* 0x0001000002027824 */ /* 0x000fca00078e0206 */
[----:B------:R3:W-:Y:S01]  /*2b010*/  STL [R1+0x8], R2 ;  /* 0x0000080201007387 */ /* 0x0007e20000100800 */
[----:B------:R-:W-:Y:S05]  /*2b020*/  BRA `(.L_x_1686) ;  /* 0x0000000400007947 */ /* 0x000fea0003800000 */
.L_x_1685:
[----:B---3--:R-:W3:Y:S01]  /*2b030*/  LDL R3, [R1+0xc] ;  /* 0x00000c0001037983 */ /* 0x008ee20000100800 */
[----:B--2---:R-:W3:Y:S02]  /*2b040*/  LDC.64 R6, c[0x0][0xc90] ;  /* 0x00032400ff067b82 */ /* 0x004ee40000000a00 */
[----:B---3--:R-:W-:-:S05]  /*2b050*/  IMAD.WIDE R6, R3, 0x4, R6 ;  /* 0x0000000403067825 */ /* 0x008fca00078e0206 */
[----:B------:R-:W2:Y:S02]  /*2b060*/  LDG.E R3, desc[UR42][R6.64] ;  /* 0x0000002a06037981 */ /* 0x000ea4000c1e1900 */
[----:B--2---:R-:W-:-:S05]  /*2b070*/  IMAD R9, R5, R3, RZ ;  /* 0x0000000305097224 */ /* 0x004fca00078e02ff */
[----:B------:R-:W-:-:S04]  /*2b080*/  IABS R4, R9 ;  /* 0x0000000900047213 */ /* 0x000fc80000000000 */
[----:B------:R-:W2:Y:S08]  /*2b090*/  I2F.RP R6, R4 ;  /* 0x0000000400067306 */ /* 0x000eb00000209400 */
[----:B--2---:R-:W2:Y:S02]  /*2b0a0*/  MUFU.RCP R6, R6 ;  /* 0x0000000600067308 */ /* 0x004ea40000001000 */
[----:B--2---:R-:W-:-:S06]  /*2b0b0*/  VIADD R6, R6, 0xffffffe ;  /* 0x0ffffffe06067836 */ /* 0x004fcc0000000000 */
[----:B------:R-:W2:Y:S02]  /*2b0c0*/  F2I.FTZ.U32.TRUNC.NTZ R7, R6 ;  /* 0x0000000600077305 */ /* 0x000ea4000021f000 */
[----:B--2---:R-:W-:-:S04]  /*2b0d0*/  IMAD.MOV R6, RZ, RZ, -R7 ;  /* 0x000000ffff067224 */ /* 0x004fc800078e0a07 */
        /* <DEDUP_REMOVED lines=15> */
[----:B------:R-:W-:-:S04]  /*2b1d0*/  @P0 VIADD R8, R8, 0x1 ;  /* 0x0000000108080836 */ /* 0x000fc80000000000 */
[----:B------:R-:W-:-:S04]  /*2b1e0*/  IMAD.MOV.U32 R4, RZ, RZ, R8 ;  /* 0x000000ffff047224 */ /* 0x000fc800078e0008 */
        /* <DEDUP_REMOVED lines=8> */
[----:B------:R-:W2:Y:S08]  /*2b270*/  I2F.RP R2, R8 ;  /* 0x0000000800027306 */ /* 0x000eb00000209400 */
[----:B--2---:R-:W2:Y:S02]  /*2b280*/  MUFU.RCP R2, R2 ;  /* 0x0000000200027308 */ /* 0x004ea40000001000 */
[----:B--2---:R-:W-:-:S06]  /*2b290*/  VIADD R2, R2, 0xffffffe ;  /* 0x0ffffffe02027836 */ /* 0x004fcc0000000000 */
[----:B------:R2:W3:Y:S02]  /*2b2a0*/  F2I.FTZ.U32.TRUNC.NTZ R3, R2 ;  /* 0x0000000200037305 */ /* 0x0004e4000021f000 */
[----:B--2---:R-:W-:Y:S01]  /*2b2b0*/  IMAD.MOV.U32 R2, RZ, RZ, RZ ;  /* 0x000000ffff027224 */ /* 0x004fe200078e00ff */
[----:B---3--:R-:W-:-:S05]  /*2b2c0*/  IADD3 R0, RZ, -R3, RZ ;  /* 0x80000003ff007210 */ /* 0x008fca0007ffe0ff */
        /* <DEDUP_REMOVED lines=15> */
[----:B------:R-:W-:-:S04]  /*2b3c0*/  @P0 VIADD R2, R2, 0x1 ;  /* 0x0000000102020836 */ /* 0x000fc80000000000 */
[----:B------:R-:W-:-:S04]  /*2b3d0*/  IMAD.MOV.U32 R0, RZ, RZ, R2 ;  /* 0x000000ffff007224 */ /* 0x000fc800078e0002 */
[----:B------:R-:W-:Y:S01]  /*2b3e0*/  @!P2 IMAD.MOV R0, RZ, RZ, -R0 ;  /* 0x000000ffff00a224 */ /* 0x000fe200078e0a00 */
[----:B------:R-:W-:Y:S01]  /*2b3f0*/  @!P1 LOP3.LUT R0, RZ, R7, RZ, 0x33, !PT ;  /* 0x00000007ff009212 */ /* 0x000fe200078e33ff */
[----:B------:R-:W-:-:S04]  /*2b400*/  IMAD.MOV R7, RZ, RZ, -R7 ;  /* 0x000000ffff077224 */ /* 0x000fc800078e0a07 */
[----:B------:R-:W-:-:S05]  /*2b410*/  IMAD R2, R0, R7, R4 ;  /* 0x0000000700027224 */ /* 0x000fca00078e0204 */
[----:B------:R2:W-:Y:S02]  /*2b420*/  STL [R1+0x8], R2 ;  /* 0x0000080201007387 */ /* 0x0005e40000100800 */
.L_x_1686:
[----:B------:R-:W-:-:S05]  /*2b430*/  LOP3.LUT R0, RZ, R0, RZ, 0x33, !PT ;  /* 0x00000000ff007212 */ /* 0x000fca00078e33ff */
[----:B------:R-:W-:-:S05]  /*2b440*/  IMAD.IADD R0, R5, 0x1, R0 ;  /* 0x0000000105007824 */ /* 0x000fca00078e0200 */
[----:B------:R4:W-:Y:S01]  /*2b450*/  STL [R1+0x4], R0 ;  /* 0x0000040001007387 */ /* 0x0009e20000100800 */
[----:B------:R-:W-:Y:S05]  /*2b460*/  BRA `(.L_x_1687) ;  /* 0x0000000000287947 */ /* 0x000fea0003800000 */
.L_x_1679:
[----:B------:R-:W-:Y:S01]  /*2b470*/  UMOV UR4, URZ ;  /* 0x0000003f00047c82 */ /* 0x000fe20008000000 */
[----:B------:R-:W-:Y:S01]  /*2b480*/  ULDC UR6, c[0x0][0xc3c] ;  /* 0x00030f0000067ab9 */ /* 0x000fe20000000800 */
[----:B------:R-:W-:Y:S01]  /*2b490*/  UMOV UR5, URZ ;  /* 0x0000003f00057c82 */ /* 0x000fe20008000000 */
[----:B------:R2:W-:Y:S01]  /*2b4a0*/  STL [R1], R0 ;  /* 0x0000000001007387 */ /* 0x0005e20000100800 */
[----:B------:R-:W-:Y:S02]  /*2b4b0*/  IMAD.U32 R3, RZ, RZ, UR4 ;  /* 0x00000004ff037e24 */ /* 0x000fe4000f8e00ff */
[----:B------:R-:W-:-:S03]  /*2b4c0*/  IMAD.U32 R2, RZ, RZ, UR5 ;  /* 0x00000005ff027e24 */ /* 0x000fc6000f8e00ff */
[----:B------:R3:W-:Y:S01]  /*2b4d0*/  STL [R1+0x4], R3 ;  /* 0x0000040301007387 */ /* 0x0007e20000100800 */
[----:B--2---:R-:W-:-:S05]  /*2b4e0*/  IMAD.U32 R0, RZ, RZ, UR6 ;  /* 0x00000006ff007e24 */ /* 0x004fca000f8e00ff */
[----:B------:R3:W-:Y:S04]  /*2b4f0*/  STL [R1+0xc], R0 ;  /* 0x00000c0001007387 */ /* 0x0007e80000100800 */
[----:B------:R3:W-:Y:S02]  /*2b500*/  STL [R1+0x8], R2 ;  /* 0x0000080201007387 */ /* 0x0007e40000100800 */
.L_x_1687:
[----:B--23--:R-:W2:Y:S04]  /*2b510*/  LDL R2, [R1+0xc] ;  /* 0x00000c0001027983 */ /* 0x00cea80000100800 */
[----:B------:R-:W3:Y:S04]  /*2b520*/  LDL R3, [R1+0x8] ;  /* 0x0000080001037983 */ /* 0x000ee80000100800 */
[----:B------:R-:W5:Y:S04]  /*2b530*/  LDL R4, [R1] ;  /* 0x0000000001047983 */ /* 0x000f680000100800 */
[----:B------:R-:W5:Y:S01]  /*2b540*/  LDL R5, [R1+0x4] ;  /* 0x0000040001057983 */ /* 0x000f620000100800 */
[----:B----4-:R-:W4:Y:S01]  /*2b550*/  S2R R0, SR_TID.X ;  /* 0x0000000000007919 */ /* 0x010f220000002100 */
[----:B------:R-:W-:Y:S05]  /*2b560*/  WARPSYNC.ALL ;  /* 0x0000000000007948 */ /* 0x000fea0003800000 */
[----:B----4-:R-:W-:Y:S01]  /*2b570*/  LOP3.LUT R0, R0, 0x1f, RZ, 0xc0, !PT ;  /* 0x0000001f00007812 */ /* 0x010fe200078ec0ff */
[----:B------:R-:W-:Y:S03]  /*2b580*/  BAR.SYNC.DEFER_BLOCKING 0x4, 0x180 ;  /* 0x0106000000007b1d */ /* 0x000fe60000010000 */
[----:B------:R-:W-:-:S13]  /*2b590*/  ISETP.NE.AND P0, PT, R0, RZ, PT ;  /* 0x000000ff0000720c */ /* 0x000fda0003f05270 */
[----:B------:R-:W4:Y:S01]  /*2b5a0*/  @!P0 S2R R0, SR_CgaCtaId ;  /* 0x0000000000008919 */ /* 0x000f220000008800 */
[----:B--2---:R-:W-:Y:S01]  /*2b5b0*/  IMAD.MOV.U32 R7, RZ, RZ, R2 ;  /* 0x000000ffff077224 */ /* 0x004fe200078e0002 */
[----:B------:R-:W-:Y:S01]  /*2b5c0*/  @!P0 MOV R2, 0x400 ;  /* 0x0000040000028802 */ /* 0x000fe20000000f00 */
[----:B---3--:R-:W-:-:S03]  /*2b5d0*/  IMAD.MOV.U32 R6, RZ, RZ, R3 ;  /* 0x000000ffff067224 */ /* 0x008fc600078e0003 */
[----:B----4-:R-:W-:-:S05]  /*2b5e0*/  @!P0 LEA R18, R0, R2, 0x18 ;  /* 0x0000000200128211 */ /* 0x010fca00078ec0ff */
[----:B-----5:R2:W-:Y:S01]  /*2b5f0*/  @!P0 STS.128 [R18+0x228d0], R4 ;  /* 0x0228d00412008388 */ /* 0x0205e20000000c00 */
[----:B------:R-:W-:Y:S06]  /*2b600*/  BAR.ARV 0x5, 0x180 ;  /* 0x0146000000007b1d */ /* 0x000fec0000002000 */
.L_x_1676:
[----:B------:R-:W4:Y:S01]  /*2b610*/  LDL R0, [R1+0xc] ;  /* 0x00000c0001007983 */ /* 0x000f220000100800 */
[----:B------:R-:W-:Y:S02]  /*2b620*/  ULDC UR4, c[0x0][0xc3c] ;  /* 0x00030f0000047ab9 */ /* 0x000fe40000000800 */
[----:B----4-:R-:W-:-:S13]  /*2b630*/  ISETP.GE.AND P0, PT, R0, UR4, PT ;  /* 0x0000000400007c0c */ /* 0x010fda000bf06270 */
[----:B------:R-:W-:Y:S05]  /*2b640*/  @!P0 BRA `(.L_x_1688) ;  /* 0xffffff9400b88947 */ /* 0x000fea000383ffff */
[----:B------:R-:W-:Y:S05]  /*2b650*/  BSYNC B7 ;  /* 0x0000000000077941 */ /* 0x000fea0003800000 */
.L_x_1558:
[----:B---3--:R-:W3:Y:S01]  /*2b660*/  LDL.LU R0, [R1+0x58] ;  /* 0x0000580001007983 */ /* 0x008ee20000300800 */
[----:B------:R-:W-:Y:S01]  /*2b670*/  BSSY B0, `(.L_x_1689) ;  /* 0x000000b000007945 */ /* 0x000fe20003800000 */
[----:B-12---:R-:W1:Y:S01]  /*2b680*/  S2R R5, SR_CgaCtaId ;  /* 0x0000000000057919 */ /* 0x006e620000008800 */
[----:B---3--:R-:W-:-:S05]  /*2b690*/  VIADD R0, R0, 0x1 ;  /* 0x0000000100007836 */ /* 0x008fca0000000000 */
[----:B0-----:R-:W-:-:S04]  /*2b6a0*/  LEA.HI R2, R0, R0, RZ, 0x1 ;  /* 0x0000000000027211 */ /* 0x001fc800078f08ff */
[----:B------:R-:W-:-:S05]  /*2b6b0*/  LOP3.LUT R3, R2, 0xfffffffe, RZ, 0xc0, !PT ;  /* 0xfffffffe02037812 */ /* 0x000fca00078ec0ff */
[----:B------:R-:W-:Y:S01]  /*2b6c0*/  IMAD.IADD R3, R0, 0x1, -R3 ;  /* 0x0000000100037824 */ /* 0x000fe200078e0a03 */
[----:B------:R-:W-:-:S04]  /*2b6d0*/  MOV R0, 0x400 ;  /* 0x0000040000007802 */ /* 0x000fc80000000f00 */
[----:B-1----:R-:W-:Y:S02]  /*2b6e0*/  LEA R0, R5, R0, 0x18 ;  /* 0x0000000005007211 */ /* 0x002fe400078ec0ff */
[----:B------:R-:W-:-:S04]  /*2b6f0*/  SHF.L.U32 R3, R3, 0x1f, RZ ;  /* 0x0000001f03037819 */ /* 0x000fc800000006ff */
[----:B------:R-:W0:Y:S02]  /*2b700*/  SYNCS.PHASECHK.TRANS64.TRYWAIT P0, [R0+URZ+0x22820], R3 ;  /* 0x02282003000075a7 */ /* 0x000e24000800017f */
[----:B0-----:R-:W-:Y:S05]  /*2b710*/  @!P0 BRA `(.L_x_1690) ;  /* 0x0000004c00088947 */ /* 0x001fea0003800000 */
.L_x_1886:
[----:B------:R-:W-:Y:S05]  /*2b720*/  BSYNC B0 ;  /* 0x0000000000007941 */ /* 0x000fea0003800000 */
.L_x_1689:
[----:B------:R-:W-:-:S03]  /*2b730*/  UMOV UR4, 0xffffffff ;  /* 0xffffffff00047882 */ /* 0x000fc60000000000 */
[----:B------:R-:W-:Y:S05]  /*2b740*/  BRA.DIV UR4, `(.L_x_1691) ;  /* 0x0000004e04107947 */ /* 0x000fea000b800000 */
[----:B------:R-:W1:Y:S02]  /*2b750*/  S2R R2, SR_TID.X ;  /* 0x0000000000027919 */ /* 0x000e640000002100 */
[----:B-1----:R-:W-:-:S04]  /*2b760*/  SHF.R.U32.HI R2, RZ, 0x5, R2 ;  /* 0x00000005ff027819 */ /* 0x002fc80000011602 */
[----:B------:R-:W-:-:S05]  /*2b770*/  LOP3.LUT R2, R2, 0x3, RZ, 0xc0, !PT ;  /* 0x0000000302027812 */ /* 0x000fca00078ec0ff */
[----:B------:R1:W2:Y:S02]  /*2b780*/  SHFL.IDX PT, R14, R2, RZ, 0x1f ;  /* 0x00001fff020e7589 */ /* 0x0002a400000e0000 */
.L_x_1889:
[----:B--2---:R-:W-:-:S13]  /*2b790*/  ISETP.NE.AND P0, PT, R14, RZ, PT ;  /* 0x000000ff0e00720c */ /* 0x004fda0003f05270 */
[----:B------:R-:W-:Y:S05]  /*2b7a0*/  @P0 BRA `(.L_x_1316) ;  /* 0x0000000000b00947 */ /* 0x000fea0003800000 */
[----:B------:R-:W-:-:S03]  /*2b7b0*/  UMOV UR4, 0xffffffff ;  /* 0xffffffff00047882 */ /* 0x000fc60000000000 */
[----:B------:R-:W-:Y:S05]  /*2b7c0*/  BRA.DIV UR4, `(.L_x_1692) ;  /* 0x0000004e04247947 */ /* 0x000fea000b800000 */
[----:B------:R-:W-:-:S13]  /*2b7d0*/  ELECT P6, URZ, PT ;  /* 0x00000000003f782f */ /* 0x000fda00038c0000 */
.L_x_1892:
[----:B------:R-:W-:Y:S05]  /*2b7e0*/  @!P6 BRA `(.L_x_1316) ;  /* 0x0000000000a0e947 */ /* 0x000fea0003800000 */
[----:B------:R-:W-:-:S06]  /*2b7f0*/  ULOP3.LUT UR4, UR36, 0x2, URZ, 0xfc, !UPT ;  /* 0x0000000224047892 */ /* 0x000fcc000f8efc3f */
[----:B-1----:R-:W-:-:S05]  /*2b800*/  IMAD.U32 R2, RZ, RZ, UR4 ;  /* 0x00000004ff027e24 */ /* 0x002fca000f8e00ff */
[----:B------:R-:W-:-:S13]  /*2b810*/  ISETP.NE.AND P0, PT, R2, 0x3, PT ;  /* 0x000000030200780c */ /* 0x000fda0003f05270 */
[----:B------:R-:W-:Y:S05]  /*2b820*/  @!P0 BRA `(.L_x_1693) ;  /* 0x0000000000048947 */ /* 0x000fea0003800000 */
[----:B------:R-:W-:Y:S01]  /*2b830*/  BPT.TRAP 0x1 ;  /* 0x000000040000795c */ /* 0x000fe20000300000 */
.L_x_1693:
[----:B0-----:R-:W2:Y:S04]  /*2b840*/  LDL R3, [R1+0x10] ;  /* 0x0000100001037983 */ /* 0x001ea80000100800 */
[----:B------:R-:W3:Y:S01]  /*2b850*/  LDL.LU R7, [R1+0x18] ;  /* 0x0000180001077983 */ /* 0x000ee20000300800 */
[----:B------:R-:W-:-:S04]  /*2b860*/  VIADD R2, R0, 0x22840 ;  /* 0x0002284000027836 */ /* 0x000fc80000000000 */
[C---:B--2---:R-:W-:Y:S02]  /*2b870*/  IMAD R6, R3.reuse, 0x8, R2 ;  /* 0x0000000803067824 */ /* 0x044fe400078e0202 */
[----:B------:R-:W-:Y:S01]  /*2b880*/  VIADD R3, R3, 0x1 ;  /* 0x0000000103037836 */ /* 0x000fe20000000000 */
[----:B---3--:R-:W-:-:S04]  /*2b890*/  SHF.L.U32 R5, R7, 0x1f, RZ ;  /* 0x0000001f07057819 */ /* 0x008fc800000006ff */
[C---:B------:R-:W-:Y:S01]  /*2b8a0*/  ISETP.NE.AND P2, PT, R3.reuse, 0x2, PT ;  /* 0x000000020300780c */ /* 0x040fe20003f45270 */
[----:B------:R-:W0:Y:S03]  /*2b8b0*/  SYNCS.PHASECHK.TRANS64.TRYWAIT P1, [R6+URZ], R5 ;  /* 0x00000005060075a7 */ /* 0x000e26000802017f */
[----:B------:R-:W-:Y:S02]  /*2b8c0*/  SEL R4, RZ, 0x1, P2 ;  /* 0x00000001ff047807 */ /* 0x000fe40001000000 */
[----:B------:R-:W-:Y:S02]  /*2b8d0*/  SEL R3, R3, RZ, P2 ;  /* 0x000000ff03037207 */ /* 0x000fe40001000000 */
[----:B------:R-:W-:-:S03]  /*2b8e0*/  LOP3.LUT R4, R7, R4, RZ, 0x3c, !PT ;  /* 0x0000000407047212 */ /* 0x000fc600078e3cff */
[----:B------:R-:W-:Y:S01]  /*2b8f0*/  IMAD R7, R3, 0x8, R2 ;  /* 0x0000000803077824 */ /* 0x000fe200078e0202 */
[----:B------:R-:W-:Y:S01]  /*2b900*/  SHF.L.U32 R2, R4, 0x1f, RZ ;  /* 0x0000001f04027819 */ /* 0x000fe200000006ff */
[----:B0-----:R-:W-:Y:S06]  /*2b910*/  @!P1 BRA `(.L_x_1694) ;  /* 0x0000004800f09947 */ /* 0x001fec0003800000 */
.L_x_1893:
[----:B------:R-:W1:Y:S02]  /*2b920*/  SYNCS.PHASECHK.TRANS64.TRYWAIT P1, [R7+URZ], R2 ;  /* 0x00000002070075a7 */ /* 0x000e64000802017f */
[----:B-1----:R-:W-:Y:S05]  /*2b930*/  @!P1 BRA `(.L_x_1695) ;  /* 0x0000004800fc9947 */ /* 0x002fea0003800000 */
.L_x_1894:
[----:B------:R-:W-:Y:S05]  /*2b940*/  @!P0 BRA `(.L_x_1696) ;  /* 0x0000000000048947 */ /* 0x000fea0003800000 */
[----:B------:R-:W-:Y:S01]  /*2b950*/  BPT.TRAP 0x1 ;  /* 0x000000040000795c */ /* 0x000fe20000300000 */
.L_x_1696:
[----:B------:R-:W2:Y:S02]  /*2b960*/  LDL.LU R4, [R1+0x10] ;  /* 0x0000100001047983 */ /* 0x000ea40000300800 */
[----:B--2---:R-:W-:-:S04]  /*2b970*/  IMAD R4, R4, 0x8, R0 ;  /* 0x0000000804047824 */ /* 0x004fc800078e0200 */
[----:B------:R-:W2:Y:S02]  /*2b980*/  SYNCS.PHASECHK.TRANS64.TRYWAIT P1, [R4+URZ+0x22860], R5 ;  /* 0x02286005040075a7 */ /* 0x000ea4000802017f */
[----:B--2---:R-:W-:Y:S05]  /*2b990*/  @!P1 BRA `(.L_x_1697) ;  /* 0x0000004800f89947 */ /* 0x004fea0003800000 */
.L_x_1895:
[----:B------:R-:W-:Y:S05]  /*2b9a0*/  @!P0 BRA `(.L_x_1698) ;  /* 0x0000000000048947 */ /* 0x000fea0003800000 */
[----:B------:R-:W-:Y:S01]  /*2b9b0*/  BPT.TRAP 0x1 ;  /* 0x000000040000795c */ /* 0x000fe20000300000 */
.L_x_1698:
[----:B------:R-:W-:-:S04]  /*2b9c0*/  IMAD R3, R3, 0x8, R0 ;  /* 0x0000000803037824 */ /* 0x000fc800078e0200 */
[----:B------:R-:W3:Y:S02]  /*2b9d0*/  SYNCS.PHASECHK.TRANS64.TRYWAIT P1, [R3+URZ+0x22860], R2 ;  /* 0x02286002030075a7 */ /* 0x000ee4000802017f */
[----:B---3--:R-:W-:Y:S05]  /*2b9e0*/  @!P1 BRA `(.L_x_1699) ;  /* 0x0000004800f89947 */ /* 0x008fea0003800000 */
.L_x_1896:
[----:B------:R-:W-:Y:S05]  /*2b9f0*/  @!P0 BRA `(.L_x_1700) ;  /* 0x0000000000048947 */ /* 0x000fea0003800000 */
[----:B------:R-:W-:Y:S01]  /*2ba00*/  BPT.TRAP 0x1 ;  /* 0x000000040000795c */ /* 0x000fe20000300000 */
.L_x_1700:
[----:B------:R-:W4:Y:S02]  /*2ba10*/  SYNCS.PHASECHK.TRANS64.TRYWAIT P0, [R4+URZ+0x22880], R5 ;  /* 0x02288005040075a7 */ /* 0x000f24000800017f */
[----:B----4-:R-:W-:Y:S05]  /*2ba20*/  @!P0 BRA `(.L_x_1701) ;  /* 0x0000004800fc8947 */ /* 0x010fea0003800000 */
.L_x_1702:
[----:B------:R0:W0:Y:S02]  /*2ba30*/  SYNCS.PHASECHK.TRANS64.TRYWAIT P0, [R3+URZ+0x22880], R2 ;  /* 0x02288002030075a7 */ /* 0x000024000800017f */
[----:B0-----:R-:W-:Y:S05]  /*2ba40*/  @!P0 NANOSLEEP.SYNCS 0x989680 ;  /* 0x009896800000895d */ /* 0x001fea0003900000 */
[----:B------:R-:W0:Y:S02]  /*2ba50*/  @!P0 SYNCS.PHASECHK.TRANS64 P0, [R3+URZ+0x22880], R2 ;  /* 0x02288002030085a7 */ /* 0x000e24000800007f */
[----:B0-----:R-:W-:Y:S05]  /*2ba60*/  @!P0 BRA `(.L_x_1702) ;  /* 0xfffffffc00f08947 */ /* 0x001fea000383ffff */
.L_x_1316:
[----:B------:R-:W-:Y:S05]  /*2ba70*/  BSYNC B8 ;  /* 0x0000000000087941 */ /* 0x000fea0003800000 */
.L_x_1313:
[----:B------:R-:W-:Y:S05]  /*2ba80*/  EXIT ;  /* 0x000000000000794d */ /* 0x000fea0003800000 */
.L_x_1342:
[----:B0-----:R0:W1:Y:S02]  /*2ba90*/  SYNCS.PHASECHK.TRANS64.TRYWAIT P3, [R108+URZ+0x22890], R110 ;  /* 0x0228906e6c0075a7 */ /* 0x001064000806017f */
[----:B-1----:R-:W-:Y:S05]  /*2baa0*/  @!P3 NANOSLEEP.SYNCS 0x989680 ;  /* 0x009896800000b95d */ /* 0x002fea0003900000 */
[----:B------:R-:W1:Y:S02]  /*2bab0*/  @!P3 SYNCS.PHASECHK.TRANS64 P3, [R108+URZ+0x22890], R110 ;  /* 0x0228906e6c00b5a7 */ /* 0x000e64000806007f */
[----:B-1----:R-:W-:Y:S05]  /*2bac0*/  @!P3 BRA `(.L_x_1342) ;  /* 0xfffffffc00f0b947 */ /* 0x002fea000383ffff */
[----:B------:R-:W-:Y:S05]  /*2bad0*/  BRA `(.L_x_1703) ;  /* 0xfffffd7800b07947 */ /* 0x000fea000383ffff */
.L_x_1370:
[----:B-1----:R1:W2:Y:S02]  /*2bae0*/  SYNCS.PHASECHK.TRANS64.TRYWAIT P3, [R108+URZ+0x22890], R110 ;  /* 0x0228906e6c0075a7 */ /* 0x0022a4000806017f */
[----:B--2---:R-:W-:Y:S05]  /*2baf0*/  @!P3 NANOSLEEP.SYNCS 0x989680 ;  /* 0x009896800000b95d */ /* 0x004fea0003900000 */
[----:B------:R-:W2:Y:S02]  /*2bb00*/  @!P3 SYNCS.PHASECHK.TRANS64 P3, [R108+URZ+0x22890], R110 ;  /* 0x0228906e6c00b5a7 */ /* 0x000ea4000806007f */
[----:B--2---:R-:W-:Y:S05]  /*2bb10*/  @!P3 BRA `(.L_x_1370) ;  /* 0xfffffffc00f0b947 */ /* 0x004fea000383ffff */
[----:B------:R-:W-:Y:S05]  /*2bb20*/  BRA `(.L_x_1704) ;  /* 0xfffffda800387947 */ /* 0x000fea000383ffff */
.L_x_1383:
[----:B0-----:R0:W1:Y:S02]  /*2bb30*/  SYNCS.PHASECHK.TRANS64.TRYWAIT P2, [R108+URZ+0x22890], R110 ;  /* 0x0228906e6c0075a7 */ /* 0x001064000804017f */
[----:B-1----:R-:W-:Y:S05]  /*2bb40*/  @!P2 NANOSLEEP.SYNCS 0x989680 ;  /* 0x009896800000a95d */ /* 0x002fea0003900000 */
[----:B------:R-:W1:Y:S02]  /*2bb50*/  @!P2 SYNCS.PHASECHK.TRANS64 P2, [R108+URZ+0x22890], R110 ;  /* 0x0228906e6c00a5a7 */ /* 0x000e64000804007f */
[----:B-1----:R-:W-:Y:S05]  /*2bb60*/  @!P2 BRA `(.L_x_1383) ;  /* 0xfffffffc00f0a947 */ /* 0x002fea000383ffff */
[----:B------:R-:W-:Y:S05]  /*2bb70*/  BRA `(.L_x_1705) ;  /* 0xfffffdd400fc7947 */ /* 0x000fea000383ffff */
.L_x_1387:
[----:B--2---:R2:W3:Y:S02]  /*2bb80*/  SYNCS.PHASECHK.TRANS64.TRYWAIT P1, [R108+URZ+0x228b0], R110 ;  /* 0x0228b06e6c0075a7 */ /* 0x0044e4000802017f */
[----:B---3--:R-:W-:Y:S05]  /*2bb90*/  @!P1 NANOSLEEP.SYNCS 0x989680 ;  /* 0x009896800000995d */ /* 0x008fea0003900000 */
[----:B------:R-:W3:Y:S02]  /*2bba0*/  @!P1 SYNCS.PHASECHK.TRANS64 P1, [R108+URZ+0x228b0], R110 ;  /* 0x0228b06e6c0095a7 */ /* 0x000ee4000802007f */
[----:B---3--:R-:W-:Y:S05]  /*2bbb0*/  @!P1 BRA `(.L_x_1387) ;  /* 0xfffffffc00f09947 */ /* 0x008fea000383ffff */
[----:B------:R-:W-:Y:S05]  /*2bbc0*/  BRA `(.L_x_1706) ;  /* 0xfffffdd800947947 */ /* 0x000fea000383ffff */
.L_x_1403:
[----:B------:R-:W1:Y:S01]  /*2bbd0*/  S2R R2, SR_TID.X ;  /* 0x0000000000027919 */ /* 0x000e620000002100 */
[----:B------:R-:W-:Y:S01]  /*2bbe0*/  BSSY B0, `(.L_x_1707) ;  /* 0x000000c000007945 */ /* 0x000fe20003800000 */
[----:B------:R-:W-:Y:S02]  /*2bbf0*/  IMAD.MOV.U32 R12, RZ, RZ, RZ ;  /* 0x000000ffff0c7224 */ /* 0x000fe400078e00ff */
[----:B------:R-:W-:Y:S02]  /*2bc00*/  IMAD.MOV.U32 R11, RZ, RZ, 0x1f ;  /* 0x0000001fff0b7424 */ /* 0x000fe400078e00ff */
[----:B------:R-:W-:Y:S02]  /*2bc10*/  IMAD.MOV.U32 R15, RZ, RZ, -0x1 ;  /* 0xffffffffff0f7424 */ /* 0x000fe400078e00ff */
[----:B-1----:R-:W-:-:S05]  /*2bc20*/  VIADD R3, R2, 0xffffff80 ;  /* 0xffffff8002037836 */ /* 0x002fca0000000000 */
[----:B------:R-:W-:-:S04]  /*2bc30*/  SHF.R.S32.HI R2, RZ, 0x1f, R3 ;  /* 0x0000001fff027819 */ /* 0x000fc80000011403 */
[----:B------:R-:W-:-:S04]  /*2bc40*/  LEA.HI R2, R2, R3, RZ, 0x7 ;  /* 0x0000000302027211 */ /* 0x000fc800078f38ff */
[----:B------:R-:W-:-:S05]  /*2bc50*/  SHF.R.S32.HI R2, RZ, 0x7, R2 ;  /* 0x00000007ff027819 */ /* 0x000fca0000011402 */
[----:B------:R-:W-:-:S07]  /*2bc60*/  IMAD.MOV.U32 R13, RZ, RZ, R2 ;  /* 0x000000ffff0d7224 */ /* 0x000fce00078e0002 */
[----:B0----5:R-:W-:Y:S05]  /*2bc70*/  WARPSYNC.COLLECTIVE R15, `(.L_x_1708) ;  /* 0x000000000f087348 */ /* 0x021fea0003c00000 */
[----:B------:R1:W2:Y:S02]  /*2bc80*/  SHFL.IDX P6, R14, R13, R12, R11 ;  /* 0x0000000c0d0e7389 */ /* 0x0002a400000c000b */
[----:B012--5:R-:W-:Y:S01]  /*2bc90*/  ENDCOLLECTIVE ;  /* 0x000000000000791b */ /* 0x027fe20003800000 */
.L_x_1708:
[----:B------:R-:W-:Y:S05]  /*2bca0*/  BSYNC B0 ;  /* 0x0000000000007941 */ /* 0x000fea0003800000 */
.L_x_1707:
[----:B------:R-:W-:Y:S01]  /*2bcb0*/  IMAD.MOV.U32 R179, RZ, RZ, R14 ;  /* 0x000000ffffb37224 */ /* 0x000fe200078e000e */
[----:B------:R-:W-:Y:S06]  /*2bcc0*/  BRA `(.L_x_1709) ;  /* 0xfffffde800007947 */ /* 0x000fec000383ffff */
.L_x_1413:
[----:B------:R-:W-:Y:S01]  /*2bcd0*/  BSSY B1, `(.L_x_1710) ;  /* 0x0000007000017945 */ /* 0x000fe20003800000 */
[----:B------:R-:W-:Y:S02]  /*2bce0*/  IMAD.MOV.U32 R12, RZ, RZ, RZ ;  /* 0x000000ffff0c7224 */ /* 0x000fe400078e00ff */
[----:B------:R-:W-:Y:S02]  /*2bcf0*/  IMAD.MOV.U32 R11, RZ, RZ, 0x1e1f ;  /* 0x00001e1fff0b7424 */ /* 0x000fe400078e00ff */
[----:B------:R-:W-:-:S07]  /*2bd00*/  IMAD.MOV.U32 R15, RZ, RZ, -0x1 ;  /* 0xffffffffff0f7424 */ /* 0x000fce00078e00ff */
[----:B0-----:R-:W-:Y:S05]  /*2bd10*/  WARPSYNC.COLLECTIVE R15, `(.L_x_1711) ;  /* 0x000000000f087348 */ /* 0x001fea0003c00000 */
[----:B------:R1:W2:Y:S02]  /*2bd20*/  SHFL.IDX P6, R14, R13, R12, R11 ;  /* 0x0000000c0d0e7389 */ /* 0x0002a400000c000b */
[----:B012---:R-:W-:Y:S01]  /*2bd30*/  ENDCOLLECTIVE ;  /* 0x000000000000791b */ /* 0x007fe20003800000 */
.L_x_1711:
[----:B------:R-:W-:Y:S05]  /*2bd40*/  BSYNC B1 ;  /* 0x0000000000017941 */ /* 0x000fea0003800000 */
.L_x_1710:
[----:B------:R-:W-:Y:S02]  /*2bd50*/  IMAD.MOV.U32 R13, RZ, RZ, R0 ;  /* 0x000000ffff0d7224 */ /* 0x000fe400078e0000 */
[----:B------:R-:W-:Y:S02]  /*2bd60*/  IMAD.MOV.U32 R12, RZ, RZ, RZ ;  /* 0x000000ffff0c7224 */ /* 0x000fe400078e00ff */
[----:B------:R-:W-:Y:S02]  /*2bd70*/  IMAD.MOV.U32 R11, RZ, RZ, 0x1e1f ;  /* 0x00001e1fff0b7424 */ /* 0x000fe400078e00ff */
[----:B------:R-:W-:Y:S02]  /*2bd80*/  IMAD.MOV.U32 R15, RZ, RZ, -0x1 ;  /* 0xffffffffff0f7424 */ /* 0x000fe400078e00ff */
[----:B------:R-:W-:-:S07]  /*2bd90*/  IMAD.MOV.U32 R3, RZ, RZ, R14 ;  /* 0x000000ffff037224 */ /* 0x000fce00078e000e */
[----:B------:R-:W-:Y:S05]  /*2bda0*/  WARPSYNC.COLLECTIVE R15, `(.L_x_1712) ;  /* 0x000000000f087348 */ /* 0x000fea0003c00000 */
[----:B------:R0:W1:Y:S02]  /*2bdb0*/  SHFL.IDX P6, R14, R13, R12, R11 ;  /* 0x0000000c0d0e7389 */ /* 0x00006400000c000b */
[----:B01----:R-:W-:Y:S01]  /*2bdc0*/  ENDCOLLECTIVE ;  /* 0x000000000000791b */ /* 0x003fe20003800000 */
.L_x_1712:
[----:B------:R-:W-:Y:S02]  /*2bdd0*/  IMAD.MOV.U32 R13, RZ, RZ, R5 ;  /* 0x000000ffff0d7224 */ /* 0x000fe400078e0005 */
[----:B------:R-:W-:-:S07]  /*2bde0*/  IMAD.MOV.U32 R0, RZ, RZ, R14 ;  /* 0x000000ffff007224 */ /* 0x000fce00078e000e */
[----:B------:R-:W-:Y:S05]  /*2bdf0*/  WARPSYNC.COLLECTIVE R15, `(.L_x_1713) ;  /* 0x000000000f087348 */ /* 0x000fea0003c00000 */
[----:B------:R0:W1:Y:S02]  /*2be00*/  SHFL.IDX P6, R14, R13, R12, R11 ;  /* 0x0000000c0d0e7389 */ /* 0x00006400000c000b */
[----:B01----:R-:W-:Y:S01]  /*2be10*/  ENDCOLLECTIVE ;  /* 0x000000000000791b */ /* 0x003fe20003800000 */
.L_x_1713:
[----:B------:R-:W-:Y:S02]  /*2be20*/  IMAD.MOV.U32 R13, RZ, RZ, R4 ;  /* 0x000000ffff0d7224 */ /* 0x000fe400078e0004 */
[----:B------:R-:W-:-:S07]  /*2be30*/  IMAD.MOV.U32 R5, RZ, RZ, R14 ;  /* 0x000000ffff057224 */ /* 0x000fce00078e000e */
[----:B------:R-:W-:Y:S05]  /*2be40*/  WARPSYNC.COLLECTIVE R15, `(.L_x_1714) ;  /* 0x000000000f087348 */ /* 0x000fea0003c00000 */
[----:B------:R0:W1:Y:S02]  /*2be50*/  SHFL.IDX P6, R14, R13, R12, R11 ;  /* 0x0000000c0d0e7389 */ /* 0x00006400000c000b */
[----:B01----:R-:W-:Y:S01]  /*2be60*/  ENDCOLLECTIVE ;  /* 0x000000000000791b */ /* 0x003fe20003800000 */
.L_x_1714:
[----:B------:R-:W-:Y:S01]  /*2be70*/  IMAD.MOV.U32 R4, RZ, RZ, R14 ;  /* 0x000000ffff047224 */ /* 0x000fe200078e000e */
[----:B------:R-:W-:Y:S06]  /*2be80*/  BRA `(.L_x_1715) ;  /* 0xfffffdec00d87947 */ /* 0x000fec000383ffff */
.L_x_1417:
[----:B-1----:R1:W2:Y:S02]  /*2be90*/  SYNCS.PHASECHK.TRANS64.TRYWAIT P0, [R16+URZ+0x22800], R3 ;  /* 0x02280003100075a7 */ /* 0x0022a4000800017f */
[----:B--2---:R-:W-:Y:S05]  /*2bea0*/  @!P0 NANOSLEEP.SYNCS 0x989680 ;  /* 0x009896800000895d */ /* 0x004fea0003900000 */
[----:B------:R-:W2:Y:S02]  /*2beb0*/  @!P0 SYNCS.PHASECHK.TRANS64 P0, [R16+URZ+0x22800], R3 ;  /* 0x02280003100085a7 */ /* 0x000ea4000800007f */
[----:B--2---:R-:W-:Y:S05]  /*2bec0*/  @!P0 BRA `(.L_x_1417) ;  /* 0xfffffffc00f08947 */ /* 0x004fea000383ffff */
[----:B------:R-:W-:Y:S05]  /*2bed0*/  BRA `(.L_x_1716) ;  /* 0xfffffdf4001c7947 */ /* 0x000fea000383ffff */
.L_x_1429:
[----:B------:R-:W-:Y:S01]  /*2bee0*/  BSSY B1, `(.L_x_1717) ;  /* 0x0000007000017945 */ /* 0x000fe20003800000 */
[----:B------:R-:W-:Y:S02]  /*2bef0*/  IMAD.MOV.U32 R12, RZ, RZ, RZ ;  /* 0x000000ffff0c7224 */ /* 0x000fe400078e00ff */
[----:B------:R-:W-:Y:S02]  /*2bf00*/  IMAD.MOV.U32 R11, RZ, RZ, 0x1e1f ;  /* 0x00001e1fff0b7424 */ /* 0x000fe400078e00ff */
[----:B------:R-:W-:-:S07]  /*2bf10*/  IMAD.MOV.U32 R15, RZ, RZ, -0x1 ;  /* 0xffffffffff0f7424 */ /* 0x000fce00078e00ff */
[----:B0-----:R-:W-:Y:S05]  /*2bf20*/  WARPSYNC.COLLECTIVE R15, `(.L_x_1718) ;  /* 0x000000000f087348 */ /* 0x001fea0003c00000 */
[----:B------:R1:W2:Y:S02]  /*2bf30*/  SHFL.IDX P6, R14, R13, R12, R11 ;  /* 0x0000000c0d0e7389 */ /* 0x0002a400000c000b */
[----:B012---:R-:W-:Y:S01]  /*2bf40*/  ENDCOLLECTIVE ;  /* 0x000000000000791b */ /* 0x007fe20003800000 */
.L_x_1718:
[----:B------:R-:W-:Y:S05]  /*2bf50*/  BSYNC B1 ;  /* 0x0000000000017941 */ /* 0x000fea0003800000 */
.L_x_1717:
        /* <DEDUP_REMOVED lines=8> */
.L_x_1719:
[----:B------:R-:W-:Y:S02]  /*2bfe0*/  IMAD.MOV.U32 R13, RZ, RZ, R20 ;  /* 0x000000ffff0d7224 */ /* 0x000fe400078e0014 */
[----:B------:R-:W-:-:S07]  /*2bff0*/  IMAD.MOV.U32 R3, RZ, RZ, R14 ;  /* 0x000000ffff037224 */ /* 0x000fce00078e000e */
[----:B------:R-:W-:Y:S05]  /*2c000*/  WARPSYNC.COLLECTIVE R15, `(.L_x_1720) ;  /* 0x000000000f087348 */ /* 0x000fea0003c00000 */
[----:B------:R0:W1:Y:S02]  /*2c010*/  SHFL.IDX P6, R14, R13, R12, R11 ;  /* 0x0000000c0d0e7389 */ /* 0x00006400000c000b */
[----:B01----:R-:W-:Y:S01]  /*2c020*/  ENDCOLLECTIVE ;  /* 0x000000000000791b */ /* 0x003fe20003800000 */
.L_x_1720:
[----:B------:R-:W-:Y:S02]  /*2c030*/  IMAD.MOV.U32 R13, RZ, RZ, R21 ;  /* 0x000000ffff0d7224 */ /* 0x000fe400078e0015 */
[----:B------:R-:W-:-:S07]  /*2c040*/  IMAD.MOV.U32 R20, RZ, RZ, R14 ;  /* 0x000000ffff147224 */ /* 0x000fce00078e000e */
[----:B------:R-:W-:Y:S05]  /*2c050*/  WARPSYNC.COLLECTIVE R15, `(.L_x_1721) ;  /* 0x000000000f087348 */ /* 0x000fea0003c00000 */
[----:B------:R0:W1:Y:S02]  /*2c060*/  SHFL.IDX P6, R14, R13, R12, R11 ;  /* 0x0000000c0d0e7389 */ /* 0x00006400000c000b */
[----:B01----:R-:W-:Y:S01]  /*2c070*/  ENDCOLLECTIVE ;  /* 0x000000000000791b */ /* 0x003fe20003800000 */
.L_x_1721:
[----:B------:R-:W-:Y:S01]  /*2c080*/  IMAD.MOV.U32 R21, RZ, RZ, R14 ;  /* 0x000000ffff157224 */ /* 0x000fe200078e000e */
[----:B------:R-:W-:Y:S06]  /*2c090*/  BRA `(.L_x_1722) ;  /* 0xfffffe2000d87947 */ /* 0x000fec000383ffff */
.L_x_1433:
[----:B--2---:R2:W3:Y:S02]  /*2c0a0*/  SYNCS.PHASECHK.TRANS64.TRYWAIT P0, [R16+URZ+0x22800], R3 ;  /* 0x02280003100075a7 */ /* 0x0044e4000800017f */
[----:B---3--:R-:W-:Y:S05]  /*2c0b0*/  @!P0 NANOSLEEP.SYNCS 0x989680 ;  /* 0x009896800000895d */ /* 0x008fea0003900000 */
[----:B------:R-:W3:Y:S02]  /*2c0c0*/  @!P0 SYNCS.PHASECHK.TRANS64 P0, [R16+URZ+0x22800], R3 ;  /* 0x02280003100085a7 */ /* 0x000ee4000800007f */
[----:B---3--:R-:W-:Y:S05]  /*2c0d0*/  @!P0 BRA `(.L_x_1433) ;  /* 0xfffffffc00f08947 */ /* 0x008fea000383ffff */
[----:B------:R-:W-:Y:S05]  /*2c0e0*/  BRA `(.L_x_1723) ;  /* 0xfffffe2400d47947 */ /* 0x000fea000383ffff */
.L_x_1441:
[----:B-1----:R1:W2:Y:S02]  /*2c0f0*/  SYNCS.PHASECHK.TRANS64.TRYWAIT P2, [R90+URZ+0x22830], R3 ;  /* 0x022830035a0075a7 */ /* 0x0022a4000804017f */
[----:B--2---:R-:W-:Y:S05]  /*2c100*/  @!P2 NANOSLEEP.SYNCS 0x989680 ;  /* 0x009896800000a95d */ /* 0x004fea0003900000 */
[----:B------:R-:W2:Y:S02]  /*2c110*/  @!P2 SYNCS.PHASECHK.TRANS64 P2, [R90+URZ+0x22830], R3 ;  /* 0x022830035a00a5a7 */ /* 0x000ea4000804007f */
[----:B--2---:R-:W-:Y:S05]  /*2c120*/  @!P2 BRA `(.L_x_1441) ;  /* 0xfffffffc00f0a947 */ /* 0x004fea000383ffff */
[----:B------:R-:W-:Y:S05]  /*2c130*/  BRA `(.L_x_1440) ;  /* 0xfffffe5800107947 */ /* 0x000fea000383ffff */
.L_x_1459:
[----:B-1----:R1:W2:Y:S02]  /*2c140*/  SYNCS.PHASECHK.TRANS64.TRYWAIT P5, [R7+URZ+0x22830], R6 ;  /* 0x02283006070075a7 */ /* 0x0022a400080a017f */
[----:B--2---:R-:W-:Y:S05]  /*2c150*/  @!P5 NANOSLEEP.SYNCS 0x989680 ;  /* 0x009896800000d95d */ /* 0x004fea0003900000 */
[----:B------:R-:W2:Y:S02]  /*2c160*/  @!P5 SYNCS.PHASECHK.TRANS64 P5, [R7+URZ+0x22830], R6 ;  /* 0x022830060700d5a7 */ /* 0x000ea400080a007f */
[----:B--2---:R-:W-:Y:S05]  /*2c170*/  @!P5 BRA `(.L_x_1459) ;  /* 0xfffffffc00f0d947 */ /* 0x004fea000383ffff */
[----:B------:R-:W-:Y:S05]  /*2c180*/  BRA `(.L_x_1458) ;  /* 0xfffffe9400147947 */ /* 0x000fea000383ffff */
.L_x_1463:
[----:B-1----:R1:W2:Y:S02]  /*2c190*/  SYNCS.PHASECHK.TRANS64.TRYWAIT P4, [R7+URZ+0x22850], R6 ;  /* 0x02285006070075a7 */ /* 0x0022a4000808017f */
[----:B--2---:R-:W-:Y:S05]  /*2c1a0*/  @!P4 NANOSLEEP.SYNCS 0x989680 ;  /* 0x009896800000c95d */ /* 0x004fea0003900000 */
[----:B------:R-:W2:Y:S02]  /*2c1b0*/  @!P4 SYNCS.PHASECHK.TRANS64 P4, [R7+URZ+0x22850], R6 ;  /* 0x022850060700c5a7 */ /* 0x000ea4000808007f */
[----:B--2---:R-:W-:Y:S05]  /*2c1c0*/  @!P4 BRA `(.L_x_1463) ;  /* 0xfffffffc00f0c947 */ /* 0x004fea000383ffff */
[----:B------:R-:W-:Y:S05]  /*2c1d0*/  BRA `(.L_x_1460) ;  /* 0xfffffe9400e47947 */ /* 0x000fea000383ffff */
.L_x_1483:
[----:B-1----:R1:W2:Y:S02]  /*2c1e0*/  SYNCS.PHASECHK.TRANS64.TRYWAIT P3, [R7+URZ+0x22830], R6 ;  /* 0x02283006070075a7 */ /* 0x0022a4000806017f */
[----:B--2---:R-:W-:Y:S05]  /*2c1f0*/  @!P3 NANOSLEEP.SYNCS 0x989680 ;  /* 0x009896800000b95d */ /* 0x004fea0003900000 */
[----:B------:R-:W2:Y:S02]  /*2c200*/  @!P3 SYNCS.PHASECHK.TRANS64 P3, [R7+URZ+0x22830], R6 ;  /* 0x022830060700b5a7 */ /* 0x000ea4000806007f */
[----:B--2---:R-:W-:Y:S05]  /*2c210*/  @!P3 BRA `(.L_x_1483) ;  /* 0xfffffffc00f0b947 */ /* 0x004fea000383ffff */
[----:B------:R-:W-:Y:S05]  /*2c220*/  BRA `(.L_x_1482) ;  /* 0xfffffecc00947947 */ /* 0x000fea000383ffff */
.L_x_1487:
[----:B-1----:R1:W2:Y:S02]  /*2c230*/  SYNCS.PHASECHK.TRANS64.TRYWAIT P2, [R7+URZ+0x22850], R6 ;  /* 0x02285006070075a7 */ /* 0x0022a4000804017f */
[----:B--2---:R-:W-:Y:S05]  /*2c240*/  @!P2 NANOSLEEP.SYNCS 0x989680 ;  /* 0x009896800000a95d */ /* 0x004fea0003900000 */
[----:B------:R-:W2:Y:S02]  /*2c250*/  @!P2 SYNCS.PHASECHK.TRANS64 P2, [R7+URZ+0x22850], R6 ;  /* 0x022850060700a5a7 */ /* 0x000ea4000804007f */
[----:B--2---:R-:W-:Y:S05]  /*2c260*/  @!P2 BRA `(.L_x_1487) ;  /* 0xfffffffc00f0a947 */ /* 0x004fea000383ffff */
[----:B------:R-:W-:Y:S05]  /*2c270*/  BRA `(.L_x_1484) ;  /* 0xfffffed000707947 */ /* 0x000fea000383ffff */
.L_x_1495:
[----:B-1----:R1:W2:Y:S02]  /*2c280*/  SYNCS.PHASECHK.TRANS64.TRYWAIT P3, [R7+URZ+0x22830], R6 ;  /* 0x02283006070075a7 */ /* 0x0022a4000806017f */
[----:B--2---:R-:W-:Y:S05]  /*2c290*/  @!P3 NANOSLEEP.SYNCS 0x989680 ;  /* 0x009896800000b95d */ /* 0x004fea0003900000 */
[----:B------:R-:W2:Y:S02]  /*2c2a0*/  @!P3 SYNCS.PHASECHK.TRANS64 P3, [R7+URZ+0x22830], R6 ;  /* 0x022830060700b5a7 */ /* 0x000ea4000806007f */
[----:B--2---:R-:W-:Y:S05]  /*2c2b0*/  @!P3 BRA `(.L_x_1495) ;  /* 0xfffffffc00f0b947 */ /* 0x004fea000383ffff */
[----:B------:R-:W-:Y:S05]  /*2c2c0*/  BRA `(.L_x_1494) ;  /* 0xfffffef4006c7947 */ /* 0x000fea000383ffff */
.L_x_1499:
[----:B-1----:R1:W2:Y:S02]  /*2c2d0*/  SYNCS.PHASECHK.TRANS64.TRYWAIT P2, [R7+URZ+0x22850], R6 ;  /* 0x02285006070075a7 */ /* 0x0022a4000804017f */
[----:B--2---:R-:W-:Y:S05]  /*2c2e0*/  @!P2 NANOSLEEP.SYNCS 0x989680 ;  /* 0x009896800000a95d */ /* 0x004fea0003900000 */
[----:B------:R-:W2:Y:S02]  /*2c2f0*/  @!P2 SYNCS.PHASECHK.TRANS64 P2, [R7+URZ+0x22850], R6 ;  /* 0x022850060700a5a7 */ /* 0x000ea4000804007f */
[----:B--2---:R-:W-:Y:S05]  /*2c300*/  @!P2 BRA `(.L_x_1499) ;  /* 0xfffffffc00f0a947 */ /* 0x004fea000383ffff */
[----:B------:R-:W-:Y:S05]  /*2c310*/  BRA `(.L_x_1496) ;  /* 0xfffffef800487947 */ /* 0x000fea000383ffff */
.L_x_1513:
[----:B-1----:R1:W2:Y:S02]  /*2c320*/  SYNCS.PHASECHK.TRANS64.TRYWAIT P1, [R13+URZ+0x22850], R2 ;  /* 0x022850020d0075a7 */ /* 0x0022a4000802017f */
[----:B--2---:R-:W-:Y:S05]  /*2c330*/  @!P1 NANOSLEEP.SYNCS 0x989680 ;  /* 0x009896800000995d */ /* 0x004fea0003900000 */
[----:B------:R-:W2:Y:S02]  /*2c340*/  @!P1 SYNCS.PHASECHK.TRANS64 P1, [R13+URZ+0x22850], R2 ;  /* 0x022850020d0095a7 */ /* 0x000ea4000802007f */
[----:B--2---:R-:W-:Y:S05]  /*2c350*/  @!P1 BRA `(.L_x_1513) ;  /* 0xfffffffc00f09947 */ /* 0x004fea000383ffff */
[----:B------:R-:W-:Y:S05]  /*2c360*/  BRA `(.L_x_1512) ;  /* 0xffffff2c00347947 */ /* 0x000fea000383ffff */
.L_x_1517:
[----:B------:R-:W-:Y:S01]  /*2c370*/  SEL R142, R12, R113, P0 ;  /* 0x000000710c8e7207 */ /* 0x000fe20000000000 */
[----:B------:R-:W-:Y:S01]  /*2c380*/  IMAD.MOV.U32 R11, RZ, RZ, 0x1c1f ;  /* 0x00001c1fff0b7424 */ /* 0x000fe200078e00ff */
[----:B------:R-:W-:Y:S01]  /*2c390*/  SEL R122, R113, R12, P0 ;  /* 0x0000000c717a7207 */ /* 0x000fe20000000000 */
[----:B-----5:R-:W-:Y:S01]  /*2c3a0*/  IMAD.MOV.U32 R12, RZ, RZ, R7 ;  /* 0x000000ffff0c7224 */ /* 0x020fe200078e0007 */
[----:B------:R-:W-:Y:S01]  /*2c3b0*/  LOP3.LUT R5, R7, 0x2, RZ, 0x3c, !PT ;  /* 0x0000000207057812 */ /* 0x000fe200078e3cff */
[----:B------:R-:W-:Y:S01]  /*2c3c0*/  IMAD.MOV.U32 R15, RZ, RZ, -0x1 ;  /* 0xffffffffff0f7424 */ /* 0x000fe200078e00ff */
[----:B------:R-:W-:Y:S02]  /*2c3d0*/  SEL R92, R76, R97, P0 ;  /* 0x000000614c5c7207 */ /* 0x000fe40000000000 */
[----:B------:R-:W-:-:S07]  /*2c3e0*/  SEL R76, R97, R76, P0 ;  /* 0x0000004c614c7207 */ /* 0x000fce0000000000 */
[----:B--23--:R-:W-:Y:S05]  /*2c3f0*/  WARPSYNC.COLLECTIVE R15, `(.L_x_1724) ;  /* 0x000000000f087348 */ /* 0x00cfea0003c00000 */
[----:B------:R0:W1:Y:S02]  /*2c400*/  SHFL.IDX P6, R14, R13, R12, R11 ;  /* 0x0000000c0d0e7389 */ /* 0x00006400000c000b */
[----:B0123--:R-:W-:Y:S01]  /*2c410*/  ENDCOLLECTIVE ;  /* 0x000000000000791b */ /* 0x00ffe20003800000 */
.L_x_1724:
        /* <DEDUP_REMOVED lines=18> */
.L_x_1725:
        /* <DEDUP_REMOVED lines=8> */
[----:B------:R-:W-:Y:S01]  /*2c5c0*/  SEL R134, R43, R112, P0 ;  /* 0x000000702b867207 */ /* 0x000fe20000000000 */
[----:B------:R-:W-:Y:S01]  /*2c5d0*/  IMAD.MOV.U32 R12, RZ, RZ, R5 ;  /* 0x000000ffff0c7224 */ /* 0x000fe200078e0005 */
        /* <DEDUP_REMOVED lines=9> */
.L_x_1726:
        /* <DEDUP_REMOVED lines=18> */
.L_x_1727:
        /* <DEDUP_REMOVED lines=19> */
.L_x_1728:
        /* <DEDUP_REMOVED lines=9> */
[----:B------:R-:W-:-:S07]  /*2c950*/  IMAD.MOV.U32 R91, RZ, RZ, R14 ;  /* 0x000000ffff5b7224 */ /* 0x000fce00078e000e */
[----:B------:R-:W-:Y:S05]  /*2c960*/  WARPSYNC.COLLECTIVE R15, `(.L_x_1729) ;  /* 0x000000000f087348 */ /* 0x000fea0003c00000 */
[----:B------:R0:W1:Y:S02]  /*2c970*/  SHFL.IDX P6, R14, R13, R12, R11 ;  /* 0x0000000c0d0e7389 */ /* 0x00006400000c000b */
[----:B01----:R-:W-:Y:S01]  /*2c980*/  ENDCOLLECTIVE ;  /* 0x000000000000791b */ /* 0x003fe20003800000 */
.L_x_1729:
[----:B------:R-:W-:Y:S02]  /*2c990*/  IMAD.MOV.U32 R13, RZ, RZ, R2 ;  /* 0x000000ffff0d7224 */ /* 0x000fe400078e0002 */
[----:B------:R-:W-:Y:S02]  /*2c9a0*/  IMAD.MOV.U32 R12, RZ, RZ, R5 ;  /* 0x000000ffff0c7224 */ /* 0x000fe400078e0005 */
[----:B------:R-:W-:-:S07]  /*2c9b0*/  IMAD.MOV.U32 R92, RZ, RZ, R14 ;  /* 0x000000ffff5c7224 */ /* 0x000fce00078e000e */
[----:B------:R-:W-:Y:S05]  /*2c9c0*/  WARPSYNC.COLLECTIVE R15, `(.L_x_1730) ;  /* 0x000000000f087348 */ /* 0x000fea0003c00000 */
[----:B------:R0:W1:Y:S02]  /*2c9d0*/  SHFL.IDX P6, R14, R13, R12, R11 ;  /* 0x0000000c0d0e7389 */ /* 0x00006400000c000b */
[----:B01----:R-:W-:Y:S01]  /*2c9e0*/  ENDCOLLECTIVE ;  /* 0x000000000000791b */ /* 0x003fe20003800000 */
.L_x_1730:
[----:B------:R-:W-:Y:S02]  /*2c9f0*/  IMAD.MOV.U32 R13, RZ, RZ, R76 ;  /* 0x000000ffff0d7224 */ /* 0x000fe400078e004c */
[----:B------:R-:W-:-:S07]  /*2ca00*/  IMAD.MOV.U32 R2, RZ, RZ, R14 ;  /* 0x000000ffff027224 */ /* 0x000fce00078e000e */
[----:B------:R-:W-:Y:S05]  /*2ca10*/  WARPSYNC.COLLECTIVE R15, `(.L_x_1731) ;  /* 0x000000000f087348 */ /* 0x000fea0003c00000 */
[----:B------:R0:W1:Y:S02]  /*2ca20*/  SHFL.IDX P6, R14, R13, R12, R11 ;  /* 0x0000000c0d0e7389 */ /* 0x00006400000c000b */
[----:B01----:R-:W-:Y:S01]  /*2ca30*/  ENDCOLLECTIVE ;  /* 0x000000000000791b */ /* 0x003fe20003800000 */
.L_x_1731:
        /* <DEDUP_REMOVED lines=8> */
.L_x_1732:
[----:B------:R-:W-:Y:S02]  /*2cac0*/  IMAD.MOV.U32 R13, RZ, RZ, R140 ;  /* 0x000000ffff0d7224 */ /* 0x000fe400078e008c */
[----:B------:R-:W-:-:S07]  /*2cad0*/  IMAD.MOV.U32 R0, RZ, RZ, R14 ;  /* 0x000000ffff007224 */ /* 0x000fce00078e000e */
[----:B------:R-:W-:Y:S05]  /*2cae0*/  WARPSYNC.COLLECTIVE R15, `(.L_x_1733) ;  /* 0x000000000f087348 */ /* 0x000fea0003c00000 */
[----:B------:R0:W1:Y:S02]  /*2caf0*/  SHFL.IDX P6, R14, R13, R12, R11 ;  /* 0x0000000c0d0e7389 */ /* 0x00006400000c000b */
[----:B01----:R-:W-:Y:S01]  /*2cb00*/  ENDCOLLECTIVE ;  /* 0x000000000000791b */ /* 0x003fe20003800000 */
.L_x_1733:
[----:B------:R-:W-:Y:S01]  /*2cb10*/  IMAD.MOV.U32 R13, RZ, RZ, R94 ;  /* 0x000000ffff0d7224 */ /* 0x000fe200078e005e */
[----:B------:R-:W-:Y:S01]  /*2cb20*/  SEL R94, R92, R49, P0 ;  /* 0x000000315c5e7207 */ /* 0x000fe20000000000 */
[----:B------:R-:W-:Y:S01]  /*2cb30*/  IMAD.MOV.U32 R12, RZ, RZ, R5 ;  /* 0x000000ffff0c7224 */ /* 0x000fe200078e0005 */
[----:B------:R-:W-:Y:S01]  /*2cb40*/  SEL R92, R49, R92, P0 ;  /* 0x0000005c315c7207 */ /* 0x000fe20000000000 */
[----:B------:R-:W-:-:S07]  /*2cb50*/  IMAD.MOV.U32 R3, RZ, RZ, R14 ;  /* 0x000000ffff037224 */ /* 0x000fce00078e000e */
[----:B------:R-:W-:Y:S05]  /*2cb60*/  WARPSYNC.COLLECTIVE R15, `(.L_x_1734) ;  /* 0x000000000f087348 */ /* 0x000fea0003c00000 */
[----:B------:R0:W1:Y:S02]  /*2cb70*/  SHFL.IDX P6, R14, R13, R12, R11 ;  /* 0x0000000c0d0e7389 */ /* 0x00006400000c000b */
[----:B01----:R-:W-:Y:S01]  /*2cb80*/  ENDCOLLECTIVE ;  /* 0x000000000000791b */ /* 0x003fe20003800000 */
.L_x_1734:
[----:B------:R-:W-:Y:S01]  /*2cb90*/  MOV R13, R20 ;  /* 0x00000014000d7202 */ /* 0x000fe20000000f00 */
[----:B------:R-:W-:-:S07]  /*2cba0*/  IMAD.MOV.U32 R33, RZ, RZ, R14 ;  /* 0x000000ffff217224 */ /* 0x000fce00078e000e */
[----:B------:R-:W-:Y:S05]  /*2cbb0*/  WARPSYNC.COLLECTIVE R15, `(.L_x_1735) ;  /* 0x000000000f087348 */ /* 0x000fea0003c00000 */
[----:B------:R0:W1:Y:S02]  /*2cbc0*/  SHFL.IDX P6, R14, R13, R12, R11 ;  /* 0x0000000c0d0e7389 */ /* 0x00006400000c000b */
[----:B01----:R-:W-:Y:S01]  /*2cbd0*/  ENDCOLLECTIVE ;  /* 0x000000000000791b */ /* 0x003fe20003800000 */
.L_x_1735:
        /* <DEDUP_REMOVED lines=8> */
.L_x_1736:
[----:B------:R-:W-:Y:S02]  /*2cc60*/  SEL R2, R3, R20, P0 ;  /* 0x0000001403027207 */ /* 0x000fe40000000000 */
[----:B------:R-:W-:Y:S01]  /*2cc70*/  SEL R3, R20, R3, P0 ;  /* 0x0000000314037207 */ /* 0x000fe20000000000 */
[----:B------:R-:W-:Y:S02]  /*2cc80*/  IMAD.MOV.U32 R13, RZ, RZ, R142 ;  /* 0x000000ffff0d7224 */ /* 0x000fe400078e008e */
[----:B------:R-:W-:-:S07]  /*2cc90*/  IMAD.MOV.U32 R21, RZ, RZ, R14 ;  /* 0x000000ffff157224 */ /* 0x000fce00078e000e */
[----:B------:R-:W-:Y:S05]  /*2cca0*/  WARPSYNC.COLLECTIVE R15, `(.L_x_1737) ;  /* 0x000000000f087348 */ /* 0x000fea0003c00000 */
[----:B------:R0:W1:Y:S02]  /*2ccb0*/  SHFL.IDX P6, R14, R13, R12, R11 ;  /* 0x0000000c0d0e7389 */ /* 0x00006400000c000b */
[----:B01----:R-:W-:Y:S01]  /*2ccc0*/  ENDCOLLECTIVE ;  /* 0x000000000000791b */ /* 0x003fe20003800000 */
.L_x_1737:
[----:B------:R-:W-:Y:S02]  /*2ccd0*/  IMAD.MOV.U32 R13, RZ, RZ, R38 ;  /* 0x000000ffff0d7224 */ /* 0x000fe400078e0026 */
[----:B------:R-:W-:Y:S02]  /*2cce0*/  IMAD.MOV.U32 R12, RZ, RZ, R5 ;  /* 0x000000ffff0c7224 */ /* 0x000fe400078e0005 */
[----:B------:R-:W-:-:S07]  /*2ccf0*/  IMAD.MOV.U32 R37, RZ, RZ, R14 ;  /* 0x000000ffff257224 */ /* 0x000fce00078e000e */
[----:B------:R-:W-:Y:S05]  /*2cd00*/  WARPSYNC.COLLECTIVE R15, `(.L_x_1738) ;  /* 0x000000000f087348 */ /* 0x000fea0003c00000 */
[----:B------:R0:W1:Y:S02]  /*2cd10*/  SHFL.IDX P6, R14, R13, R12, R11 ;  /* 0x0000000c0d0e7389 */ /* 0x00006400000c000b */
[----:B01----:R-:W-:Y:S01]  /*2cd20*/  ENDCOLLECTIVE ;  /* 0x000000000000791b */ /* 0x003fe20003800000 */
.L_x_1738:
[----:B------:R-:W-:Y:S02]  /*2cd30*/  IMAD.MOV.U32 R13, RZ, RZ, R122 ;  /* 0x000000ffff0d7224 */ /* 0x000fe400078e007a */
[----:B------:R-:W-:-:S07]  /*2cd40*/  IMAD.MOV.U32 R38, RZ, RZ, R14 ;  /* 0x000000ffff267224 */ /* 0x000fce00078e000e */
[----:B------:R-:W-:Y:S05]  /*2cd50*/  WARPSYNC.COLLECTIVE R15, `(.L_x_1739) ;  /* 0x000000000f087348 */ /* 0x000fea0003c00000 */
[----:B------:R0:W1:Y:S02]  /*2cd60*/  SHFL.IDX P6, R14, R13, R12, R11 ;  /* 0x0000000c0d0e7389 */ /* 0x00006400000c000b */
[----:B01----:R-:W-:Y:S01]  /*2cd70*/  ENDCOLLECTIVE ;  /* 0x000000000000791b */ /* 0x003fe20003800000 */
.L_x_1739:
        /* <DEDUP_REMOVED lines=8> */
.L_x_1740:
[----:B------:R-:W-:Y:S02]  /*2ce00*/  SEL R36, R37, R122, P0 ;  /* 0x0000007a25247207 */ /* 0x000fe40000000000 */
[----:B------:R-:W-:Y:S01]  /*2ce10*/  SEL R37, R122, R37, P0 ;  /* 0x000000257a257207 */ /* 0x000fe20000000000 */
[----:B------:R-:W-:Y:S02]  /*2ce20*/  IMAD.MOV.U32 R13, RZ, RZ, R136 ;  /* 0x000000ffff0d7224 */ /* 0x000fe400078e0088 */
[----:B------:R-:W-:-:S07]  /*2ce30*/  IMAD.MOV.U32 R39, RZ, RZ, R14 ;  /* 0x000000ffff277224 */ /* 0x000fce00078e000e */
[----:B------:R-:W-:Y:S05]  /*2ce40*/  WARPSYNC.COLLECTIVE R15, `(.L_x_1741) ;  /* 0x000000000f087348 */ /* 0x000fea0003c00000 */
[----:B------:R0:W1:Y:S02]  /*2ce50*/  SHFL.IDX P6, R14, R13, R12, R11 ;  /* 0x0000000c0d0e7389 */ /* 0x00006400000c000b */
[----:B01----:R-:W-:Y:S01]  /*2ce60*/  ENDCOLLECTIVE ;  /* 0x000000000000791b */ /* 0x003fe20003800000 */
.L_x_1741:
[----:B------:R-:W-:Y:S02]  /*2ce70*/  IMAD.MOV.U32 R13, RZ, RZ, R120 ;  /* 0x000000ffff0d7224 */ /* 0x000fe400078e0078 */
[----:B------:R-:W-:Y:S02]  /*2ce80*/  IMAD.MOV.U32 R12, RZ, RZ, R5 ;  /* 0x000000ffff0c7224 */ /* 0x000fe400078e0005 */
[----:B------:R-:W-:-:S07]  /*2ce90*/  IMAD.MOV.U32 R41, RZ, RZ, R14 ;  /* 0x000000ffff297224 */ /* 0x000fce00078e000e */
[----:B------:R-:W-:Y:S05]  /*2cea0*/  WARPSYNC.COLLECTIVE R15, `(.L_x_1742) ;  /* 0x000000000f087348 */ /* 0x000fea0003c00000 */
[----:B------:R0:W1:Y:S02]  /*2ceb0*/  SHFL.IDX P6, R14, R13, R12, R11 ;  /* 0x0000000c0d0e7389 */ /* 0x00006400000c000b */
[----:B01----:R-:W-:Y:S01]  /*2cec0*/  ENDCOLLECTIVE ;  /* 0x000000000000791b */ /* 0x003fe20003800000 */
.L_x_1742:
[----:B------:R-:W-:Y:S02]  /*2ced0*/  IMAD.MOV.U32 R13, RZ, RZ, R114 ;  /* 0x000000ffff0d7224 */ /* 0x000fe400078e0072 */
[----:B------:R-:W-:-:S07]  /*2cee0*/  IMAD.MOV.U32 R120, RZ, RZ, R14 ;  /* 0x000000ffff787224 */ /* 0x000fce00078e000e */
[----:B------:R-:W-:Y:S05]  /*2cef0*/  WARPSYNC.COLLECTIVE R15, `(.L_x_1743) ;  /* 0x000000000f087348 */ /* 0x000fea0003c00000 */
[----:B------:R0:W1:Y:S02]  /*2cf00*/  SHFL.IDX P6, R14, R13, R12, R11 ;  /* 0x0000000c0d0e7389 */ /* 0x00006400000c000b */
[----:B01----:R-:W-:Y:S01]  /*2cf10*/  ENDCOLLECTIVE ;  /* 0x000000000000791b */ /* 0x003fe20003800000 */
.L_x_1743:
        /* <DEDUP_REMOVED lines=8> */
.L_x_1744:
[----:B------:R-:W-:Y:S02]  /*2cfa0*/  IMAD.MOV.U32 R13, RZ, RZ, R68 ;  /* 0x000000ffff0d7224 */ /* 0x000fe400078e0044 */
[----:B------:R-:W-:-:S07]  /*2cfb0*/  IMAD.MOV.U32 R43, RZ, RZ, R14 ;  /* 0x000000ffff2b7224 */ /* 0x000fce00078e000e */
[----:B------:R-:W-:Y:S05]  /*2cfc0*/  WARPSYNC.COLLECTIVE R15, `(.L_x_1745) ;  /* 0x000000000f087348 */ /* 0x000fea0003c00000 */
[----:B------:R0:W1:Y:S02]  /*2cfd0*/  SHFL.IDX P6, R14, R13, R12, R11 ;  /* 0x0000000c0d0e7389 */ /* 0x00006400000c000b */
[----:B01----:R-:W-:Y:S01]  /*2cfe0*/  ENDCOLLECTIVE ;  /* 0x000000000000791b */ /* 0x003fe20003800000 */
.L_x_1745:
[----:B------:R-:W-:Y:S02]  /*2cff0*/  IMAD.MOV.U32 R13, RZ, RZ, R112 ;  /* 0x000000ffff0d7224 */ /* 0x000fe400078e0070 */
[----:B------:R-:W-:Y:S02]  /*2d000*/  IMAD.MOV.U32 R12, RZ, RZ, R5 ;  /* 0x000000ffff0c7224 */ /* 0x000fe400078e0005 */
[----:B------:R-:W-:-:S07]  /*2d010*/  IMAD.MOV.U32 R45, RZ, RZ, R14 ;  /* 0x000000ffff2d7224 */ /* 0x000fce00078e000e */
[----:B------:R-:W-:Y:S05]  /*2d020*/  WARPSYNC.COLLECTIVE R15, `(.L_x_1746) ;  /* 0x000000000f087348 */ /* 0x000fea0003c00000 */
[----:B------:R0:W1:Y:S02]  /*2d030*/  SHFL.IDX P6, R14, R13, R12, R11 ;  /* 0x0000000c0d0e7389 */ /* 0x00006400000c000b */
[----:B01----:R-:W-:Y:S01]  /*2d040*/  ENDCOLLECTIVE ;  /* 0x000000000000791b */ /* 0x003fe20003800000 */
.L_x_1746:
[----:B------:R-:W-:Y:S02]  /*2d050*/  IMAD.MOV.U32 R13, RZ, RZ, R110 ;  /* 0x000000ffff0d7224 */ /* 0x000fe400078e006e */
[----:B------:R-:W-:-:S07]  /*2d060*/  IMAD.MOV.U32 R112, RZ, RZ, R14 ;  /* 0x000000ffff707224 */ /* 0x000fce00078e000e */
[----:B------:R-:W-:Y:S05]  /*2d070*/  WARPSYNC.COLLECTIVE R15, `(.L_x_1747) ;  /* 0x000000000f087348 */ /* 0x000fea0003c00000 */
[----:B------:R0:W1:Y:S02]  /*2d080*/  SHFL.IDX P6, R14, R13, R12, R11 ;  /* 0x0000000c0d0e7389 */ /* 0x00006400000c000b */
[----:B01----:R-:W-:Y:S01]  /*2d090*/  ENDCOLLECTIVE ;  /* 0x000000000000791b */ /* 0x003fe20003800000 */
.L_x_1747:
[----:B------:R-:W-:Y:S02]  /*2d0a0*/  IMAD.MOV.U32 R13, RZ, RZ, R130 ;  /* 0x000000ffff0d7224 */ /* 0x000fe400078e0082 */
[----:B------:R-:W-:Y:S02]  /*2d0b0*/  IMAD.MOV.U32 R12, RZ, RZ, R7 ;  /* 0x000000ffff0c7224 */ /* 0x000fe400078e0007 */
[----:B------:R-:W-:-:S07]  /*2d0c0*/  IMAD.MOV.U32 R110, RZ, RZ, R14 ;  /* 0x000000ffff6e7224 */ /* 0x000fce00078e000e */
[----:B------:R-:W-:Y:S05]  /*2d0d0*/  WARPSYNC.COLLECTIVE R15, `(.L_x_1748) ;  /* 0x000000000f087348 */ /* 0x000fea0003c00000 */
[----:B------:R0:W1:Y:S02]  /*2d0e0*/  SHFL.IDX P6, R14, R13, R12, R11 ;  /* 0x0000000c0d0e7389 */ /* 0x00006400000c000b */
[----:B01----:R-:W-:Y:S01]  /*2d0f0*/  ENDCOLLECTIVE ;  /* 0x000000000000791b */ /* 0x003fe20003800000 */
.L_x_1748:
[----:B------:R-:W-:Y:S02]  /*2d100*/  SEL R44, R45, R110, P0 ;  /* 0x0000006e2d2c7207 */ /* 0x000fe40000000000 */
[----:B------:R-:W-:Y:S01]  /*2d110*/  SEL R45, R110, R45, P0 ;  /* 0x0000002d6e2d7207 */ /* 0x000fe20000000000 */
[----:B------:R-:W-:Y:S02]  /*2d120*/  IMAD.MOV.U32 R13, RZ, RZ, R66 ;  /* 0x000000ffff0d7224 */ /* 0x000fe400078e0042 */
[----:B------:R-:W-:-:S07]  /*2d130*/  IMAD.MOV.U32 R47, RZ, RZ, R14 ;  /* 0x000000ffff2f7224 */ /* 0x000fce00078e000e */
[----:B------:R-:W-:Y:S05]  /*2d140*/  WARPSYNC.COLLECTIVE R15, `(.L_x_1749) ;  /* 0x000000000f087348 */ /* 0x000fea0003c00000 */
[----:B------:R0:W1:Y:S02]  /*2d150*/  SHFL.IDX P6, R14, R13, R12, R11 ;  /* 0x0000000c0d0e7389 */ /* 0x00006400000c000b */
[----:B01----:R-:W-:Y:S01]  /*2d160*/  ENDCOLLECTIVE ;  /* 0x000000000000791b */ /* 0x003fe20003800000 */
.L_x_1749:
[----:B------:R-:W-:Y:S02]  /*2d170*/  IMAD.MOV.U32 R13, RZ, RZ, R82 ;  /* 0x000000ffff0d7224 */ /* 0x000fe400078e0052 */
[----:B------:R-:W-:Y:S02]  /*2d180*/  IMAD.MOV.U32 R12, RZ, RZ, R5 ;  /* 0x000000ffff0c7224 */ /* 0x000fe400078e0005 */
[----:B------:R-:W-:-:S07]  /*2d190*/  IMAD.MOV.U32 R77, RZ, RZ, R14 ;  /* 0x000000ffff4d7224 */ /* 0x000fce00078e000e */
[----:B------:R-:W-:Y:S05]  /*2d1a0*/  WARPSYNC.COLLECTIVE R15, `(.L_x_1750) ;  /* 0x000000000f087348 */ /* 0x000fea0003c00000 */
[----:B------:R0:W1:Y:S02]  /*2d1b0*/  SHFL.IDX P6, R14, R13, R12, R11 ;  /* 0x0000000c0d0e7389 */ /* 0x00006400000c000b */
[----:B01----:R-:W-:Y:S01]  /*2d1c0*/  ENDCOLLECTIVE ;  /* 0x000000000000791b */ /* 0x003fe20003800000 */
.L_x_1750:
[----:B------:R-:W-:Y:S02]  /*2d1d0*/  IMAD.MOV.U32 R13, RZ, RZ, R80 ;  /* 0x000000ffff0d7224 */ /* 0x000fe400078e0050 */
[----:B------:R-:W-:-:S07]  /*2d1e0*/  IMAD.MOV.U32 R82, RZ, RZ, R14 ;  /* 0x000000ffff527224 */ /* 0x000fce00078e000e */
[----:B------:R-:W-:Y:S05]  /*2d1f0*/  WARPSYNC.COLLECTIVE R15, `(.L_x_1751) ;  /* 0x000000000f087348 */ /* 0x000fea0003c00000 */
[----:B------:R0:W1:Y:S02]  /*2d200*/  SHFL.IDX P6, R14, R13, R12, R11 ;  /* 0x0000000c0d0e7389 */ /* 0x00006400000c000b */
[----:B01----:R-:W-:Y:S01]  /*2d210*/  ENDCOLLECTIVE ;  /* 0x000000000000791b */ /* 0x003fe20003800000 */
.L_x_1751:
[----:B------:R-:W-:Y:S02]  /*2d220*/  IMAD.MOV.U32 R13, RZ, RZ, R132 ;  /* 0x000000ffff0d7224 */ /* 0x000fe400078e0084 */
[----:B------:R-:W-:Y:S02]  /*2d230*/  IMAD.MOV.U32 R12, RZ, RZ, R7 ;  /* 0x000000ffff0c7224 */ /* 0x000fe400078e0007 */
[----:B------:R-:W-:-:S07]  /*2d240*/  IMAD.MOV.U32 R80, RZ, RZ, R14 ;  /* 0x000000ffff507224 */ /* 0x000fce00078e000e */
[----:B------:R-:W-:Y:S05]  /*2d250*/  WARPSYNC.COLLECTIVE R15, `(.L_x_1752) ;  /* 0x000000000f087348 */ /* 0x000fea0003c00000 */
[----:B------:R0:W1:Y:S02]  /*2d260*/  SHFL.IDX P6, R14, R13, R12, R11 ;  /* 0x0000000c0d0e7389 */ /* 0x00006400000c000b */
[----:B01----:R-:W-:Y:S01]  /*2d270*/  ENDCOLLECTIVE ;  /* 0x000000000000791b */ /* 0x003fe20003800000 */
.L_x_1752:
[----:B------:R-:W-:Y:S02]  /*2d280*/  IMAD.MOV.U32 R13, RZ, RZ, R128 ;  /* 0x000000ffff0d7224 */ /* 0x000fe400078e0080 */
[----:B------:R-:W-:-:S07]  /*2d290*/  IMAD.MOV.U32 R79, RZ, RZ, R14 ;  /* 0x000000ffff4f7224 */ /* 0x000fce00078e000e */
[----:B------:R-:W-:Y:S05]  /*2d2a0*/  WARPSYNC.COLLECTIVE R15, `(.L_x_1753) ;  /* 0x000000000f087348 */ /* 0x000fea0003c00000 */
[----:B------:R0:W1:Y:S02]  /*2d2b0*/  SHFL.IDX P6, R14, R13, R12, R11 ;  /* 0x0000000c0d0e7389 */ /* 0x00006400000c000b */
[----:B01----:R-:W-:Y:S01]  /*2d2c0*/  ENDCOLLECTIVE ;  /* 0x000000000000791b */ /* 0x003fe20003800000 */
.L_x_1753:
[----:B------:R-:W-:Y:S02]  /*2d2d0*/  IMAD.MOV.U32 R13, RZ, RZ, R78 ;  /* 0x000000ffff0d7224 */ /* 0x000fe400078e004e */
[----:B------:R-:W-:Y:S02]  /*2d2e0*/  IMAD.MOV.U32 R12, RZ, RZ, R5 ;  /* 0x000000ffff0c7224 */ /* 0x000fe400078e0005 */
[----:B------:R-:W-:-:S07]  /*2d2f0*/  IMAD.MOV.U32 R81, RZ, RZ, R14 ;  /* 0x000000ffff517224 */ /* 0x000fce00078e000e */
[----:B------:R-:W-:Y:S05]  /*2d300*/  WARPSYNC.COLLECTIVE R15, `(.L_x_1754) ;  /* 0x000000000f087348 */ /* 0x000fea0003c00000 */
[----:B------:R0:W1:Y:S02]  /*2d310*/  SHFL.IDX P6, R14, R13, R12, R11 ;  /* 0x0000000c0d0e7389 */ /* 0x00006400000c000b */
[----:B01----:R-:W-:Y:S01]  /*2d320*/  ENDCOLLECTIVE ;  /* 0x000000000000791b */ /* 0x003fe20003800000 */
.L_x_1754:
[----:B------:R-:W-:Y:S01]  /*2d330*/  IMAD.MOV.U32 R13, RZ, RZ, R48 ;  /* 0x000000ffff0d7224 */ /* 0x000fe200078e0030 */
[----:B------:R-:W-:Y:S02]  /*2d340*/  SEL R48, R77, R80, P0 ;  /* 0x000000504d307207 */ /* 0x000fe40000000000 */
[----:B------:R-:W-:Y:S01]  /*2d350*/  SEL R77, R80, R77, P0 ;  /* 0x0000004d504d7207 */ /* 0x000fe20000000000 */
[----:B------:R-:W-:-:S07]  /*2d360*/  IMAD.MOV.U32 R128, RZ, RZ, R14 ;  /* 0x000000ffff807224 */ /* 0x000fce00078e000e */
[----:B------:R-:W-:Y:S05]  /*2d370*/  WARPSYNC.COLLECTIVE R15, `(.L_x_1755) ;  /* 0x000000000f087348 */ /* 0x000fea0003c00000 */
[----:B------:R0:W1:Y:S02]  /*2d380*/  SHFL.IDX P6, R14, R13, R12, R11 ;  /* 0x0000000c0d0e7389 */ /* 0x00006400000c000b */
[----:B01----:R-:W-:Y:S01]  /*2d390*/  ENDCOLLECTIVE ;  /* 0x000000000000791b */ /* 0x003fe20003800000 */
.L_x_1755:
        /* <DEDUP_REMOVED lines=8> */
.L_x_1756:
[----:B------:R-:W-:Y:S02]  /*2d420*/  SEL R80, R81, R130, P0 ;  /* 0x0000008251507207 */ /* 0x000fe40000000000 */
[----:B------:R-:W-:Y:S01]  /*2d430*/  SEL R81, R130, R81, P0 ;  /* 0x0000005182517207 */ /* 0x000fe20000000000 */
[----:B------:R-:W-:Y:S02]  /*2d440*/  IMAD.MOV.U32 R13, RZ, RZ, R124 ;  /* 0x000000ffff0d7224 */ /* 0x000fe400078e007c */
[----:B------:R-:W-:-:S07]  /*2d450*/  IMAD.MOV.U32 R83, RZ, RZ, R14 ;  /* 0x000000ffff537224 */ /* 0x000fce00078e000e */
[----:B------:R-:W-:Y:S05]  /*2d460*/  WARPSYNC.COLLECTIVE R15, `(.L_x_1757) ;  /* 0x000000000f087348 */ /* 0x000fea0003c00000 */
[----:B------:R0:W1:Y:S02]  /*2d470*/  SHFL.IDX P6, R14, R13, R12, R11 ;  /* 0x0000000c0d0e7389 */ /* 0x00006400000c000b */
[----:B01----:R-:W-:Y:S01]  /*2d480*/  ENDCOLLECTIVE ;  /* 0x000000000000791b */ /* 0x003fe20003800000 */
.L_x_1757:
        /* <DEDUP_REMOVED lines=8> */
.L_x_1758:
[----:B------:R-:W-:Y:S01]  /*2d510*/  IMAD.MOV.U32 R13, RZ, RZ, R42 ;  /* 0x000000ffff0d7224 */ /* 0x000fe200078e002a */
[----:B------:R-:W-:Y:S02]  /*2d520*/  SEL R42, R43, R112, P0 ;  /* 0x000000702b2a7207 */ /* 0x000fe40000000000 */
[----:B------:R-:W-:Y:S01]  /*2d530*/  SEL R43, R112, R43, P0 ;  /* 0x0000002b702b7207 */ /* 0x000fe20000000000 */
[----:B------:R-:W-:-:S07]  /*2d540*/  IMAD.MOV.U32 R124, RZ, RZ, R14 ;  /* 0x000000ffff7c7224 */ /* 0x000fce00078e000e */
[----:B------:R-:W-:Y:S05]  /*2d550*/  WARPSYNC.COLLECTIVE R15, `(.L_x_1759) ;  /* 0x000000000f087348 */ /* 0x000fea0003c00000 */
[----:B------:R0:W1:Y:S02]  /*2d560*/  SHFL.IDX P6, R14, R13, R12, R11 ;  /* 0x0000000c0d0e7389 */ /* 0x00006400000c000b */
[----:B01----:R-:W-:Y:S01]  /*2d570*/  ENDCOLLECTIVE ;  /* 0x000000000000791b */ /* 0x003fe20003800000 */
.L_x_1759:
        /* <DEDUP_REMOVED lines=8> */
.L_x_1760:
[----:B------:R-:W-:Y:S01]  /*2d600*/  SEL R49, R31, R126, P0 ;  /* 0x0000007e1f317207 */ /* 0x000fe20000000000 */
[----:B------:R-:W-:Y:S02]  /*2d610*/  IMAD.MOV.U32 R13, RZ, RZ, R116 ;  /* 0x000000ffff0d7224 */ /* 0x000fe400078e0074 */
[----:B------:R-:W-:-:S07]  /*2d620*/  IMAD.MOV.U32 R27, RZ, RZ, R14 ;  /* 0x000000ffff1b7224 */ /* 0x000fce00078e000e */
[----:B------:R-:W-:Y:S05]  /*2d630*/  WARPSYNC.COLLECTIVE R15, `(.L_x_1761) ;  /* 0x000000000f087348 */ /* 0x000fea0003c00000 */
[----:B------:R0:W1:Y:S02]  /*2d640*/  SHFL.IDX P6, R14, R13, R12, R11 ;  /* 0x0000000c0d0e7389 */ /* 0x00006400000c000b */
[----:B01----:R-:W-:Y:S01]  /*2d650*/  ENDCOLLECTIVE ;  /* 0x000000000000791b */ /* 0x003fe20003800000 */
.L_x_1761:
        /* <DEDUP_REMOVED lines=8> */
.L_x_1762:
[----:B------:R-:W-:Y:S02]  /*2d6e0*/  IMAD.MOV.U32 R13, RZ, RZ, R52 ;  /* 0x000000ffff0d7224 */ /* 0x000fe400078e0034 */
[----:B------:R-:W-:-:S07]  /*2d6f0*/  IMAD.MOV.U32 R116, RZ, RZ, R14 ;  /* 0x000000ffff747224 */ /* 0x000fce00078e000e */
[----:B------:R-:W-:Y:S05]  /*2d700*/  WARPSYNC.COLLECTIVE R15, `(.L_x_1763) ;  /* 0x000000000f087348 */ /* 0x000fea0003c00000 */
[----:B------:R0:W1:Y:S02]  /*2d710*/  SHFL.IDX P6, R14, R13, R12, R11 ;  /* 0x0000000c0d0e7389 */ /* 0x00006400000c000b */
[----:B01----:R-:W-:Y:S01]  /*2d720*/  ENDCOLLECTIVE ;  /* 0x000000000000791b */ /* 0x003fe20003800000 */
.L_x_1763:
        /* <DEDUP_REMOVED lines=8> */
.L_x_1764:
[----:B------:R-:W-:Y:S01]  /*2d7b0*/  SEL R53, R29, R118, P0 ;  /* 0x000000761d357207 */ /* 0x000fe20000000000 */
[----:B------:R-:W-:Y:S02]  /*2d7c0*/  IMAD.MOV.U32 R13, RZ, RZ, R100 ;  /* 0x000000ffff0d7224 */ /* 0x000fe400078e0064 */
[----:B------:R-:W-:-:S07]  /*2d7d0*/  IMAD.MOV.U32 R9, RZ, RZ, R14 ;  /* 0x000000ffff097224 */ /* 0x000fce00078e000e */
[----:B------:R-:W-:Y:S05]  /*2d7e0*/  WARPSYNC.COLLECTIVE R15, `(.L_x_1765) ;  /* 0x000000000f087348 */ /* 0x000fea0003c00000 */
[----:B------:R0:W1:Y:S02]  /*2d7f0*/  SHFL.IDX P6, R14, R13, R12, R11 ;  /* 0x0000000c0d0e7389 */ /* 0x00006400000c000b */
[----:B01----:R-:W-:Y:S01]  /*2d800*/  ENDCOLLECTIVE ;  /* 0x000000000000791b */ /* 0x003fe20003800000 */
.L_x_1765:
[----:B------:R-:W-:Y:S02]  /*2d810*/  IMAD.MOV.U32 R13, RZ, RZ, R56 ;  /* 0x000000ffff0d7224 */ /* 0x000fe400078e0038 */
[----:B------:R-:W-:Y:S02]  /*2d820*/  IMAD.MOV.U32 R12, RZ, RZ, R5 ;  /* 0x000000ffff0c7224 */ /* 0x000fe400078e0005 */
[----:B------:R-:W-:-:S07]  /*2d830*/  IMAD.MOV.U32 R25, RZ, RZ, R14 ;  /* 0x000000ffff197224 */ /* 0x000fce00078e000e */
[----:B------:R-:W-:Y:S05]  /*2d840*/  WARPSYNC.COLLECTIVE R15, `(.L_x_1766) ;  /* 0x000000000f087348 */ /* 0x000fea0003c00000 */
[----:B------:R0:W1:Y:S02]  /*2d850*/  SHFL.IDX P6, R14, R13, R12, R11 ;  /* 0x0000000c0d0e7389 */ /* 0x00006400000c000b */
[----:B01----:R-:W-:Y:S01]  /*2d860*/  ENDCOLLECTIVE ;  /* 0x000000000000791b */ /* 0x003fe20003800000 */
.L_x_1766:
[----:B------:R-:W-:Y:S01]  /*2d870*/  IMAD.MOV.U32 R13, RZ, RZ, R50 ;  /* 0x000000ffff0d7224 */ /* 0x000fe200078e0032 */
[----:B------:R-:W-:Y:S01]  /*2d880*/  SEL R50, R126, R31, P0 ;  /* 0x0000001f7e327207 */ /* 0x000fe20000000000 */
[----:B------:R-:W-:-:S07]  /*2d890*/  IMAD.MOV.U32 R56, RZ, RZ, R14 ;  /* 0x000000ffff387224 */ /* 0x000fce00078e000e */
[----:B------:R-:W-:Y:S05]  /*2d8a0*/  WARPSYNC.COLLECTIVE R15, `(.L_x_1767) ;  /* 0x000000000f087348 */ /* 0x000fea0003c00000 */
[----:B------:R0:W1:Y:S02]  /*2d8b0*/  SHFL.IDX P6, R14, R13, R12, R11 ;  /* 0x0000000c0d0e7389 */ /* 0x00006400000c000b */
[----:B01----:R-:W-:Y:S01]  /*2d8c0*/  ENDCOLLECTIVE ;  /* 0x000000000000791b */ /* 0x003fe20003800000 */
.L_x_1767:
        /* <DEDUP_REMOVED lines=8> */
.L_x_1768:
[----:B------:R-:W-:Y:S02]  /*2d950*/  SEL R57, R25, R96, P0 ;  /* 0x0000006019397207 */ /* 0x000fe40000000000 */
[----:B------:R-:W-:Y:S01]  /*2d960*/  SEL R64, R96, R25, P0 ;  /* 0x0000001960407207 */ /* 0x000fe20000000000 */
[----:B------:R-:W-:Y:S01]  /*2d970*/  IMAD.MOV.U32 R96, RZ, RZ, RZ ;  /* 0x000000ffff607224 */ /* 0x000fe200078e00ff */
[----:B------:R-:W-:Y:S01]  /*2d980*/  MOV R13, R60 ;  /* 0x0000003c000d7202 */ /* 0x000fe20000000f00 */
[----:B------:R-:W-:-:S07]  /*2d990*/  IMAD.MOV.U32 R66, RZ, RZ, R14 ;  /* 0x000000ffff427224 */ /* 0x000fce00078e000e */
[----:B------:R-:W-:Y:S05]  /*2d9a0*/  WARPSYNC.COLLECTIVE R15, `(.L_x_1769) ;  /* 0x000000000f087348 */ /* 0x000fea0003c00000 */
[----:B------:R0:W1:Y:S02]  /*2d9b0*/  SHFL.IDX P6, R14, R13, R12, R11 ;  /* 0x0000000c0d0e7389 */ /* 0x00006400000c000b */
[----:B01----:R-:W-:Y:S01]  /*2d9c0*/  ENDCOLLECTIVE ;  /* 0x000000000000791b */ /* 0x003fe20003800000 */
.L_x_1769:
[----:B------:R-:W-:Y:S02]  /*2d9d0*/  IMAD.MOV.U32 R13, RZ, RZ, R26 ;  /* 0x000000ffff0d7224 */ /* 0x000fe400078e001a */
[----:B------:R-:W-:Y:S02]  /*2d9e0*/  IMAD.MOV.U32 R12, RZ, RZ, R5 ;  /* 0x000000ffff0c7224 */ /* 0x000fe400078e0005 */
[----:B------:R-:W-:-:S07]  /*2d9f0*/  IMAD.MOV.U32 R68, RZ, RZ, R14 ;  /* 0x000000ffff447224 */ /* 0x000fce00078e000e */
[----:B------:R-:W-:Y:S05]  /*2da00*/  WARPSYNC.COLLECTIVE R15, `(.L_x_1770) ;  /* 0x000000000f087348 */ /* 0x000fea0003c00000 */
[----:B------:R0:W1:Y:S02]  /*2da10*/  SHFL.IDX P6, R14, R13, R12, R11 ;  /* 0x0000000c0d0e7389 */ /* 0x00006400000c000b */
[----:B01----:R-:W-:Y:S01]  /*2da20*/  ENDCOLLECTIVE ;  /* 0x000000000000791b */ /* 0x003fe20003800000 */
.L_x_1770:
[----:B------:R-:W-:Y:S02]  /*2da30*/  IMAD.MOV.U32 R13, RZ, RZ, R24 ;  /* 0x000000ffff0d7224 */ /* 0x000fe400078e0018 */
[----:B------:R-:W-:-:S07]  /*2da40*/  IMAD.MOV.U32 R61, RZ, RZ, R14 ;  /* 0x000000ffff3d7224 */ /* 0x000fce00078e000e */
[----:B------:R-:W-:Y:S05]  /*2da50*/  WARPSYNC.COLLECTIVE R15, `(.L_x_1771) ;  /* 0x000000000f087348 */ /* 0x000fea0003c00000 */
[----:B------:R0:W1:Y:S02]  /*2da60*/  SHFL.IDX P6, R14, R13, R12, R11 ;  /* 0x0000000c0d0e7389 */ /* 0x00006400000c000b */
[----:B01----:R-:W-:Y:S01]  /*2da70*/  ENDCOLLECTIVE ;  /* 0x000000000000791b */ /* 0x003fe20003800000 */
.L_x_1771:
        /* <DEDUP_REMOVED lines=8> */
.L_x_1772:
[----:B------:R-:W-:Y:S02]  /*2db00*/  SEL R67, R68, R63, P0 ;  /* 0x0000003f44437207 */ /* 0x000fe40000000000 */
[----:B------:R-:W-:Y:S01]  /*2db10*/  SEL R68, R63, R68, P0 ;  /* 0x000000443f447207 */ /* 0x000fe20000000000 */
[----:B------:R-:W-:Y:S02]  /*2db20*/  IMAD.MOV.U32 R13, RZ, RZ, R72 ;  /* 0x000000ffff0d7224 */ /* 0x000fe400078e0048 */
[----:B------:R-:W-:-:S07]  /*2db30*/  IMAD.MOV.U32 R70, RZ, RZ, R14 ;  /* 0x000000ffff467224 */ /* 0x000fce00078e000e */
[----:B------:R-:W-:Y:S05]  /*2db40*/  WARPSYNC.COLLECTIVE R15, `(.L_x_1773) ;  /* 0x000000000f087348 */ /* 0x000fea0003c00000 */
[----:B------:R0:W1:Y:S02]  /*2db50*/  SHFL.IDX P6, R14, R13, R12, R11 ;  /* 0x0000000c0d0e7389 */ /* 0x00006400000c000b */
[----:B01----:R-:W-:Y:S01]  /*2db60*/  ENDCOLLECTIVE ;  /* 0x000000000000791b */ /* 0x003fe20003800000 */
.L_x_1773:
[----:B------:R-:W-:Y:S02]  /*2db70*/  IMAD.MOV.U32 R13, RZ, RZ, R30 ;  /* 0x000000ffff0d7224 */ /* 0x000fe400078e001e */
[----:B------:R-:W-:Y:S02]  /*2db80*/  IMAD.MOV.U32 R12, RZ, RZ, R5 ;  /* 0x000000ffff0c7224 */ /* 0x000fe400078e0005 */
[----:B------:R-:W-:-:S07]  /*2db90*/  IMAD.MOV.U32 R72, RZ, RZ, R14 ;  /* 0x000000ffff487224 */ /* 0x000fce00078e000e */
[----:B------:R-:W-:Y:S05]  /*2dba0*/  WARPSYNC.COLLECTIVE R15, `(.L_x_1774) ;  /* 0x000000000f087348 */ /* 0x000fea0003c00000 */
[----:B------:R0:W1:Y:S02]  /*2dbb0*/  SHFL.IDX P6, R14, R13, R12, R11 ;  /* 0x0000000c0d0e7389 */ /* 0x00006400000c000b */
[----:B01----:R-:W-:Y:S01]  /*2dbc0*/  ENDCOLLECTIVE ;  /* 0x000000000000791b */ /* 0x003fe20003800000 */
.L_x_1774:
[----:B------:R-:W-:Y:S02]  /*2dbd0*/  IMAD.MOV.U32 R13, RZ, RZ, R28 ;  /* 0x000000ffff0d7224 */ /* 0x000fe400078e001c */
[----:B------:R-:W-:-:S07]  /*2dbe0*/  IMAD.MOV.U32 R73, RZ, RZ, R14 ;  /* 0x000000ffff497224 */ /* 0x000fce00078e000e */
[----:B------:R-:W-:Y:S05]  /*2dbf0*/  WARPSYNC.COLLECTIVE R15, `(.L_x_1775) ;  /* 0x000000000f087348 */ /* 0x000fea0003c00000 */
[----:B------:R0:W1:Y:S02]  /*2dc00*/  SHFL.IDX P6, R14, R13, R12, R11 ;  /* 0x0000000c0d0e7389 */ /* 0x00006400000c000b */
[----:B01----:R-:W-:Y:S01]  /*2dc10*/  ENDCOLLECTIVE ;  /* 0x000000000000791b */ /* 0x003fe20003800000 */
.L_x_1775:
        /* <DEDUP_REMOVED lines=8> */
.L_x_1776:
[----:B------:R-:W-:Y:S02]  /*2dca0*/  SEL R71, R72, R85, P0 ;  /* 0x0000005548477207 */ /* 0x000fe40000000000 */
[----:B------:R-:W-:Y:S01]  /*2dcb0*/  SEL R72, R85, R72, P0 ;  /* 0x0000004855487207 */ /* 0x000fe20000000000 */
[----:B------:R-:W-:Y:S02]  /*2dcc0*/  IMAD.MOV.U32 R13, RZ, RZ, R86 ;  /* 0x000000ffff0d7224 */ /* 0x000fe400078e0056 */
[----:B------:R-:W-:-:S07]  /*2dcd0*/  IMAD.MOV.U32 R84, RZ, RZ, R14 ;  /* 0x000000ffff547224 */ /* 0x000fce00078e000e */
[----:B------:R-:W-:Y:S05]  /*2dce0*/  WARPSYNC.COLLECTIVE R15, `(.L_x_1777) ;  /* 0x000000000f087348 */ /* 0x000fea0003c00000 */
[----:B------:R0:W1:Y:S02]  /*2dcf0*/  SHFL.IDX P6, R14, R13, R12, R11 ;  /* 0x0000000c0d0e7389 */ /* 0x00006400000c000b */
[----:B01----:R-:W-:Y:S01]  /*2dd00*/  ENDCOLLECTIVE ;  /* 0x000000000000791b */ /* 0x003fe20003800000 */
.L_x_1777:
[----:B------:R-:W-:Y:S02]  /*2dd10*/  IMAD.MOV.U32 R13, RZ, RZ, R34 ;  /* 0x000000ffff0d7224 */ /* 0x000fe400078e0022 */
[----:B------:R-:W-:Y:S02]  /*2dd20*/  IMAD.MOV.U32 R12, RZ, RZ, R5 ;  /* 0x000000ffff0c7224 */ /* 0x000fe400078e0005 */
[----:B------:R-:W-:-:S07]  /*2dd30*/  IMAD.MOV.U32 R86, RZ, RZ, R14 ;  /* 0x000000ffff567224 */ /* 0x000fce00078e000e */
[----:B------:R-:W-:Y:S05]  /*2dd40*/  WARPSYNC.COLLECTIVE R15, `(.L_x_1778) ;  /* 0x000000000f087348 */ /* 0x000fea0003c00000 */
[----:B------:R0:W1:Y:S02]  /*2dd50*/  SHFL.IDX P6, R14, R13, R12, R11 ;  /* 0x0000000c0d0e7389 */ /* 0x00006400000c000b */
[----:B01----:R-:W-:Y:S01]  /*2dd60*/  ENDCOLLECTIVE ;  /* 0x000000000000791b */ /* 0x003fe20003800000 */
.L_x_1778:
[----:B------:R-:W-:Y:S02]  /*2dd70*/  IMAD.MOV.U32 R13, RZ, RZ, R32 ;  /* 0x000000ffff0d7224 */ /* 0x000fe400078e0020 */
[----:B------:R-:W-:-:S07]  /*2dd80*/  IMAD.MOV.U32 R87, RZ, RZ, R14 ;  /* 0x000000ffff577224 */ /* 0x000fce00078e000e */
[----:B------:R-:W-:Y:S05]  /*2dd90*/  WARPSYNC.COLLECTIVE R15, `(.L_x_1779) ;  /* 0x000000000f087348 */ /* 0x000fea0003c00000 */
[----:B------:R0:W1:Y:S02]  /*2dda0*/  SHFL.IDX P6, R14, R13, R12, R11 ;  /* 0x0000000c0d0e7389 */ /* 0x00006400000c000b */
[----:B01----:R-:W-:Y:S01]  /*2ddb0*/  ENDCOLLECTIVE ;  /* 0x000000000000791b */ /* 0x003fe20003800000 */
.L_x_1779:
        /* <DEDUP_REMOVED lines=8> */
.L_x_1780:
[----:B------:R-:W-:Y:S02]  /*2de40*/  SEL R85, R86, R89, P0 ;  /* 0x0000005956557207 */ /* 0x000fe40000000000 */
[----:B------:R-:W-:Y:S01]  /*2de50*/  SEL R86, R89, R86, P0 ;  /* 0x0000005659567207 */ /* 0x000fe20000000000 */
[----:B------:R-:W-:Y:S02]  /*2de60*/  IMAD.MOV.U32 R13, RZ, RZ, R90 ;  /* 0x000000ffff0d7224 */ /* 0x000fe400078e005a */
[----:B------:R-:W-:-:S07]  /*2de70*/  IMAD.MOV.U32 R88, RZ, RZ, R14 ;  /* 0x000000ffff587224 */ /* 0x000fce00078e000e */
[----:B------:R-:W-:Y:S05]  /*2de80*/  WARPSYNC.COLLECTIVE R15, `(.L_x_1781) ;  /* 0x000000000f087348 */ /* 0x000fea0003c00000 */
[----:B------:R0:W1:Y:S02]  /*2de90*/  SHFL.IDX P6, R14, R13, R12, R11 ;  /* 0x0000000c0d0e7389 */ /* 0x00006400000c000b */
[----:B01----:R-:W-:Y:S01]  /*2dea0*/  ENDCOLLECTIVE ;  /* 0x000000000000791b */ /* 0x003fe20003800000 */
.L_x_1781:
[----:B------:R-:W-:Y:S01]  /*2deb0*/  IMAD.MOV.U32 R13, RZ, RZ, R54 ;  /* 0x000000ffff0d7224 */ /* 0x000fe200078e0036 */
[----:B------:R-:W-:Y:S01]  /*2dec0*/  SEL R54, R118, R29, P0 ;  /* 0x0000001d76367207 */ /* 0x000fe20000000000 */
[----:B------:R-:W-:Y:S02]  /*2ded0*/  IMAD.MOV.U32 R12, RZ, RZ, R5 ;  /* 0x000000ffff0c7224 */ /* 0x000fe400078e0005 */
[----:B------:R-:W-:-:S07]  /*2dee0*/  IMAD.MOV.U32 R90, RZ, RZ, R14 ;  /* 0x000000ffff5a7224 */ /* 0x000fce00078e000e */
[----:B------:R-:W-:Y:S05]  /*2def0*/  WARPSYNC.COLLECTIVE R15, `(.L_x_1782) ;  /* 0x000000000f087348 */ /* 0x000fea0003c00000 */
[----:B------:R0:W1:Y:S02]  /*2df00*/  SHFL.IDX P6, R14, R13, R12, R11 ;  /* 0x0000000c0d0e7389 */ /* 0x00006400000c000b */
[----:B01----:R-:W-:Y:S01]  /*2df10*/  ENDCOLLECTIVE ;  /* 0x000000000000791b */ /* 0x003fe20003800000 */
.L_x_1782:
[----:B------:R-:W-:Y:S02]  /*2df20*/  IMAD.MOV.U32 R13, RZ, RZ, R10 ;  /* 0x000000ffff0d7224 */ /* 0x000fe400078e000a */
[----:B------:R-:W-:-:S07]  /*2df30*/  IMAD.MOV.U32 R101, RZ, RZ, R14 ;  /* 0x000000ffff657224 */ /* 0x000fce00078e000e */
[----:B------:R-:W-:Y:S05]  /*2df40*/  WARPSYNC.COLLECTIVE R15, `(.L_x_1783) ;  /* 0x000000000f087348 */ /* 0x000fea0003c00000 */
[----:B------:R0:W1:Y:S02]  /*2df50*/  SHFL.IDX P6, R14, R13, R12, R11 ;  /* 0x0000000c0d0e7389 */ /* 0x00006400000c000b */
[----:B01----:R-:W-:Y:S01]  /*2df60*/  ENDCOLLECTIVE ;  /* 0x000000000000791b */ /* 0x003fe20003800000 */
.L_x_1783:
        /* <DEDUP_REMOVED lines=8> */
.L_x_1784:
[----:B------:R-:W-:Y:S02]  /*2dff0*/  SEL R89, R90, R109, P0 ;  /* 0x0000006d5a597207 */ /* 0x000fe40000000000 */
[----:B------:R-:W-:Y:S01]  /*2e000*/  SEL R90, R109, R90, P0 ;  /* 0x0000005a6d5a7207 */ /* 0x000fe20000000000 */
[----:B------:R-:W-:Y:S02]  /*2e010*/  IMAD.MOV.U32 R13, RZ, RZ, R62 ;  /* 0x000000ffff0d7224 */ /* 0x000fe400078e003e */
[----:B------:R-:W-:-:S07]  /*2e020*/  IMAD.MOV.U32 R4, RZ, RZ, R14 ;  /* 0x000000ffff047224 */ /* 0x000fce00078e000e */
[----:B------:R-:W-:Y:S05]  /*2e030*/  WARPSYNC.COLLECTIVE R15, `(.L_x_1785) ;  /* 0x000000000f087348 */ /* 0x000fea0003c00000 */
[----:B------:R0:W1:Y:S02]  /*2e040*/  SHFL.IDX P6, R14, R13, R12, R11 ;  /* 0x0000000c0d0e7389 */ /* 0x00006400000c000b */
[----:B01----:R-:W-:Y:S01]  /*2e050*/  ENDCOLLECTIVE ;  /* 0x000000000000791b */ /* 0x003fe20003800000 */
.L_x_1785:
[----:B------:R-:W-:Y:S02]  /*2e060*/  IMAD.MOV.U32 R13, RZ, RZ, R8 ;  /* 0x000000ffff0d7224 */ /* 0x000fe400078e0008 */
[----:B------:R-:W-:Y:S02]  /*2e070*/  IMAD.MOV.U32 R12, RZ, RZ, R5 ;  /* 0x000000ffff0c7224 */ /* 0x000fe400078e0005 */
[----:B------:R-:W-:-:S07]  /*2e080*/  IMAD.MOV.U32 R62, RZ, RZ, R14 ;  /* 0x000000ffff3e7224 */ /* 0x000fce00078e000e */
[----:B------:R-:W-:Y:S05]  /*2e090*/  WARPSYNC.COLLECTIVE R15, `(.L_x_1786) ;  /* 0x000000000f087348 */ /* 0x000fea0003c00000 */
[----:B------:R0:W1:Y:S02]  /*2e0a0*/  SHFL.IDX P6, R14, R13, R12, R11 ;  /* 0x0000000c0d0e7389 */ /* 0x00006400000c000b */
[----:B01----:R-:W-:Y:S01]  /*2e0b0*/  ENDCOLLECTIVE ;  /* 0x000000000000791b */ /* 0x003fe20003800000 */
.L_x_1786:
[----:B------:R-:W-:Y:S02]  /*2e0c0*/  IMAD.MOV.U32 R13, RZ, RZ, R6 ;  /* 0x000000ffff0d7224 */ /* 0x000fe400078e0006 */
[----:B------:R-:W-:-:S07]  /*2e0d0*/  IMAD.MOV.U32 R7, RZ, RZ, R14 ;  /* 0x000000ffff077224 */ /* 0x000fce00078e000e */
[----:B------:R-:W-:Y:S05]  /*2e0e0*/  WARPSYNC.COLLECTIVE R15, `(.L_x_1787) ;  /* 0x000000000f087348 */ /* 0x000fea0003c00000 */
[----:B------:R0:W1:Y:S02]  /*2e0f0*/  SHFL.IDX P6, R14, R13, R12, R11 ;  /* 0x0000000c0d0e7389 */ /* 0x00006400000c000b */
[----:B01----:R-:W-:Y:S01]  /*2e100*/  ENDCOLLECTIVE ;  /* 0x000000000000791b */ /* 0x003fe20003800000 */
.L_x_1787:
[----:B------:R-:W-:Y:S05]  /*2e110*/  BRA `(.L_x_1788) ;  /* 0xffffff2800507947 */ /* 0x000fea000383ffff */
.L_x_1520:
[----:B------:R-:W-:Y:S02]  /*2e120*/  IMAD.MOV.U32 R13, RZ, RZ, R3 ;  /* 0x000000ffff0d7224 */ /* 0x000fe400078e0003 */
[----:B------:R-:W-:Y:S02]  /*2e130*/  IMAD.MOV.U32 R12, RZ, RZ, RZ ;  /* 0x000000ffff0c7224 */ /* 0x000fe400078e00ff */
[----:B------:R-:W-:Y:S02]  /*2e140*/  IMAD.MOV.U32 R11, RZ, RZ, 0x181f ;  /* 0x0000181fff0b7424 */ /* 0x000fe400078e00ff */
[----:B------:R-:W-:-:S07]  /*2e150*/  IMAD.MOV.U32 R15, RZ, RZ, -0x1 ;  /* 0xffffffffff0f7424 */ /* 0x000fce00078e00ff */
[----:B-----5:R-:W-:Y:S05]  /*2e160*/  WARPSYNC.COLLECTIVE R15, `(.L_x_1789) ;  /* 0x000000000f087348 */ /* 0x020fea0003c00000 */
[----:B------:R0:W1:Y:S02]  /*2e170*/  SHFL.IDX P6, R14, R13, R12, R11 ;  /* 0x0000000c0d0e7389 */ /* 0x00006400000c000b */
[----:B01---5:R-:W-:Y:S01]  /*2e180*/  ENDCOLLECTIVE ;  /* 0x000000000000791b */ /* 0x023fe20003800000 */
.L_x_1789:
[----:B------:R-:W-:Y:S02]  /*2e190*/  IMAD.MOV.U32 R13, RZ, RZ, R2 ;  /* 0x000000ffff0d7224 */ /* 0x000fe400078e0002 */
[----:B------:R-:W-:-:S07]  /*2e1a0*/  IMAD.MOV.U32 R0, RZ, RZ, R14 ;  /* 0x000000ffff007224 */ /* 0x000fce00078e000e */
[----:B------:R-:W-:Y:S05]  /*2e1b0*/  WARPSYNC.COLLECTIVE R15, `(.L_x_1790) ;  /* 0x000000000f087348 */ /* 0x000fea0003c00000 */
[----:B------:R0:W1:Y:S02]  /*2e1c0*/  SHFL.IDX P6, R14, R13, R12, R11 ;  /* 0x0000000c0d0e7389 */ /* 0x00006400000c000b */
[----:B01----:R-:W-:Y:S01]  /*2e1d0*/  ENDCOLLECTIVE ;  /* 0x000000000000791b */ /* 0x003fe20003800000 */
.L_x_1790:
[----:B------:R-:W-:Y:S05]  /*2e1e0*/  BRA `(.L_x_1791) ;  /* 0xffffff3400ac7947 */ /* 0x000fea000383ffff */
.L_x_1523:
[----:B------:R-:W-:Y:S01]  /*2e1f0*/  BSSY B1, `(.L_x_1792) ;  /* 0x0000008000017945 */ /* 0x000fe20003800000 */
[----:B------:R-:W-:Y:S02]  /*2e200*/  IMAD.MOV.U32 R13, RZ, RZ, R3 ;  /* 0x000000ffff0d7224 */ /* 0x000fe400078e0003 */
[----:B------:R-:W-:Y:S02]  /*2e210*/  IMAD.MOV.U32 R12, RZ, RZ, 0x1 ;  /* 0x00000001ff0c7424 */ /* 0x000fe400078e00ff */
[----:B------:R-:W-:Y:S02]  /*2e220*/  IMAD.MOV.U32 R11, RZ, RZ, 0x181f ;  /* 0x0000181fff0b7424 */ /* 0x000fe400078e00ff */
[----:B---3--:R-:W-:-:S07]  /*2e230*/  IMAD.MOV.U32 R15, RZ, RZ, -0x1 ;  /* 0xffffffffff0f7424 */ /* 0x008fce00078e00ff */
[----:B012--5:R-:W-:Y:S05]  /*2e240*/  WARPSYNC.COLLECTIVE R15, `(.L_x_1793) ;  /* 0x000000000f087348 */ /* 0x027fea0003c00000 */
[----:B--2---:R2:W3:Y:S02]  /*2e250*/  SHFL.IDX P6, R14, R13, R12, R11 ;  /* 0x0000000c0d0e7389 */ /* 0x0044e400000c000b */
[----:B0123-5:R-:W-:Y:S01]  /*2e260*/  ENDCOLLECTIVE ;  /* 0x000000000000791b */ /* 0x02ffe20003800000 */
.L_x_1793:
[----:B------:R-:W-:Y:S05]  /*2e270*/  BSYNC B1 ;  /* 0x0000000000017941 */ /* 0x000fea0003800000 */
.L_x_1792:
[----:B------:R-:W-:Y:S02]  /*2e280*/  IMAD.MOV.U32 R13, RZ, RZ, R2 ;  /* 0x000000ffff0d7224 */ /* 0x000fe400078e0002 */
[----:B------:R-:W-:Y:S02]  /*2e290*/  IMAD.MOV.U32 R12, RZ, RZ, 0x1 ;  /* 0x00000001ff0c7424 */ /* 0x000fe400078e00ff */
[----:B------:R-:W-:Y:S02]  /*2e2a0*/  IMAD.MOV.U32 R11, RZ, RZ, 0x181f ;  /* 0x0000181fff0b7424 */ /* 0x000fe400078e00ff */
[----:B------:R-:W-:Y:S02]  /*2e2b0*/  IMAD.MOV.U32 R15, RZ, RZ, -0x1 ;  /* 0xffffffffff0f7424 */ /* 0x000fe400078e00ff */
[----:B------:R-:W-:-:S07]  /*2e2c0*/  IMAD.MOV.U32 R0, RZ, RZ, R14 ;  /* 0x000000ffff007224 */ /* 0x000fce00078e000e */
[----:B------:R-:W-:Y:S05]  /*2e2d0*/  WARPSYNC.COLLECTIVE R15, `(.L_x_1794) ;  /* 0x000000000f087348 */ /* 0x000fea0003c00000 */
[----:B------:R0:W1:Y:S02]  /*2e2e0*/  SHFL.IDX P6, R14, R13, R12, R11 ;  /* 0x0000000c0d0e7389 */ /* 0x00006400000c000b */
[----:B01----:R-:W-:Y:S01]  /*2e2f0*/  ENDCOLLECTIVE ;  /* 0x000000000000791b */ /* 0x003fe20003800000 */
.L_x_1794:
[----:B------:R-:W-:Y:S05]  /*2e300*/  BRA `(.L_x_1795) ;  /* 0xffffff3400b47947 */ /* 0x000fea000383ffff */
.L_x_1526:
[----:B------:R-:W-:Y:S01]  /*2e310*/  BSSY B1, `(.L_x_1796) ;  /* 0x0000008000017945 */ /* 0x000fe20003800000 */
[----:B------:R-:W-:Y:S02]  /*2e320*/  IMAD.MOV.U32 R13, RZ, RZ, R3 ;  /* 0x000000ffff0d7224 */ /* 0x000fe400078e0003 */
[----:B------:R-:W-:Y:S02]  /*2e330*/  IMAD.MOV.U32 R12, RZ, RZ, 0x2 ;  /* 0x00000002ff0c7424 */ /* 0x000fe400078e00ff */
[----:B------:R-:W-:Y:S02]  /*2e340*/  IMAD.MOV.U32 R11, RZ, RZ, 0x181f ;  /* 0x0000181fff0b7424 */ /* 0x000fe400078e00ff */
[----:B---3--:R-:W-:-:S07]  /*2e350*/  IMAD.MOV.U32 R15, RZ, RZ, -0x1 ;  /* 0xffffffffff0f7424 */ /* 0x008fce00078e00ff */
[----:B012-4-:R-:W-:Y:S05]  /*2e360*/  WARPSYNC.COLLECTIVE R15, `(.L_x_1797) ;  /* 0x000000000f087348 */ /* 0x017fea0003c00000 */
[----:B--2---:R2:W3:Y:S02]  /*2e370*/  SHFL.IDX P6, R14, R13, R12, R11 ;  /* 0x0000000c0d0e7389 */ /* 0x0044e400000c000b */
[----:B01234-:R-:W-:Y:S01]  /*2e380*/  ENDCOLLECTIVE ;  /* 0x000000000000791b */ /* 0x01ffe20003800000 */
.L_x_1797:
[----:B------:R-:W-:Y:S05]  /*2e390*/  BSYNC B1 ;  /* 0x0000000000017941 */ /* 0x000fea0003800000 */
.L_x_1796:
        /* <DEDUP_REMOVED lines=8> */
.L_x_1798:
[----:B------:R-:W-:Y:S05]  /*2e420*/  BRA `(.L_x_1799) ;  /* 0xffffff3400bc7947 */ /* 0x000fea000383ffff */
.L_x_1529:
        /* <DEDUP_REMOVED lines=8> */
.L_x_1801:
[----:B------:R-:W-:Y:S05]  /*2e4b0*/  BSYNC B1 ;  /* 0x0000000000017941 */ /* 0x000fea0003800000 */
.L_x_1800:
        /* <DEDUP_REMOVED lines=8> */
.L_x_1802:
[----:B------:R-:W-:Y:S05]  /*2e540*/  BRA `(.L_x_1803) ;  /* 0xffffff3400c47947 */ /* 0x000fea000383ffff */
.L_x_1531:
[----:B------:R-:W-:Y:S02]  /*2e550*/  IMAD.MOV.U32 R13, RZ, RZ, R27 ;  /* 0x000000ffff0d7224 */ /* 0x000fe400078e001b */
[----:B------:R-:W-:Y:S02]  /*2e560*/  IMAD.MOV.U32 R12, RZ, RZ, RZ ;  /* 0x000000ffff0c7224 */ /* 0x000fe400078e00ff */
[----:B------:R-:W-:Y:S02]  /*2e570*/  IMAD.MOV.U32 R11, RZ, RZ, 0x1c1f ;  /* 0x00001c1fff0b7424 */ /* 0x000fe400078e00ff */
[----:B------:R-:W-:-:S07]  /*2e580*/  IMAD.MOV.U32 R15, RZ, RZ, -0x1 ;  /* 0xffffffffff0f7424 */ /* 0x000fce00078e00ff */
[----:B------:R-:W-:Y:S05]  /*2e590*/  WARPSYNC.COLLECTIVE R15, `(.L_x_1804) ;  /* 0x000000000f087348 */ /* 0x000fea0003c00000 */
[----:B------:R0:W1:Y:S02]  /*2e5a0*/  SHFL.IDX P6, R14, R13, R12, R11 ;  /* 0x0000000c0d0e7389 */ /* 0x00006400000c000b */
[----:B01----:R-:W-:Y:S01]  /*2e5b0*/  ENDCOLLECTIVE ;  /* 0x000000000000791b */ /* 0x003fe20003800000 */
.L_x_1804:
[----:B------:R-:W-:Y:S01]  /*2e5c0*/  MOV R13, R25 ;  /* 0x00000019000d7202 */ /* 0x000fe20000000f00 */
[----:B------:R-:W-:-:S07]  /*2e5d0*/  IMAD.MOV.U32 R26, RZ, RZ, R14 ;  /* 0x000000ffff1a7224 */ /* 0x000fce00078e000e */
[----:B------:R-:W-:Y:S05]  /*2e5e0*/  WARPSYNC.COLLECTIVE R15, `(.L_x_1805) ;  /* 0x000000000f087348 */ /* 0x000fea0003c00000 */
[----:B------:R0:W1:Y:S02]  /*2e5f0*/  SHFL.IDX P6, R14, R13, R12, R11 ;  /* 0x0000000c0d0e7389 */ /* 0x00006400000c000b */
[----:B01----:R-:W-:Y:S01]  /*2e600*/  ENDCOLLECTIVE ;  /* 0x000000000000791b */ /* 0x003fe20003800000 */
.L_x_1805:
[----:B------:R-:W-:Y:S05]  /*2e610*/  BRA `(.L_x_1806) ;  /* 0xffffff3800887947 */ /* 0x000fea000383ffff */
.L_x_1534:
[----:B------:R-:W-:Y:S01]  /*2e620*/  BSSY B1, `(.L_x_1807) ;  /* 0x0000008000017945 */ /* 0x000fe20003800000 */
[----:B------:R-:W-:Y:S02]  /*2e630*/  IMAD.MOV.U32 R13, RZ, RZ, R27 ;  /* 0x000000ffff0d7224 */ /* 0x000fe400078e001b */
[----:B------:R-:W-:Y:S02]  /*2e640*/  IMAD.MOV.U32 R12, RZ, RZ, 0x1 ;  /* 0x00000001ff0c7424 */ /* 0x000fe400078e00ff */
[----:B------:R-:W-:Y:S02]  /*2e650*/  IMAD.MOV.U32 R11, RZ, RZ, 0x1c1f ;  /* 0x00001c1fff0b7424 */ /* 0x000fe400078e00ff */
[----:B------:R-:W-:-:S07]  /*2e660*/  IMAD.MOV.U32 R15, RZ, RZ, -0x1 ;  /* 0xffffffffff0f7424 */ /* 0x000fce00078e00ff */
[----:B0123--:R-:W-:Y:S05]  /*2e670*/  WARPSYNC.COLLECTIVE R15, `(.L_x_1808) ;  /* 0x000000000f087348 */ /* 0x00ffea0003c00000 */
[----:B--2---:R2:W4:Y:S02]  /*2e680*/  SHFL.IDX P6, R14, R13, R12, R11 ;  /* 0x0000000c0d0e7389 */ /* 0x00452400000c000b */
[----:B01234-:R-:W-:Y:S01]  /*2e690*/  ENDCOLLECTIVE ;  /* 0x000000000000791b */ /* 0x01ffe20003800000 */
.L_x_1808:
[----:B------:R-:W-:Y:S05]  /*2e6a0*/  BSYNC B1 ;  /* 0x0000000000017941 */ /* 0x000fea0003800000 */
.L_x_1807:
        /* <DEDUP_REMOVED lines=8> */
.L_x_1809:
[----:B------:R-:W-:Y:S05]  /*2e730*/  BRA `(.L_x_1810) ;  /* 0xffffff3c00e87947 */ /* 0x000fea000383ffff */
.L_x_1538:
[----:B------:R-:W-:Y:S02]  /*2e740*/  IMAD.MOV.U32 R13, RZ, RZ, R3 ;  /* 0x000000ffff0d7224 */ /* 0x000fe400078e0003 */
[----:B------:R-:W-:Y:S02]  /*2e750*/  IMAD.MOV.U32 R12, RZ, RZ, RZ ;  /* 0x000000ffff0c7224 */ /* 0x000fe400078e00ff */
[----:B------:R-:W-:Y:S02]  /*2e760*/  IMAD.MOV.U32 R11, RZ, RZ, 0x181f ;  /* 0x0000181fff0b7424 */ /* 0x000fe400078e00ff */
[----:B------:R-:W-:-:S07]  /*2e770*/  IMAD.MOV.U32 R15, RZ, RZ, -0x1 ;  /* 0xffffffffff0f7424 */ /* 0x000fce00078e00ff */
[----:B---3--:R-:W-:Y:S05]  /*2e780*/  WARPSYNC.COLLECTIVE R15, `(.L_x_1811) ;  /* 0x000000000f087348 */ /* 0x008fea0003c00000 */
[----:B------:R0:W1:Y:S02]  /*2e790*/  SHFL.IDX P6, R14, R13, R12, R11 ;  /* 0x0000000c0d0e7389 */ /* 0x00006400000c000b */
[----:B01-3--:R-:W-:Y:S01]  /*2e7a0*/  ENDCOLLECTIVE ;  /* 0x000000000000791b */ /* 0x00bfe20003800000 */
.L_x_1811:
[----:B------:R-:W-:Y:S02]  /*2e7b0*/  IMAD.MOV.U32 R13, RZ, RZ, R2 ;  /* 0x000000ffff0d7224 */ /* 0x000fe400078e0002 */
[----:B------:R-:W-:-:S07]  /*2e7c0*/  IMAD.MOV.U32 R0, RZ, RZ, R14 ;  /* 0x000000ffff007224 */ /* 0x000fce00078e000e */
[----:B------:R-:W-:Y:S05]  /*2e7d0*/  WARPSYNC.COLLECTIVE R15, `(.L_x_1812) ;  /* 0x000000000f087348 */ /* 0x000fea0003c00000 */
[----:B------:R0:W1:Y:S02]  /*2e7e0*/  SHFL.IDX P6, R14, R13, R12, R11 ;  /* 0x0000000c0d0e7389 */ /* 0x00006400000c000b */
[----:B01----:R-:W-:Y:S01]  /*2e7f0*/  ENDCOLLECTIVE ;  /* 0x000000000000791b */ /* 0x003fe20003800000 */
.L_x_1812:
[----:B------:R-:W-:Y:S05]  /*2e800*/  BRA `(.L_x_1813) ;  /* 0xffffff4c00107947 */ /* 0x000fea000383ffff */
.L_x_1541:
[----:B------:R-:W-:Y:S01]  /*2e810*/  BSSY B1, `(.L_x_1814) ;  /* 0x0000008000017945 */ /* 0x000fe20003800000 */
[----:B------:R-:W-:Y:S02]  /*2e820*/  IMAD.MOV.U32 R13, RZ, RZ, R3 ;  /* 0x000000ffff0d7224 */ /* 0x000fe400078e0003 */
[----:B------:R-:W-:Y:S02]  /*2e830*/  IMAD.MOV.U32 R12, RZ, RZ, 0x1 ;  /* 0x00000001ff0c7424 */ /* 0x000fe400078e00ff */
[----:B------:R-:W-:Y:S02]  /*2e840*/  IMAD.MOV.U32 R11, RZ, RZ, 0x181f ;  /* 0x0000181fff0b7424 */ /* 0x000fe400078e00ff */
[----:B----4-:R-:W-:-:S07]  /*2e850*/  IMAD.MOV.U32 R15, RZ, RZ, -0x1 ;  /* 0xffffffffff0f7424 */ /* 0x010fce00078e00ff */
[----:B0123--:R-:W-:Y:S05]  /*2e860*/  WARPSYNC.COLLECTIVE R15, `(.L_x_1815) ;  /* 0x000000000f087348 */ /* 0x00ffea0003c00000 */
[----:B--2---:R2:W4:Y:S02]  /*2e870*/  SHFL.IDX P6, R14, R13, R12, R11 ;  /* 0x0000000c0d0e7389 */ /* 0x00452400000c000b */
[----:B01234-:R-:W-:Y:S01]  /*2e880*/  ENDCOLLECTIVE ;  /* 0x000000000000791b */ /* 0x01ffe20003800000 */
.L_x_1815:
[----:B------:R-:W-:Y:S05]  /*2e890*/  BSYNC B1 ;  /* 0x0000000000017941 */ /* 0x000fea0003800000 */
.L_x_1814:
        /* <DEDUP_REMOVED lines=8> */
.L_x_1816:
[----:B------:R-:W-:Y:S05]  /*2e920*/  BRA `(.L_x_1817) ;  /* 0xffffff4c001c7947 */ /* 0x000fea000383ffff */
.L_x_1544:
        /* <DEDUP_REMOVED lines=8> */
.L_x_1819:
[----:B------:R-:W-:Y:S05]  /*2e9b0*/  BSYNC B1 ;  /* 0x0000000000017941 */ /* 0x000fea0003800000 */
.L_x_1818:
        /* <DEDUP_REMOVED lines=8> */
.L_x_1820:
[----:B------:R-:W-:Y:S05]  /*2ea40*/  BRA `(.L_x_1821) ;  /* 0xffffff4c00247947 */ /* 0x000fea000383ffff */
.L_x_1547:
[----:B------:R-:W-:Y:S01]  /*2ea50*/  BSSY B1, `(.L_x_1822) ;  /* 0x0000008000017945 */ /* 0x000fe20003800000 */
[----:B------:R-:W-:Y:S02]  /*2ea60*/  IMAD.MOV.U32 R13, RZ, RZ, R3 ;  /* 0x000000ffff0d7224 */ /* 0x000fe400078e0003 */
[----:B------:R-:W-:Y:S02]  /*2ea70*/  IMAD.MOV.U32 R12, RZ, RZ, 0x3 ;  /* 0x00000003ff0c7424 */ /* 0x000fe400078e00ff */
[----:B------:R-:W-:Y:S02]  /*2ea80*/  IMAD.MOV.U32 R11, RZ, RZ, 0x181f ;  /* 0x0000181fff0b7424 */ /* 0x000fe400078e00ff */
[----:B0-----:R-:W-:-:S07]  /*2ea90*/  IMAD.MOV.U32 R15, RZ, RZ, -0x1 ;  /* 0xffffffffff0f7424 */ /* 0x001fce00078e00ff */
[----:B-1234-:R-:W-:Y:S05]  /*2eaa0*/  WARPSYNC.COLLECTIVE R15, `(.L_x_1823) ;  /* 0x000000000f087348 */ /* 0x01efea0003c00000 */
[----:B----4-:R0:W4:Y:S02]  /*2eab0*/  SHFL.IDX P6, R14, R13, R12, R11 ;  /* 0x0000000c0d0e7389 */ /* 0x01012400000c000b */
[----:B01234-:R-:W-:Y:S01]  /*2eac0*/  ENDCOLLECTIVE ;  /* 0x000000000000791b */ /* 0x01ffe20003800000 */
.L_x_1823:
[----:B------:R-:W-:Y:S05]  /*2ead0*/  BSYNC B1 ;  /* 0x0000000000017941 */ /* 0x000fea0003800000 */
.L_x_1822:
        /* <DEDUP_REMOVED lines=8> */
.L_x_1824:
[----:B------:R-:W-:Y:S05]  /*2eb60*/  BRA `(.L_x_1825) ;  /* 0xffffff4c002c7947 */ /* 0x000fea000383ffff */
.L_x_1574:
[----:B------:R-:W1:Y:S01]  /*2eb70*/  S2R R5, SR_TID.X ;  /* 0x0000000000057919 */ /* 0x000e620000002100 */
[----:B------:R-:W-:Y:S01]  /*2eb80*/  BSSY B1, `(.L_x_1826) ;  /* 0x000000a000017945 */ /* 0x000fe20003800000 */
[----:B------:R-:W-:Y:S02]  /*2eb90*/  IMAD.MOV.U32 R12, RZ, RZ, RZ ;  /* 0x000000ffff0c7224 */ /* 0x000fe400078e00ff */
[----:B------:R-:W-:Y:S02]  /*2eba0*/  IMAD.MOV.U32 R11, RZ, RZ, 0x1f ;  /* 0x0000001fff0b7424 */ /* 0x000fe400078e00ff */
[----:B0-----:R-:W-:Y:S01]  /*2ebb0*/  IMAD.MOV.U32 R15, RZ, RZ, -0x1 ;  /* 0xffffffffff0f7424 */ /* 0x001fe200078e00ff */
[----:B-1----:R-:W-:-:S04]  /*2ebc0*/  SHF.R.U32.HI R5, RZ, 0x5, R5 ;  /* 0x00000005ff057819 */ /* 0x002fc80000011605 */
[----:B------:R-:W-:-:S05]  /*2ebd0*/  LOP3.LUT R5, R5, 0x3, RZ, 0xc0, !PT ;  /* 0x0000000305057812 */ /* 0x000fca00078ec0ff */
[----:B------:R-:W-:-:S07]  /*2ebe0*/  IMAD.MOV.U32 R13, RZ, RZ, R5 ;  /* 0x000000ffff0d7224 */ /* 0x000fce00078e0005 */
[----:B------:R-:W-:Y:S05]  /*2ebf0*/  WARPSYNC.COLLECTIVE R15, `(.L_x_1827) ;  /* 0x000000000f087348 */ /* 0x000fea0003c00000 */
[----:B------:R0:W1:Y:S02]  /*2ec00*/  SHFL.IDX P6, R14, R13, R12, R11 ;  /* 0x0000000c0d0e7389 */ /* 0x00006400000c000b */
[----:B01----:R-:W-:Y:S01]  /*2ec10*/  ENDCOLLECTIVE ;  /* 0x000000000000791b */ /* 0x003fe20003800000 */
.L_x_1827:
[----:B------:R-:W-:Y:S05]  /*2ec20*/  BSYNC B1 ;  /* 0x0000000000017941 */ /* 0x000fea0003800000 */
.L_x_1826:
[----:B------:R-:W-:Y:S05]  /*2ec30*/  BRA `(.L_x_1828) ;  /* 0xffffff6c00a47947 */ /* 0x000fea000383ffff */
.L_x_1576:
[----:B------:R-:W-:Y:S01]  /*2ec40*/  BSSY B1, `(.L_x_1829) ;  /* 0x0000006000017945 */ /* 0x000fe20003800000 */
[----:B0-----:R-:W-:-:S07]  /*2ec50*/  IMAD.MOV.U32 R15, RZ, RZ, -0x1 ;  /* 0xffffffffff0f7424 */ /* 0x001fce00078e00ff */
[----:B-1----:R-:W-:Y:S05]  /*2ec60*/  WARPSYNC.COLLECTIVE R15, `(.L_x_1830) ;  /* 0x000000000f0c7348 */ /* 0x002fea0003c00000 */
[----:B------:R-:W-:Y:S02]  /*2ec70*/  ELECT P6, UR62, PT ;  /* 0x00000000003e782f */ /* 0x000fe400038c0000 */
[----:B------:R-:W-:Y:S01]  /*2ec80*/  MOV R14, UR62 ;  /* 0x0000003e000e7c02 */ /* 0x000fe20008000f00 */
[----:B-1----:R-:W-:Y:S10]  /*2ec90*/  ENDCOLLECTIVE ;  /* 0x000000000000791b */ /* 0x002ff40003800000 */
.L_x_1830:
[----:B------:R-:W-:Y:S05]  /*2eca0*/  BSYNC B1 ;  /* 0x0000000000017941 */ /* 0x000fea0003800000 */
.L_x_1829:
[----:B------:R-:W-:Y:S05]  /*2ecb0*/  BRA `(.L_x_1575) ;  /* 0xffffff6c009c7947 */ /* 0x000fea000383ffff */
.L_x_1578:
[----:B-1----:R1:W2:Y:S02]  /*2ecc0*/  SYNCS.PHASECHK.TRANS64.TRYWAIT P0, [R18+URZ+0x22820], R4 ;  /* 0x02282004120075a7 */ /* 0x0022a4000800017f */
[----:B--2---:R-:W-:Y:S05]  /*2ecd0*/  @!P0 NANOSLEEP.SYNCS 0x989680 ;  /* 0x009896800000895d */ /* 0x004fea0003900000 */
[----:B------:R-:W2:Y:S02]  /*2ece0*/  @!P0 SYNCS.PHASECHK.TRANS64 P0, [R18+URZ+0x22820], R4 ;  /* 0x02282004120085a7 */ /* 0x000ea4000800007f */
[----:B--2---:R-:W-:Y:S05]  /*2ecf0*/  @!P0 BRA `(.L_x_1578) ;  /* 0xfffffffc00f08947 */ /* 0x004fea000383ffff */
[----:B------:R-:W-:Y:S05]  /*2ed00*/  BRA `(.L_x_1831) ;  /* 0xffffff6c00ac7947 */ /* 0x000fea000383ffff */
.L_x_1582:
[----:B--2---:R2:W3:Y:S02]  /*2ed10*/  SYNCS.PHASECHK.TRANS64.TRYWAIT P0, [R7+URZ+0x228a0], R10 ;  /* 0x0228a00a070075a7 */ /* 0x0044e4000800017f */
[----:B---3--:R-:W-:Y:S05]  /*2ed20*/  @!P0 NANOSLEEP.SYNCS 0x989680 ;  /* 0x009896800000895d */ /* 0x008fea0003900000 */
[----:B------:R-:W3:Y:S02]  /*2ed30*/  @!P0 SYNCS.PHASECHK.TRANS64 P0, [R7+URZ+0x228a0], R10 ;  /* 0x0228a00a070085a7 */ /* 0x000ee4000800007f */
[----:B---3--:R-:W-:Y:S05]  /*2ed40*/  @!P0 BRA `(.L_x_1582) ;  /* 0xfffffffc00f08947 */ /* 0x008fea000383ffff */
[----:B------:R-:W-:Y:S05]  /*2ed50*/  BRA `(.L_x_1832) ;  /* 0xffffff6c00cc7947 */ /* 0x000fea000383ffff */
.L_x_1589:
[----:B-1----:R1:W3:Y:S02]  /*2ed60*/  SYNCS.PHASECHK.TRANS64.TRYWAIT P0, [R7+URZ+0x228c0], R10 ;  /* 0x0228c00a070075a7 */ /* 0x0022e4000800017f */
[----:B---3--:R-:W-:Y:S05]  /*2ed70*/  @!P0 NANOSLEEP.SYNCS 0x989680 ;  /* 0x009896800000895d */ /* 0x008fea0003900000 */
[----:B------:R-:W3:Y:S02]  /*2ed80*/  @!P0 SYNCS.PHASECHK.TRANS64 P0, [R7+URZ+0x228c0], R10 ;  /* 0x0228c00a070085a7 */ /* 0x000ee4000800007f */
[----:B---3--:R-:W-:Y:S05]  /*2ed90*/  @!P0 BRA `(.L_x_1589) ;  /* 0xfffffffc00f08947 */ /* 0x008fea000383ffff */
[----:B------:R-:W-:Y:S05]  /*2eda0*/  BRA `(.L_x_1833) ;  /* 0xffffff7000c47947 */ /* 0x000fea000383ffff */
.L_x_1596:
[----:B-1----:R1:W2:Y:S02]  /*2edb0*/  SYNCS.PHASECHK.TRANS64.TRYWAIT P1, [R8+URZ+0x228a0], R7 ;  /* 0x0228a007080075a7 */ /* 0x0022a4000802017f */
[----:B--2---:R-:W-:Y:S05]  /*2edc0*/  @!P1 NANOSLEEP.SYNCS 0x989680 ;  /* 0x009896800000995d */ /* 0x004fea0003900000 */
[----:B------:R-:W2:Y:S02]  /*2edd0*/  @!P1 SYNCS.PHASECHK.TRANS64 P1, [R8+URZ+0x228a0], R7 ;  /* 0x0228a007080095a7 */ /* 0x000ea4000802007f */
[----:B--2---:R-:W-:Y:S05]  /*2ede0*/  @!P1 BRA `(.L_x_1596) ;  /* 0xfffffffc00f09947 */ /* 0x004fea000383ffff */
[----:B------:R-:W-:Y:S05]  /*2edf0*/  BRA `(.L_x_1834) ;  /* 0xffffff7400a07947 */ /* 0x000fea000383ffff */
.L_x_1603:
[----:B--2---:R2:W3:Y:S02]  /*2ee00*/  SYNCS.PHASECHK.TRANS64.TRYWAIT P1, [R8+URZ+0x228c0], R7 ;  /* 0x0228c007080075a7 */ /* 0x0044e4000802017f */
[----:B---3--:R-:W-:Y:S05]  /*2ee10*/  @!P1 NANOSLEEP.SYNCS 0x989680 ;  /* 0x009896800000995d */ /* 0x008fea0003900000 */
[----:B------:R-:W3:Y:S02]  /*2ee20*/  @!P1 SYNCS.PHASECHK.TRANS64 P1, [R8+URZ+0x228c0], R7 ;  /* 0x0228c007080095a7 */ /* 0x000ee4000802007f */
[----:B---3--:R-:W-:Y:S05]  /*2ee30*/  @!P1 BRA `(.L_x_1603) ;  /* 0xfffffffc00f09947 */ /* 0x008fea000383ffff */
[----:B------:R-:W-:Y:S05]  /*2ee40*/  BRA `(.L_x_1835) ;  /* 0xffffff7800947947 */ /* 0x000fea000383ffff */
.L_x_1628:
[----:B------:R-:W2:Y:S01]  /*2ee50*/  S2R R0, SR_TID.X ;  /* 0x0000000000007919 */ /* 0x000ea20000002100 */
[----:B------:R-:W-:Y:S01]  /*2ee60*/  BSSY B0, `(.L_x_1836) ;  /* 0x000000a000007945 */ /* 0x000fe20003800000 */
[----:B------:R-:W-:Y:S02]  /*2ee70*/  IMAD.MOV.U32 R12, RZ, RZ, RZ ;  /* 0x000000ffff0c7224 */ /* 0x000fe400078e00ff */
[----:B------:R-:W-:Y:S02]  /*2ee80*/  IMAD.MOV.U32 R11, RZ, RZ, 0x1f ;  /* 0x0000001fff0b7424 */ /* 0x000fe400078e00ff */
[----:B0-----:R-:W-:Y:S01]  /*2ee90*/  IMAD.MOV.U32 R15, RZ, RZ, -0x1 ;  /* 0xffffffffff0f7424 */ /* 0x001fe200078e00ff */
[----:B--2---:R-:W-:-:S04]  /*2eea0*/  SHF.R.U32.HI R0, RZ, 0x5, R0 ;  /* 0x00000005ff007819 */ /* 0x004fc80000011600 */
[----:B------:R-:W-:-:S05]  /*2eeb0*/  LOP3.LUT R0, R0, 0x3, RZ, 0xc0, !PT ;  /* 0x0000000300007812 */ /* 0x000fca00078ec0ff */
[----:B------:R-:W-:-:S07]  /*2eec0*/  IMAD.MOV.U32 R13, RZ, RZ, R0 ;  /* 0x000000ffff0d7224 */ /* 0x000fce00078e0000 */
[----:B-1----:R-:W-:Y:S05]  /*2eed0*/  WARPSYNC.COLLECTIVE R15, `(.L_x_1837) ;  /* 0x000000000f087348 */ /* 0x002fea0003c00000 */
[----:B------:R0:W2:Y:S02]  /*2eee0*/  SHFL.IDX P6, R14, R13, R12, R11 ;  /* 0x0000000c0d0e7389 */ /* 0x0000a400000c000b */
[----:B012---:R-:W-:Y:S01]  /*2eef0*/  ENDCOLLECTIVE ;  /* 0x000000000000791b */ /* 0x007fe20003800000 */
.L_x_1837:
[----:B------:R-:W-:Y:S05]  /*2ef00*/  BSYNC B0 ;  /* 0x0000000000007941 */ /* 0x000fea0003800000 */
.L_x_1836:
[----:B------:R-:W-:Y:S05]  /*2ef10*/  BRA `(.L_x_1838) ;  /* 0xffffff8800d07947 */ /* 0x000fea000383ffff */
.L_x_1630:
[----:B------:R-:W-:Y:S01]  /*2ef20*/  BSSY B0, `(.L_x_1839) ;  /* 0x0000006000007945 */ /* 0x000fe20003800000 */
[----:B0-----:R-:W-:-:S07]  /*2ef30*/  IMAD.MOV.U32 R15, RZ, RZ, -0x1 ;  /* 0xffffffffff0f7424 */ /* 0x001fce00078e00ff */
[----:B-12---:R-:W-:Y:S05]  /*2ef40*/  WARPSYNC.COLLECTIVE R15, `(.L_x_1840) ;  /* 0x000000000f0c7348 */ /* 0x006fea0003c00000 */
[----:B------:R-:W-:Y:S02]  /*2ef50*/  ELECT P6, UR62, PT ;  /* 0x00000000003e782f */ /* 0x000fe400038c0000 */
[----:B------:R-:W-:Y:S01]  /*2ef60*/  MOV R14, UR62 ;  /* 0x0000003e000e7c02 */ /* 0x000fe20008000f00 */
[----:B-12---:R-:W-:Y:S10]  /*2ef70*/  ENDCOLLECTIVE ;  /* 0x000000000000791b */ /* 0x006ff40003800000 */
.L_x_1840:
[----:B------:R-:W-:Y:S05]  /*2ef80*/  BSYNC B0 ;  /* 0x0000000000007941 */ /* 0x000fea0003800000 */
.L_x_1839:
[----:B------:R-:W-:Y:S05]  /*2ef90*/  BRA `(.L_x_1841) ;  /* 0xffffff8800d87947 */ /* 0x000fea000383ffff */
.L_x_1632:
[----:B-1----:R1:W2:Y:S02]  /*2efa0*/  SYNCS.PHASECHK.TRANS64.TRYWAIT P0, [R2+URZ+0x22880], R3 ;  /* 0x02288003020075a7 */ /* 0x0022a4000800017f */
[----:B--2---:R-:W-:Y:S05]  /*2efb0*/  @!P0 NANOSLEEP.SYNCS 0x989680 ;  /* 0x009896800000895d */ /* 0x004fea0003900000 */
[----:B------:R-:W2:Y:S02]  /*2efc0*/  @!P0 SYNCS.PHASECHK.TRANS64 P0, [R2+URZ+0x22880], R3 ;  /* 0x02288003020085a7 */ /* 0x000ea4000800007f */
[----:B--2---:R-:W-:Y:S05]  /*2efd0*/  @!P0 BRA `(.L_x_1632) ;  /* 0xfffffffc00f08947 */ /* 0x004fea000383ffff */
[----:B------:R-:W-:Y:S05]  /*2efe0*/  BRA `(.L_x_1842) ;  /* 0xffffff8c00447947 */ /* 0x000fea000383ffff */
.L_x_1634:
[----:B--2---:R2:W3:Y:S02]  /*2eff0*/  SYNCS.PHASECHK.TRANS64.TRYWAIT P0, [R2+URZ+0x22840], R3 ;  /* 0x02284003020075a7 */ /* 0x0044e4000800017f */
[----:B---3--:R-:W-:Y:S05]  /*2f000*/  @!P0 NANOSLEEP.SYNCS 0x989680 ;  /* 0x009896800000895d */ /* 0x008fea0003900000 */
[----:B------:R-:W3:Y:S02]  /*2f010*/  @!P0 SYNCS.PHASECHK.TRANS64 P0, [R2+URZ+0x22840], R3 ;  /* 0x02284003020085a7 */ /* 0x000ee4000800007f */
[----:B---3--:R-:W-:Y:S05]  /*2f020*/  @!P0 BRA `(.L_x_1634) ;  /* 0xfffffffc00f08947 */ /* 0x008fea000383ffff */
[----:B------:R-:W-:Y:S05]  /*2f030*/  BRA `(.L_x_1843) ;  /* 0xffffff8c009c7947 */ /* 0x000fea000383ffff */
.L_x_1638:
[----:B------:R-:W2:Y:S01]  /*2f040*/  LDL.LU R11, [R1+0x40] ;  /* 0x00004000010b7983 */ /* 0x000ea20000300800 */
[----:B------:R-:W-:Y:S01]  /*2f050*/  IMAD.MOV.U32 R13, RZ, RZ, R2 ;  /* 0x000000ffff0d7224 */ /* 0x000fe200078e0002 */
[----:B------:R-:W-:Y:S01]  /*2f060*/  LOP3.LUT R5, R5, 0x7f, RZ, 0xc0, !PT ;  /* 0x0000007f05057812 */ /* 0x000fe200078ec0ff */
[----:B------:R-:W-:Y:S02]  /*2f070*/  IMAD.MOV.U32 R12, RZ, RZ, RZ ;  /* 0x000000ffff0c7224 */ /* 0x000fe400078e00ff */
[----:B------:R-:W-:Y:S01]  /*2f080*/  IMAD.MOV.U32 R15, RZ, RZ, -0x1 ;  /* 0xffffffffff0f7424 */ /* 0x000fe200078e00ff */
[----:B------:R-:W-:-:S05]  /*2f090*/  SHF.R.U32.HI R7, RZ, 0x2, R5 ;  /* 0x00000002ff077819 */ /* 0x000fca0000011605 */
        /* <DEDUP_REMOVED lines=8> */
.L_x_1844:
[----:B------:R-:W-:Y:S02]  /*2f120*/  IMAD.MOV.U32 R13, RZ, RZ, R3 ;  /* 0x000000ffff0d7224 */ /* 0x000fe400078e0003 */
[----:B------:R-:W-:-:S07]  /*2f130*/  IMAD.MOV.U32 R4, RZ, RZ, R14 ;  /* 0x000000ffff047224 */ /* 0x000fce00078e000e */
[----:B------:R-:W-:Y:S05]  /*2f140*/  WARPSYNC.COLLECTIVE R15, `(.L_x_1845) ;  /* 0x000000000f087348 */ /* 0x000fea0003c00000 */
[----:B------:R0:W1:Y:S02]  /*2f150*/  SHFL.IDX P6, R14, R13, R12, R11 ;  /* 0x0000000c0d0e7389 */ /* 0x00006400000c000b */
[----:B01----:R-:W-:Y:S01]  /*2f160*/  ENDCOLLECTIVE ;  /* 0x000000000000791b */ /* 0x003fe20003800000 */
.L_x_1845:
[----:B------:R-:W-:Y:S02]  /*2f170*/  IMAD.MOV.U32 R13, RZ, RZ, R2 ;  /* 0x000000ffff0d7224 */ /* 0x000fe400078e0002 */
[----:B------:R-:W-:Y:S02]  /*2f180*/  IMAD.MOV.U32 R12, RZ, RZ, 0x1 ;  /* 0x00000001ff0c7424 */ /* 0x000fe400078e00ff */
[----:B------:R-:W-:-:S07]  /*2f190*/  IMAD.MOV.U32 R5, RZ, RZ, R14 ;  /* 0x000000ffff057224 */ /* 0x000fce00078e000e */
[----:B------:R-:W-:Y:S05]  /*2f1a0*/  WARPSYNC.COLLECTIVE R15, `(.L_x_1846) ;  /* 0x000000000f087348 */ /* 0x000fea0003c00000 */
[----:B------:R0:W1:Y:S02]  /*2f1b0*/  SHFL.IDX P6, R14, R13, R12, R11 ;  /* 0x0000000c0d0e7389 */ /* 0x00006400000c000b */
[----:B01----:R-:W-:Y:S01]  /*2f1c0*/  ENDCOLLECTIVE ;  /* 0x000000000000791b */ /* 0x003fe20003800000 */
.L_x_1846:
        /* <DEDUP_REMOVED lines=11> */
.L_x_1847:
        /* <DEDUP_REMOVED lines=12> */
.L_x_1848:
[----:B------:R-:W-:-:S05]  /*2f340*/  @!P3 IADD3 R5, P4, R10, R4, RZ ;  /* 0x000000040a05b210 */ /* 0x000fca0007f9e0ff */
[----:B------:R-:W-:-:S05]  /*2f350*/  @!P3 IMAD.X R4, RZ, RZ, R6, P4 ;  /* 0x000000ffff04b224 */ /* 0x000fca00020e0606 */
        /* <DEDUP_REMOVED lines=8> */
.L_x_1849:
        /* <DEDUP_REMOVED lines=8> */
[----:B0-----:R-:W-:-:S05]  /*2f460*/  VIADD R4, R19, 0x40 ;  /* 0x0000004013047836 */ /* 0x001fca0000000000 */
[----:B------:R-:W-:Y:S01]  /*2f470*/  ISETP.GE.AND P3, PT, R4, R0, PT ;  /* 0x000000000400720c */ /* 0x000fe20003f66270 */
[----:B------:R-:W-:-:S12]  /*2f480*/  IMAD.MOV.U32 R4, RZ, RZ, R14 ;  /* 0x000000ffff047224 */ /* 0x000fd800078e000e */
[----:B------:R-:W-:Y:S05]  /*2f490*/  WARPSYNC.COLLECTIVE R15, `(.L_x_1850) ;  /* 0x000000000f087348 */ /* 0x000fea0003c00000 */
[----:B------:R0:W1:Y:S02]  /*2f4a0*/  SHFL.IDX P6, R14, R13, R12, R11 ;  /* 0x0000000c0d0e7389 */ /* 0x00006400000c000b */
[----:B01----:R-:W-:Y:S01]  /*2f4b0*/  ENDCOLLECTIVE ;  /* 0x000000000000791b */ /* 0x003fe20003800000 */
.L_x_1850:
[----:B------:R-:W-:Y:S01]  /*2f4c0*/  @!P3 IADD3 R5, P4, R10, R4, RZ ;  /* 0x000000040a05b210 */ /* 0x000fe20007f9e0ff */
[----:B------:R-:W-:-:S04]  /*2f4d0*/  IMAD.MOV.U32 R13, RZ, RZ, R3 ;  /* 0x000000ffff0d7224 */ /* 0x000fc800078e0003 */
[----:B------:R-:W-:-:S05]  /*2f4e0*/  @!P3 IMAD.X R4, RZ, RZ, R6, P4 ;  /* 0x000000ffff04b224 */ /* 0x000fca00020e0606 */
[----:B------:R-:W-:-:S04]  /*2f4f0*/  @!P3 LOP3.LUT R5, R5, R4, RZ, 0x3c, !PT ;  /* 0x000000040505b212 */ /* 0x000fc800078e3cff */
        /* <DEDUP_REMOVED lines=12> */
.L_x_1851:
[----:B------:R-:W-:Y:S01]  /*2f5c0*/  IMAD.MOV.U32 R3, RZ, RZ, R14 ;  /* 0x000000ffff037224 */ /* 0x000fe200078e000e */
[----:B------:R-:W-:Y:S06]  /*2f5d0*/  BRA `(.L_x_1852) ;  /* 0xffffff9000fc7947 */ /* 0x000fec000383ffff */
.L_x_1643:
[----:B0-----:R0:W1:Y:S02]  /*2f5e0*/  SYNCS.PHASECHK.TRANS64.TRYWAIT P0, [R18+URZ+0x22820], R0 ;  /* 0x02282000120075a7 */ /* 0x001064000800017f */
[----:B-1----:R-:W-:Y:S05]  /*2f5f0*/  @!P0 NANOSLEEP.SYNCS 0x989680 ;  /* 0x009896800000895d */ /* 0x002fea0003900000 */
[----:B------:R-:W1:Y:S02]  /*2f600*/  @!P0 SYNCS.PHASECHK.TRANS64 P0, [R18+URZ+0x22820], R0 ;  /* 0x02282000120085a7 */ /* 0x000e64000800007f */
[----:B-1----:R-:W-:Y:S05]  /*2f610*/  @!P0 BRA `(.L_x_1643) ;  /* 0xfffffffc00f08947 */ /* 0x002fea000383ffff */
[----:B------:R-:W-:Y:S05]  /*2f620*/  BRA `(.L_x_1853) ;  /* 0xffffff94006c7947 */ /* 0x000fea000383ffff */
.L_x_1649:
[----:B--2---:R2:W3:Y:S02]  /*2f630*/  SYNCS.PHASECHK.TRANS64.TRYWAIT P0, [R3+URZ+0x22880], R2 ;  /* 0x02288002030075a7 */ /* 0x0044e4000800017f */
[----:B---3--:R-:W-:Y:S05]  /*2f640*/  @!P0 NANOSLEEP.SYNCS 0x989680 ;  /* 0x009896800000895d */ /* 0x008fea0003900000 */
[----:B------:R-:W3:Y:S02]  /*2f650*/  @!P0 SYNCS.PHASECHK.TRANS64 P0, [R3+URZ+0x22880], R2 ;  /* 0x02288002030085a7 */ /* 0x000ee4000800007f */
[----:B---3--:R-:W-:Y:S05]  /*2f660*/  @!P0 BRA `(.L_x_1649) ;  /* 0xfffffffc00f08947 */ /* 0x008fea000383ffff */
[----:B------:R-:W-:Y:S05]  /*2f670*/  BRA `(.L_x_1854) ;  /* 0xffffff9800287947 */ /* 0x000fea000383ffff */
.L_x_1654:
[----:B-1----:R1:W3:Y:S02]  /*2f680*/  SYNCS.PHASECHK.TRANS64.TRYWAIT P0, [R3+URZ+0x22840], R2 ;  /* 0x02284002030075a7 */ /* 0x0022e4000800017f */
[----:B---3--:R-:W-:Y:S05]  /*2f690*/  @!P0 NANOSLEEP.SYNCS 0x989680 ;  /* 0x009896800000895d */ /* 0x008fea0003900000 */
[----:B------:R-:W3:Y:S02]  /*2f6a0*/  @!P0 SYNCS.PHASECHK.TRANS64 P0, [R3+URZ+0x22840], R2 ;  /* 0x02284002030085a7 */ /* 0x000ee4000800007f */
[----:B---3--:R-:W-:Y:S05]  /*2f6b0*/  @!P0 BRA `(.L_x_1654) ;  /* 0xfffffffc00f08947 */ /* 0x008fea000383ffff */
[----:B------:R-:W-:Y:S05]  /*2f6c0*/  BRA `(.L_x_1855) ;  /* 0xffffff9800a87947 */ /* 0x000fea000383ffff */
.L_x_1662:
[----:B---3--:R3:W4:Y:S02]  /*2f6d0*/  SYNCS.PHASECHK.TRANS64.TRYWAIT P0, [R20+URZ+0x22870], R2 ;  /* 0x02287002140075a7 */ /* 0x008724000800017f */
[----:B----4-:R-:W-:Y:S05]  /*2f6e0*/  @!P0 NANOSLEEP.SYNCS 0x989680 ;  /* 0x009896800000895d */ /* 0x010fea0003900000 */
[----:B------:R-:W4:Y:S02]  /*2f6f0*/  @!P0 SYNCS.PHASECHK.TRANS64 P0, [R20+URZ+0x22870], R2 ;  /* 0x02287002140085a7 */ /* 0x000f24000800007f */
[----:B----4-:R-:W-:Y:S05]  /*2f700*/  @!P0 BRA `(.L_x_1662) ;  /* 0xfffffffc00f08947 */ /* 0x010fea000383ffff */
[----:B------:R-:W-:Y:S05]  /*2f710*/  BRA `(.L_x_1856) ;  /* 0xffffff9c00c47947 */ /* 0x000fea000383ffff */
.L_x_1664:
[----:B---3--:R3:W4:Y:S02]  /*2f720*/  SYNCS.PHASECHK.TRANS64.TRYWAIT P0, [R20+URZ+0x22860], R2 ;  /* 0x02286002140075a7 */ /* 0x008724000800017f */
[----:B----4-:R-:W-:Y:S05]  /*2f730*/  @!P0 NANOSLEEP.SYNCS 0x989680 ;  /* 0x009896800000895d */ /* 0x010fea0003900000 */
[----:B------:R-:W4:Y:S02]  /*2f740*/  @!P0 SYNCS.PHASECHK.TRANS64 P0, [R20+URZ+0x22860], R2 ;  /* 0x02286002140085a7 */ /* 0x000f24000800007f */
[----:B----4-:R-:W-:Y:S05]  /*2f750*/  @!P0 BRA `(.L_x_1664) ;  /* 0xfffffffc00f08947 */ /* 0x010fea000383ffff */
[----:B------:R-:W-:Y:S05]  /*2f760*/  BRA `(.L_x_1857) ;  /* 0xffffff9c00cc7947 */ /* 0x000fea000383ffff */
.L_x_1671:
[----:B-1----:R1:W3:Y:S02]  /*2f770*/  SYNCS.PHASECHK.TRANS64.TRYWAIT P1, [R16+URZ+0x22870], R0 ;  /* 0x02287000100075a7 */ /* 0x0022e4000802017f */
[----:B---3--:R-:W-:Y:S05]  /*2f780*/  @!P1 NANOSLEEP.SYNCS 0x989680 ;  /* 0x009896800000995d */ /* 0x008fea0003900000 */
[----:B------:R-:W3:Y:S02]  /*2f790*/  @!P1 SYNCS.PHASECHK.TRANS64 P1, [R16+URZ+0x22870], R0 ;  /* 0x02287000100095a7 */ /* 0x000ee4000802007f */
[----:B---3--:R-:W-:Y:S05]  /*2f7a0*/  @!P1 BRA `(.L_x_1671) ;  /* 0xfffffffc00f09947 */ /* 0x008fea000383ffff */
[----:B------:R-:W-:Y:S05]  /*2f7b0*/  BRA `(.L_x_1858) ;  /* 0xffffffa400a07947 */ /* 0x000fea000383ffff */
.L_x_1673:
[----:B-1----:R1:W3:Y:S02]  /*2f7c0*/  SYNCS.PHASECHK.TRANS64.TRYWAIT P1, [R16+URZ+0x22860], R0 ;  /* 0x02286000100075a7 */ /* 0x0022e4000802017f */
[----:B---3--:R-:W-:Y:S05]  /*2f7d0*/  @!P1 NANOSLEEP.SYNCS 0x989680 ;  /* 0x009896800000995d */ /* 0x008fea0003900000 */
[----:B------:R-:W3:Y:S02]  /*2f7e0*/  @!P1 SYNCS.PHASECHK.TRANS64 P1, [R16+URZ+0x22860], R0 ;  /* 0x02286000100095a7 */ /* 0x000ee4000802007f */
[----:B---3--:R-:W-:Y:S05]  /*2f7f0*/  @!P1 BRA `(.L_x_1673) ;  /* 0xfffffffc00f09947 */ /* 0x008fea000383ffff */
[----:B------:R-:W-:Y:S05]  /*2f800*/  BRA `(.L_x_1859) ;  /* 0xffffffa400a87947 */ /* 0x000fea000383ffff */
.L_x_1677:
[----:B------:R-:W2:Y:S01]  /*2f810*/  LDL R3, [R1] ;  /* 0x0000000001037983 */ /* 0x000ea20000100800 */
[----:B------:R-:W-:Y:S01]  /*2f820*/  BSSY B0, `(.L_x_1860) ;  /* 0x0000008000007945 */ /* 0x000fe20003800000 */
[----:B------:R-:W-:Y:S02]  /*2f830*/  IMAD.MOV.U32 R12, RZ, RZ, RZ ;  /* 0x000000ffff0c7224 */ /* 0x000fe400078e00ff */
[----:B------:R-:W-:Y:S02]  /*2f840*/  IMAD.MOV.U32 R11, RZ, RZ, 0x1f ;  /* 0x0000001fff0b7424 */ /* 0x000fe400078e00ff */
[----:B0-----:R-:W-:Y:S02]  /*2f850*/  IMAD.MOV.U32 R15, RZ, RZ, -0x1 ;  /* 0xffffffffff0f7424 */ /* 0x001fe400078e00ff */
[----:B--2---:R-:W-:-:S07]  /*2f860*/  IMAD.MOV.U32 R13, RZ, RZ, R3 ;  /* 0x000000ffff0d7224 */ /* 0x004fce00078e0003 */
[----:B-1----:R-:W-:Y:S05]  /*2f870*/  WARPSYNC.COLLECTIVE R15, `(.L_x_1861) ;  /* 0x000000000f087348 */ /* 0x002fea0003c00000 */
[----:B------:R0:W2:Y:S02]  /*2f880*/  SHFL.IDX P6, R14, R13, R12, R11 ;  /* 0x0000000c0d0e7389 */ /* 0x0000a400000c000b */
[----:B012---:R-:W-:Y:S01]  /*2f890*/  ENDCOLLECTIVE ;  /* 0x000000000000791b */ /* 0x007fe20003800000 */
.L_x_1861:
[----:B------:R-:W-:Y:S05]  /*2f8a0*/  BSYNC B0 ;  /* 0x0000000000007941 */ /* 0x000fea0003800000 */
.L_x_1860:
[----:B------:R0:W5:Y:S01]  /*2f8b0*/  LDL R2, [R1+0xc] ;  /* 0x00000c0001027983 */ /* 0x0001620000100800 */
[----:B------:R-:W-:Y:S01]  /*2f8c0*/  IMAD.MOV.U32 R13, RZ, RZ, R3 ;  /* 0x000000ffff0d7224 */ /* 0x000fe200078e0003 */
[----:B------:R-:W-:Y:S01]  /*2f8d0*/  MOV R0, R14 ;  /* 0x0000000e00007202 */ /* 0x000fe20000000f00 */
[----:B------:R-:W-:Y:S02]  /*2f8e0*/  IMAD.MOV.U32 R12, RZ, RZ, 0x1 ;  /* 0x00000001ff0c7424 */ /* 0x000fe400078e00ff */
[----:B------:R-:W-:Y:S02]  /*2f8f0*/  IMAD.MOV.U32 R11, RZ, RZ, 0x1f ;  /* 0x0000001fff0b7424 */ /* 0x000fe400078e00ff */
[----:B------:R-:W-:-:S07]  /*2f900*/  IMAD.MOV.U32 R15, RZ, RZ, -0x1 ;  /* 0xffffffffff0f7424 */ /* 0x000fce00078e00ff */
[----:B0----5:R-:W-:Y:S05]  /*2f910*/  WARPSYNC.COLLECTIVE R15, `(.L_x_1862) ;  /* 0x000000000f087348 */ /* 0x021fea0003c00000 */
[----:B------:R1:W2:Y:S02]  /*2f920*/  SHFL.IDX P6, R14, R13, R12, R11 ;  /* 0x0000000c0d0e7389 */ /* 0x0002a400000c000b */
[----:B012--5:R-:W-:Y:S01]  /*2f930*/  ENDCOLLECTIVE ;  /* 0x000000000000791b */ /* 0x027fe20003800000 */
.L_x_1862:
        /* <DEDUP_REMOVED lines=11> */
[----:B------:R-:W-:Y:S01]  /*2f9f0*/  IMAD.MOV.U32 R5, RZ, RZ, RZ ;  /* 0x000000ffff057224 */ /* 0x000fe200078e00ff */
[C---:B------:R-:W-:Y:S01]  /*2fa00*/  ISETP.GE.U32.AND P2, PT, R16.reuse, 0x2, PT ;  /* 0x000000021000780c */ /* 0x040fe20003f46070 */
[----:B------:R-:W-:Y:S01]  /*2fa10*/  IMAD.MOV.U32 R8, RZ, RZ, RZ ;  /* 0x000000ffff087224 */ /* 0x000fe200078e00ff */
[C---:B------:R-:W-:Y:S02]  /*2fa20*/  ISETP.GE.U32.AND P3, PT, R16.reuse, 0x4, PT ;  /* 0x000000041000780c */ /* 0x040fe40003f66070 */
[C---:B------:R-:W-:Y:S02]  /*2fa30*/  ISETP.GE.U32.AND P4, PT, R16.reuse, 0x8, PT ;  /* 0x000000081000780c */ /* 0x040fe40003f86070 */
[----:B------:R-:W-:Y:S01]  /*2fa40*/  ISETP.GE.U32.AND P5, PT, R16, 0x10, PT ;  /* 0x000000101000780c */ /* 0x000fe20003fa6070 */
[----:B--2---:R-:W-:Y:S02]  /*2fa50*/  @!P1 IMAD.MOV.U32 R5, RZ, RZ, R6 ;  /* 0x000000ffff059224 */ /* 0x004fe400078e0006 */
[----:B------:R-:W-:-:S02]  /*2fa60*/  IMAD.MOV.U32 R6, RZ, RZ, RZ ;  /* 0x000000ffff067224 */ /* 0x000fc400078e00ff */
[----:B---3--:R-:W-:Y:S01]  /*2fa70*/  @!P1 IMAD.MOV.U32 R6, RZ, RZ, R2 ;  /* 0x000000ffff069224 */ /* 0x008fe200078e0002 */
[----:B------:R-:W-:-:S03]  /*2fa80*/  ISETP.NE.AND P1, PT, R16, RZ, PT ;  /* 0x000000ff1000720c */ /* 0x000fc60003f25270 */
[----:B------:R-:W-:-:S04]  /*2fa90*/  IMAD R2, R6, R5, RZ ;  /* 0x0000000506027224 */ /* 0x000fc800078e02ff */
[----:B------:R-:W-:-:S07]  /*2faa0*/  IMAD.MOV.U32 R13, RZ, RZ, R2 ;  /* 0x000000ffff0d7224 */ /* 0x000fce00078e0002 */
[----:B------:R-:W-:Y:S05]  /*2fab0*/  WARPSYNC.COLLECTIVE R15, `(.L_x_1863) ;  /* 0x000000000f087348 */ /* 0x000fea0003c00000 */
[----:B------:R0:W1:Y:S02]  /*2fac0*/  SHFL.UP P6, R14, R13, R12, R11 ;  /* 0x0400000c0d0e7389 */ /* 0x00006400000c000b */
[----:B01----:R-:W-:Y:S01]  /*2fad0*/  ENDCOLLECTIVE ;  /* 0x000000000000791b */ /* 0x003fe20003800000 */
.L_x_1863:
[----:B------:R-:W-:Y:S02]  /*2fae0*/  IMAD.MOV.U32 R12, RZ, RZ, 0x2 ;  /* 0x00000002ff0c7424 */ /* 0x000fe400078e00ff */
[----:B------:R-:W-:-:S05]  /*2faf0*/  IMAD.MOV.U32 R3, RZ, RZ, R14 ;  /* 0x000000ffff037224 */ /* 0x000fca00078e000e */
[----:B------:R-:W-:-:S05]  /*2fb00*/  SEL R3, R3, RZ, P1 ;  /* 0x000000ff03037207 */ /* 0x000fca0000800000 */
[----:B------:R-:W-:-:S04]  /*2fb10*/  IMAD.IADD R2, R2, 0x1, R3 ;  /* 0x0000000102027824 */ /* 0x000fc800078e0203 */
[----:B------:R-:W-:-:S07]  /*2fb20*/  IMAD.MOV.U32 R13, RZ, RZ, R2 ;  /* 0x000000ffff0d7224 */ /* 0x000fce00078e0002 */
[----:B------:R-:W-:Y:S05]  /*2fb30*/  WARPSYNC.COLLECTIVE R15, `(.L_x_1864) ;  /* 0x000000000f087348 */ /* 0x000fea0003c00000 */
[----:B------:R0:W1:Y:S02]  /*2fb40*/  SHFL.UP P6, R14, R13, R12, R11 ;  /* 0x0400000c0d0e7389 */ /* 0x00006400000c000b */
[----:B01----:R-:W-:Y:S01]  /*2fb50*/  ENDCOLLECTIVE ;  /* 0x000000000000791b */ /* 0x003fe20003800000 */
.L_x_1864:
        /* <DEDUP_REMOVED lines=8> */
.L_x_1865:
        /* <DEDUP_REMOVED lines=8> */
.L_x_1866:
        /* <DEDUP_REMOVED lines=8> */
.L_x_1867:
[----:B------:R-:W-:Y:S02]  /*2fce0*/  IMAD.MOV.U32 R12, RZ, RZ, 0x1f ;  /* 0x0000001fff0c7424 */ /* 0x000fe400078e00ff */
[----:B------:R-:W-:Y:S02]  /*2fcf0*/  IMAD.MOV.U32 R11, RZ, RZ, 0x1f ;  /* 0x0000001fff0b7424 */ /* 0x000fe400078e00ff */
[----:B------:R-:W-:-:S05]  /*2fd00*/  IMAD.MOV.U32 R3, RZ, RZ, R14 ;  /* 0x000000ffff037224 */ /* 0x000fca00078e000e */
[----:B------:R-:W-:-:S05]  /*2fd10*/  SEL R3, R3, RZ, P5 ;  /* 0x000000ff03037207 */ /* 0x000fca0002800000 */
[----:B------:R-:W-:-:S04]  /*2fd20*/  IMAD.IADD R3, R2, 0x1, R3 ;  /* 0x0000000102037824 */ /* 0x000fc800078e0203 */
[----:B------:R-:W-:-:S07]  /*2fd30*/  IMAD.MOV.U32 R13, RZ, RZ, R3 ;  /* 0x000000ffff0d7224 */ /* 0x000fce00078e0003 */
[----:B------:R-:W-:Y:S05]  /*2fd40*/  WARPSYNC.COLLECTIVE R15, `(.L_x_1868) ;  /* 0x000000000f087348 */ /* 0x000fea0003c00000 */
[----:B------:R0:W1:Y:S02]  /*2fd50*/  SHFL.IDX P6, R14, R13, R12, R11 ;  /* 0x0000000c0d0e7389 */ /* 0x00006400000c000b */
[----:B01----:R-:W-:Y:S01]  /*2fd60*/  ENDCOLLECTIVE ;  /* 0x000000000000791b */ /* 0x003fe20003800000 */
.L_x_1868:
[----:B------:R-:W-:Y:S01]  /*2fd70*/  IMAD.MOV.U32 R9, RZ, RZ, R14 ;  /* 0x000000ffff097224 */ /* 0x000fe200078e000e */
[----:B------:R-:W-:Y:S06]  /*2fd80*/  BRA `(.L_x_1869) ;  /* 0xffffffa800987947 */ /* 0x000fec000383ffff */
.L_x_1680:
[----:B------:R-:W-:Y:S01]  /*2fd90*/  BSSY B0, `(.L_x_1870) ;  /* 0x0000008000007945 */ /* 0x000fe20003800000 */
[----:B------:R-:W-:Y:S02]  /*2fda0*/  IMAD.MOV.U32 R13, RZ, RZ, R2 ;  /* 0x000000ffff0d7224 */ /* 0x000fe400078e0002 */
[----:B------:R-:W-:Y:S02]  /*2fdb0*/  IMAD.MOV.U32 R12, RZ, RZ, 0x1 ;  /* 0x00000001ff0c7424 */ /* 0x000fe400078e00ff */
[----:B------:R-:W-:Y:S02]  /*2fdc0*/  IMAD.MOV.U32 R11, RZ, RZ, RZ ;  /* 0x000000ffff0b7224 */ /* 0x000fe400078e00ff */
[----:B0-----:R-:W-:-:S07]  /*2fdd0*/  IMAD.MOV.U32 R15, RZ, RZ, -0x1 ;  /* 0xffffffffff0f7424 */ /* 0x001fce00078e00ff */
[----:B-1----:R-:W-:Y:S05]  /*2fde0*/  WARPSYNC.COLLECTIVE R15, `(.L_x_1871) ;  /* 0x000000000f087348 */ /* 0x002fea0003c00000 */
[----:B------:R0:W2:Y:S02]  /*2fdf0*/  SHFL.UP P6, R14, R13, R12, R11 ;  /* 0x0400000c0d0e7389 */ /* 0x0000a400000c000b */
[----:B012---:R-:W-:Y:S01]  /*2fe00*/  ENDCOLLECTIVE ;  /* 0x000000000000791b */ /* 0x007fe20003800000 */
.L_x_1871:
[----:B------:R-:W-:Y:S05]  /*2fe10*/  BSYNC B0 ;  /* 0x0000000000007941 */ /* 0x000fea0003800000 */
.L_x_1870:
[----:B------:R-:W-:Y:S02]  /*2fe20*/  IMAD.MOV.U32 R3, RZ, RZ, R14 ;  /* 0x000000ffff037224 */ /* 0x000fe400078e000e */
[----:B------:R-:W-:Y:S02]  /*2fe30*/  IMAD.MOV.U32 R12, RZ, RZ, 0x2 ;  /* 0x00000002ff0c7424 */ /* 0x000fe400078e00ff */
[----:B------:R-:W-:Y:S01]  /*2fe40*/  IMAD.MOV.U32 R11, RZ, RZ, RZ ;  /* 0x000000ffff0b7224 */ /* 0x000fe200078e00ff */
[----:B------:R-:W-:Y:S01]  /*2fe50*/  SEL R3, R3, RZ, P1 ;  /* 0x000000ff03037207 */ /* 0x000fe20000800000 */
[----:B------:R-:W-:-:S04]  /*2fe60*/  IMAD.MOV.U32 R15, RZ, RZ, -0x1 ;  /* 0xffffffffff0f7424 */ /* 0x000fc800078e00ff */
[----:B------:R-:W-:-:S04]  /*2fe70*/  IMAD.IADD R2, R2, 0x1, R3 ;  /* 0x0000000102027824 */ /* 0x000fc800078e0203 */
[----:B------:R-:W-:-:S07]  /*2fe80*/  IMAD.MOV.U32 R13, RZ, RZ, R2 ;  /* 0x000000ffff0d7224 */ /* 0x000fce00078e0002 */
[----:B------:R-:W-:Y:S05]  /*2fe90*/  WARPSYNC.COLLECTIVE R15, `(.L_x_1872) ;  /* 0x000000000f087348 */ /* 0x000fea0003c00000 */
[----:B------:R0:W1:Y:S02]  /*2fea0*/  SHFL.UP P6, R14, R13, R12, R11 ;  /* 0x0400000c0d0e7389 */ /* 0x00006400000c000b */
[----:B01----:R-:W-:Y:S01]  /*2feb0*/  ENDCOLLECTIVE ;  /* 0x000000000000791b */ /* 0x003fe20003800000 */
.L_x_1872:
        /* <DEDUP_REMOVED lines=8> */
.L_x_1873:
        /* <DEDUP_REMOVED lines=8> */
.L_x_1874:
        /* <DEDUP_REMOVED lines=8> */
.L_x_1875:
        /* <DEDUP_REMOVED lines=9> */
.L_x_1876:
[----:B------:R-:W-:Y:S01]  /*300d0*/  IMAD.MOV.U32 R9, RZ, RZ, R14 ;  /* 0x000000ffff097224 */ /* 0x000fe200078e000e */
[----:B------:R-:W-:Y:S06]  /*300e0*/  BRA `(.L_x_1877) ;  /* 0xffffffa800707947 */ /* 0x000fec000383ffff */
.L_x_1682:
[----:B------:R-:W-:Y:S01]  /*300f0*/  BSSY B0, `(.L_x_1878) ;  /* 0x0000006000007945 */ /* 0x000fe20003800000 */
[----:B------:R-:W-:Y:S01]  /*30100*/  PLOP3.LUT P6, PT, P6, PT, PT, 0x8, 0x0 ;  /* 0x000000000000781c */ /* 0x000fe200037ce170 */
[----:B0-----:R-:W-:-:S12]  /*30110*/  IMAD.MOV.U32 R15, RZ, RZ, -0x1 ;  /* 0xffffffffff0f7424 */ /* 0x001fd800078e00ff */
[----:B-1----:R-:W-:Y:S05]  /*30120*/  WARPSYNC.COLLECTIVE R15, `(.L_x_1879) ;  /* 0x000000000f087348 */ /* 0x002fea0003c00000 */
[----:B------:R-:W-:Y:S01]  /*30130*/  VOTE.ANY R14, PT, P6 ;  /* 0x00000000000e7806 */ /* 0x000fe200030e0100 */
[----:B-1----:R-:W-:Y:S06]  /*30140*/  ENDCOLLECTIVE ;  /* 0x000000000000791b */ /* 0x002fec0003800000 */
.L_x_1879:
[----:B------:R-:W-:Y:S05]  /*30150*/  BSYNC B0 ;  /* 0x0000000000007941 */ /* 0x000fea0003800000 */
.L_x_1878:
[----:B------:R0:W5:Y:S01]  /*30160*/  LDL.LU R10, [R1+0xc] ;  /* 0x00000c00010a7983 */ /* 0x0001620000300800 */
[----:B------:R-:W-:Y:S02]  /*30170*/  IMAD.MOV.U32 R4, RZ, RZ, R14 ;  /* 0x000000ffff047224 */ /* 0x000fe400078e000e */
[----:B------:R-:W-:Y:S02]  /*30180*/  IMAD.MOV.U32 R13, RZ, RZ, R5 ;  /* 0x000000ffff0d7224 */ /* 0x000fe400078e0005 */
[----:B------:R-:W1:Y:S01]  /*30190*/  POPC R3, R4 ;  /* 0x0000000400037309 */ /* 0x000e620000000000 */
[----:B------:R-:W-:Y:S02]  /*301a0*/  IMAD.MOV.U32 R11, RZ, RZ, 0x1f ;  /* 0x0000001fff0b7424 */ /* 0x000fe400078e00ff */
[----:B------:R-:W-:Y:S02]  /*301b0*/  IMAD.MOV.U32 R15, RZ, RZ, -0x1 ;  /* 0xffffffffff0f7424 */ /* 0x000fe400078e00ff */
[----:B01----:R-:W-:-:S07]  /*301c0*/  IMAD.MOV.U32 R12, RZ, RZ, R3 ;  /* 0x000000ffff0c7224 */ /* 0x003fce00078e0003 */
[----:B-----5:R-:W-:Y:S05]  /*301d0*/  WARPSYNC.COLLECTIVE R15, `(.L_x_1880) ;  /* 0x000000000f087348 */ /* 0x020fea0003c00000 */
[----:B------:R0:W1:Y:S02]  /*301e0*/  SHFL.IDX P6, R14, R13, R12, R11 ;  /* 0x0000000c0d0e7389 */ /* 0x00006400000c000b */
[----:B01---5:R-:W-:Y:S01]  /*301f0*/  ENDCOLLECTIVE ;  /* 0x000000000000791b */ /* 0x023fe20003800000 */
.L_x_1880:
[----:B------:R-:W-:Y:S02]  /*30200*/  IMAD.MOV.U32 R13, RZ, RZ, R6 ;  /* 0x000000ffff0d7224 */ /* 0x000fe400078e0006 */
[----:B------:R-:W-:-:S07]  /*30210*/  IMAD.MOV.U32 R5, RZ, RZ, R14 ;  /* 0x000000ffff057224 */ /* 0x000fce00078e000e */
[----:B------:R-:W-:Y:S05]  /*30220*/  WARPSYNC.COLLECTIVE R15, `(.L_x_1881) ;  /* 0x000000000f087348 */ /* 0x000fea0003c00000 */
[----:B------:R0:W1:Y:S02]  /*30230*/  SHFL.IDX P6, R14, R13, R12, R11 ;  /* 0x0000000c0d0e7389 */ /* 0x00006400000c000b */
[----:B01----:R-:W-:Y:S01]  /*30240*/  ENDCOLLECTIVE ;  /* 0x000000000000791b */ /* 0x003fe20003800000 */
.L_x_1881:
[----:B------:R-:W-:Y:S02]  /*30250*/  IMAD.MOV.U32 R6, RZ, RZ, R14 ;  /* 0x000000ffff067224 */ /* 0x000fe400078e000e */
[----:B------:R-:W-:-:S05]  /*30260*/  IMAD.IADD R10, R3, 0x1, R10 ;  /* 0x00000001030a7824 */ /* 0x000fca00078e020a */
[----:B------:R0:W-:Y:S01]  /*30270*/  STL [R1+0xc], R10 ;  /* 0x00000c0a01007387 */ /* 0x0001e20000100800 */
[----:B------:R-:W-:Y:S05]  /*30280*/  BRA `(.L_x_1882) ;  /* 0xffffffa800547947 */ /* 0x000fea000383ffff */
.L_x_1684:
[----:B------:R-:W-:Y:S01]  /*30290*/  BSSY B0, `(.L_x_1883) ;  /* 0x0000008000007945 */ /* 0x000fe20003800000 */
[----:B------:R-:W-:Y:S02]  /*302a0*/  IMAD.MOV.U32 R13, RZ, RZ, R7 ;  /* 0x000000ffff0d7224 */ /* 0x000fe400078e0007 */
[----:B------:R-:W-:Y:S02]  /*302b0*/  IMAD.MOV.U32 R12, RZ, RZ, R3 ;  /* 0x000000ffff0c7224 */ /* 0x000fe400078e0003 */
[----:B------:R-:W-:Y:S02]  /*302c0*/  IMAD.MOV.U32 R11, RZ, RZ, 0x1f ;  /* 0x0000001fff0b7424 */ /* 0x000fe400078e00ff */
[----:B------:R-:W-:-:S07]  /*302d0*/  IMAD.MOV.U32 R15, RZ, RZ, -0x1 ;  /* 0xffffffffff0f7424 */ /* 0x000fce00078e00ff */
[----:B01----:R-:W-:Y:S05]  /*302e0*/  WARPSYNC.COLLECTIVE R15, `(.L_x_1884) ;  /* 0x000000000f087348 */ /* 0x003fea0003c00000 */
[----:B------:R2:W3:Y:S02]  /*302f0*/  SHFL.IDX P6, R14, R13, R12, R11 ;  /* 0x0000000c0d0e7389 */ /* 0x0004e400000c000b */
[----:B0123--:R-:W-:Y:S01]  /*30300*/  ENDCOLLECTIVE ;  /* 0x000000000000791b */ /* 0x00ffe20003800000 */
.L_x_1884:
[----:B------:R-:W-:Y:S05]  /*30310*/  BSYNC B0 ;  /* 0x0000000000007941 */ /* 0x000fea0003800000 */
.L_x_1883:
[----:B------:R-:W-:Y:S01]  /*30320*/  IMAD.MOV.U32 R3, RZ, RZ, R14 ;  /* 0x000000ffff037224 */ /* 0x000fe200078e000e */
[----:B------:R-:W-:Y:S06]  /*30330*/  BRA `(.L_x_1885) ;  /* 0xffffffa800407947 */ /* 0x000fec000383ffff */
.L_x_1690:
[----:B0-----:R0:W1:Y:S02]  /*30340*/  SYNCS.PHASECHK.TRANS64.TRYWAIT P0, [R0+URZ+0x22820], R3 ;  /* 0x02282003000075a7 */ /* 0x001064000800017f */
[----:B-1----:R-:W-:Y:S05]  /*30350*/  @!P0 NANOSLEEP.SYNCS 0x989680 ;  /* 0x009896800000895d */ /* 0x002fea0003900000 */
[----:B------:R-:W1:Y:S02]  /*30360*/  @!P0 SYNCS.PHASECHK.TRANS64 P0, [R0+URZ+0x22820], R3 ;  /* 0x02282003000085a7 */ /* 0x000e64000800007f */
[----:B-1----:R-:W-:Y:S05]  /*30370*/  @!P0 BRA `(.L_x_1690) ;  /* 0xfffffffc00f08947 */ /* 0x002fea000383ffff */
[----:B------:R-:W-:Y:S05]  /*30380*/  BRA `(.L_x_1886) ;  /* 0xffffffb000e47947 */ /* 0x000fea000383ffff */
.L_x_1691:
        /* <DEDUP_REMOVED lines=11> */
.L_x_1888:
[----:B------:R-:W-:Y:S05]  /*30440*/  BSYNC B0 ;  /* 0x0000000000007941 */ /* 0x000fea0003800000 */
.L_x_1887:
[----:B------:R-:W-:Y:S05]  /*30450*/  BRA `(.L_x_1889) ;  /* 0xffffffb000cc7947 */ /* 0x000fea000383ffff */
.L_x_1692:
[----:B------:R-:W-:Y:S01]  /*30460*/  BSSY B0, `(.L_x_1890) ;  /* 0x0000006000007945 */ /* 0x000fe20003800000 */
[----:B------:R-:W-:-:S07]  /*30470*/  IMAD.MOV.U32 R15, RZ, RZ, -0x1 ;  /* 0xffffffffff0f7424 */ /* 0x000fce00078e00ff */
[----:B01----:R-:W-:Y:S05]  /*30480*/  WARPSYNC.COLLECTIVE R15, `(.L_x_1891) ;  /* 0x000000000f0c7348 */ /* 0x003fea0003c00000 */
[----:B------:R-:W-:Y:S02]  /*30490*/  ELECT P6, UR62, PT ;  /* 0x00000000003e782f */ /* 0x000fe400038c0000 */
[----:B------:R-:W-:Y:S01]  /*304a0*/  MOV R14, UR62 ;  /* 0x0000003e000e7c02 */ /* 0x000fe20008000f00 */
[----:B01----:R-:W-:Y:S10]  /*304b0*/  ENDCOLLECTIVE ;  /* 0x000000000000791b */ /* 0x003ff40003800000 */
.L_x_1891:
[----:B------:R-:W-:Y:S05]  /*304c0*/  BSYNC B0 ;  /* 0x0000000000007941 */ /* 0x000fea0003800000 */
.L_x_1890:
[----:B------:R-:W-:Y:S05]  /*304d0*/  BRA `(.L_x_1892) ;  /* 0xffffffb000c07947 */ /* 0x000fea000383ffff */
.L_x_1694:
[----:B0-----:R0:W1:Y:S02]  /*304e0*/  SYNCS.PHASECHK.TRANS64.TRYWAIT P1, [R6+URZ], R5 ;  /* 0x00000005060075a7 */ /* 0x001064000802017f */
[----:B-1----:R-:W-:Y:S05]  /*304f0*/  @!P1 NANOSLEEP.SYNCS 0x989680 ;  /* 0x009896800000995d */ /* 0x002fea0003900000 */
[----:B------:R-:W1:Y:S02]  /*30500*/  @!P1 SYNCS.PHASECHK.TRANS64 P1, [R6+URZ], R5 ;  /* 0x00000005060095a7 */ /* 0x000e64000802007f */
[----:B-1----:R-:W-:Y:S05]  /*30510*/  @!P1 BRA `(.L_x_1694) ;  /* 0xfffffffc00f09947 */ /* 0x002fea000383ffff */
[----:B------:R-:W-:Y:S05]  /*30520*/  BRA `(.L_x_1893) ;  /* 0xffffffb000fc7947 */ /* 0x000fea000383ffff */
.L_x_1695:
[----:B-1----:R1:W2:Y:S02]  /*30530*/  SYNCS.PHASECHK.TRANS64.TRYWAIT P1, [R7+URZ], R2 ;  /* 0x00000002070075a7 */ /* 0x0022a4000802017f */
[----:B--2---:R-:W-:Y:S05]  /*30540*/  @!P1 NANOSLEEP.SYNCS 0x989680 ;  /* 0x009896800000995d */ /* 0x004fea0003900000 */
[----:B------:R-:W2:Y:S02]  /*30550*/  @!P1 SYNCS.PHASECHK.TRANS64 P1, [R7+URZ], R2 ;  /* 0x00000002070095a7 */ /* 0x000ea4000802007f */
[----:B--2---:R-:W-:Y:S05]  /*30560*/  @!P1 BRA `(.L_x_1695) ;  /* 0xfffffffc00f09947 */ /* 0x004fea000383ffff */
[----:B------:R-:W-:Y:S05]  /*30570*/  BRA `(.L_x_1894) ;  /* 0xffffffb000f07947 */ /* 0x000fea000383ffff */
.L_x_1697:
[----:B--2---:R2:W3:Y:S02]  /*30580*/  SYNCS.PHASECHK.TRANS64.TRYWAIT P1, [R4+URZ+0x22860], R5 ;  /* 0x02286005040075a7 */ /* 0x0044e4000802017f */
[----:B---3--:R-:W-:Y:S05]  /*30590*/  @!P1 NANOSLEEP.SYNCS 0x989680 ;  /* 0x009896800000995d */ /* 0x008fea0003900000 */
[----:B------:R-:W3:Y:S02]  /*305a0*/  @!P1 SYNCS.PHASECHK.TRANS64 P1, [R4+URZ+0x22860], R5 ;  /* 0x02286005040095a7 */ /* 0x000ee4000802007f */
[----:B---3--:R-:W-:Y:S05]  /*305b0*/  @!P1 BRA `(.L_x_1697) ;  /* 0xfffffffc00f09947 */ /* 0x008fea000383ffff */
[----:B------:R-:W-:Y:S05]  /*305c0*/  BRA `(.L_x_1895) ;  /* 0xffffffb000f47947 */ /* 0x000fea000383ffff */
.L_x_1699:
[----:B---3--:R3:W4:Y:S02]  /*305d0*/  SYNCS.PHASECHK.TRANS64.TRYWAIT P1, [R3+URZ+0x22860], R2 ;  /* 0x02286002030075a7 */ /* 0x008724000802017f */
[----:B----4-:R-:W-:Y:S05]  /*305e0*/  @!P1 NANOSLEEP.SYNCS 0x989680 ;  /* 0x009896800000995d */ /* 0x010fea0003900000 */
[----:B------:R-:W4:Y:S02]  /*305f0*/  @!P1 SYNCS.PHASECHK.TRANS64 P1, [R3+URZ+0x22860], R2 ;  /* 0x02286002030095a7 */ /* 0x000f24000802007f */
[----:B----4-:R-:W-:Y:S05]  /*30600*/  @!P1 BRA `(.L_x_1699) ;  /* 0xfffffffc00f09947 */ /* 0x010fea000383ffff */
[----:B------:R-:W-:Y:S05]  /*30610*/  BRA `(.L_x_1896) ;  /* 0xffffffb000f47947 */ /* 0x000fea000383ffff */
.L_x_1701:
[----:B----4-:R4:W0:Y:S02]  /*30620*/  SYNCS.PHASECHK.TRANS64.TRYWAIT P0, [R4+URZ+0x22880], R5 ;  /* 0x02288005040075a7 */ /* 0x010824000800017f */
[----:B0-----:R-:W-:Y:S05]  /*30630*/  @!P0 NANOSLEEP.SYNCS 0x989680 ;  /* 0x009896800000895d */ /* 0x001fea0003900000 */
[----:B------:R-:W0:Y:S02]  /*30640*/  @!P0 SYNCS.PHASECHK.TRANS64 P0, [R4+URZ+0x22880], R5 ;  /* 0x02288005040085a7 */ /* 0x000e24000800007f */
[----:B0-----:R-:W-:Y:S05]  /*30650*/  @!P0 BRA `(.L_x_1701) ;  /* 0xfffffffc00f08947 */ /* 0x001fea000383ffff */
[----:B------:R-:W-:Y:S05]  /*30660*/  BRA `(.L_x_1702) ;  /* 0xffffffb000f07947 */ /* 0x000fea000383ffff */
.L_x_1897:
        /* <DEDUP_REMOVED lines=9> */
.L_x_2805:


//--------------------- .text._ZN7cutlass13device_kernelIN5flash11enable_sm90INS1_16FlashAttnFwdSm90INS1_25CollectiveMainloopFwdSm90ILi2EN4cute5tupleIJNS5_1CILi1EEES8_S8_EEENS6_IJNS7_ILi128EEENS7_ILi160EEENS7_ILi192EEEEEELi128ENS_12float_e4m3_tEfNS_4arch4Sm90ELb1ELb0ELb1ELb0ELb0ELb0ELb0ELb1ELb1ELb1ELb1ELb0EEENS1_21CollectiveEpilogueFwdINS6_IJSA_SA_SB_EEES9_NS_10bfloat16_tESG_Li256ELb0ELb1ELb1ELb1EEENS1_19SingleTileSchedulerILb0ELb1ELb1ELi128EEEEEEEEEvNT_6ParamsE --------------------------
	.section	.text._ZN7cutlass13device_kernelIN5flash11enable_sm90INS1_16FlashAttnFwdSm90INS1_25CollectiveMainloopFwdSm90ILi2EN4cute5tupleIJNS5_1CILi1EEES8_S8_EEENS6_IJNS7_ILi128EEENS7_ILi160EEENS7_ILi192EEEEEELi128ENS_12float_e4m3_tEfNS_4arch4Sm90ELb1ELb0ELb1ELb0ELb0ELb0ELb0ELb1ELb1ELb1ELb1ELb0EEENS1_21CollectiveEpilogueFwdINS6_IJSA_SA_SB_EEES9_NS_10bfloat16_tESG_Li256ELb0ELb1ELb1ELb1EEENS1_19SingleTileSchedulerILb0ELb1ELb1ELi128EEEEEEEEEvNT_6ParamsE,"ax",@progbits
	.align	128
.text._ZN7cutlass13device_kernelIN5flash11enable_sm90INS1_16FlashAttnFwdSm90INS1_25CollectiveMainloopFwdSm90ILi2EN4cute5tupleIJNS5_1CILi1EEES8_S8_EEENS6_IJNS7_ILi128EEENS7_ILi160EEENS7_ILi192EEEEEELi128ENS_12float_e4m3_tEfNS_4arch4Sm90ELb1ELb0ELb1ELb0ELb0ELb0ELb0ELb1ELb1ELb1ELb1ELb0EEENS1_21CollectiveEpilogueFwdINS6_IJSA_SA_SB_EEES9_NS_10bfloat16_tESG_Li256ELb0ELb1ELb1ELb1EEENS1_19SingleTileSchedulerILb0ELb1ELb1ELi128EEEEEEEEEvNT_6ParamsE:
        .type           _ZN7cutlass13device_kernelIN5flash11enable_sm90INS1_16FlashAttnFwdSm90INS1_25CollectiveMainloopFwdSm90ILi2EN4cute5tupleIJNS5_1CILi1EEES8_S8_EEENS6_IJNS7_ILi128EEENS7_ILi160EEENS7_ILi192EEEEEELi128ENS_12float_e4m3_tEfNS_4arch4Sm90ELb1ELb0ELb1ELb0ELb0ELb0ELb0ELb1ELb1ELb1ELb1ELb0EEENS1_21CollectiveEpilogueFwdINS6_IJSA_SA_SB_EEES9_NS_10bfloat16_tESG_Li256ELb0ELb1ELb1ELb1EEENS1_19SingleTileSchedulerILb0ELb1ELb1ELi128EEEEEEEEEvNT_6ParamsE,@function
        .size           _ZN7cutlass13device_kernelIN5flash11enable_sm90INS1_16FlashAttnFwdSm90INS1_25CollectiveMainloopFwdSm90ILi2EN4cute5tupleIJNS5_1CILi1EEES8_S8_EEENS6_IJNS7_ILi128EEENS7_ILi160EEENS7_ILi192EEEEEELi128ENS_12float_e4m3_tEfNS_4arch4Sm90ELb1ELb0ELb1ELb0ELb0ELb0ELb0ELb1ELb1ELb1ELb1ELb0EEENS1_21CollectiveEpilogueFwdINS6_IJSA_SA_SB_EEES9_NS_10bfloat16_tESG_Li256ELb0ELb1ELb1ELb1EEENS1_19SingleTileSchedulerILb0ELb1ELb1ELi128EEEEEEEEEvNT_6ParamsE,(.L_x_2806 - _ZN7cutlass13device_kernelIN5flash11enable_sm90INS1_16FlashAttnFwdSm90INS1_25CollectiveMainloopFwdSm90ILi2EN4cute5tupleIJNS5_1CILi1EEES8_S8_EEENS6_IJNS7_ILi128EEENS7_ILi160EEENS7_ILi192EEEEEELi128ENS_12float_e4m3_tEfNS_4arch4Sm90ELb1ELb0ELb1ELb0ELb0ELb0ELb0ELb1ELb1ELb1ELb1ELb0EEENS1_21CollectiveEpilogueFwdINS6_IJSA_SA_SB_EEES9_NS_10bfloat16_tESG_Li256ELb0ELb1ELb1ELb1EEENS1_19SingleTileSchedulerILb0ELb1ELb1ELi128EEEEEEEEEvNT_6ParamsE)
        .other          _ZN7cutlass13device_kernelIN5flash11enable_sm90INS1_16FlashAttnFwdSm90INS1_25CollectiveMainloopFwdSm90ILi2EN4cute5tupleIJNS5_1CILi1EEES8_S8_EEENS6_IJNS7_ILi128EEENS7_ILi160EEENS7_ILi192EEEEEELi128ENS_12float_e4m3_tEfNS_4arch4Sm90ELb1ELb0ELb1ELb0ELb0ELb0ELb0ELb1ELb1ELb1ELb1ELb0EEENS1_21CollectiveEpilogueFwdINS6_IJSA_SA_SB_EEES9_NS_10bfloat16_tESG_Li256ELb0ELb1ELb1ELb1EEENS1_19SingleTileSchedulerILb0ELb1ELb1ELi128EEEEEEEEEvNT_6ParamsE,@"STO_CUDA_ENTRY STV_DEFAULT"
_ZN7cutlass13device_kernelIN5flash11enable_sm90INS1_16FlashAttnFwdSm90INS1_25CollectiveMainloopFwdSm90ILi2EN4cute5tupleIJNS5_1CILi1EEES8_S8_EEENS6_IJNS7_ILi128EEENS7_ILi160EEENS7_ILi192EEEEEELi128ENS_12float_e4m3_tEfNS_4arch4Sm90ELb1ELb0ELb1ELb0ELb0ELb0ELb0ELb1ELb1ELb1ELb1ELb0EEENS1_21CollectiveEpilogueFwdINS6_IJSA_SA_SB_EEES9_NS_10bfloat16_tESG_Li256ELb0ELb1ELb1ELb1EEENS1_19SingleTileSchedulerILb0ELb1ELb1ELi128EEEEEEEEEvNT_6ParamsE:
        /* <DEDUP_REMOVED lines=17> */
.L_x_1899:
[----:B------:R-:W-:Y:S05]  /*0110*/  BSYNC B0 ;  /* 0x0000000000007941 */ /* 0x000fea0003800000 */
.L_x_1898:
        /* <DEDUP_REMOVED lines=40> */
.L_x_1900:
        /* <DEDUP_REMOVED lines=22> */
.L_x_1901:
        /* <DEDUP_REMOVED lines=18> */
.L_x_1902:
        /* <DEDUP_REMOVED lines=22> */
.L_x_1903:
        /* <DEDUP_REMOVED lines=22> */
.L_x_1904:
        /* <DEDUP_REMOVED lines=9> */
.L_x_1907:
[----:B------:R-:W-:-:S08]  /*0970*/  NOP ;  /* 0x0000000000007918 */ /* 0x000fd00000000000 */
[----:B------:R-:W0:Y:S02]  /*0980*/  USETMAXREG.TRY_ALLOC.CTAPOOL UP0, 0xf0 ;  /* 0x000000f0000079c8 */ /* 0x000e240008000600 */
[----:B0-----:R-:W-:-:S13]  /*0990*/  PLOP3.LUT P0, PT, PT, PT, UP0, 0x80, 0x0 ;  /* 0x000000000000781c */ /* 0x001fda0003f0f008 */
[----:B------:R-:W-:Y:S05]  /*09a0*/  @!P0 BRA `(.L_x_1907) ;  /* 0xfffffffc00f08947 */ /* 0x000fea000383ffff */
[----:B--2---:R-:W0:Y:S01]  /*09b0*/  LDC R2, c[0x0][0xc50] ;  /* 0x00031400ff027b82 */ /* 0x004e220000000800 */
[----:B------:R-:W1:Y:S07]  /*09c0*/  S2R R12, SR_TID.X ;  /* 0x00000000000c7919 */ /* 0x000e6e0000002100 */
[----:B------:R-:W2:Y:S08]  /*09d0*/  S2UR UR4, SR_CTAID.Y ;  /* 0x00000000000479c3 */ /* 0x000eb00000002600 */
[----:B------:R-:W3:Y:S08]  /*09e0*/  S2UR UR36, SR_CTAID.Z ;  /* 0x00000000002479c3 */ /* 0x000ef00000002700 */
[----:B------:R-:W-:Y:S06]  /*09f0*/  BAR.ARV 0x8, 0x180 ;  /* 0x0206000000007b1d */ /* 0x000fec0000002000 */
[----:B0-----:R-:W-:Y:S01]  /*0a00*/  ISETP.NE.AND P1, PT, R2, 0x1, PT ;  /* 0x000000010200780c */ /* 0x001fe20003f25270 */
[----:B--2---:R-:W-:Y:S01]  /*0a10*/  IMAD.U32 R17, RZ, RZ, UR4 ;  /* 0x00000004ff117e24 */ /* 0x004fe2000f8e00ff */
[----:B-1----:R-:W-:-:S11]  /*0a20*/  LOP3.LUT R4, R12, 0xffffff80, RZ, 0xc0, !PT ;  /* 0xffffff800c047812 */ /* 0x002fd600078ec0ff */
[----:B------:R-:W0:Y:S01]  /*0a30*/  @P1 LDC R0, c[0x0][0xc54] ;  /* 0x00031500ff001b82 */ /* 0x000e220000000800 */
[----:B------:R-:W-:-:S07]  /*0a40*/  ISETP.NE.AND P0, PT, R4, 0x80, PT ;  /* 0x000000800400780c */ /* 0x000fce0003f05270 */
[----:B------:R-:W1:Y:S08]  /*0a50*/  @P1 LDC R3, c[0x0][0xc58] ;  /* 0x00031600ff031b82 */ /* 0x000e700000000800 */
[----:B------:R-:W-:Y:S06]  /*0a60*/  @!P0 BAR.ARV 0x9, 0x100 ;  /* 0x0244000000008b1d */ /* 0x000fec0000002000 */
[----:B---3--:R-:W-:Y:S01]  /*0a70*/  ISETP.LE.AND P0, PT, RZ, UR36, PT ;  /* 0x00000024ff007c0c */ /* 0x008fe2000bf03270 */
[----:B0-----:R-:W-:-:S05]  /*0a80*/  @P1 IMAD.HI.U32 R0, R0, UR4, RZ ;  /* 0x0000000400001c27 */ /* 0x001fca000f8e00ff */
[----:B-1----:R-:W-:-:S05]  /*0a90*/  @P1 SHF.R.U32.HI R17, RZ, R3, R0 ;  /* 0x00000003ff111219 */ /* 0x002fca0000011600 */
[----:B------:R-:W-:-:S04]  /*0aa0*/  IMAD.MOV R3, RZ, RZ, -R17 ;  /* 0x000000ffff037224 */ /* 0x000fc800078e0a11 */
[----:B------:R-:W-:Y:S01]  /*0ab0*/  IMAD R18, R2, R3, UR4 ;  /* 0x0000000402127e24 */ /* 0x000fe2000f8e0203 */
[----:B------:R-:W-:Y:S06]  /*0ac0*/  @!P0 BRA `(.L_x_1908) ;  /* 0x0000012800e08947 */ /* 0x000fec0003800000 */
[----:B------:R-:W0:Y:S01]  /*0ad0*/  LDC R0, c[0x0][0x448] ;  /* 0x00011200ff007b82 */ /* 0x000e220000000800 */
[----:B------:R-:W1:Y:S01]  /*0ae0*/  S2R R22, SR_CTAID.X ;  /* 0x0000000000167919 */ /* 0x000e620000002500 */
[----:B------:R-:W-:Y:S01]  /*0af0*/  SHF.R.U32.HI R4, RZ, 0x10, R18 ;  /* 0x00000010ff047819 */ /* 0x000fe20000011612 */
[----:B------:R-:W-:Y:S01]  /*0b00*/  IMAD.MOV.U32 R23, RZ, RZ, RZ ;  /* 0x000000ffff177224 */ /* 0x000fe200078e00ff */
[----:B------:R-:W-:-:S04]  /*0b10*/  LOP3.LUT R18, R18, 0xffff, RZ, 0xc0, !PT ;  /* 0x0000ffff12127812 */ /* 0x000fc800078ec0ff */
[----:B------:R-:W2:Y:S08]  /*0b20*/  LDC.64 R10, c[0x0][0x418] ;  /* 0x00010600ff0a7b82 */ /* 0x000eb00000000a00 */
[----:B------:R-:W3:Y:S01]  /*0b30*/  LDC R3, c[0x0][0x288] ;  /* 0x0000a200ff037b82 */ /* 0x000ee20000000800 */
[----:B0-----:R-:W-:-:S07]  /*0b40*/  ISETP.NE.AND P1, PT, R0, 0x1, PT ;  /* 0x000000010000780c */ /* 0x001fce0003f25270 */
[----:B------:R-:W0:Y:S01]  /*0b50*/  LDC R16, c[0x0][0x424] ;  /* 0x00010900ff107b82 */ /* 0x000e220000000800 */
[----:B--2---:R-:W-:-:S07]  /*0b60*/  ISETP.NE.U32.AND P0, PT, R10, RZ, PT ;  /* 0x000000ff0a00720c */ /* 0x004fce0003f05070 */
[----:B------:R-:W2:Y:S01]  /*0b70*/  LDC R7, c[0x0][0x2f0] ;  /* 0x0000bc00ff077b82 */ /* 0x000ea20000000800 */
[----:B-1----:R-:W-:Y:S01]  /*0b80*/  IMAD.SHL.U32 R22, R22, 0x80, RZ ;  /* 0x0000008016167824 */ /* 0x002fe200078e00ff */
[----:B------:R-:W-:-:S03]  /*0b90*/  ISETP.NE.AND.EX P0, PT, R11, RZ, PT, P0 ;  /* 0x000000ff0b00720c */ /* 0x000fc60003f05300 */
[----:B------:R-:W-:Y:S01]  /*0ba0*/  @P1 VIADD R0, R22, 0x7f ;  /* 0x0000007f16001836 */ /* 0x000fe20000000000 */
[----:B---3--:R-:W-:Y:S02]  /*0bb0*/  IADD3 R3, -R3, 0xa0, RZ ;  /* 0x000000a003037810 */ /* 0x008fe40007ffe1ff */
[----:B------:R-:W1:Y:S08]  /*0bc0*/  @P1 LDC R5, c[0x0][0x44c] ;  /* 0x00011300ff051b82 */ /* 0x000e700000000800 */
[----:B------:R-:W3:Y:S01]  /*0bd0*/  @P1 LDC R9, c[0x0][0x450] ;  /* 0x00011400ff091b82 */ /* 0x000ee20000000800 */
[----:B0-----:R-:W-:-:S02]  /*0be0*/  SEL R16, R16, 0x1, P0 ;  /* 0x0000000110107807 */ /* 0x001fc40000000000 */
[----:B------:R-:W-:-:S03]  /*0bf0*/  ISETP.NE.AND P0, PT, R4, RZ, PT ;  /* 0x000000ff0400720c */ /* 0x000fc60003f05270 */
[----:B--2---:R-:W-:Y:S02]  /*0c00*/  IMAD R3, R16, R7, R3 ;  /* 0x0000000710037224 */ /* 0x004fe400078e0203 */
[----:B-1----:R-:W-:-:S08]  /*0c10*/  @P1 IMAD.HI.U32 R2, R0, R5, RZ ;  /* 0x0000000500021227 */ /* 0x002fd000078e00ff */
[----:B------:R-:W0:Y:S01]  /*0c20*/  @!P0 LDC R4, c[0x0][0x9f0] ;  /* 0x00027c00ff048b82 */ /* 0x000e220000000800 */
[----:B------:R-:W-:Y:S01]  /*0c30*/  VIADD R0, R22, 0x7f ;  /* 0x0000007f16007836 */ /* 0x000fe20000000000 */
[----:B---3--:R-:W-:Y:S01]  /*0c40*/  @P1 SHF.R.U32.HI R0, RZ, R9, R2 ;  /* 0x00000009ff001219 */ /* 0x008fe20000011602 */
[----:B------:R-:W-:-:S04]  /*0c50*/  IMAD R2, R16, R7, 0x9f ;  /* 0x0000009f10027424 */ /* 0x000fc800078e0207 */
[----:B------:R-:W-:Y:S02]  /*0c60*/  IMAD.IADD R0, R3, 0x1, R0 ;  /* 0x0000000103007824 */ /* 0x000fe400078e0200 */
[----:B------:R-:W-:-:S04]  /*0c70*/  IMAD.HI R2, R2, 0x66666667, RZ ;  /* 0x6666666702027827 */ /* 0x000fc800078e02ff */
[----:B------:R-:W-:Y:S01]  /*0c80*/  IMAD.HI R0, R0, 0x66666667, RZ ;  /* 0x6666666700007827 */ /* 0x000fe200078e02ff */
[----:B------:R-:W-:-:S04]  /*0c90*/  SHF.R.U32.HI R3, RZ, 0x1f, R2 ;  /* 0x0000001fff037819 */ /* 0x000fc80000011602 */
[----:B------:R-:W-:Y:S02]  /*0ca0*/  SHF.R.U32.HI R5, RZ, 0x1f, R0 ;  /* 0x0000001fff057819 */ /* 0x000fe40000011600 */
[----:B------:R-:W-:Y:S02]  /*0cb0*/  LEA.HI.SX32 R3, R2, R3, 0x1a ;  /* 0x0000000302037211 */ /* 0x000fe400078fd2ff */
[----:B------:R-:W-:-:S04]  /*0cc0*/  LEA.HI.SX32 R0, R0, R5, 0x1a ;  /* 0x0000000500007211 */ /* 0x000fc800078fd2ff */
[----:B------:R-:W-:-:S04]  /*0cd0*/  VIMNMX R13, R3, R0, PT ;  /* 0x00000000030d7248 */ /* 0x000fc80003fe0100 */
[----:B------:R-:W-:-:S13]  /*0ce0*/  ISETP.GE.AND P1, PT, R13, 0x1, PT ;  /* 0x000000010d00780c */ /* 0x000fda0003f26270 */
[----:B0-----:R-:W-:Y:S05]  /*0cf0*/  @!P1 BRA `(.L_x_1909) ;  /* 0x00000000006c9947 */ /* 0x001fea0003800000 */
[-C--:B------:R-:W-:Y:S02]  /*0d00*/  IABS R9, R4.reuse ;  /* 0x0000000400097213 */ /* 0x080fe40000000000 */
        /* <DEDUP_REMOVED lines=26> */
.L_x_1909:
        /* <DEDUP_REMOVED lines=40> */
[----:B------:R-:W-:Y:S01]  /*1130*/  IMAD R104, R16, R7, RZ ;  /* 0x0000000710687224 */ /* 0x000fe200078e02ff */
        /* <DEDUP_REMOVED lines=35> */
.L_x_1911:
        /* <DEDUP_REMOVED lines=45> */
.L_x_2006:
[----:B------:R-:W-:Y:S05]  /*1640*/  @!P1 BRA `(.L_x_1913) ;  /* 0x0000000000049947 */ /* 0x000fea0003800000 */
[----:B------:R-:W-:Y:S01]  /*1650*/  BPT.TRAP 0x1 ;  /* 0x000000040000795c */ /* 0x000fe20000300000 */
.L_x_1913:
[----:B------:R1:W2:Y:S01]  /*1660*/  SYNCS.PHASECHK.TRANS64.TRYWAIT P2, [UR39+0x29830], R6 ;  /* 0x02983006ff0075a7 */ /* 0x0002a20008040167 */
[----:B------:R-:W-:Y:S05]  /*1670*/  @!P1 BRA `(.L_x_1914) ;  /* 0x0000000000049947 */ /* 0x000fea0003800000 */
[----:B------:R-:W-:Y:S01]  /*1680*/  BPT.TRAP 0x1 ;  /* 0x000000040000795c */ /* 0x000fe20000300000 */
.L_x_1914:
[----:B------:R-:W3:Y:S02]  /*1690*/  S2R R2, SR_TID.X ;  /* 0x0000000000027919 */ /* 0x000ee40000002100 */
[----:B---3--:R-:W-:-:S04]  /*16a0*/  LOP3.LUT R2, R2, 0x7f, RZ, 0xc0, !PT ;  /* 0x0000007f02027812 */ /* 0x008fc800078ec0ff */
[----:B------:R-:W-:Y:S01]  /*16b0*/  ISETP.NE.AND P0, PT, R2, RZ, PT ;  /* 0x000000ff0200720c */ /* 0x000fe20003f05270 */
[----:B------:R-:W-:-:S05]  /*16c0*/  IMAD.U32 R2, RZ, RZ, UR40 ;  /* 0x00000028ff027e24 */ /* 0x000fca000f8e00ff */
[----:B------:R-:W-:Y:S01]  /*16d0*/  LOP3.LUT R2, R2, 0x10000, RZ, 0xfc, !PT ;  /* 0x0001000002027812 */ /* 0x000fe200078efcff */
[----:B--2---:R-:W-:Y:S06]  /*16e0*/  @P2 BRA `(.L_x_1915) ;  /* 0x0000000000082947 */ /* 0x004fec0003800000 */
[----:B------:R-:W2:Y:S02]  /*16f0*/  SYNCS.PHASECHK.TRANS64.TRYWAIT P2, [UR39+0x29830], R6 ;  /* 0x02983006ff0075a7 */ /* 0x000ea40008040167 */
[----:B--2---:R-:W-:Y:S05]  /*1700*/  @!P2 BRA `(.L_x_1916) ;  /* 0x0000011c00f0a947 */ /* 0x004fea0003800000 */
.L_x_1915:
[----:B------:R-:W-:Y:S05]  /*1710*/  WARPSYNC.ALL ;  /* 0x0000000000007948 */ /* 0x000fea0003800000 */
[----:B0-----:R-:W-:Y:S01]  /*1720*/  IMAD.MOV.U32 R3, RZ, RZ, -0x7fffffe0 ;  /* 0x80000020ff037424 */ /* 0x001fe200078e00ff */
[----:B------:R-:W-:Y:S01]  /*1730*/  UIADD3 UR4, UR39, 0x1a400, URZ ;  /* 0x0001a40027047890 */ /* 0x000fe2000fffe03f */
[C---:B------:R-:W-:Y:S01]  /*1740*/  R2UR UR8, R2.reuse ;  /* 0x00000000020872ca */ /* 0x040fe200000e0000 */
[----:B------:R-:W-:Y:S02]  /*1750*/  WARPGROUP.ARRIVE ;  /* 0x00000000000079c5 */ /* 0x000fe40000000000 */
        /* <DEDUP_REMOVED lines=23> */
[----:B------:R-:W0:Y:S01]  /*18d0*/  LDC R8, c[0x0][0x448] ;  /* 0x00011200ff087b82 */ /* 0x000e220000000800 */
[----:B------:R-:W-:Y:S01]  /*18e0*/  UIADD3 UR4, UR52, 0x200, URZ ;  /* 0x0000020034047890 */ /* 0x000fe2000fffe03f */
[----:B------:R-:W-:Y:S01]  /*18f0*/  LEA.HI R108, R108, R105, RZ, 0x2 ;  /* 0x000000696c6c7211 */ /* 0x000fe200078f10ff */
[----:B------:R-:W-:Y:S01]  /*1900*/  UMOV UR22, UR8 ;  /* 0x0000000800167c82 */ /* 0x000fe20008000000 */
[----:B------:R-:W-:Y:S01]  /*1910*/  UMOV UR15, 0x80000020 ;  /* 0x80000020000f7882 */ /* 0x000fe20000000000 */
[----:B------:R-:W-:Y:S01]  /*1920*/  UMOV UR5, 0x80000020 ;  /* 0x8000002000057882 */ /* 0x000fe20000000000 */
[----:B------:R-:W-:Y:S01]  /*1930*/  UMOV UR18, UR10 ;  /* 0x0000000a00127c82 */ /* 0x000fe20008000000 */
[----:B------:R-:W-:Y:S01]  /*1940*/  UIADD3 UR10, UR52, 0x2, URZ ;  /* 0x00000002340a7890 */ /* 0x000fe2000fffe03f */
[----:B------:R-:W-:Y:S01]  /*1950*/  LOP3.LUT R108, R108, 0xfffffffc, RZ, 0xc0, !PT ;  /* 0xfffffffc6c6c7812 */ /* 0x000fe200078ec0ff */
[----:B------:R-:W-:Y:S01]  /*1960*/  UMOV UR14, UR4 ;  /* 0x00000004000e7c82 */ /* 0x000fe20008000000 */
[----:B------:R-:W-:Y:S01]  /*1970*/  UIADD3 UR7, UR6, 0x2, URZ ;  /* 0x0000000206077890 */ /* 0x000fe2000fffe03f */
[----:B------:R-:W3:Y:S01]  /*1980*/  S2UR UR50, SR_CgaCtaId ;  /* 0x00000000003279c3 */ /* 0x000ee20000008800 */
[----:B------:R-:W-:Y:S01]  /*1990*/  UMOV UR9, UR5 ;  /* 0x0000000500097c82 */ /* 0x000fe20008000000 */
[----:B------:R-:W-:Y:S01]  /*19a0*/  UMOV UR11, 0x80000020 ;  /* 0x80000020000b7882 */ /* 0x000fe20000000000 */
[----:B------:R-:W-:Y:S01]  /*19b0*/  IMAD.IADD R108, R105, 0x1, -R108 ;  /* 0x00000001696c7824 */ /* 0x000fe200078e0a6c */
[----:B------:R-:W-:-:S02]  /*19c0*/  UMOV UR54, URZ ;  /* 0x0000003f00367c82 */ /* 0x000fc40008000000 */
[----:B------:R-:W-:Y:S01]  /*19d0*/  UMOV UR4, UR7 ;  /* 0x0000000700047c82 */ /* 0x000fe20008000000 */
[----:B------:R-:W-:Y:S01]  /*19e0*/  UIADD3 UR7, UR52, 0x102, URZ ;  /* 0x0000010234077890 */ /* 0x000fe2000fffe03f */
[----:B------:R-:W-:Y:S01]  /*19f0*/  UMOV UR8, UR4 ;  /* 0x0000000400087c82 */ /* 0x000fe20008000000 */
[----:B0-----:R-:W-:Y:S02]  /*1a00*/  ISETP.NE.AND P2, PT, R8, 0x1, PT ;  /* 0x000000010800780c */ /* 0x001fe40003f45270 */
[----:B------:R-:W-:Y:S01]  /*1a10*/  LOP3.LUT R8, R107, 0xffffff80, RZ, 0xc0, !PT ;  /* 0xffffff806b087812 */ /* 0x000fe200078ec0ff */
[----:B------:R-:W-:Y:S02]  /*1a20*/  WARPGROUP.DEPBAR.LE gsb0, 0x0 ;  /* 0x00008000000079c5 */ /* 0x000fe40000010000 */
[----:B------:R-:W-:-:S06]  /*1a30*/  WARPGROUP.ARRIVE ;  /* 0x00000000000079c5 */ /* 0x000fcc0000000000 */
[----:B------:R-:W-:Y:S03]  /*1a40*/  QGMMA.64x32x32.F32.E4M3.E4M3 R72, gdesc[UR24], RZ, !UPT, gsb0 ;  /* 0x00600000184879f3 */ /* 0x000fe6000c0008ff */
[----:B------:R-:W-:Y:S02]  /*1a50*/  WARPGROUP.DEPBAR.LE gsb0, 0x0 ;  /* 0x00008000000079c5 */ /* 0x000fe40000010000 */
[----:B------:R-:W-:-:S06]  /*1a60*/  WARPGROUP.ARRIVE ;  /* 0x00000000000079c5 */ /* 0x000fcc0000000000 */
[----:B------:R-:W-:Y:S01]  /*1a70*/  QGMMA.64x32x32.F32.E4M3.E4M3 R56, gdesc[UR20], RZ, !UPT, gsb0 ;  /* 0x00600000143879f3 */ /* 0x000fe2000c0008ff */
[----:B------:R-:W-:Y:S02]  /*1a80*/  UIADD3 UR20, UR6, 0x402, URZ ;  /* 0x0000040206147890 */ /* 0x000fe4000fffe03f */
[----:B------:R-:W-:Y:S01]  /*1a90*/  UIADD3 UR22, UR52, 0x502, URZ ;  /* 0x0000050234167890 */ /* 0x000fe2000fffe03f */
[----:B------:R-:W-:Y:S01]  /*1aa0*/  UMOV UR21, 0x80000020 ;  /* 0x8000002000157882 */ /* 0x000fe20000000000 */
[----:B------:R-:W-:Y:S01]  /*1ab0*/  UMOV UR23, 0x80000020 ;  /* 0x8000002000177882 */ /* 0x000fe20000000000 */
        /* <DEDUP_REMOVED lines=11> */
[----:B------:R-:W-:Y:S02]  /*1b70*/  UIADD3 UR13, UR6, 0x200, URZ ;  /* 0x00000200060d7890 */ /* 0x000fe4000fffe03f */
        /* <DEDUP_REMOVED lines=38> */
[----:B------:R-:W-:Y:S01]  /*1de0*/  UMOV UR10, UR12 ;  /* 0x0000000c000a7c82 */ /* 0x000fe20008000000 */
[----:B------:R-:W-:Y:S01]  /*1df0*/  UMOV UR11, 0x80000020 ;  /* 0x80000020000b7882 */ /* 0x000fe20000000000 */
        /* <DEDUP_REMOVED lines=19> */
[----:B------:R-:W-:Y:S01]  /*1f30*/  UMOV UR14, UR16 ;  /* 0x00000010000e7c82 */ /* 0x000fe20008000000 */
[----:B------:R-:W-:Y:S02]  /*1f40*/  UIADD3 UR16, UR6, 0x400, URZ ;  /* 0x0000040006107890 */ /* 0x000fe4000fffe03f */
        /* <DEDUP_REMOVED lines=69> */
[C---:B--2---:R-:W-:Y:S01]  /*23a0*/  FMUL.FTZ R5, R0.reuse, R88 ;  /* 0x0000005800057220 */ /* 0x044fe20000410000 */
[C---:B-1----:R-:W-:Y:S01]  /*23b0*/  FMUL.FTZ R6, R0.reuse, R92 ;  /* 0x0000005c00067220 */ /* 0x042fe20000410000 */
[----:B------:R-:W0:Y:S01]  /*23c0*/  @P2 LDC R88, c[0x0][0x44c] ;  /* 0x00011300ff582b82 */ /* 0x000e220000000800 */
[C---:B------:R-:W-:Y:S01]  /*23d0*/  FMUL.FTZ R9, R0.reuse, R93 ;  /* 0x0000005d00097220 */ /* 0x040fe20000410000 */
[----:B------:R-:W-:Y:S01]  /*23e0*/  QGMMA.64x32x32.F32.E4M3.E4M3 R72, gdesc[UR20], R72, gsb0 ;  /* 0x00600000144879f3 */ /* 0x000fe20008000848 */
[----:B------:R-:W-:Y:S01]  /*23f0*/  UIADD3 UR22, UR52, 0x602, URZ ;  /* 0x0000060234167890 */ /* 0x000fe2000fffe03f */
[C---:B------:R-:W-:Y:S01]  /*2400*/  FMUL.FTZ R4, R0.reuse, R89 ;  /* 0x0000005900047220 */ /* 0x040fe20000410000 */
[----:B------:R-:W-:Y:S01]  /*2410*/  UMOV UR23, 0x80000020 ;  /* 0x8000002000177882 */ /* 0x000fe20000000000 */
[C---:B------:R-:W-:Y:S01]  /*2420*/  FMUL.FTZ R90, R0.reuse, R90 ;  /* 0x0000005a005a7220 */ /* 0x040fe20000410000 */
[C---:B------:R-:W-:Y:S01]  /*2430*/  FMUL.FTZ R91, R0.reuse, R91 ;  /* 0x0000005b005b7220 */ /* 0x040fe20000410000 */
[----:B------:R-:W1:Y:S01]  /*2440*/  @P2 LDC R92, c[0x0][0x450] ;  /* 0x00011400ff5c2b82 */ /* 0x000e620000000800 */
        /* <DEDUP_REMOVED lines=9> */
[----:B------:R-:W-:-:S02]  /*24e0*/  FMUL.FTZ R12, R0, R100 ;  /* 0x00000064000c7220 */ /* 0x000fc40000410000 */
[----:B------:R-:W4:Y:S08]  /*24f0*/  MUFU.TANH R91, R91 ;  /* 0x0000005b005b7308 */ /* 0x000f300000002400 */
[----:B------:R-:W5:Y:S08]  /*2500*/  MUFU.TANH R94, R94 ;  /* 0x0000005e005e7308 */ /* 0x000f700000002400 */
[----:B------:R-:W3:Y:S08]  /*2510*/  MUFU.TANH R95, R95 ;  /* 0x0000005f005f7308 */ /* 0x000ef00000002400 */
[----:B------:R-:W3:Y:S08]  /*2520*/  MUFU.TANH R98, R98 ;  /* 0x0000006200627308 */ /* 0x000ef00000002400 */
[----:B------:R-:W3:Y:S08]  /*2530*/  MUFU.TANH R99, R99 ;  /* 0x0000006300637308 */ /* 0x000ef00000002400 */
[----:B------:R-:W3:Y:S01]  /*2540*/  MUFU.TANH R102, R102 ;  /* 0x0000006600667308 */ /* 0x000ee20000002400 */
[----:B------:R-:W-:-:S02]  /*2550*/  WARPGROUP.DEPBAR.LE gsb0, 0x0 ;  /* 0x00008000000079c5 */ /* 0x000fc40000010000 */
[----:B------:R-:W-:Y:S01]  /*2560*/  WARPGROUP.ARRIVE ;  /* 0x00000000000079c5 */ /* 0x000fe20000000000 */
[C---:B------:R-:W-:Y:S01]  /*2570*/  FMUL.FTZ R20, R0.reuse, R76 ;  /* 0x0000004c00147220 */ /* 0x040fe20000410000 */
[----:B------:R-:W-:Y:S02]  /*2580*/  IMAD.IADD R76, R105, 0x1, -R8 ;  /* 0x00000001694c7824 */ /* 0x000fe400078e0a08 */
[C---:B------:R-:W-:Y:S01]  /*2590*/  FMUL.FTZ R15, R0.reuse, R73 ;  /* 0x00000049000f7220 */ /* 0x040fe20000410000 */
[C---:B------:R-:W-:Y:S01]  /*25a0*/  FMUL.FTZ R73, R0.reuse, R81 ;  /* 0x0000005100497220 */ /* 0x040fe20000410000 */
[C---:B------:R-:W-:Y:S01]  /*25b0*/  FMUL.FTZ R21, R0.reuse, R77 ;  /* 0x0000004d00157220 */ /* 0x040fe20000410000 */
[----:B------:R-:W-:Y:S01]  /*25c0*/  QGMMA.64x32x32.F32.E4M3.E4M3 R56, gdesc[UR20], R56, gsb0 ;  /* 0x00600000143879f3 */ /* 0x000fe20008000838 */
[----:B------:R-:W-:Y:S01]  /*25d0*/  FMUL.FTZ R79, R0, R79 ;  /* 0x0000004f004f7220 */ /* 0x000fe20000410000 */
[----:B------:R-:W-:Y:S01]  /*25e0*/  LEA.HI R77, R106, R106, RZ, 0x1 ;  /* 0x0000006a6a4d7211 */ /* 0x000fe200078f08ff */
[C---:B------:R-:W-:Y:S01]  /*25f0*/  FMUL.FTZ R78, R0.reuse, R78 ;  /* 0x0000004e004e7220 */ /* 0x040fe20000410000 */
[C---:B------:R-:W-:Y:S01]  /*2600*/  FMUL.FTZ R14, R0.reuse, R72 ;  /* 0x00000048000e7220 */ /* 0x040fe20000410000 */
[----:B------:R2:W-:Y:S01]  /*2610*/  MUFU.TANH R117, R79 ;  /* 0x0000004f00757308 */ /* 0x0005e20000002400 */
[C---:B------:R-:W-:Y:S01]  /*2620*/  FMUL.FTZ R72, R0.reuse, R80 ;  /* 0x0000005000487220 */ /* 0x040fe20000410000 */
[----:B------:R-:W-:Y:S01]  /*2630*/  UIADD3 UR22, UR52, 0x682, URZ ;  /* 0x0000068234167890 */ /* 0x000fe2000fffe03f */
[C---:B------:R-:W-:Y:S01]  /*2640*/  FMUL.FTZ R74, R0.reuse, R74 ;  /* 0x0000004a004a7220 */ /* 0x040fe20000410000 */
[----:B------:R-:W-:Y:S01]  /*2650*/  UMOV UR23, 0x80000020 ;  /* 0x8000002000177882 */ /* 0x000fe20000000000 */
[C---:B------:R-:W-:Y:S01]  /*2660*/  FMUL.FTZ R75, R0.reuse, R75 ;  /* 0x0000004b004b7220 */ /* 0x040fe20000410000 */
[C---:B------:R-:W-:Y:S01]  /*2670*/  FMUL.FTZ R82, R0.reuse, R82 ;  /* 0x0000005200527220 */ /* 0x040fe20000410000 */
[C---:B------:R-:W-:Y:S01]  /*2680*/  FMUL.FTZ R83, R0.reuse, R83 ;  /* 0x0000005300537220 */ /* 0x040fe20000410000 */
[----:B------:R4:W-:Y:S01]  /*2690*/  MUFU.TANH R123, R78 ;  /* 0x0000004e007b7308 */ /* 0x0009e20000002400 */
[----:B--2---:R-:W-:Y:S01]  /*26a0*/  LOP3.LUT R79, R77, 0x3fffffe, RZ, 0xc0, !PT ;  /* 0x03fffffe4d4f7812 */ /* 0x004fe200078ec0ff */
[C---:B------:R-:W-:Y:S01]  /*26b0*/  FMUL.FTZ R86, R0.reuse, R86 ;  /* 0x0000005600567220 */ /* 0x040fe20000410000 */
[----:B------:R-:W-:-:S03]  /*26c0*/  FMUL.FTZ R87, R0, R87 ;  /* 0x0000005700577220 */ /* 0x000fc60000410000 */
[----:B------:R-:W-:Y:S02]  /*26d0*/  IMAD.IADD R79, R106, 0x1, -R79 ;  /* 0x000000016a4f7824 */ /* 0x000fe400078e0a4f */
[----:B------:R2:W-:Y:S01]  /*26e0*/  MUFU.TANH R119, R74 ;  /* 0x0000004a00777308 */ /* 0x0005e20000002400 */
[----:B----4-:R-:W-:-:S07]  /*26f0*/  LEA.HI R78, R108, R108, RZ, 0x1 ;  /* 0x0000006c6c4e7211 */ /* 0x010fce00078f08ff */
[----:B------:R4:W-:Y:S01]  /*2700*/  MUFU.TANH R125, R75 ;  /* 0x0000004b007d7308 */ /* 0x0009e20000002400 */
[----:B--2---:R-:W-:-:S07]  /*2710*/  FMUL.FTZ R74, R0, R84 ;  /* 0x00000054004a7220 */ /* 0x004fce0000410000 */
[----:B------:R-:W2:Y:S01]  /*2720*/  MUFU.TANH R103, R103 ;  /* 0x0000006700677308 */ /* 0x000ea20000002400 */
[----:B----4-:R-:W-:-:S07]  /*2730*/  FMUL.FTZ R75, R0, R85 ;  /* 0x00000055004b7220 */ /* 0x010fce0000410000 */
[----:B------:R-:W4:Y:S08]  /*2740*/  MUFU.TANH R82, R82 ;  /* 0x0000005200527308 */ /* 0x000f300000002400 */
[----:B------:R-:W4:Y:S01]  /*2750*/  MUFU.TANH R83, R83 ;  /* 0x0000005300537308 */ /* 0x000f220000002400 */
[----:B------:R-:W-:Y:S02]  /*2760*/  WARPGROUP.DEPBAR.LE gsb0, 0x0 ;  /* 0x00008000000079c5 */ /* 0x000fe40000010000 */
[C---:B------:R-:W-:Y:S01]  /*2770*/  FMUL.FTZ R7, R0.reuse, R58 ;  /* 0x0000003a00077220 */ /* 0x040fe20000410000 */
[C---:B------:R-:W-:Y:S01]  /*2780*/  FMUL.FTZ R59, R0.reuse, R59 ;  /* 0x0000003b003b7220 */ /* 0x040fe20000410000 */
[----:B------:R-:W-:Y:S01]  /*2790*/  WARPGROUP.ARRIVE ;  /* 0x00000000000079c5 */ /* 0x000fe20000000000 */
[----:B------:R-:W-:-:S02]  /*27a0*/  FMUL.FTZ R63, R0, R63 ;  /* 0x0000003f003f7220 */ /* 0x000fc40000410000 */
[----:B------:R5:W-:Y:S01]  /*27b0*/  MUFU.TANH R81, R7 ;  /* 0x0000000700517308 */ /* 0x000be20000002400 */
[C---:B------:R-:W-:Y:S01]  /*27c0*/  FMUL.FTZ R62, R0.reuse, R62 ;  /* 0x0000003e003e7220 */ /* 0x040fe20000410000 */
[C---:B------:R-:W-:Y:S01]  /*27d0*/  FMUL.FTZ R67, R0.reuse, R67 ;  /* 0x0000004300437220 */ /* 0x040fe20000410000 */
[C---:B------:R-:W-:Y:S01]  /*27e0*/  FMUL.FTZ R70, R0.reuse, R70 ;  /* 0x0000004600467220 */ /* 0x040fe20000410000 */
[----:B------:R-:W-:Y:S01]  /*27f0*/  QGMMA.64x32x32.F32.E4M3.E4M3 R40, gdesc[UR20], R40, gsb0 ;  /* 0x00600000142879f3 */ /* 0x000fe20008000828 */
[----:B------:R-:W-:Y:S01]  /*2800*/  UIADD3 UR22, UR52, 0x702, URZ ;  /* 0x0000070234167890 */ /* 0x000fe2000fffe03f */
[C---:B------:R-:W-:Y:S01]  /*2810*/  FMUL.FTZ R71, R0.reuse, R71 ;  /* 0x0000004700477220 */ /* 0x040fe20000410000 */
[----:B------:R-:W-:Y:S01]  /*2820*/  UMOV UR23, 0x80000020 ;  /* 0x8000002000177882 */ /* 0x000fe20000000000 */
[----:B------:R0:W-:Y:S01]  /*2830*/  MUFU.TANH R97, R59 ;  /* 0x0000003b00617308 */ /* 0x0001e20000002400 */
[----:B-----5:R-:W-:Y:S01]  /*2840*/  SHF.R.S32.HI R7, RZ, 0x1f, R76 ;  /* 0x0000001fff077819 */ /* 0x020fe2000001144c */
[C---:B------:R-:W-:Y:S01]  /*2850*/  FMUL.FTZ R58, R0.reuse, R60 ;  /* 0x0000003c003a7220 */ /* 0x040fe20000410000 */
[C---:B------:R-:W-:Y:S01]  /*2860*/  FMUL.FTZ R60, R0.reuse, R61 ;  /* 0x0000003d003c7220 */ /* 0x040fe20000410000 */
[C---:B------:R-:W-:Y:S01]  /*2870*/  FMUL.FTZ R61, R0.reuse, R64 ;  /* 0x00000040003d7220 */ /* 0x040fe20000410000 */
[CC--:B------:R-:W-:Y:S01]  /*2880*/  LEA.HI R8, R7.reuse, R76.reuse, RZ, 0x5 ;  /* 0x0000004c07087211 */ /* 0x0c0fe200078f28ff */
[C---:B------:R-:W-:Y:S01]  /*2890*/  FMUL.FTZ R64, R0.reuse, R69 ;  /* 0x0000004500407220 */ /* 0x040fe20000410000 */
[----:B------:R-:W-:Y:S01]  /*28a0*/  LEA.HI R77, R7, R76, RZ, 0x2 ;  /* 0x0000004c074d7211 */ /* 0x000fe200078f10ff */
[----:B------:R5:W-:Y:S01]  /*28b0*/  MUFU.TANH R93, R63 ;  /* 0x0000003f005d7308 */ /* 0x000be20000002400 */
[----:B0-----:R-:W-:Y:S01]  /*28c0*/  SHF.R.S32.HI R59, RZ, 0x5, R8 ;  /* 0x00000005ff3b7819 */ /* 0x001fe20000011408 */
[C---:B------:R-:W-:Y:S01]  /*28d0*/  FMUL.FTZ R56, R0.reuse, R56 ;  /* 0x0000003800387220 */ /* 0x040fe20000410000 */
[--C-:B------:R-:W-:Y:S01]  /*28e0*/  SHF.R.S32.HI R7, RZ, 0x2, R77.reuse ;  /* 0x00000002ff077819 */ /* 0x100fe2000001144d */
[----:B------:R-:W-:Y:S01]  /*28f0*/  FMUL.FTZ R57, R0, R57 ;  /* 0x0000003900397220 */ /* 0x000fe20000410000 */
[----:B------:R-:W-:Y:S01]  /*2900*/  SHF.R.S32.HI R8, RZ, 0x1f, R77 ;  /* 0x0000001fff087819 */ /* 0x000fe2000001144d */
[----:B------:R-:W-:Y:S01]  /*2910*/  IMAD R80, R59, 0x10, R22 ;  /* 0x000000103b507824 */ /* 0x000fe200078e0216 */
[----:B------:R-:W-:Y:S01]  /*2920*/  LOP3.LUT R59, R78, 0x1ffffffe, RZ, 0xc0, !PT ;  /* 0x1ffffffe4e3b7812 */ /* 0x000fe200078ec0ff */
[----:B------:R0:W-:Y:S01]  /*2930*/  MUFU.TANH R84, R62 ;  /* 0x0000003e00547308 */ /* 0x0001e20000002400 */
[----:B------:R-:W-:Y:S01]  /*2940*/  LEA.HI R8, R8, R7, RZ, 0x3 ;  /* 0x0000000708087211 */ /* 0x000fe200078f18ff */
[----:B-----5:R-:W-:Y:S01]  /*2950*/  FMUL.FTZ R63, R0, R68 ;  /* 0x00000044003f7220 */ /* 0x020fe20000410000 */
[----:B------:R-:W-:Y:S01]  /*2960*/  LOP3.LUT R77, R77, 0x7ffffffc, RZ, 0xc0, !PT ;  /* 0x7ffffffc4d4d7812 */ /* 0x000fe200078ec0ff */
[----:B------:R-:W-:Y:S01]  /*2970*/  IMAD.MOV.U32 R68, RZ, RZ, -0xa0 ;  /* 0xffffff60ff447424 */ /* 0x000fe200078e00ff */
[----:B------:R-:W-:-:S03]  /*2980*/  LOP3.LUT R8, R8, 0xfffffff8, RZ, 0xc0, !PT ;  /* 0xfffffff808087812 */ /* 0x000fc600078ec0ff */
[----:B------:R-:W-:Y:S01]  /*2990*/  MUFU.TANH R85, R70 ;  /* 0x0000004600557308 */ /* 0x000fe20000002400 */
[----:B------:R-:W-:Y:S01]  /*29a0*/  IADD3 R8, R80, R7, -R8 ;  /* 0x0000000750087210 */ /* 0x000fe20007ffe808 */
[----:B------:R-:W-:Y:S02]  /*29b0*/  IMAD.IADD R7, R108, 0x1, -R59 ;  /* 0x000000016c077824 */ /* 0x000fe400078e0a3b */
[----:B0-----:R-:W-:Y:S01]  /*29c0*/  FMUL.FTZ R62, R0, R65 ;  /* 0x00000041003e7220 */ /* 0x001fe20000410000 */
[----:B------:R-:W-:Y:S02]  /*29d0*/  IMAD R65, R23, -0xa0, R104 ;  /* 0xffffff6017417824 */ /* 0x000fe400078e0268 */
[----:B------:R-:W-:Y:S02]  /*29e0*/  IMAD R8, R79, 0x40, R8 ;  /* 0x000000404f087824 */ /* 0x000fe400078e0208 */
[----:B------:R0:W-:Y:S01]  /*29f0*/  MUFU.TANH R79, R67 ;  /* 0x00000043004f7308 */ /* 0x0001e20000002400 */
[----:B------:R-:W-:-:S02]  /*2a00*/  VIADD R65, R65, 0xa0 ;  /* 0x000000a041417836 */ /* 0x000fc40000000000 */
[----:B------:R-:W-:Y:S02]  /*2a10*/  IMAD R7, R7, 0x8, R8 ;  /* 0x0000000807077824 */ /* 0x000fe400078e0208 */
[----:B------:R-:W-:Y:S02]  /*2a20*/  FMUL.FTZ R8, R0, R66 ;  /* 0x0000004200087220 */ /* 0x000fe40000410000 */
[----:B------:R-:W-:Y:S02]  /*2a30*/  @P2 IMAD.HI.U32 R59, R7, R88, RZ ;  /* 0x00000058073b2227 */ /* 0x000fe400078e00ff */
[----:B------:R5:W-:Y:S02]  /*2a40*/  MUFU.TANH R89, R8 ;  /* 0x0000000800597308 */ /* 0x000be40000002400 */
[----:B------:R-:W-:Y:S01]  /*2a50*/  IMAD.MOV.U32 R66, RZ, RZ, R7 ;  /* 0x000000ffff427224 */ /* 0x000fe200078e0007 */
[----:B-1----:R-:W-:Y:S01]  /*2a60*/  @P2 SHF.R.U32.HI R66, RZ, R92, R59 ;  /* 0x0000005cff422219 */ /* 0x002fe2000001163b */
[----:B0-----:R-:W-:Y:S01]  /*2a70*/  IMAD R67, R23, R68, 0xa1 ;  /* 0x000000a117437424 */ /* 0x001fe200078e0244 */
[----:B------:R-:W0:Y:S01]  /*2a80*/  LDC R59, c[0x0][0x288] ;  /* 0x0000a200ff3b7b82 */ /* 0x000e220000000800 */
[----:B------:R-:W-:-:S02]  /*2a90*/  IMAD.U32 R88, RZ, RZ, UR6 ;  /* 0x00000006ff587e24 */ /* 0x000fc4000f8e00ff */
[----:B------:R-:W1:Y:S01]  /*2aa0*/  MUFU.TANH R86, R86 ;  /* 0x0000005600567308 */ /* 0x000e620000002400 */
[----:B------:R-:W3:Y:S01]  /*2ab0*/  SHFL.IDX PT, R78, R66, 0x1, 0x1c1f ;  /* 0x003c1f00424e7f89 */ /* 0x000ee200000e0000 */
[----:B-----5:R-:W-:-:S04]  /*2ac0*/  IMAD.IADD R8, R76, 0x1, -R77 ;  /* 0x000000014c087824 */ /* 0x020fc800078e0a4d */
[C---:B------:R-:W-:Y:S02]  /*2ad0*/  IMAD R67, R8.reuse, -0x2, R67 ;  /* 0xfffffffe08437824 */ /* 0x040fe400078e0243 */
[----:B------:R-:W-:Y:S01]  /*2ae0*/  IMAD R68, R8, -0x2, R65 ;  /* 0xfffffffe08447824 */ /* 0x000fe200078e0241 */
[----:B------:R-:W-:Y:S02]  /*2af0*/  WARPGROUP.DEPBAR.LE gsb0, 0x0 ;  /* 0x00008000000079c5 */ /* 0x000fe40000010000 */
[----:B------:R-:W-:Y:S01]  /*2b00*/  WARPGROUP.ARRIVE ;  /* 0x00000000000079c5 */ /* 0x000fe20000000000 */
[----:B------:R-:W5:Y:S01]  /*2b10*/  MUFU.TANH R87, R87 ;  /* 0x0000005700577308 */ /* 0x000f620000002400 */
[C---:B------:R-:W-:Y:S01]  /*2b20*/  FMUL.FTZ R42, R0.reuse, R42 ;  /* 0x0000002a002a7220 */ /* 0x040fe20000410000 */
[C---:B------:R-:W-:Y:S01]  /*2b30*/  FMUL.FTZ R43, R0.reuse, R43 ;  /* 0x0000002b002b7220 */ /* 0x040fe20000410000 */
[C---:B------:R-:W-:Y:S01]  /*2b40*/  FMUL.FTZ R46, R0.reuse, R46 ;  /* 0x0000002e002e7220 */ /* 0x040fe20000410000 */
[C---:B------:R-:W-:Y:S01]  /*2b50*/  FMUL.FTZ R47, R0.reuse, R47 ;  /* 0x0000002f002f7220 */ /* 0x040fe20000410000 */
[----:B------:R-:W-:Y:S01]  /*2b60*/  QGMMA.64x32x32.F32.E4M3.E4M3 R24, gdesc[UR20], R24, gsb0 ;  /* 0x00600000141879f3 */ /* 0x000fe20008000818 */
[C---:B------:R-:W-:Y:S01]  /*2b70*/  FMUL.FTZ R50, R0.reuse, R50 ;  /* 0x0000003200327220 */ /* 0x040fe20000410000 */
[C---:B------:R-:W-:Y:S01]  /*2b80*/  FMUL.FTZ R51, R0.reuse, R51 ;  /* 0x0000003300337220 */ /* 0x040fe20000410000 */
[----:B------:R-:W5:Y:S01]  /*2b90*/  MUFU.TANH R71, R71 ;  /* 0x0000004700477308 */ /* 0x000f620000002400 */
[C---:B------:R-:W-:Y:S01]  /*2ba0*/  FMUL.FTZ R65, R0.reuse, R40 ;  /* 0x0000002800417220 */ /* 0x040fe20000410000 */
[----:B0-----:R-:W-:Y:S01]  /*2bb0*/  IADD3 R107, R67, -R59, R104 ;  /* 0x8000003b436b7210 */ /* 0x001fe20007ffe068 */
[C---:B------:R-:W-:Y:S01]  /*2bc0*/  FMUL.FTZ R54, R0.reuse, R54 ;  /* 0x0000003600367220 */ /* 0x040fe20000410000 */
[C---:B------:R-:W-:Y:S01]  /*2bd0*/  FMUL.FTZ R40, R0.reuse, R41 ;  /* 0x0000002900287220 */ /* 0x040fe20000410000 */
[----:B------:R-:W-:Y:S01]  /*2be0*/  FMUL.FTZ R55, R0, R55 ;  /* 0x0000003700377220 */ /* 0x000fe20000410000 */
[----:B---3--:R-:W-:Y:S01]  /*2bf0*/  VIADDMNMX R78, R78, R107, R68, PT ;  /* 0x0000006b4e4e7246 */ /* 0x008fe20003800144 */
[C---:B------:R-:W-:Y:S01]  /*2c00*/  FMUL.FTZ R52, R0.reuse, R52 ;  /* 0x0000003400347220 */ /* 0x040fe20000410000 */
[----:B------:R-:W0:Y:S01]  /*2c10*/  MUFU.TANH R42, R42 ;  /* 0x0000002a002a7308 */ /* 0x000e220000002400 */
[----:B------:R-:W-:Y:S01]  /*2c20*/  FMUL.FTZ R44, R0, R44 ;  /* 0x0000002c002c7220 */ /* 0x000fe20000410000 */
[----:B------:R-:W-:Y:S01]  /*2c30*/  ISETP.GT.AND P5, PT, R78, RZ, PT ;  /* 0x000000ff4e00720c */ /* 0x000fe20003fa4270 */
[----:B------:R-:W-:Y:S01]  /*2c40*/  FMUL.FTZ R48, R0, R48 ;  /* 0x0000003000307220 */ /* 0x000fe20000410000 */
[----:B------:R-:W-:Y:S01]  /*2c50*/  ISETP.GT.AND P6, PT, R78, 0x1, PT ;  /* 0x000000014e00780c */ /* 0x000fe20003fc4270 */
[----:B------:R-:W-:Y:S01]  /*2c60*/  FMUL.FTZ R49, R0, R49 ;  /* 0x0000003100317220 */ /* 0x000fe20000410000 */
[----:B------:R-:W-:Y:S01]  /*2c70*/  ISETP.GT.AND P3, PT, R78, 0x8, PT ;  /* 0x000000084e00780c */ /* 0x000fe20003f64270 */
[----:B------:R-:W-:Y:S01]  /*2c80*/  FMUL.FTZ R53, R0, R53 ;  /* 0x0000003500357220 */ /* 0x000fe20000410000 */
[----:B------:R-:W-:Y:S01]  /*2c90*/  FSEL R129, R90, -INF , P5 ;  /* 0xff8000005a817808 */ /* 0x000fe20002800000 */
[----:B------:R-:W3:Y:S01]  /*2ca0*/  MUFU.TANH R43, R43 ;  /* 0x0000002b002b7308 */ /* 0x000ee20000002400 */
[----:B------:R-:W-:-:S02]  /*2cb0*/  FSEL R111, R91, -INF , P6 ;  /* 0xff8000005b6f7808 */ /* 0x000fc40003000000 */
[----:B------:R-:W-:Y:S02]  /*2cc0*/  ISETP.GT.AND P4, PT, R78, 0x9, PT ;  /* 0x000000094e00780c */ /* 0x000fe40003f84270 */
[----:B------:R-:W-:Y:S02]  /*2cd0*/  FSEL R121, R94, -INF , P3 ;  /* 0xff8000005e797808 */ /* 0x000fe40001800000 */
[----:B------:R-:W-:Y:S01]  /*2ce0*/  FMNMX.FTZ R70, R129, R111, !PT ;  /* 0x0000006f81467209 */ /* 0x000fe20007810000 */
[----:B------:R-:W3:Y:S01]  /*2cf0*/  MUFU.TANH R46, R46 ;  /* 0x0000002e002e7308 */ /* 0x000ee20000002400 */
[----:B------:R-:W-:Y:S02]  /*2d00*/  ISETP.GT.AND P5, PT, R78, 0x10, PT ;  /* 0x000000104e00780c */ /* 0x000fe40003fa4270 */
[----:B------:R-:W-:Y:S02]  /*2d10*/  FSEL R113, R95, -INF , P4 ;  /* 0xff8000005f717808 */ /* 0x000fe40002000000 */
[----:B------:R-:W-:-:S02]  /*2d20*/  FMNMX.FTZ R70, R121, R70, !PT ;  /* 0x0000004679467209 */ /* 0x000fc40007810000 */
[----:B------:R-:W-:Y:S01]  /*2d30*/  ISETP.GT.AND P3, PT, R78, 0x11, PT ;  /* 0x000000114e00780c */ /* 0x000fe20003f64270 */
[----:B------:R-:W3:Y:S01]  /*2d40*/  MUFU.TANH R47, R47 ;  /* 0x0000002f002f7308 */ /* 0x000ee20000002400 */
[----:B------:R-:W-:Y:S02]  /*2d50*/  FSEL R127, R98, -INF , P5 ;  /* 0xff800000627f7808 */ /* 0x000fe40002800000 */
[----:B------:R-:W-:Y:S02]  /*2d60*/  FMNMX.FTZ R70, R113, R70, !PT ;  /* 0x0000004671467209 */ /* 0x000fe40007810000 */
[----:B------:R-:W-:Y:S02]  /*2d70*/  ISETP.GT.AND P4, PT, R78, 0x18, PT ;  /* 0x000000184e00780c */ /* 0x000fe40003f84270 */
[----:B------:R-:W-:Y:S01]  /*2d80*/  FSEL R133, R99, -INF , P3 ;  /* 0xff80000063857808 */ /* 0x000fe20001800000 */
[----:B------:R-:W3:Y:S01]  /*2d90*/  MUFU.TANH R50, R50 ;  /* 0x0000003200327308 */ /* 0x000ee20000002400 */
[----:B------:R-:W-:-:S02]  /*2da0*/  FMNMX.FTZ R70, R127, R70, !PT ;  /* 0x000000467f467209 */ /* 0x000fc40007810000 */
[----:B------:R-:W-:Y:S02]  /*2db0*/  ISETP.GT.AND P3, PT, R78, 0x19, PT ;  /* 0x000000194e00780c */ /* 0x000fe40003f64270 */
[----:B------:R-:W-:Y:S02]  /*2dc0*/  FSEL R131, R102, -INF , P4 ;  /* 0xff80000066837808 */ /* 0x000fe40002000000 */
[----:B------:R-:W-:Y:S01]  /*2dd0*/  FMNMX.FTZ R70, R133, R70, !PT ;  /* 0x0000004685467209 */ /* 0x000fe20007810000 */
[----:B------:R-:W3:Y:S01]  /*2de0*/  MUFU.TANH R67, R51 ;  /* 0x0000003300437308 */ /* 0x000ee20000002400 */
[----:B------:R-:W-:Y:S02]  /*2df0*/  ISETP.GT.AND P4, PT, R78, 0x20, PT ;  /* 0x000000204e00780c */ /* 0x000fe40003f84270 */
[----:B--2---:R-:W-:Y:S02]  /*2e00*/  FSEL R115, R103, -INF , P3 ;  /* 0xff80000067737808 */ /* 0x004fe40001800000 */
[----:B------:R-:W-:-:S02]  /*2e10*/  FMNMX.FTZ R70, R131, R70, !PT ;  /* 0x0000004683467209 */ /* 0x000fc40007810000 */
[----:B------:R-:W-:Y:S01]  /*2e20*/  ISETP.GT.AND P3, PT, R78, 0x21, PT ;  /* 0x000000214e00780c */ /* 0x000fe20003f64270 */
[----:B------:R-:W-:Y:S02]  /*2e30*/  WARPGROUP.DEPBAR.LE gsb0, 0x0 ;  /* 0x00008000000079c5 */ /* 0x000fe40000010000 */
[----:B------:R-:W-:Y:S01]  /*2e40*/  FSEL R119, R119, -INF , P4 ;  /* 0xff80000077777808 */ /* 0x000fe20002000000 */
[C---:B------:R-:W-:Y:S01]  /*2e50*/  FMUL.FTZ R26, R0.reuse, R26 ;  /* 0x0000001a001a7220 */ /* 0x040fe20000410000 */
[----:B------:R-:W-:Y:S01]  /*2e60*/  FMNMX.FTZ R70, R115, R70, !PT ;  /* 0x0000004673467209 */ /* 0x000fe20007810000 */
[----:B------:R-:W-:Y:S01]  /*2e70*/  FMUL.FTZ R41, R0, R27 ;  /* 0x0000001b00297220 */ /* 0x000fe20000410000 */
[----:B------:R-:W-:Y:S01]  /*2e80*/  ISETP.GT.AND P4, PT, R78, 0x28, PT ;  /* 0x000000284e00780c */ /* 0x000fe20003f84270 */
[----:B------:R2:W-:Y:S01]  /*2e90*/  MUFU.TANH R69, R26 ;  /* 0x0000001a00457308 */ /* 0x0005e20000002400 */
[----:B------:R-:W-:Y:S01]  /*2ea0*/  FSEL R125, R125, -INF , P3 ;  /* 0xff8000007d7d7808 */ /* 0x000fe20001800000 */
[C---:B------:R-:W-:Y:S01]  /*2eb0*/  FMUL.FTZ R30, R0.reuse, R30 ;  /* 0x0000001e001e7220 */ /* 0x040fe20000410000 */
[----:B------:R-:W-:Y:S01]  /*2ec0*/  FMNMX.FTZ R70, R119, R70, !PT ;  /* 0x0000004677467209 */ /* 0x000fe20007810000 */
[----:B------:R-:W-:Y:S01]  /*2ed0*/  FMUL.FTZ R34, R0, R34 ;  /* 0x0000002200227220 */ /* 0x000fe20000410000 */
[----:B------:R-:W-:Y:S01]  /*2ee0*/  ISETP.GT.AND P3, PT, R78, 0x29, PT ;  /* 0x000000294e00780c */ /* 0x000fe20003f64270 */
[C---:B------:R-:W-:Y:S01]  /*2ef0*/  FMUL.FTZ R38, R0.reuse, R38 ;  /* 0x0000002600267220 */ /* 0x040fe20000410000 */
[----:B------:R-:W-:Y:S01]  /*2f00*/  FSEL R123, R123, -INF , P4 ;  /* 0xff8000007b7b7808 */ /* 0x000fe20002000000 */
[----:B------:R-:W3:Y:S01]  /*2f10*/  MUFU.TANH R54, R54 ;  /* 0x0000003600367308 */ /* 0x000ee20000002400 */
[----:B------:R-:W-:Y:S01]  /*2f20*/  FMNMX.FTZ R70, R125, R70, !PT ;  /* 0x000000467d467209 */ /* 0x000fe20007810000 */
[----:B--2---:R-:W-:Y:S01]  /*2f30*/  FMUL.FTZ R26, R0, R31 ;  /* 0x0000001f001a7220 */ /* 0x004fe20000410000 */
[----:B------:R-:W-:Y:S01]  /*2f40*/  ISETP.GT.AND P4, PT, R78, 0x30, PT ;  /* 0x000000304e00780c */ /* 0x000fe20003f84270 */
[C---:B------:R-:W-:Y:S01]  /*2f50*/  FMUL.FTZ R32, R0.reuse, R32 ;  /* 0x0000002000207220 */ /* 0x040fe20000410000 */
[----:B------:R-:W-:Y:S01]  /*2f60*/  FSEL R117, R117, -INF , P3 ;  /* 0xff80000075757808 */ /* 0x000fe20001800000 */
[----:B------:R-:W-:Y:S01]  /*2f70*/  FMUL.FTZ R29, R0, R29 ;  /* 0x0000001d001d7220 */ /* 0x000fe20000410000 */
[----:B------:R-:W-:Y:S01]  /*2f80*/  FMNMX.FTZ R70, R123, R70, !PT ;  /* 0x000000467b467209 */ /* 0x000fe20007810000 */
[----:B------:R-:W2:Y:S01]  /*2f90*/  MUFU.TANH R55, R55 ;  /* 0x0000003700377308 */ /* 0x000ea20000002400 */
[----:B------:R-:W-:Y:S01]  /*2fa0*/  ISETP.GT.AND P3, PT, R78, 0x31, PT ;  /* 0x000000314e00780c */ /* 0x000fe20003f64270 */
[----:B------:R-:W-:Y:S01]  /*2fb0*/  FMUL.FTZ R25, R0, R25 ;  /* 0x0000001900197220 */ /* 0x000fe20000410000 */
[----:B----4-:R-:W-:Y:S01]  /*2fc0*/  FSEL R109, R82, -INF , P4 ;  /* 0xff800000526d7808 */ /* 0x010fe20002000000 */
[C---:B------:R-:W-:Y:S01]  /*2fd0*/  FMUL.FTZ R28, R0.reuse, R28 ;  /* 0x0000001c001c7220 */ /* 0x040fe20000410000 */
[----:B------:R-:W-:Y:S01]  /*2fe0*/  FMNMX.FTZ R70, R117, R70, !PT ;  /* 0x0000004675467209 */ /* 0x000fe20007810000 */
[----:B------:R-:W-:Y:S01]  /*2ff0*/  FMUL.FTZ R24, R0, R24 ;  /* 0x0000001800187220 */ /* 0x000fe20000410000 */
[----:B------:R-:W-:Y:S01]  /*3000*/  ISETP.GT.AND P4, PT, R78, 0x38, PT ;  /* 0x000000384e00780c */ /* 0x000fe20003f84270 */
[----:B------:R-:W4:Y:S01]  /*3010*/  MUFU.TANH R76, R41 ;  /* 0x00000029004c7308 */ /* 0x000f220000002400 */
[----:B------:R-:W-:Y:S01]  /*3020*/  FSEL R105, R83, -INF , P3 ;  /* 0xff80000053697808 */ /* 0x000fe20001800000 */
[C---:B------:R-:W-:Y:S01]  /*3030*/  FMUL.FTZ R36, R0.reuse, R36 ;  /* 0x0000002400247220 */ /* 0x040fe20000410000 */
[----:B------:R-:W-:Y:S01]  /*3040*/  FMNMX.FTZ R70, R109, R70, !PT ;  /* 0x000000466d467209 */ /* 0x000fe20007810000 */
[----:B------:R-:W-:Y:S01]  /*3050*/  FMUL.FTZ R33, R0, R33 ;  /* 0x0000002100217220 */ /* 0x000fe20000410000 */
[----:B------:R-:W-:Y:S01]  /*3060*/  ISETP.GT.AND P3, PT, R78, 0x39, PT ;  /* 0x000000394e00780c */ /* 0x000fe20003f64270 */
[----:B------:R-:W-:Y:S01]  /*3070*/  FMUL.FTZ R37, R0, R37 ;  /* 0x0000002500257220 */ /* 0x000fe20000410000 */
[----:B-1----:R-:W-:Y:S01]  /*3080*/  FSEL R103, R86, -INF , P4 ;  /* 0xff80000056677808 */ /* 0x002fe20002000000 */
[----:B------:R-:W1:Y:S01]  /*3090*/  MUFU.TANH R30, R30 ;  /* 0x0000001e001e7308 */ /* 0x000e620000002400 */
[----:B------:R-:W-:-:S02]  /*30a0*/  FMNMX.FTZ R70, R105, R70, !PT ;  /* 0x0000004669467209 */ /* 0x000fc40007810000 */
[C---:B------:R-:W-:Y:S02]  /*30b0*/  ISETP.GT.AND P4, PT, R78.reuse, 0x40, PT ;  /* 0x000000404e00780c */ /* 0x040fe40003f84270 */
[----:B-----5:R-:W-:Y:S02]  /*30c0*/  FSEL R101, R87, -INF , P3 ;  /* 0xff80000057657808 */ /* 0x020fe40001800000 */
[----:B------:R-:W-:Y:S01]  /*30d0*/  FMNMX.FTZ R70, R103, R70, !PT ;  /* 0x0000004667467209 */ /* 0x000fe20007810000 */
[----:B------:R-:W-:Y:S01]  /*30e0*/  MUFU.TANH R34, R34 ;  /* 0x0000002200227308 */ /* 0x000fe20000002400 */
[----:B------:R-:W-:Y:S02]  /*30f0*/  ISETP.GT.AND P3, PT, R78, 0x41, PT ;  /* 0x000000414e00780c */ /* 0x000fe40003f64270 */
[----:B------:R-:W-:Y:S02]  /*3100*/  FSEL R99, R81, -INF , P4 ;  /* 0xff80000051637808 */ /* 0x000fe40002000000 */
[----:B------:R-:W-:-:S02]  /*3110*/  FMNMX.FTZ R70, R101, R70, !PT ;  /* 0x0000004665467209 */ /* 0x000fc40007810000 */
[C---:B------:R-:W-:Y:S01]  /*3120*/  ISETP.GT.AND P4, PT, R78.reuse, 0x48, PT ;  /* 0x000000484e00780c */ /* 0x040fe20003f84270 */
[----:B------:R-:W-:Y:S01]  /*3130*/  MUFU.TANH R38, R38 ;  /* 0x0000002600267308 */ /* 0x000fe20000002400 */
[----:B------:R-:W-:Y:S02]  /*3140*/  FSEL R97, R97, -INF , P3 ;  /* 0xff80000061617808 */ /* 0x000fe40001800000 */
[----:B------:R-:W-:Y:S02]  /*3150*/  FMNMX.FTZ R70, R99, R70, !PT ;  /* 0x0000004663467209 */ /* 0x000fe40007810000 */
[----:B------:R-:W-:Y:S02]  /*3160*/  ISETP.GT.AND P3, PT, R78, 0x49, PT ;  /* 0x000000494e00780c */ /* 0x000fe40003f64270 */
[----:B------:R-:W-:Y:S01]  /*3170*/  FSEL R95, R84, -INF , P4 ;  /* 0xff800000545f7808 */ /* 0x000fe20002000000 */
[----:B------:R5:W-:Y:S01]  /*3180*/  MUFU.TANH R145, R32 ;  /* 0x0000002000917308 */ /* 0x000be20000002400 */
[----:B------:R-:W-:-:S02]  /*3190*/  FMNMX.FTZ R70, R97, R70, !PT ;  /* 0x0000004661467209 */ /* 0x000fc40007810000 */
[C---:B------:R-:W-:Y:S02]  /*31a0*/  ISETP.GT.AND P4, PT, R78.reuse, 0x50, PT ;  /* 0x000000504e00780c */ /* 0x040fe40003f84270 */
[----:B------:R-:W-:Y:S02]  /*31b0*/  FSEL R93, R93, -INF , P3 ;  /* 0xff8000005d5d7808 */ /* 0x000fe40001800000 */
[----:B------:R-:W-:Y:S01]  /*31c0*/  FMNMX.FTZ R70, R95, R70, !PT ;  /* 0x000000465f467209 */ /* 0x000fe20007810000 */
[----:B------:R-:W-:Y:S01]  /*31d0*/  MUFU.TANH R5, R5 ;  /* 0x0000000500057308 */ /* 0x000fe20000002400 */
[----:B------:R-:W-:Y:S01]  /*31e0*/  ISETP.GT.AND P3, PT, R78, 0x51, PT ;  /* 0x000000514e00780c */ /* 0x000fe20003f64270 */
[----:B-----5:R-:W5:Y:S01]  /*31f0*/  SHFL.IDX PT, R32, R66, RZ, 0x1c1f ;  /* 0x001c1fff42207589 */ /* 0x020f6200000e0000 */
        /* <DEDUP_REMOVED lines=8> */
[----:B------:R-:W-:Y:S01]  /*3280*/  MUFU.TANH R6, R6 ;  /* 0x0000000600067308 */ /* 0x000fe20000002400 */
[----:B------:R-:W-:-:S02]  /*3290*/  FMNMX.FTZ R70, R87, R70, !PT ;  /* 0x0000004657467209 */ /* 0x000fc40007810000 */
[C---:B------:R-:W-:Y:S02]  /*32a0*/  ISETP.GT.AND P4, PT, R78.reuse, 0x60, PT ;  /* 0x000000604e00780c */ /* 0x040fe40003f84270 */
[----:B------:R-:W-:Y:S02]  /*32b0*/  FSEL R81, R71, -INF , P3 ;  /* 0xff80000047517808 */ /* 0x000fe40001800000 */
[----:B------:R-:W-:Y:S01]  /*32c0*/  FMNMX.FTZ R70, R85, R70, !PT ;  /* 0x0000004655467209 */ /* 0x000fe20007810000 */
[----:B------:R2:W5:Y:S01]  /*32d0*/  MUFU.TANH R71, R26 ;  /* 0x0000001a00477308 */ /* 0x0005620000002400 */
[----:B------:R-:W-:Y:S02]  /*32e0*/  ISETP.GT.AND P3, PT, R78, 0x61, PT ;  /* 0x000000614e00780c */ /* 0x000fe40003f64270 */
[----:B0-----:R-:W-:Y:S02]  /*32f0*/  FSEL R51, R42, -INF , P4 ;  /* 0xff8000002a337808 */ /* 0x001fe40002000000 */
[----:B------:R-:W-:-:S02]  /*3300*/  FMNMX.FTZ R70, R81, R70, !PT ;  /* 0x0000004651467209 */ /* 0x000fc40007810000 */
[----:B------:R-:W-:Y:S01]  /*3310*/  ISETP.GT.AND P4, PT, R78, 0x68, PT ;  /* 0x000000684e00780c */ /* 0x000fe20003f84270 */
[----:B------:R-:W-:Y:S01]  /*3320*/  MUFU.TANH R9, R9 ;  /* 0x0000000900097308 */ /* 0x000fe20000002400 */
[----:B---3--:R-:W-:Y:S01]  /*3330*/  FSEL R27, R43, -INF , P3 ;  /* 0xff8000002b1b7808 */ /* 0x008fe20001800000 */
[----:B--2---:R-:W-:Y:S01]  /*3340*/  FMUL.FTZ R26, R0, R35 ;  /* 0x00000023001a7220 */ /* 0x004fe20000410000 */
[----:B------:R-:W-:Y:S02]  /*3350*/  FMNMX.FTZ R70, R51, R70, !PT ;  /* 0x0000004633467209 */ /* 0x000fe40007810000 */
[----:B------:R-:W-:Y:S02]  /*3360*/  ISETP.GT.AND P3, PT, R78, 0x69, PT ;  /* 0x000000694e00780c */ /* 0x000fe40003f64270 */
[----:B------:R-:W-:Y:S01]  /*3370*/  FSEL R31, R46, -INF , P4 ;  /* 0xff8000002e1f7808 */ /* 0x000fe20002000000 */
[----:B------:R0:W2:Y:S01]  /*3380*/  MUFU.TANH R79, R26 ;  /* 0x0000001a004f7308 */ /* 0x0000a20000002400 */
[----:B------:R-:W-:-:S02]  /*3390*/  FMNMX.FTZ R70, R27, R70, !PT ;  /* 0x000000461b467209 */ /* 0x000fc40007810000 */
[C---:B------:R-:W-:Y:S02]  /*33a0*/  ISETP.GT.AND P4, PT, R78.reuse, 0x70, PT ;  /* 0x000000704e00780c */ /* 0x040fe40003f84270 */
[----:B------:R-:W-:Y:S02]  /*33b0*/  FSEL R41, R47, -INF , P3 ;  /* 0xff8000002f297808 */ /* 0x000fe40001800000 */
[----:B------:R-:W-:Y:S01]  /*33c0*/  FMNMX.FTZ R70, R31, R70, !PT ;  /* 0x000000461f467209 */ /* 0x000fe20007810000 */
[----:B------:R-:W-:Y:S01]  /*33d0*/  MUFU.TANH R10, R10 ;  /* 0x0000000a000a7308 */ /* 0x000fe20000002400 */
[----:B------:R-:W-:Y:S01]  /*33e0*/  ISETP.GT.AND P3, PT, R78, 0x71, PT ;  /* 0x000000714e00780c */ /* 0x000fe20003f64270 */
[----:B0-----:R-:W-:Y:S01]  /*33f0*/  FMUL.FTZ R26, R0, R39 ;  /* 0x00000027001a7220 */ /* 0x001fe20000410000 */
[----:B------:R-:W-:Y:S02]  /*3400*/  FSEL R43, R50, -INF , P4 ;  /* 0xff800000322b7808 */ /* 0x000fe40002000000 */
[----:B------:R-:W-:-:S02]  /*3410*/  FMNMX.FTZ R70, R41, R70, !PT ;  /* 0x0000004629467209 */ /* 0x000fc40007810000 */
[C---:B------:R-:W-:Y:S01]  /*3420*/  ISETP.GT.AND P4, PT, R78.reuse, 0x78, PT ;  /* 0x000000784e00780c */ /* 0x040fe20003f84270 */
[----:B------:R0:W3:Y:S01]  /*3430*/  MUFU.TANH R83, R26 ;  /* 0x0000001a00537308 */ /* 0x0000e20000002400 */
[----:B------:R-:W-:Y:S02]  /*3440*/  FSEL R47, R67, -INF , P3 ;  /* 0xff800000432f7808 */ /* 0x000fe40001800000 */
[----:B------:R-:W-:Y:S02]  /*3450*/  FMNMX.FTZ R70, R43, R70, !PT ;  /* 0x000000462b467209 */ /* 0x000fe40007810000 */
[----:B------:R-:W-:Y:S02]  /*3460*/  ISETP.GT.AND P3, PT, R78, 0x79, PT ;  /* 0x000000794e00780c */ /* 0x000fe40003f64270 */
[----:B------:R-:W-:Y:S01]  /*3470*/  FSEL R35, R54, -INF , P4 ;  /* 0xff80000036237808 */ /* 0x000fe20002000000 */
[----:B------:R-:W-:Y:S01]  /*3480*/  MUFU.TANH R50, R29 ;  /* 0x0000001d00327308 */ /* 0x000fe20000002400 */
[----:B------:R-:W-:Y:S01]  /*3490*/  FMNMX.FTZ R70, R47, R70, !PT ;  /* 0x000000462f467209 */ /* 0x000fe20007810000 */
[----:B0-----:R-:W-:Y:S01]  /*34a0*/  FMUL.FTZ R26, R0, R45 ;  /* 0x0000002d001a7220 */ /* 0x001fe20000410000 */
[----:B------:R-:W-:-:S02]  /*34b0*/  ISETP.GT.AND P4, PT, R78, 0x80, PT ;  /* 0x000000804e00780c */ /* 0x000fc40003f84270 */
[----:B------:R-:W-:Y:S02]  /*34c0*/  FSEL R55, R55, -INF , P3 ;  /* 0xff80000037377808 */ /* 0x000fe40001800000 */
[----:B------:R-:W-:Y:S01]  /*34d0*/  FMNMX.FTZ R70, R35, R70, !PT ;  /* 0x0000004623467209 */ /* 0x000fe20007810000 */
[----:B------:R-:W-:Y:S01]  /*34e0*/  MUFU.TANH R42, R26 ;  /* 0x0000001a002a7308 */ /* 0x000fe20000002400 */
[C---:B------:R-:W-:Y:S02]  /*34f0*/  ISETP.GT.AND P3, PT, R78.reuse, 0x81, PT ;  /* 0x000000814e00780c */ /* 0x040fe40003f64270 */
[----:B------:R-:W-:Y:S02]  /*3500*/  FSEL R67, R69, -INF , P4 ;  /* 0xff80000045437808 */ /* 0x000fe40002000000 */
[----:B------:R-:W-:Y:S02]  /*3510*/  FMNMX.FTZ R70, R55, R70, !PT ;  /* 0x0000004637467209 */ /* 0x000fe40007810000 */
[----:B------:R-:W-:Y:S01]  /*3520*/  ISETP.GT.AND P4, PT, R78, 0x88, PT ;  /* 0x000000884e00780c */ /* 0x000fe20003f84270 */
[----:B------:R-:W0:Y:S01]  /*3530*/  MUFU.TANH R11, R11 ;  /* 0x0000000b000b7308 */ /* 0x000e220000002400 */
[----:B----4-:R-:W-:-:S02]  /*3540*/  FSEL R69, R76, -INF , P3 ;  /* 0xff8000004c457808 */ /* 0x010fc40001800000 */
[----:B------:R-:W-:Y:S02]  /*3550*/  FMNMX.FTZ R70, R67, R70, !PT ;  /* 0x0000004643467209 */ /* 0x000fe40007810000 */
[----:B------:R-:W-:Y:S02]  /*3560*/  ISETP.GT.AND P3, PT, R78, 0x89, PT ;  /* 0x000000894e00780c */ /* 0x000fe40003f64270 */
[----:B-1----:R-:W-:Y:S01]  /*3570*/  FSEL R39, R30, -INF , P4 ;  /* 0xff8000001e277808 */ /* 0x002fe20002000000 */
[----:B------:R1:W-:Y:S01]  /*3580*/  MUFU.TANH R139, R52 ;  /* 0x00000034008b7308 */ /* 0x0003e20000002400 */
[----:B------:R-:W-:Y:S02]  /*3590*/  FMNMX.FTZ R70, R69, R70, !PT ;  /* 0x0000004645467209 */ /* 0x000fe40007810000 */
[----:B------:R-:W-:Y:S02]  /*35a0*/  ISETP.GT.AND P4, PT, R78, 0x90, PT ;  /* 0x000000904e00780c */ /* 0x000fe40003f84270 */
[----:B-----5:R-:W-:-:S02]  /*35b0*/  FSEL R71, R71, -INF , P3 ;  /* 0xff80000047477808 */ /* 0x020fc40001800000 */
[----:B------:R-:W-:Y:S01]  /*35c0*/  FMNMX.FTZ R70, R39, R70, !PT ;  /* 0x0000004627467209 */ /* 0x000fe20007810000 */
[----:B------:R-:W4:Y:S01]  /*35d0*/  MUFU.TANH R12, R12 ;  /* 0x0000000c000c7308 */ /* 0x000f220000002400 */
[----:B------:R-:W-:Y:S02]  /*35e0*/  ISETP.GT.AND P3, PT, R78, 0x91, PT ;  /* 0x000000914e00780c */ /* 0x000fe40003f64270 */
[----:B------:R-:W-:Y:S02]  /*35f0*/  FSEL R77, R34, -INF , P4 ;  /* 0xff800000224d7808 */ /* 0x000fe40002000000 */
[----:B------:R-:W-:Y:S02]  /*3600*/  FMNMX.FTZ R70, R71, R70, !PT ;  /* 0x0000004647467209 */ /* 0x000fe40007810000 */
[----:B------:R-:W-:Y:S01]  /*3610*/  ISETP.GT.AND P4, PT, R78, 0x98, PT ;  /* 0x000000984e00780c */ /* 0x000fe20003f84270 */
[----:B------:R5:W-:Y:S01]  /*3620*/  MUFU.TANH R46, R25 ;  /* 0x00000019002e7308 */ /* 0x000be20000002400 */
[----:B--2---:R-:W-:-:S02]  /*3630*/  FSEL R79, R79, -INF , P3 ;  /* 0xff8000004f4f7808 */ /* 0x004fc40001800000 */
[----:B------:R-:W-:Y:S02]  /*3640*/  FMNMX.FTZ R70, R77, R70, !PT ;  /* 0x000000464d467209 */ /* 0x000fe40007810000 */
[----:B------:R-:W-:Y:S02]  /*3650*/  ISETP.GT.AND P3, PT, R78, 0x99, PT ;  /* 0x000000994e00780c */ /* 0x000fe40003f64270 */
[----:B------:R-:W-:Y:S01]  /*3660*/  FSEL R45, R38, -INF , P4 ;  /* 0xff800000262d7808 */ /* 0x000fe20002000000 */
[----:B------:R-:W2:Y:S01]  /*3670*/  MUFU.TANH R13, R13 ;  /* 0x0000000d000d7308 */ /* 0x000ea20000002400 */
[----:B------:R-:W-:Y:S02]  /*3680*/  FMNMX.FTZ R70, R79, R70, !PT ;  /* 0x000000464f467209 */ /* 0x000fe40007810000 */
[----:B---3--:R-:W-:Y:S02]  /*3690*/  FSEL R83, R83, -INF , P3 ;  /* 0xff80000053537808 */ /* 0x008fe40001800000 */
[----:B------:R-:W-:-:S02]  /*36a0*/  FMNMX.FTZ R70, R45, R70, !PT ;  /* 0x000000462d467209 */ /* 0x000fc40007810000 */
[----:B------:R-:W-:Y:S01]  /*36b0*/  VIADDMNMX R68, R32, R107, R68, PT ;  /* 0x0000006b20447246 */ /* 0x000fe20003800144 */
[----:B------:R-:W3:Y:S01]  /*36c0*/  MUFU.TANH R14, R14 ;  /* 0x0000000e000e7308 */ /* 0x000ee20000002400 */
[----:B------:R-:W-:Y:S02]  /*36d0*/  FMNMX.FTZ R70, R83, R70, !PT ;  /* 0x0000004653467209 */ /* 0x000fe40007810000 */
[C---:B------:R-:W-:Y:S02]  /*36e0*/  ISETP.GT.AND P4, PT, R68.reuse, 0x1, PT ;  /* 0x000000014400780c */ /* 0x040fe40003f84270 */
[----:B------:R-:W-:Y:S01]  /*36f0*/  ISETP.GT.AND P5, PT, R68, 0x8, PT ;  /* 0x000000084400780c */ /* 0x000fe20003fa4270 */
[----:B------:R-:W0:Y:S01]  /*3700*/  SHFL.BFLY PT, R91, R70, 0x2, 0x1f ;  /* 0x0c401f00465b7f89 */ /* 0x000e2200000e0000 */
[----:B-1----:R-:W-:Y:S01]  /*3710*/  FSEL R52, R4, -INF , P4 ;  /* 0xff80000004347808 */ /* 0x002fe20002000000 */
[----:B------:R-:W1:Y:S01]  /*3720*/  MUFU.TANH R15, R15 ;  /* 0x0000000f000f7308 */ /* 0x000e620000002400 */
[----:B------:R-:W-:-:S02]  /*3730*/  FSEL R107, R6, -INF , P5 ;  /* 0xff800000066b7808 */ /* 0x000fc40002800000 */
[----:B------:R-:W-:-:S05]  /*3740*/  ISETP.GT.AND P4, PT, R68, 0x10, PT ;  /* 0x000000104400780c */ /* 0x000fca0003f84270 */
[----:B------:R-:W1:Y:S08]  /*3750*/  MUFU.TANH R20, R20 ;  /* 0x0000001400147308 */ /* 0x000e700000002400 */
[----:B------:R-:W1:Y:S01]  /*3760*/  MUFU.TANH R21, R21 ;  /* 0x0000001500157308 */ /* 0x000e620000002400 */
[----:B0-----:R-:W-:-:S07]  /*3770*/  FMNMX.FTZ R26, R70, R91, !PT ;  /* 0x0000005b461a7209 */ /* 0x001fce0007810000 */
[----:B------:R0:W-:Y:S01]  /*3780*/  MUFU.TANH R143, R28 ;  /* 0x0000001c008f7308 */ /* 0x0001e20000002400 */
[----:B------:R-:W4:Y:S07]  /*3790*/  SHFL.BFLY PT, R91, R26, 0x1, 0x1f ;  /* 0x0c201f001a5b7f89 */ /* 0x000f2e00000e0000 */
[----:B------:R-:W1:Y:S08]  /*37a0*/  MUFU.TANH R72, R72 ;  /* 0x0000004800487308 */ /* 0x000e700000002400 */
[----:B------:R-:W1:Y:S08]  /*37b0*/  MUFU.TANH R73, R73 ;  /* 0x0000004900497308 */ /* 0x000e700000002400 */
[----:B------:R2:W-:Y:S01]  /*37c0*/  MUFU.TANH R141, R24 ;  /* 0x00000018008d7308 */ /* 0x0005e20000002400 */
[----:B----4-:R-:W-:-:S04]  /*37d0*/  FMNMX.FTZ R91, R26, R91, !PT ;  /* 0x0000005b1a5b7209 */ /* 0x010fc80007810000 */
[C---:B------:R-:W-:Y:S01]  /*37e0*/  FSETP.NEU.FTZ.AND P3, PT, R91.reuse, -INF , PT ;  /* 0xff8000005b00780b */ /* 0x040fe20003f7d000 */
[----:B------:R-:W-:Y:S02]  /*37f0*/  FFMA.FTZ R30, R91, R88, -8 ;  /* 0xc10000005b1e7423 */ /* 0x000fe40000010058 */
[----:B------:R-:W4:Y:S03]  /*3800*/  MUFU.TANH R74, R74 ;  /* 0x0000004a004a7308 */ /* 0x000f260000002400 */
[----:B------:R-:W-:Y:S02]  /*3810*/  FSEL R30, R30, RZ, P3 ;  /* 0x000000ff1e1e7208 */ /* 0x000fe40001800000 */
[----:B------:R-:W-:-:S03]  /*3820*/  ISETP.GT.AND P3, PT, R68, RZ, PT ;  /* 0x000000ff4400720c */ /* 0x000fc60003f64270 */
[----:B------:R-:W4:Y:S01]  /*3830*/  MUFU.TANH R75, R75 ;  /* 0x0000004b004b7308 */ /* 0x000f220000002400 */
[-CC-:B------:R-:W-:Y:S01]  /*3840*/  FFMA.FTZ R29, R113, R88.reuse, -R30.reuse ;  /* 0x00000058711d7223 */ /* 0x180fe2000001081e */
[----:B------:R-:W-:Y:S01]  /*3850*/  FSEL R113, R5, -INF , P3 ;  /* 0xff80000005717808 */ /* 0x000fe20001800000 */
[-CC-:B-----5:R-:W-:Y:S01]  /*3860*/  FFMA.FTZ R25, R111, R88.reuse, -R30.reuse ;  /* 0x000000586f197223 */ /* 0x1a0fe2000001081e */
[----:B------:R-:W-:Y:S01]  /*3870*/  ISETP.GT.AND P3, PT, R68, 0x9, PT ;  /* 0x000000094400780c */ /* 0x000fe20003f64270 */
[--C-:B------:R-:W-:Y:S01]  /*3880*/  FFMA.FTZ R4, R115, R88, -R30.reuse ;  /* 0x0000005873047223 */ /* 0x100fe2000001081e */
[----:B------:R-:W-:Y:S01]  /*3890*/  FMNMX.FTZ R6, R113, R52, !PT ;  /* 0x0000003471067209 */ /* 0x000fe20007810000 */
[-CC-:B------:R-:W-:Y:S01]  /*38a0*/  FFMA.FTZ R32, R119, R88.reuse, -R30.reuse ;  /* 0x0000005877207223 */ /* 0x180fe2000001081e */
[----:B------:R-:W-:Y:S01]  /*38b0*/  FSEL R111, R9, -INF , P3 ;  /* 0xff800000096f7808 */ /* 0x000fe20001800000 */
[--C-:B------:R-:W-:Y:S01]  /*38c0*/  FFMA.FTZ R26, R121, R88, -R30.reuse ;  /* 0x00000058791a7223 */ /* 0x100fe2000001081e */
[----:B------:R-:W-:Y:S01]  /*38d0*/  FMNMX.FTZ R6, R107, R6, !PT ;  /* 0x000000066b067209 */ /* 0x000fe20007810000 */
[-CC-:B------:R-:W-:Y:S01]  /*38e0*/  FFMA.FTZ R9, R125, R88.reuse, -R30.reuse ;  /* 0x000000587d097223 */ /* 0x180fe2000001081e */
[----:B------:R-:W-:Y:S01]  /*38f0*/  FSEL R115, R10, -INF , P4 ;  /* 0xff8000000a737808 */ /* 0x000fe20002000000 */
[-CC-:B0-----:R-:W-:Y:S01]  /*3900*/  FFMA.FTZ R28, R127, R88.reuse, -R30.reuse ;  /* 0x000000587f1c7223 */ /* 0x181fe2000001081e */
[C---:B------:R-:W-:Y:S01]  /*3910*/  ISETP.GT.AND P3, PT, R68.reuse, 0x11, PT ;  /* 0x000000114400780c */ /* 0x040fe20003f64270 */
[--C-:B--2---:R-:W-:Y:S01]  /*3920*/  FFMA.FTZ R24, R129, R88, -R30.reuse ;  /* 0x0000005881187223 */ /* 0x104fe2000001081e */
[----:B------:R-:W-:Y:S01]  /*3930*/  FMNMX.FTZ R10, R111, R6, !PT ;  /* 0x000000066f0a7209 */ /* 0x000fe20007810000 */
[-CC-:B------:R-:W-:Y:S01]  /*3940*/  FFMA.FTZ R131, R131, R88.reuse, -R30.reuse ;  /* 0x0000005883837223 */ /* 0x180fe2000001081e */
[C---:B------:R-:W-:Y:S01]  /*3950*/  ISETP.GT.AND P4, PT, R68.reuse, 0x18, PT ;  /* 0x000000184400780c */ /* 0x040fe20003f84270 */
[----:B------:R-:W0:Y:S01]  /*3960*/  MUFU.TANH R56, R56 ;  /* 0x0000003800387308 */ /* 0x000e220000002400 */
[----:B------:R-:W-:Y:S01]  /*3970*/  FSEL R119, R11, -INF , P3 ;  /* 0xff8000000b777808 */ /* 0x000fe20001800000 */
[--C-:B------:R-:W-:Y:S01]  /*3980*/  FFMA.FTZ R11, R117, R88, -R30.reuse ;  /* 0x00000058750b7223 */ /* 0x100fe2000001081e */
[----:B------:R-:W-:Y:S01]  /*3990*/  FMNMX.FTZ R10, R115, R10, !PT ;  /* 0x0000000a730a7209 */ /* 0x000fe20007810000 */
[-CC-:B------:R-:W-:Y:S01]  /*39a0*/  FFMA.FTZ R38, R95, R88.reuse, -R30.reuse ;  /* 0x000000585f267223 */ /* 0x180fe2000001081e */
[----:B------:R-:W-:Y:S01]  /*39b0*/  ISETP.GT.AND P3, PT, R68, 0x19, PT ;  /* 0x000000194400780c */ /* 0x000fe20003f64270 */
[--C-:B------:R-:W-:Y:S01]  /*39c0*/  FFMA.FTZ R51, R51, R88, -R30.reuse ;  /* 0x0000005833337223 */ /* 0x100fe2000001081e */
[----:B------:R-:W-:Y:S01]  /*39d0*/  FSEL R121, R12, -INF , P4 ;  /* 0xff8000000c797808 */ /* 0x000fe20002000000 */
[----:B------:R2:W-:Y:S01]  /*39e0*/  MUFU.EX2 R5, R131 ;  /* 0x0000008300057308 */ /* 0x0005e20000000800 */
[----:B------:R-:W-:Y:S01]  /*39f0*/  FMNMX.FTZ R10, R119, R10, !PT ;  /* 0x0000000a770a7209 */ /* 0x000fe20007810000 */
[-CC-:B------:R-:W-:Y:S01]  /*3a00*/  FFMA.FTZ R89, R89, R88.reuse, -R30.reuse ;  /* 0x0000005859597223 */ /* 0x180fe2000001081e */
[C---:B------:R-:W-:Y:S01]  /*3a10*/  ISETP.GT.AND P4, PT, R68.reuse, 0x20, PT ;  /* 0x000000204400780c */ /* 0x040fe20003f84270 */
[-CC-:B------:R-:W-:Y:S01]  /*3a20*/  FFMA.FTZ R27, R27, R88.reuse, -R30.reuse ;  /* 0x000000581b1b7223 */ /* 0x180fe2000001081e */
[----:B------:R-:W-:Y:S01]  /*3a30*/  FSEL R125, R13, -INF , P3 ;  /* 0xff8000000d7d7808 */ /* 0x000fe20001800000 */
[--C-:B------:R-:W-:Y:S01]  /*3a40*/  FFMA.FTZ R13, R123, R88, -R30.reuse ;  /* 0x000000587b0d7223 */ /* 0x100fe2000001081e */
[----:B------:R-:W-:Y:S01]  /*3a50*/  FMNMX.FTZ R10, R121, R10, !PT ;  /* 0x0000000a790a7209 */ /* 0x000fe20007810000 */
[----:B------:R-:W5:Y:S01]  /*3a60*/  MUFU.TANH R57, R57 ;  /* 0x0000003900397308 */ /* 0x000f620000002400 */
[----:B------:R-:W-:Y:S01]  /*3a70*/  ISETP.GT.AND P3, PT, R68, 0x21, PT ;  /* 0x000000214400780c */ /* 0x000fe20003f64270 */
[-CC-:B------:R-:W-:Y:S01]  /*3a80*/  FFMA.FTZ R31, R31, R88.reuse, -R30.reuse ;  /* 0x000000581f1f7223 */ /* 0x180fe2000001081e */
[----:B---3--:R-:W-:Y:S01]  /*3a90*/  FSEL R127, R14, -INF , P4 ;  /* 0xff8000000e7f7808 */ /* 0x008fe20002000000 */
[--C-:B------:R-:W-:Y:S01]  /*3aa0*/  FFMA.FTZ R35, R35, R88, -R30.reuse ;  /* 0x0000005823237223 */ /* 0x100fe2000001081e */
[----:B------:R-:W-:Y:S01]  /*3ab0*/  FMNMX.FTZ R12, R125, R10, !PT ;  /* 0x0000000a7d0c7209 */ /* 0x000fe20007810000 */
[-CC-:B------:R-:W-:Y:S01]  /*3ac0*/  FFMA.FTZ R39, R39, R88.reuse, -R30.reuse ;  /* 0x0000005827277223 */ /* 0x180fe2000001081e */
[C---:B------:R-:W-:Y:S01]  /*3ad0*/  ISETP.GT.AND P4, PT, R68.reuse, 0x28, PT ;  /* 0x000000284400780c */ /* 0x040fe20003f84270 */
[----:B------:R-:W3:Y:S01]  /*3ae0*/  MUFU.TANH R58, R58 ;  /* 0x0000003a003a7308 */ /* 0x000ee20000002400 */
[----:B-1----:R-:W-:Y:S01]  /*3af0*/  FSEL R123, R15, -INF , P3 ;  /* 0xff8000000f7b7808 */ /* 0x002fe20001800000 */
[--C-:B------:R-:W-:Y:S01]  /*3b00*/  FFMA.FTZ R15, R109, R88, -R30.reuse ;  /* 0x000000586d0f7223 */ /* 0x100fe2000001081e */
[----:B------:R-:W-:Y:S01]  /*3b10*/  FMNMX.FTZ R12, R127, R12, !PT ;  /* 0x0000000c7f0c7209 */ /* 0x000fe20007810000 */
[-CC-:B------:R-:W-:Y:S01]  /*3b20*/  FFMA.FTZ R79, R79, R88.reuse, -R30.reuse ;  /* 0x000000584f4f7223 */ /* 0x180fe2000001081e */
[----:B------:R-:W-:Y:S01]  /*3b30*/  ISETP.GT.AND P3, PT, R68, 0x29, PT ;  /* 0x000000294400780c */ /* 0x000fe20003f64270 */
[----:B------:R-:W-:Y:S01]  /*3b40*/  FFMA.FTZ R45, R45, R88, -R30 ;  /* 0x000000582d2d7223 */ /* 0x000fe2000001081e */
[----:B------:R-:W-:Y:S01]  /*3b50*/  FSEL R129, R20, -INF , P4 ;  /* 0xff80000014817808 */ /* 0x000fe20002000000 */
[----:B------:R-:W1:Y:S01]  /*3b60*/  MUFU.TANH R60, R60 ;  /* 0x0000003c003c7308 */ /* 0x000e620000002400 */
[----:B------:R-:W-:-:S02]  /*3b70*/  FMNMX.FTZ R12, R123, R12, !PT ;  /* 0x0000000c7b0c7209 */ /* 0x000fc40007810000 */
[C---:B------:R-:W-:Y:S02]  /*3b80*/  ISETP.GT.AND P4, PT, R68.reuse, 0x30, PT ;  /* 0x000000304400780c */ /* 0x040fe40003f84270 */
[----:B------:R-:W-:Y:S01]  /*3b90*/  FSEL R117, R21, -INF , P3 ;  /* 0xff80000015757808 */ /* 0x000fe20001800000 */
[----:B------:R-:W-:Y:S01]  /*3ba0*/  FFMA.FTZ R21, R101, R88, -R30 ;  /* 0x0000005865157223 */ /* 0x000fe2000001081e */
[----:B------:R-:W-:Y:S01]  /*3bb0*/  FMNMX.FTZ R12, R129, R12, !PT ;  /* 0x0000000c810c7209 */ /* 0x000fe20007810000 */
[----:B------:R4:W-:Y:S01]  /*3bc0*/  MUFU.EX2 R10, R13 ;  /* 0x0000000d000a7308 */ /* 0x0009e20000000800 */
[----:B------:R-:W-:Y:S02]  /*3bd0*/  ISETP.GT.AND P3, PT, R68, 0x31, PT ;  /* 0x000000314400780c */ /* 0x000fe40003f64270 */
[----:B--2---:R-:W-:Y:S02]  /*3be0*/  FSEL R131, R72, -INF , P4 ;  /* 0xff80000048837808 */ /* 0x004fe40002000000 */
[----:B------:R-:W-:-:S02]  /*3bf0*/  FMNMX.FTZ R14, R117, R12, !PT ;  /* 0x0000000c750e7209 */ /* 0x000fc40007810000 */
[C---:B------:R-:W-:Y:S01]  /*3c00*/  ISETP.GT.AND P4, PT, R68.reuse, 0x38, PT ;  /* 0x000000384400780c */ /* 0x040fe20003f84270 */
[----:B------:R-:W2:Y:S01]  /*3c10*/  MUFU.TANH R61, R61 ;  /* 0x0000003d003d7308 */ /* 0x000ea20000002400 */
[----:B------:R-:W-:Y:S01]  /*3c20*/  FSEL R73, R73, -INF , P3 ;  /* 0xff80000049497808 */ /* 0x000fe20001800000 */
[----:B----4-:R-:W-:Y:S01]  /*3c30*/  FFMA.FTZ R13, R105, R88, -R30 ;  /* 0x00000058690d7223 */ /* 0x010fe2000001081e */
        /* <DEDUP_REMOVED lines=8> */
[----:B------:R4:W-:Y:S01]  /*3cc0*/  MUFU.EX2 R12, R15 ;  /* 0x0000000f000c7308 */ /* 0x0009e20000000800 */
[----:B------:R-:W-:Y:S02]  /*3cd0*/  ISETP.GT.AND P3, PT, R68, 0x41, PT ;  /* 0x000000414400780c */ /* 0x000fe40003f64270 */
[----:B0-----:R-:W-:Y:S01]  /*3ce0*/  FSEL R105, R56, -INF , P4 ;  /* 0xff80000038697808 */ /* 0x001fe20002000000 */
[----:B------:R-:W-:Y:S01]  /*3cf0*/  IMAD.U32 R56, RZ, RZ, UR39 ;  /* 0x00000027ff387e24 */ /* 0x000fe2000f8e00ff */
[----:B------:R-:W-:-:S02]  /*3d00*/  FMNMX.FTZ R20, R75, R14, !PT ;  /* 0x0000000e4b147209 */ /* 0x000fc40007810000 */
[----:B------:R-:W-:Y:S01]  /*3d10*/  ISETP.GT.AND P4, PT, R68, 0x48, PT ;  /* 0x000000484400780c */ /* 0x000fe20003f84270 */
[----:B------:R-:W0:Y:S01]  /*3d20*/  MUFU.TANH R63, R63 ;  /* 0x0000003f003f7308 */ /* 0x000e220000002400 */
[----:B-----5:R-:W-:Y:S01]  /*3d30*/  FSEL R57, R57, -INF , P3 ;  /* 0xff80000039397808 */ /* 0x020fe20001800000 */
[----:B----4-:R-:W-:Y:S01]  /*3d40*/  FFMA.FTZ R15, R103, R88, -R30 ;  /* 0x00000058670f7223 */ /* 0x010fe2000001081e */
[----:B------:R-:W-:Y:S01]  /*3d50*/  FMNMX.FTZ R20, R105, R20, !PT ;  /* 0x0000001469147209 */ /* 0x000fe20007810000 */
[----:B------:R-:W-:Y:S01]  /*3d60*/  @!P0 VIADD R56, R56, 0x29840 ;  /* 0x0002984038388836 */ /* 0x000fe20000000000 */
[----:B------:R-:W-:Y:S02]  /*3d70*/  ISETP.GT.AND P3, PT, R68, 0x49, PT ;  /* 0x000000494400780c */ /* 0x000fe40003f64270 */
[----:B---3--:R-:W-:Y:S01]  /*3d80*/  FSEL R103, R58, -INF , P4 ;  /* 0xff8000003a677808 */ /* 0x008fe20002000000 */
[----:B------:R-:W-:Y:S01]  /*3d90*/  MUFU.TANH R64, R64 ;  /* 0x0000004000407308 */ /* 0x000fe20000002400 */
[----:B------:R-:W-:-:S02]  /*3da0*/  FMNMX.FTZ R20, R57, R20, !PT ;  /* 0x0000001439147209 */ /* 0x000fc40007810000 */
[----:B------:R-:W-:Y:S02]  /*3db0*/  ISETP.GT.AND P4, PT, R68, 0x50, PT ;  /* 0x000000504400780c */ /* 0x000fe40003f84270 */
[----:B-1----:R-:W-:Y:S02]  /*3dc0*/  FSEL R101, R60, -INF , P3 ;  /* 0xff8000003c657808 */ /* 0x002fe40001800000 */
[----:B------:R-:W-:Y:S01]  /*3dd0*/  FMNMX.FTZ R20, R103, R20, !PT ;  /* 0x0000001467147209 */ /* 0x000fe20007810000 */
[----:B------:R-:W1:Y:S01]  /*3de0*/  MUFU.TANH R65, R65 ;  /* 0x0000004100417308 */ /* 0x000e620000002400 */
[----:B------:R-:W-:Y:S02]  /*3df0*/  ISETP.GT.AND P3, PT, R68, 0x51, PT ;  /* 0x000000514400780c */ /* 0x000fe40003f64270 */
[----:B--2---:R-:W-:Y:S02]  /*3e00*/  FSEL R61, R61, -INF , P4 ;  /* 0xff8000003d3d7808 */ /* 0x004fe40002000000 */
[----:B------:R-:W-:-:S02]  /*3e10*/  FMNMX.FTZ R20, R101, R20, !PT ;  /* 0x0000001465147209 */ /* 0x000fc40007810000 */
[C---:B------:R-:W-:Y:S01]  /*3e20*/  ISETP.GT.AND P4, PT, R68.reuse, 0x58, PT ;  /* 0x000000584400780c */ /* 0x040fe20003f84270 */
[----:B------:R2:W-:Y:S01]  /*3e30*/  MUFU.EX2 R14, R15 ;  /* 0x0000000f000e7308 */ /* 0x0005e20000000800 */
[----:B------:R-:W-:Y:S02]  /*3e40*/  FMNMX.FTZ R20, R61, R20, !PT ;  /* 0x000000143d147209 */ /* 0x000fe40007810000 */
[----:B0-----:R-:W-:Y:S02]  /*3e50*/  FSEL R63, R63, -INF , P4 ;  /* 0xff8000003f3f7808 */ /* 0x001fe40002000000 */
[----:B------:R-:W-:Y:S02]  /*3e60*/  ISETP.GT.AND P4, PT, R68, 0x60, PT ;  /* 0x000000604400780c */ /* 0x000fe40003f84270 */
[----:B------:R-:W-:Y:S01]  /*3e70*/  @!P0 PRMT R56, RZ, 0x654, R56 ;  /* 0x00000654ff388816 */ /* 0x000fe20000000038 */
[----:B------:R-:W0:Y:S01]  /*3e80*/  MUFU.TANH R40, R40 ;  /* 0x0000002800287308 */ /* 0x000e220000002400 */
[----:B--2---:R-:W-:Y:S01]  /*3e90*/  FFMA.FTZ R15, R99, R88, -R30 ;  /* 0x00000058630f7223 */ /* 0x004fe2000001081e */
[----:B------:R-:W-:Y:S01]  /*3ea0*/  FSEL R99, R62, -INF , P3 ;  /* 0xff8000003e637808 */ /* 0x000fe20001800000 */
[----:B------:R2:W-:Y:S01]  /*3eb0*/  @!P0 SYNCS.ARRIVE.TRANS64.RED.A1T0 RZ, [R56+URZ], RZ ;  /* 0x000000ff38ff89a7 */ /* 0x0005e2000810043f */
[----:B------:R-:W-:-:S02]  /*3ec0*/  ISETP.GT.AND P3, PT, R68, 0x59, PT ;  /* 0x000000594400780c */ /* 0x000fc40003f64270 */
[----:B-1----:R-:W-:Y:S02]  /*3ed0*/  FSEL R65, R65, -INF , P4 ;  /* 0xff80000041417808 */ /* 0x002fe40002000000 */
[----:B------:R-:W1:Y:S01]  /*3ee0*/  MUFU.TANH R44, R44 ;  /* 0x0000002c002c7308 */ /* 0x000e620000002400 */
[----:B------:R-:W-:-:S07]  /*3ef0*/  ISETP.GT.AND P4, PT, R68, 0x68, PT ;  /* 0x000000684400780c */ /* 0x000fce0003f84270 */
[----:B------:R3:W-:Y:S08]  /*3f00*/  MUFU.EX2 R6, R32 ;  /* 0x0000002000067308 */ /* 0x0007f00000000800 */
[----:B------:R4:W-:Y:S01]  /*3f10*/  MUFU.TANH R149, R36 ;  /* 0x0000002400957308 */ /* 0x0009e20000002400 */
[----:B---3--:R-:W-:-:S04]  /*3f20*/  FMNMX.FTZ R32, R99, R20, !PT ;  /* 0x0000001463207209 */ /* 0x008fc80007810000 */
[----:B------:R-:W-:-:S03]  /*3f30*/  FMNMX.FTZ R32, R63, R32, !PT ;  /* 0x000000203f207209 */ /* 0x000fc60007810000 */
[----:B------:R-:W3:Y:S01]  /*3f40*/  MUFU.TANH R48, R48 ;  /* 0x0000003000307308 */ /* 0x000ee20000002400 */
[--C-:B----4-:R-:W-:Y:S01]  /*3f50*/  FFMA.FTZ R36, R97, R88, -R30.reuse ;  /* 0x0000005861247223 */ /* 0x110fe2000001081e */
[----:B------:R-:W-:Y:S02]  /*3f60*/  FSEL R97, R64, -INF , P3 ;  /* 0xff80000040617808 */ /* 0x000fe40001800000 */
[----:B------:R-:W-:Y:S02]  /*3f70*/  ISETP.GT.AND P3, PT, R68, 0x61, PT ;  /* 0x000000614400780c */ /* 0x000fe40003f64270 */
[----:B------:R-:W-:Y:S02]  /*3f80*/  FMNMX.FTZ R34, R97, R32, !PT ;  /* 0x0000002061227209 */ /* 0x000fe40007810000 */
[----:B------:R-:W4:Y:S01]  /*3f90*/  MUFU.TANH R49, R49 ;  /* 0x0000003100317308 */ /* 0x000f220000002400 */
[----:B0-----:R-:W-:Y:S01]  /*3fa0*/  FSEL R95, R40, -INF , P3 ;  /* 0xff800000285f7808 */ /* 0x001fe20001800000 */
[----:B------:R-:W-:Y:S01]  /*3fb0*/  FFMA.FTZ R40, R85, R88, -R30 ;  /* 0x0000005855287223 */ /* 0x000fe2000001081e */
[----:B------:R-:W-:-:S02]  /*3fc0*/  FMNMX.FTZ R34, R65, R34, !PT ;  /* 0x0000002241227209 */ /* 0x000fc40007810000 */
[----:B------:R-:W-:Y:S02]  /*3fd0*/  ISETP.GT.AND P3, PT, R68, 0x69, PT ;  /* 0x000000694400780c */ /* 0x000fe40003f64270 */
[----:B------:R-:W-:Y:S01]  /*3fe0*/  FMNMX.FTZ R34, R95, R34, !PT ;  /* 0x000000225f227209 */ /* 0x000fe20007810000 */
[----:B------:R0:W-:Y:S08]  /*3ff0*/  MUFU.TANH R147, R33 ;  /* 0x0000002100937308 */ /* 0x0001f00000002400 */
[----:B------:R5:W-:Y:S01]  /*4000*/  MUFU.TANH R151, R37 ;  /* 0x0000002500977308 */ /* 0x000be20000002400 */
[-CC-:B0-----:R-:W-:Y:S01]  /*4010*/  FFMA.FTZ R33, R133, R88.reuse, -R30.reuse ;  /* 0x0000005885217223 */ /* 0x181fe2000001081e */
[----:B-1----:R-:W-:Y:S01]  /*4020*/  FSEL R133, R44, -INF , P4 ;  /* 0xff8000002c857808 */ /* 0x002fe20002000000 */
[----:B------:R-:W-:Y:S01]  /*4030*/  FFMA.FTZ R44, R55, R88, -R30 ;  /* 0x00000058372c7223 */ /* 0x000fe2000001081e */
[----:B------:R-:W-:-:S02]  /*4040*/  ISETP.GT.AND P4, PT, R68, 0x70, PT ;  /* 0x000000704400780c */ /* 0x000fc40003f84270 */
[----:B------:R-:W-:Y:S02]  /*4050*/  FMNMX.FTZ R34, R133, R34, !PT ;  /* 0x0000002285227209 */ /* 0x000fe40007810000 */
[----:B------:R-:W0:Y:S01]  /*4060*/  MUFU.TANH R53, R53 ;  /* 0x0000003500357308 */ /* 0x000e220000002400 */
[-CC-:B-----5:R-:W-:Y:S01]  /*4070*/  FFMA.FTZ R37, R93, R88.reuse, -R30.reuse ;  /* 0x000000585d257223 */ /* 0x1a0fe2000001081e */
[----:B------:R-:W-:Y:S01]  /*4080*/  FSEL R93, R42, -INF , P3 ;  /* 0xff8000002a5d7808 */ /* 0x000fe20001800000 */
[-CC-:B------:R-:W-:Y:S01]  /*4090*/  FFMA.FTZ R42, R47, R88.reuse, -R30.reuse ;  /* 0x000000582f2a7223 */ /* 0x180fe2000001081e */
[----:B------:R-:W-:Y:S01]  /*40a0*/  ISETP.GT.AND P3, PT, R68, 0x71, PT ;  /* 0x000000714400780c */ /* 0x000fe20003f64270 */
[-CC-:B------:R-:W-:Y:S01]  /*40b0*/  FFMA.FTZ R47, R77, R88.reuse, -R30.reuse ;  /* 0x000000584d2f7223 */ /* 0x180fe2000001081e */
[----:B---3--:R-:W-:Y:S01]  /*40c0*/  FSEL R135, R48, -INF , P4 ;  /* 0xff80000030877808 */ /* 0x008fe20002000000 */
[----:B------:R-:W-:Y:S01]  /*40d0*/  FFMA.FTZ R48, R71, R88, -R30 ;  /* 0x0000005847307223 */ /* 0x000fe2000001081e */
[----:B------:R1:W-:Y:S01]  /*40e0*/  MUFU.EX2 R20, R36 ;  /* 0x0000002400147308 */ /* 0x0003e20000000800 */
[----:B------:R-:W-:-:S02]  /*40f0*/  ISETP.GT.AND P4, PT, R68, 0x78, PT ;  /* 0x000000784400780c */ /* 0x000fc40003f84270 */
[----:B----4-:R-:W-:Y:S01]  /*4100*/  FSEL R137, R49, -INF , P3 ;  /* 0xff80000031897808 */ /* 0x010fe20001800000 */
[----:B------:R-:W-:Y:S01]  /*4110*/  FFMA.FTZ R49, R87, R88, -R30 ;  /* 0x0000005857317223 */ /* 0x000fe2000001081e */
[C---:B------:R-:W-:Y:S02]  /*4120*/  ISETP.GT.AND P3, PT, R68.reuse, 0x79, PT ;  /* 0x000000794400780c */ /* 0x040fe40003f64270 */
[----:B------:R-:W-:Y:S01]  /*4130*/  FSEL R139, R139, -INF , P4 ;  /* 0xff8000008b8b7808 */ /* 0x000fe20002000000 */
[----:B------:R3:W-:Y:S01]  /*4140*/  MUFU.EX2 R32, R38 ;  /* 0x0000002600207308 */ /* 0x0007e20000000800 */
[----:B-1----:R-:W-:Y:S02]  /*4150*/  FMNMX.FTZ R36, R93, R34, !PT ;  /* 0x000000225d247209 */ /* 0x002fe40007810000 */
[----:B------:R-:W-:Y:S02]  /*4160*/  ISETP.GT.AND P4, PT, R68, 0x80, PT ;  /* 0x000000804400780c */ /* 0x000fe40003f84270 */
[----:B------:R-:W-:-:S02]  /*4170*/  FMNMX.FTZ R36, R135, R36, !PT ;  /* 0x0000002487247209 */ /* 0x000fc40007810000 */
[----:B0-----:R-:W-:Y:S01]  /*4180*/  FSEL R87, R53, -INF , P3 ;  /* 0xff80000035577808 */ /* 0x001fe20001800000 */
[----:B------:R-:W-:Y:S01]  /*4190*/  FFMA.FTZ R53, R81, R88, -R30 ;  /* 0x0000005851357223 */ /* 0x000fe2000001081e */
[----:B------:R-:W-:Y:S01]  /*41a0*/  FMNMX.FTZ R36, R137, R36, !PT ;  /* 0x0000002489247209 */ /* 0x000fe20007810000 */
[----:B------:R-:W-:Y:S01]  /*41b0*/  MUFU.EX2 R34, R89 ;  /* 0x0000005900227308 */ /* 0x000fe20000000800 */
[C---:B------:R-:W-:Y:S02]  /*41c0*/  ISETP.GT.AND P3, PT, R68.reuse, 0x81, PT ;  /* 0x000000814400780c */ /* 0x040fe40003f64270 */
[----:B------:R-:W-:Y:S02]  /*41d0*/  FMNMX.FTZ R36, R139, R36, !PT ;  /* 0x000000248b247209 */ /* 0x000fe40007810000 */
[----:B------:R-:W-:Y:S02]  /*41e0*/  FSEL R141, R141, -INF , P4 ;  /* 0xff8000008d8d7808 */ /* 0x000fe40002000000 */
[----:B---3--:R-:W-:Y:S01]  /*41f0*/  FMNMX.FTZ R38, R87, R36, !PT ;  /* 0x0000002457267209 */ /* 0x008fe20007810000 */
[----:B------:R-:W-:Y:S01]  /*4200*/  MUFU.EX2 R24, R24 ;  /* 0x0000001800187308 */ /* 0x000fe20000000800 */
[----:B------:R-:W-:-:S02]  /*4210*/  ISETP.GT.AND P4, PT, R68, 0x88, PT ;  /* 0x000000884400780c */ /* 0x000fc40003f84270 */
[----:B------:R-:W-:Y:S02]  /*4220*/  FSEL R85, R46, -INF , P3 ;  /* 0xff8000002e557808 */ /* 0x000fe40001800000 */
[----:B------:R-:W-:Y:S02]  /*4230*/  FMNMX.FTZ R38, R141, R38, !PT ;  /* 0x000000268d267209 */ /* 0x000fe40007810000 */
[C---:B------:R-:W-:Y:S01]  /*4240*/  ISETP.GT.AND P3, PT, R68.reuse, 0x89, PT ;  /* 0x000000894400780c */ /* 0x040fe20003f64270 */
[----:B------:R0:W-:Y:S01]  /*4250*/  MUFU.EX2 R36, R40 ;  /* 0x0000002800247308 */ /* 0x0001e20000000800 */
[----:B------:R-:W-:Y:S02]  /*4260*/  FSEL R143, R143, -INF , P4 ;  /* 0xff8000008f8f7808 */ /* 0x000fe40002000000 */
[----:B------:R-:W-:Y:S02]  /*4270*/  FMNMX.FTZ R38, R85, R38, !PT ;  /* 0x0000002655267209 */ /* 0x000fe40007810000 */
[----:B------:R-:W-:-:S02]  /*4280*/  ISETP.GT.AND P4, PT, R68, 0x90, PT ;  /* 0x000000904400780c */ /* 0x000fc40003f84270 */
[----:B------:R-:W-:Y:S01]  /*4290*/  FSEL R81, R50, -INF , P3 ;  /* 0xff80000032517808 */ /* 0x000fe20001800000 */
[----:B------:R-:W-:Y:S01]  /*42a0*/  MUFU.EX2 R25, R25 ;  /* 0x0000001900197308 */ /* 0x000fe20000000800 */
[----:B------:R-:W-:Y:S02]  /*42b0*/  FMNMX.FTZ R38, R143, R38, !PT ;  /* 0x000000268f267209 */ /* 0x000fe40007810000 */
[C---:B------:R-:W-:Y:S02]  /*42c0*/  ISETP.GT.AND P3, PT, R68.reuse, 0x91, PT ;  /* 0x000000914400780c */ /* 0x040fe40003f64270 */
[----:B------:R-:W-:Y:S02]  /*42d0*/  FSEL R145, R145, -INF , P4 ;  /* 0xff80000091917808 */ /* 0x000fe40002000000 */
[----:B0-----:R-:W-:Y:S01]  /*42e0*/  FMNMX.FTZ R40, R81, R38, !PT ;  /* 0x0000002651287209 */ /* 0x001fe20007810000 */
[----:B------:R-:W-:Y:S01]  /*42f0*/  MUFU.EX2 R26, R26 ;  /* 0x0000001a001a7308 */ /* 0x000fe20000000800 */
[----:B------:R-:W-:-:S02]  /*4300*/  ISETP.GT.AND P4, PT, R68, 0x98, PT ;  /* 0x000000984400780c */ /* 0x000fc40003f84270 */
[----:B------:R-:W-:Y:S02]  /*4310*/  FSEL R147, R147, -INF , P3 ;  /* 0xff80000093937808 */ /* 0x000fe40001800000 */
[----:B------:R-:W-:Y:S02]  /*4320*/  FMNMX.FTZ R40, R145, R40, !PT ;  /* 0x0000002891287209 */ /* 0x000fe40007810000 */
[----:B------:R-:W-:Y:S01]  /*4330*/  ISETP.GT.AND P3, PT, R68, 0x99, PT ;  /* 0x000000994400780c */ /* 0x000fe20003f64270 */
[----:B------:R0:W-:Y:S01]  /*4340*/  MUFU.EX2 R38, R51 ;  /* 0x0000003300267308 */ /* 0x0001e20000000800 */
[----:B------:R-:W-:Y:S02]  /*4350*/  FSEL R149, R149, -INF , P4 ;  /* 0xff80000095957808 */ /* 0x000fe40002000000 */
[----:B------:R-:W-:Y:S02]  /*4360*/  FMNMX.FTZ R40, R147, R40, !PT ;  /* 0x0000002893287209 */ /* 0x000fe40007810000 */
[----:B------:R-:W-:-:S02]  /*4370*/  FSEL R151, R151, -INF , P3 ;  /* 0xff80000097977808 */ /* 0x000fc40001800000 */
[----:B------:R-:W-:Y:S01]  /*4380*/  FMNMX.FTZ R40, R149, R40, !PT ;  /* 0x0000002895287209 */ /* 0x000fe20007810000 */
[----:B------:R-:W1:Y:S03]  /*4390*/  MUFU.EX2 R29, R29 ;  /* 0x0000001d001d7308 */ /* 0x000e660000000800 */
[----:B------:R-:W-:Y:S01]  /*43a0*/  FMNMX.FTZ R46, R151, R40, !PT ;  /* 0x00000028972e7209 */ /* 0x000fe20007810000 */
[-CC-:B------:R-:W-:Y:S01]  /*43b0*/  FFMA.FTZ R40, R41, R88.reuse, -R30.reuse ;  /* 0x0000005829287223 */ /* 0x180fe2000001081e */
[-CC-:B------:R-:W-:Y:S01]  /*43c0*/  FFMA.FTZ R41, R43, R88.reuse, -R30.reuse ;  /* 0x000000582b297223 */ /* 0x180fe2000001081e */
[----:B------:R-:W-:Y:S02]  /*43d0*/  FFMA.FTZ R43, R67, R88, -R30 ;  /* 0x00000058432b7223 */ /* 0x000fe4000001081e */
[----:B0-----:R-:W0:Y:S01]  /*43e0*/  SHFL.BFLY PT, R51, R46, 0x2, 0x1f ;  /* 0x0c401f002e337f89 */ /* 0x001e2200000e0000 */
[----:B------:R-:W-:Y:S08]  /*43f0*/  MUFU.EX2 R28, R28 ;  /* 0x0000001c001c7308 */ /* 0x000ff00000000800 */
[----:B------:R-:W-:Y:S01]  /*4400*/  MUFU.EX2 R33, R33 ;  /* 0x0000002100217308 */ /* 0x000fe20000000800 */
[----:B-1----:R-:W-:-:S04]  /*4410*/  F2FP.SATFINITE.E4M3.F32.PACK_AB_MERGE_C R185, R29, R26, RZ ;  /* 0x0000001a1db9723e */ /* 0x002fc800048070ff */
[----:B------:R-:W-:-:S03]  /*4420*/  F2FP.SATFINITE.E4M3.F32.PACK_AB_MERGE_C R185, R25, R24, R185 ;  /* 0x0000001819b9723e */ /* 0x000fc600048070b9 */
[----:B------:R-:W1:Y:S01]  /*4430*/  MUFU.EX2 R4, R4 ;  /* 0x0000000400047308 */ /* 0x000e620000000800 */
[----:B0-----:R-:W-:-:S07]  /*4440*/  FMNMX.FTZ R51, R46, R51, !PT ;  /* 0x000000332e337209 */ /* 0x001fce0007810000 */
[----:B------:R-:W-:Y:S01]  /*4450*/  MUFU.EX2 R9, R9 ;  /* 0x0000000900097308 */ /* 0x000fe20000000800 */
[-CC-:B------:R-:W-:Y:S01]  /*4460*/  FFMA.FTZ R46, R69, R88.reuse, -R30.reuse ;  /* 0x00000058452e7223 */ /* 0x180fe2000001081e */
[----:B------:R-:W-:Y:S01]  /*4470*/  FFMA.FTZ R30, R83, R88, -R30 ;  /* 0x00000058531e7223 */ /* 0x000fe2000001081e */
[----:B------:R-:W0:Y:S05]  /*4480*/  SHFL.BFLY PT, R50, R51, 0x1, 0x1f ;  /* 0x0c201f0033327f89 */ /* 0x000e2a00000e0000 */
[----:B------:R-:W-:Y:S01]  /*4490*/  MUFU.EX2 R11, R11 ;  /* 0x0000000b000b7308 */ /* 0x000fe20000000800 */
[----:B-1----:R-:W-:-:S04]  /*44a0*/  F2FP.SATFINITE.E4M3.F32.PACK_AB_MERGE_C R187, R4, R5, RZ ;  /* 0x0000000504bb723e */ /* 0x002fc800048070ff */
[----:B------:R-:W-:-:S03]  /*44b0*/  F2FP.SATFINITE.E4M3.F32.PACK_AB_MERGE_C R187, R33, R28, R187 ;  /* 0x0000001c21bb723e */ /* 0x000fc600048070bb */
[----:B------:R-:W-:Y:S08]  /*44c0*/  MUFU.EX2 R13, R13 ;  /* 0x0000000d000d7308 */ /* 0x000ff00000000800 */
[----:B------:R-:W-:Y:S01]  /*44d0*/  MUFU.EX2 R21, R21 ;  /* 0x0000001500157308 */ /* 0x000fe20000000800 */
[----:B0-----:R-:W-:-:S04]  /*44e0*/  FMNMX.FTZ R89, R51, R50, !PT ;  /* 0x0000003233597209 */ /* 0x001fc80007810000 */
        /* <DEDUP_REMOVED lines=20> */
[----:B------:R-:W0:Y:S01]  /*4630*/  MUFU.EX2 R52, R52 ;  /* 0x0000003400347308 */ /* 0x000e220000000800 */
        /* <DEDUP_REMOVED lines=14> */
[-C--:B------:R-:W-:Y:S01]  /*4720*/  FFMA.FTZ R93, R93, R88.reuse, -R58 ;  /* 0x000000585d5d7223 */ /* 0x080fe2000001083a */
[----:B------:R-:W3:Y:S01]  /*4730*/  MUFU.EX2 R60, R111 ;  /* 0x0000006f003c7308 */ /* 0x000ee20000000800 */
[----:B0-----:R-:W-:Y:S01]  /*4740*/  FADD.FTZ R78, R51, R52 ;  /* 0x00000034334e7221 */ /* 0x001fe20000010000 */
        /* <DEDUP_REMOVED lines=12> */
[----:B------:R-:W-:-:S02]  /*4810*/  FFMA.FTZ R58, R151, R88, -R58 ;  /* 0x00000058973a7223 */ /* 0x000fc4000001083a */
[----:B------:R-:W4:Y:S01]  /*4820*/  MUFU.EX2 R115, R115 ;  /* 0x0000007300737308 */ /* 0x000f220000000800 */
[----:B0-----:R-:W-:Y:S02]  /*4830*/  FADD.FTZ R57, R24, R25 ;  /* 0x0000001918397221 */ /* 0x001fe40000010000 */
[----:B------:R-:W0:Y:S02]  /*4840*/  @P2 LDC R24, c[0x0][0x450] ;  /* 0x00011400ff182b82 */ /* 0x000e240000000800 */
[----:B--2---:R-:W-:Y:S01]  /*4850*/  FADD.FTZ R56, R26, R57 ;  /* 0x000000391a387221 */ /* 0x004fe20000010000 */
[----:B-1----:R-:W-:Y:S02]  /*4860*/  FADD.FTZ R57, R107, R78 ;  /* 0x0000004e6b397221 */ /* 0x002fe40000010000 */
[----:B------:R-:W1:Y:S01]  /*4870*/  MUFU.EX2 R62, R119 ;  /* 0x00000077003e7308 */ /* 0x000e620000000800 */
[----:B------:R-:W-:Y:S01]  /*4880*/  FADD.FTZ R67, R29, R56 ;  /* 0x000000381d437221 */ /* 0x000fe20000010000 */
[C---:B---3--:R-:W-:Y:S01]  /*4890*/  FADD.FTZ R78, R60.reuse, R57 ;  /* 0x000000393c4e7221 */ /* 0x048fe20000010000 */
[----:B------:R-:W-:-:S02]  /*48a0*/  F2FP.SATFINITE.E4M3.F32.PACK_AB_MERGE_C R60, R60, R107, RZ ;  /* 0x0000006b3c3c723e */ /* 0x000fc400048070ff */
[----:B------:R-:W-:Y:S02]  /*48b0*/  FADD.FTZ R80, R28, R67 ;  /* 0x000000431c507221 */ /* 0x000fe40000010000 */
[----:B------:R-:W-:Y:S01]  /*48c0*/  F2FP.SATFINITE.E4M3.F32.PACK_AB_MERGE_C R184, R52, R51, R60 ;  /* 0x0000003334b8723e */ /* 0x000fe2000480703c */
[----:B------:R-:W2:Y:S01]  /*48d0*/  MUFU.EX2 R121, R121 ;  /* 0x0000007900797308 */ /* 0x000ea20000000800 */
[----:B------:R-:W-:Y:S01]  /*48e0*/  FADD.FTZ R80, R33, R80 ;  /* 0x0000005021507221 */ /* 0x000fe20000010000 */
[----:B----4-:R-:W-:-:S03]  /*48f0*/  FADD.FTZ R57, R115, R78 ;  /* 0x0000004e73397221 */ /* 0x010fc60000010000 */
[----:B------:R-:W-:-:S03]  /*4900*/  FADD.FTZ R67, R5, R80 ;  /* 0x0000005005437221 */ /* 0x000fc60000010000 */
[----:B------:R-:W3:Y:S01]  /*4910*/  MUFU.EX2 R64, R125 ;  /* 0x0000007d00407308 */ /* 0x000ee20000000800 */
[----:B-1----:R-:W-:Y:S01]  /*4920*/  FADD.FTZ R80, R62, R57 ;  /* 0x000000393e507221 */ /* 0x002fe20000010000 */
[----:B------:R-:W-:-:S06]  /*4930*/  FADD.FTZ R67, R4, R67 ;  /* 0x0000004304437221 */ /* 0x000fcc0000010000 */
[----:B------:R-:W1:Y:S01]  /*4940*/  MUFU.EX2 R54, R54 ;  /* 0x0000003600367308 */ /* 0x000e620000000800 */
[----:B--2---:R-:W-:Y:S01]  /*4950*/  FADD.FTZ R57, R121, R80 ;  /* 0x0000005079397221 */ /* 0x004fe20000010000 */
[----:B------:R-:W-:-:S04]  /*4960*/  FADD.FTZ R80, R6, R67 ;  /* 0x0000004306507221 */ /* 0x000fc80000010000 */
[----:B------:R-:W-:Y:S02]  /*4970*/  FADD.FTZ R67, R9, R80 ;  /* 0x0000005009437221 */ /* 0x000fe40000010000 */
[----:B------:R-:W2:Y:S01]  /*4980*/  MUFU.EX2 R55, R55 ;  /* 0x0000003700377308 */ /* 0x000ea20000000800 */
[----:B---3--:R-:W-:Y:S01]  /*4990*/  FADD.FTZ R57, R64, R57 ;  /* 0x0000003940397221 */ /* 0x008fe20000010000 */
[----:B------:R-:W-:Y:S01]  /*49a0*/  FADD.FTZ R84, R10, R67 ;  /* 0x000000430a547221 */ /* 0x000fe20000010000 */
[----:B------:R-:W-:-:S03]  /*49b0*/  F2FP.SATFINITE.E4M3.F32.PACK_AB_MERGE_C R64, R64, R121, RZ ;  /* 0x000000794040723e */ /* 0x000fc600048070ff */
[----:B------:R-:W-:Y:S01]  /*49c0*/  FADD.FTZ R67, R11, R84 ;  /* 0x000000540b437221 */ /* 0x000fe20000010000 */
[----:B------:R-:W-:Y:S01]  /*49d0*/  F2FP.SATFINITE.E4M3.F32.PACK_AB_MERGE_C R186, R62, R115, R64 ;  /* 0x000000733eba723e */ /* 0x000fe20004807040 */
[----:B------:R-:W3:Y:S01]  /*49e0*/  MUFU.EX2 R129, R129 ;  /* 0x0000008100817308 */ /* 0x000ee20000000800 */
[----:B-1----:R-:W-:-:S07]  /*49f0*/  FADD.FTZ R80, R54, R57 ;  /* 0x0000003936507221 */ /* 0x002fce0000010000 */
[----:B------:R-:W1:Y:S01]  /*4a00*/  MUFU.EX2 R66, R117 ;  /* 0x0000007500427308 */ /* 0x000e620000000800 */
[----:B--2---:R-:W-:-:S07]  /*4a10*/  FADD.FTZ R82, R55, R80 ;  /* 0x0000005037527221 */ /* 0x004fce0000010000 */
[----:B------:R-:W2:Y:S01]  /*4a20*/  MUFU.EX2 R131, R131 ;  /* 0x0000008300837308 */ /* 0x000ea20000000800 */
[----:B---3--:R-:W-:Y:S01]  /*4a30*/  FADD.FTZ R57, R129, R82 ;  /* 0x0000005281397221 */ /* 0x008fe20000010000 */
[----:B------:R-:W-:-:S04]  /*4a40*/  FADD.FTZ R82, R12, R67 ;  /* 0x000000430c527221 */ /* 0x000fc80000010000 */
[----:B------:R-:W-:Y:S01]  /*4a50*/  FADD.FTZ R29, R13, R82 ;  /* 0x000000520d1d7221 */ /* 0x000fe20000010000 */
[----:B------:R-:W-:Y:S01]  /*4a60*/  CS2R R82, SRZ ;  /* 0x0000000000527805 */ /* 0x000fe2000001ff00 */
[----:B------:R-:W3:Y:S01]  /*4a70*/  MUFU.EX2 R68, R73 ;  /* 0x0000004900447308 */ /* 0x000ee20000000800 */
[----:B-1----:R-:W-:Y:S01]  /*4a80*/  FADD.FTZ R26, R66, R57 ;  /* 0x00000039421a7221 */ /* 0x002fe20000010000 */
[----:B------:R-:W-:Y:S01]  /*4a90*/  FADD.FTZ R4, R14, R29 ;  /* 0x0000001d0e047221 */ /* 0x000fe20000010000 */
[C---:B------:R-:W-:Y:S02]  /*4aa0*/  F2FP.SATFINITE.E4M3.F32.PACK_AB_MERGE_C R29, R21.reuse, R14, RZ ;  /* 0x0000000e151d723e */ /* 0x040fe400048070ff */
[----:B------:R-:W-:Y:S01]  /*4ab0*/  F2FP.SATFINITE.E4M3.F32.PACK_AB_MERGE_C R66, R66, R129, RZ ;  /* 0x000000814242723e */ /* 0x000fe200048070ff */
[----:B------:R-:W-:Y:S01]  /*4ac0*/  FADD.FTZ R14, R21, R4 ;  /* 0x00000004150e7221 */ /* 0x000fe20000010000 */
[----:B------:R-:W-:Y:S01]  /*4ad0*/  F2FP.SATFINITE.E4M3.F32.PACK_AB_MERGE_C R183, R13, R12, R29 ;  /* 0x0000000c0db7723e */ /* 0x000fe2000480701d */
[----:B------:R-:W1:Y:S01]  /*4ae0*/  MUFU.EX2 R109, R109 ;  /* 0x0000006d006d7308 */ /* 0x000e620000000800 */
[----:B--2---:R-:W-:Y:S01]  /*4af0*/  FADD.FTZ R5, R131, R26 ;  /* 0x0000001a83057221 */ /* 0x004fe20000010000 */
[----:B------:R-:W-:Y:S01]  /*4b00*/  F2FP.SATFINITE.E4M3.F32.PACK_AB_MERGE_C R26, R11, R10, RZ ;  /* 0x0000000a0b1a723e */ /* 0x000fe200048070ff */
[----:B------:R-:W-:Y:S01]  /*4b10*/  FADD.FTZ R11, R15, R14 ;  /* 0x0000000e0f0b7221 */ /* 0x000fe20000010000 */
[----:B------:R-:W2:Y:S01]  /*4b20*/  @P2 LDC R13, c[0x0][0x44c] ;  /* 0x00011300ff0d2b82 */ /* 0x000ea20000000800 */
[----:B------:R-:W-:-:S02]  /*4b30*/  F2FP.SATFINITE.E4M3.F32.PACK_AB_MERGE_C R180, R55, R54, R66 ;  /* 0x0000003637b4723e */ /* 0x000fc40004807042 */
[----:B------:R-:W-:Y:S01]  /*4b40*/  CS2R R28, SRZ ;  /* 0x00000000001c7805 */ /* 0x000fe2000001ff00 */
[----:B------:R-:W-:Y:S01]  /*4b50*/  FADD.FTZ R11, R20, R11 ;  /* 0x0000000b140b7221 */ /* 0x000fe20000010000 */
[----:B------:R-:W4:Y:S01]  /*4b60*/  MUFU.EX2 R70, R75 ;  /* 0x0000004b00467308 */ /* 0x000f220000000800 */
[----:B---3--:R-:W-:Y:S01]  /*4b70*/  FADD.FTZ R10, R68, R5 ;  /* 0x00000005440a7221 */ /* 0x008fe20000010000 */
[----:B------:R-:W-:Y:S02]  /*4b80*/  F2FP.SATFINITE.E4M3.F32.PACK_AB_MERGE_C R181, R9, R6, R26 ;  /* 0x0000000609b5723e */ /* 0x000fe4000480701a */
[----:B------:R-:W-:Y:S02]  /*4b90*/  CS2R R54, SRZ ;  /* 0x0000000000367805 */ /* 0x000fe4000001ff00 */
[----:B------:R-:W-:Y:S02]  /*4ba0*/  CS2R R66, SRZ ;  /* 0x0000000000427805 */ /* 0x000fe4000001ff00 */
[----:B------:R-:W3:Y:S01]  /*4bb0*/  MUFU.EX2 R105, R105 ;  /* 0x0000006900697308 */ /* 0x000ee20000000800 */
[----:B-1----:R-:W-:-:S07]  /*4bc0*/  FADD.FTZ R5, R109, R10 ;  /* 0x0000000a6d057221 */ /* 0x002fce0000010000 */
[----:B------:R-:W1:Y:S01]  /*4bd0*/  MUFU.EX2 R103, R103 ;  /* 0x0000006700677308 */ /* 0x000e620000000800 */
[C---:B----4-:R-:W-:Y:S01]  /*4be0*/  FADD.FTZ R10, R70.reuse, R5 ;  /* 0x00000005460a7221 */ /* 0x050fe20000010000 */
[----:B------:R-:W-:-:S04]  /*4bf0*/  F2FP.SATFINITE.E4M3.F32.PACK_AB_MERGE_C R70, R70, R109, RZ ;  /* 0x0000006d4646723e */ /* 0x000fc800048070ff */
[----:B------:R-:W-:Y:S02]  /*4c00*/  F2FP.SATFINITE.E4M3.F32.PACK_AB_MERGE_C R182, R68, R131, R70 ;  /* 0x0000008344b6723e */ /* 0x000fe40004807046 */
[----:B------:R-:W-:Y:S01]  /*4c10*/  CS2R R68, SRZ ;  /* 0x0000000000447805 */ /* 0x000fe2000001ff00 */
[----:B------:R-:W4:Y:S01]  /*4c20*/  MUFU.EX2 R74, R101 ;  /* 0x00000065004a7308 */ /* 0x000f220000000800 */
[----:B---3--:R-:W-:Y:S01]  /*4c30*/  FADD.FTZ R5, R105, R10 ;  /* 0x0000000a69057221 */ /* 0x008fe20000010000 */
[----:B------:R-:W-:Y:S01]  /*4c40*/  FADD.FTZ R10, R32, R11 ;  /* 0x0000000b200a7221 */ /* 0x000fe20000010000 */
[C---:B------:R-:W-:Y:S02]  /*4c50*/  F2FP.SATFINITE.E4M3.F32.PACK_AB_MERGE_C R32, R37.reuse, R32, RZ ;  /* 0x000000202520723e */ /* 0x040fe400048070ff */
[----:B------:R-:W-:Y:S01]  /*4c60*/  CS2R R70, SRZ ;  /* 0x0000000000467805 */ /* 0x000fe2000001ff00 */
[----:B------:R-:W-:Y:S01]  /*4c70*/  FADD.FTZ R14, R72, R5 ;  /* 0x00000005480e7221 */ /* 0x000fe20000010000 */
[----:B------:R-:W-:Y:S01]  /*4c80*/  FADD.FTZ R37, R37, R10 ;  /* 0x0000000a25257221 */ /* 0x000fe20000010000 */
[----:B------:R-:W-:Y:S01]  /*4c90*/  F2FP.SATFINITE.E4M3.F32.PACK_AB_MERGE_C R177, R20, R15, R32 ;  /* 0x0000000f14b1723e */ /* 0x000fe20004807020 */
[----:B------:R-:W3:Y:S01]  /*4ca0*/  MUFU.EX2 R49, R49 ;  /* 0x0000003100317308 */ /* 0x000ee20000000800 */
[----:B-1----:R-:W-:Y:S01]  /*4cb0*/  FADD.FTZ R5, R103, R14 ;  /* 0x0000000e67057221 */ /* 0x002fe20000010000 */
[----:B------:R-:W-:Y:S01]  /*4cc0*/  FADD.FTZ R14, R34, R37 ;  /* 0x00000025220e7221 */ /* 0x000fe20000010000 */
[----:B------:R-:W-:-:S05]  /*4cd0*/  CS2R R32, SRZ ;  /* 0x0000000000207805 */ /* 0x000fca000001ff00 */
[----:B------:R-:W1:Y:S01]  /*4ce0*/  MUFU.EX2 R61, R61 ;  /* 0x0000003d003d7308 */ /* 0x000e620000000800 */
[C---:B----4-:R-:W-:Y:S01]  /*4cf0*/  F2FP.SATFINITE.E4M3.F32.PACK_AB_MERGE_C R103, R74.reuse, R103, RZ ;  /* 0x000000674a67723e */ /* 0x050fe200048070ff */
[----:B------:R-:W-:-:S03]  /*4d00*/  FADD.FTZ R74, R74, R5 ;  /* 0x000000054a4a7221 */ /* 0x000fc60000010000 */
[----:B------:R-:W-:Y:S02]  /*4d10*/  F2FP.SATFINITE.E4M3.F32.PACK_AB_MERGE_C R176, R72, R105, R103 ;  /* 0x0000006948b0723e */ /* 0x000fe40004807067 */
[----:B------:R-:W-:Y:S01]  /*4d20*/  CS2R R72, SRZ ;  /* 0x0000000000487805 */ /* 0x000fe2000001ff00 */
[----:B------:R-:W4:Y:S01]  /*4d30*/  MUFU.EX2 R53, R53 ;  /* 0x0000003500357308 */ /* 0x000f220000000800 */
[----:B---3--:R-:W-:-:S04]  /*4d40*/  FADD.FTZ R9, R49, R14 ;  /* 0x0000000e31097221 */ /* 0x008fc80000010000 */
[----:B------:R-:W-:-:S03]  /*4d50*/  FADD.FTZ R6, R36, R9 ;  /* 0x0000000924067221 */ /* 0x000fc60000010000 */
[----:B------:R-:W3:Y:S01]  /*4d60*/  MUFU.EX2 R76, R99 ;  /* 0x00000063004c7308 */ /* 0x000ee20000000800 */
[----:B-1----:R-:W-:Y:S01]  /*4d70*/  FADD.FTZ R5, R61, R74 ;  /* 0x0000004a3d057221 */ /* 0x002fe20000010000 */
[----:B------:R-:W-:-:S06]  /*4d80*/  CS2R R74, SRZ ;  /* 0x00000000004a7805 */ /* 0x000fcc000001ff00 */
[----:B------:R-:W1:Y:S01]  /*4d90*/  MUFU.EX2 R63, R63 ;  /* 0x0000003f003f7308 */ /* 0x000e620000000800 */
[C---:B----4-:R-:W-:Y:S01]  /*4da0*/  F2FP.SATFINITE.E4M3.F32.PACK_AB_MERGE_C R36, R53.reuse, R36, RZ ;  /* 0x000000243524723e */ /* 0x050fe200048070ff */
[----:B------:R-:W-:-:S03]  /*4db0*/  FADD.FTZ R53, R53, R6 ;  /* 0x0000000635357221 */ /* 0x000fc60000010000 */
[----:B------:R-:W-:Y:S02]  /*4dc0*/  F2FP.SATFINITE.E4M3.F32.PACK_AB_MERGE_C R179, R49, R34, R36 ;  /* 0x0000002231b3723e */ /* 0x000fe40004807024 */
[----:B------:R-:W-:Y:S01]  /*4dd0*/  CS2R R36, SRZ ;  /* 0x0000000000247805 */ /* 0x000fe2000001ff00 */
[----:B------:R-:W4:Y:S01]  /*4de0*/  MUFU.EX2 R27, R27 ;  /* 0x0000001b001b7308 */ /* 0x000f220000000800 */
[----:B---3--:R-:W-:-:S07]  /*4df0*/  FADD.FTZ R12, R76, R5 ;  /* 0x000000054c0c7221 */ /* 0x008fce0000010000 */
[----:B------:R-:W3:Y:S01]  /*4e00*/  MUFU.EX2 R56, R97 ;  /* 0x0000006100387308 */ /* 0x000ee20000000800 */
[----:B-1----:R-:W-:Y:S01]  /*4e10*/  FADD.FTZ R5, R63, R12 ;  /* 0x0000000c3f057221 */ /* 0x002fe20000010000 */
[----:B------:R-:W-:Y:S01]  /*4e20*/  FADD.FTZ R12, R38, R53 ;  /* 0x00000035260c7221 */ /* 0x000fe20000010000 */
[----:B------:R-:W-:-:S05]  /*4e30*/  CS2R R52, SRZ ;  /* 0x0000000000347805 */ /* 0x000fca000001ff00 */
[----:B------:R-:W-:Y:S01]  /*4e40*/  MUFU.EX2 R31, R31 ;  /* 0x0000001f001f7308 */ /* 0x000fe20000000800 */
[----:B----4-:R-:W-:-:S07]  /*4e50*/  FADD.FTZ R12, R27, R12 ;  /* 0x0000000c1b0c7221 */ /* 0x010fce0000010000 */
[----:B------:R-:W1:Y:S01]  /*4e60*/  MUFU.EX2 R40, R40 ;  /* 0x0000002800287308 */ /* 0x000e620000000800 */
[C---:B---3--:R-:W-:Y:S01]  /*4e70*/  F2FP.SATFINITE.E4M3.F32.PACK_AB_MERGE_C R63, R56.reuse, R63, RZ ;  /* 0x0000003f383f723e */ /* 0x048fe200048070ff */
[----:B------:R-:W-:-:S03]  /*4e80*/  FADD.FTZ R56, R56, R5 ;  /* 0x0000000538387221 */ /* 0x000fc60000010000 */
[----:B------:R-:W-:Y:S02]  /*4e90*/  F2FP.SATFINITE.E4M3.F32.PACK_AB_MERGE_C R178, R76, R61, R63 ;  /* 0x0000003d4cb2723e */ /* 0x000fe4000480703f */
[----:B------:R-:W-:Y:S02]  /*4ea0*/  CS2R R60, SRZ ;  /* 0x00000000003c7805 */ /* 0x000fe4000001ff00 */
[----:B------:R-:W-:Y:S01]  /*4eb0*/  CS2R R62, SRZ ;  /* 0x00000000003e7805 */ /* 0x000fe2000001ff00 */
[----:B------:R-:W3:Y:S01]  /*4ec0*/  MUFU.EX2 R65, R65 ;  /* 0x0000004100417308 */ /* 0x000ee20000000800 */
[----:B------:R-:W-:-:S07]  /*4ed0*/  CS2R R76, SRZ ;  /* 0x00000000004c7805 */ /* 0x000fce000001ff00 */
[----:B------:R-:W4:Y:S01]  /*4ee0*/  MUFU.EX2 R78, R95 ;  /* 0x0000005f004e7308 */ /* 0x000f220000000800 */
[----:B-1----:R-:W-:Y:S01]  /*4ef0*/  F2FP.SATFINITE.E4M3.F32.PACK_AB_MERGE_C R9, R40, R31, RZ ;  /* 0x0000001f2809723e */ /* 0x002fe200048070ff */
[----:B------:R-:W-:-:S03]  /*4f00*/  FADD.FTZ R31, R31, R12 ;  /* 0x0000000c1f1f7221 */ /* 0x000fc60000010000 */
[----:B------:R-:W-:Y:S01]  /*4f10*/  F2FP.SATFINITE.E4M3.F32.PACK_AB_MERGE_C R173, R27, R38, R9 ;  /* 0x000000261bad723e */ /* 0x000fe20004807009 */
[----:B------:R-:W-:Y:S01]  /*4f20*/  FADD.FTZ R40, R40, R31 ;  /* 0x0000001f28287221 */ /* 0x000fe20000010000 */
[----:B------:R-:W-:Y:S01]  /*4f30*/  CS2R R26, SRZ ;  /* 0x00000000001a7805 */ /* 0x000fe2000001ff00 */
[----:B------:R-:W-:Y:S01]  /*4f40*/  MUFU.EX2 R35, R35 ;  /* 0x0000002300237308 */ /* 0x000fe20000000800 */
[----:B---3--:R-:W-:Y:S01]  /*4f50*/  FADD.FTZ R5, R65, R56 ;  /* 0x0000003841057221 */ /* 0x008fe20000010000 */
[----:B------:R-:W-:-:S06]  /*4f60*/  CS2R R56, SRZ ;  /* 0x0000000000387805 */ /* 0x000fcc000001ff00 */
[----:B------:R-:W1:Y:S01]  /*4f70*/  MUFU.EX2 R44, R44 ;  /* 0x0000002c002c7308 */ /* 0x000e620000000800 */
[----:B----4-:R-:W-:-:S07]  /*4f80*/  FADD.FTZ R14, R78, R5 ;  /* 0x000000054e0e7221 */ /* 0x010fce0000010000 */
[----:B------:R-:W3:Y:S08]  /*4f90*/  MUFU.EX2 R41, R41 ;  /* 0x0000002900297308 */ /* 0x000ef00000000800 */
[----:B------:R-:W4:Y:S01]  /*4fa0*/  MUFU.EX2 R133, R133 ;  /* 0x0000008500857308 */ /* 0x000f220000000800 */
[----:B-1----:R-:W-:-:S07]  /*4fb0*/  F2FP.SATFINITE.E4M3.F32.PACK_AB_MERGE_C R11, R44, R35, RZ ;  /* 0x000000232c0b723e */ /* 0x002fce00048070ff */
[----:B------:R-:W1:Y:S01]  /*4fc0*/  MUFU.EX2 R42, R42 ;  /* 0x0000002a002a7308 */ /* 0x000e620000000800 */
[----:B---3--:R-:W-:-:S07]  /*4fd0*/  FADD.FTZ R9, R41, R40 ;  /* 0x0000002829097221 */ /* 0x008fce0000010000 */
[----:B------:R-:W3:Y:S01]  /*4fe0*/  MUFU.EX2 R80, R93 ;  /* 0x0000005d00507308 */ /* 0x000ee20000000800 */
[----:B----4-:R-:W-:-:S07]  /*4ff0*/  FADD.FTZ R5, R133, R14 ;  /* 0x0000000e85057221 */ /* 0x010fce0000010000 */
[----:B------:R-:W4:Y:S01]  /*5000*/  MUFU.EX2 R135, R135 ;  /* 0x0000008700877308 */ /* 0x000f220000000800 */
[C---:B-1----:R-:W-:Y:S01]  /*5010*/  F2FP.SATFINITE.E4M3.F32.PACK_AB_MERGE_C R175, R42.reuse, R41, R11 ;  /* 0x000000292aaf723e */ /* 0x042fe2000480700b */
[----:B------:R-:W-:Y:S01]  /*5020*/  FADD.FTZ R42, R42, R9 ;  /* 0x000000092a2a7221 */ /* 0x000fe20000010000 */
[----:B------:R-:W-:-:S03]  /*5030*/  CS2R R40, SRZ ;  /* 0x0000000000287805 */ /* 0x000fc6000001ff00 */
[----:B------:R-:W-:Y:S02]  /*5040*/  FADD.FTZ R35, R35, R42 ;  /* 0x0000002a23237221 */ /* 0x000fe40000010000 */
[----:B------:R-:W1:Y:S01]  /*5050*/  MUFU.EX2 R4, R137 ;  /* 0x0000008900047308 */ /* 0x000e620000000800 */
[C---:B---3--:R-:W-:Y:S01]  /*5060*/  F2FP.SATFINITE.E4M3.F32.PACK_AB_MERGE_C R133, R80.reuse, R133, RZ ;  /* 0x000000855085723e */ /* 0x048fe200048070ff */
[----:B------:R-:W-:Y:S01]  /*5070*/  FADD.FTZ R80, R80, R5 ;  /* 0x0000000550507221 */ /* 0x000fe20000010000 */
[----:B------:R-:W-:Y:S01]  /*5080*/  FADD.FTZ R44, R44, R35 ;  /* 0x000000232c2c7221 */ /* 0x000fe20000010000 */
[----:B------:R-:W-:Y:S02]  /*5090*/  CS2R R34, SRZ ;  /* 0x0000000000227805 */ /* 0x000fe4000001ff00 */
[----:B------:R-:W-:Y:S02]  /*50a0*/  F2FP.SATFINITE.E4M3.F32.PACK_AB_MERGE_C R172, R78, R65, R133 ;  /* 0x000000414eac723e */ /* 0x000fe40004807085 */
[----:B------:R-:W-:Y:S01]  /*50b0*/  CS2R R64, SRZ ;  /* 0x0000000000407805 */ /* 0x000fe2000001ff00 */
[----:B------:R-:W-:Y:S01]  /*50c0*/  MUFU.EX2 R39, R39 ;  /* 0x0000002700277308 */ /* 0x000fe20000000800 */
[----:B----4-:R-:W-:-:S07]  /*50d0*/  FADD.FTZ R5, R135, R80 ;  /* 0x0000005087057221 */ /* 0x010fce0000010000 */
[----:B------:R-:W3:Y:S01]  /*50e0*/  MUFU.EX2 R48, R48 ;  /* 0x0000003000307308 */ /* 0x000ee20000000800 */
[----:B-1----:R-:W-:-:S07]  /*50f0*/  FADD.FTZ R20, R4, R5 ;  /* 0x0000000504147221 */ /* 0x002fce0000010000 */
[----:B------:R-:W1:Y:S08]  /*5100*/  MUFU.EX2 R43, R43 ;  /* 0x0000002b002b7308 */ /* 0x000e700000000800 */
[----:B------:R-:W4:Y:S01]  /*5110*/  MUFU.EX2 R139, R139 ;  /* 0x0000008b008b7308 */ /* 0x000f220000000800 */
[----:B---3--:R-:W-:-:S07]  /*5120*/  F2FP.SATFINITE.E4M3.F32.PACK_AB_MERGE_C R11, R48, R39, RZ ;  /* 0x00000027300b723e */ /* 0x008fce00048070ff */
[----:B------:R-:W3:Y:S01]  /*5130*/  MUFU.EX2 R46, R46 ;  /* 0x0000002e002e7308 */ /* 0x000ee20000000800 */
[----:B-1----:R-:W-:-:S07]  /*5140*/  FADD.FTZ R9, R43, R44 ;  /* 0x0000002c2b097221 */ /* 0x002fce0000010000 */
[----:B------:R1:W5:Y:S01]  /*5150*/  MUFU.EX2 R10, R87 ;  /* 0x00000057000a7308 */ /* 0x0003620000000800 */
[----:B----4-:R-:W-:-:S07]  /*5160*/  FADD.FTZ R5, R139, R20 ;  /* 0x000000148b057221 */ /* 0x010fce0000010000 */
[----:B------:R-:W4:Y:S01]  /*5170*/  MUFU.EX2 R141, R141 ;  /* 0x0000008d008d7308 */ /* 0x000f220000000800 */
[C---:B---3--:R-:W-:Y:S01]  /*5180*/  F2FP.SATFINITE.E4M3.F32.PACK_AB_MERGE_C R169, R46.reuse, R43, R11 ;  /* 0x0000002b2ea9723e */ /* 0x048fe2000480700b */
[----:B------:R-:W-:Y:S01]  /*5190*/  FADD.FTZ R46, R46, R9 ;  /* 0x000000092e2e7221 */ /* 0x000fe20000010000 */
[----:B--2---:R-:W-:Y:S01]  /*51a0*/  @P2 IMAD.HI.U32 R9, R22, R13, RZ ;  /* 0x0000000d16092227 */ /* 0x004fe200078e00ff */
[----:B------:R-:W-:Y:S02]  /*51b0*/  CS2R R42, SRZ ;  /* 0x00000000002a7805 */ /* 0x000fe4000001ff00 */
[----:B-1----:R-:W-:Y:S01]  /*51c0*/  CS2R R86, SRZ ;  /* 0x0000000000567805 */ /* 0x002fe2000001ff00 */
[----:B------:R-:W-:Y:S01]  /*51d0*/  FADD.FTZ R39, R39, R46 ;  /* 0x0000002e27277221 */ /* 0x000fe20000010000 */
[----:B------:R1:W2:Y:S01]  /*51e0*/  MUFU.EX2 R6, R85 ;  /* 0x0000005500067308 */ /* 0x0002a20000000800 */
[C---:B-----5:R-:W-:Y:S01]  /*51f0*/  F2FP.SATFINITE.E4M3.F32.PACK_AB_MERGE_C R139, R10.reuse, R139, RZ ;  /* 0x0000008b0a8b723e */ /* 0x060fe200048070ff */
[----:B------:R-:W-:Y:S01]  /*5200*/  FADD.FTZ R10, R10, R5 ;  /* 0x000000050a0a7221 */ /* 0x000fe20000010000 */
[----:B0-----:R-:W-:Y:S01]  /*5210*/  @P2 SHF.R.U32.HI R22, RZ, R24, R9 ;  /* 0x00000018ff162219 */ /* 0x001fe20000011609 */
[----:B------:R-:W-:Y:S01]  /*5220*/  FADD.FTZ R48, R48, R39 ;  /* 0x0000002730307221 */ /* 0x000fe20000010000 */
[----:B------:R-:W-:-:S02]  /*5230*/  F2FP.SATFINITE.E4M3.F32.PACK_AB_MERGE_C R174, R4, R135, R139 ;  /* 0x0000008704ae723e */ /* 0x000fc4000480708b */
[----:B------:R-:W-:Y:S02]  /*5240*/  CS2R R24, SRZ ;  /* 0x0000000000187805 */ /* 0x000fe4000001ff00 */
[----:B------:R-:W-:Y:S01]  /*5250*/  IADD3 R22, R22, -R59, R104 ;  /* 0x8000003b16167210 */ /* 0x000fe20007ffe068 */
[----:B------:R-:W0:Y:S01]  /*5260*/  MUFU.EX2 R143, R143 ;  /* 0x0000008f008f7308 */ /* 0x000e220000000800 */
[----:B----4-:R-:W-:Y:S01]  /*5270*/  FADD.FTZ R5, R141, R10 ;  /* 0x0000000a8d057221 */ /* 0x010fe20000010000 */
[----:B------:R-:W-:Y:S02]  /*5280*/  CS2R R38, SRZ ;  /* 0x0000000000267805 */ /* 0x000fe4000001ff00 */
[----:B-1----:R-:W-:Y:S01]  /*5290*/  CS2R R84, SRZ ;  /* 0x0000000000547805 */ /* 0x002fe2000001ff00 */
[----:B------:R-:W-:-:S03]  /*52a0*/  IMAD.HI R22, R22, 0x66666667, RZ ;  /* 0x6666666716167827 */ /* 0x000fc600078e02ff */
[----:B------:R-:W-:Y:S01]  /*52b0*/  MUFU.EX2 R45, R45 ;  /* 0x0000002d002d7308 */ /* 0x000fe20000000800 */
[----:B--2---:R-:W-:-:S07]  /*52c0*/  FADD.FTZ R10, R6, R5 ;  /* 0x00000005060a7221 */ /* 0x004fce0000010000 */
[----:B------:R-:W1:Y:S01]  /*52d0*/  MUFU.EX2 R30, R30 ;  /* 0x0000001e001e7308 */ /* 0x000e620000000800 */
[----:B0-----:R-:W-:-:S07]  /*52e0*/  FADD.FTZ R5, R143, R10 ;  /* 0x0000000a8f057221 */ /* 0x001fce0000010000 */
[----:B------:R-:W0:Y:S08]  /*52f0*/  MUFU.EX2 R47, R47 ;  /* 0x0000002f002f7308 */ /* 0x000e300000000800 */
[----:B------:R2:W3:Y:S01]  /*5300*/  MUFU.EX2 R50, R79 ;  /* 0x0000004f00327308 */ /* 0x0004e20000000800 */
[----:B-1----:R-:W-:-:S07]  /*5310*/  F2FP.SATFINITE.E4M3.F32.PACK_AB_MERGE_C R10, R30, R45, RZ ;  /* 0x0000002d1e0a723e */ /* 0x002fce00048070ff */
[----:B------:R1:W4:Y:S01]  /*5320*/  MUFU.EX2 R12, R81 ;  /* 0x00000051000c7308 */ /* 0x0003220000000800 */
[----:B0-----:R-:W-:Y:S01]  /*5330*/  FADD.FTZ R9, R47, R48 ;  /* 0x000000302f097221 */ /* 0x001fe20000010000 */
[----:B------:R-:W-:Y:S02]  /*5340*/  CS2R R48, SRZ ;  /* 0x0000000000307805 */ /* 0x000fe4000001ff00 */
[----:B--2---:R-:W-:-:S04]  /*5350*/  CS2R R78, SRZ ;  /* 0x00000000004e7805 */ /* 0x004fc8000001ff00 */
[----:B------:R-:W0:Y:S01]  /*5360*/  MUFU.EX2 R145, R145 ;  /* 0x0000009100917308 */ /* 0x000e220000000800 */
[C---:B---3--:R-:W-:Y:S01]  /*5370*/  F2FP.SATFINITE.E4M3.F32.PACK_AB_MERGE_C R171, R50.reuse, R47, R10 ;  /* 0x0000002f32ab723e */ /* 0x048fe2000480700a */
[----:B------:R-:W-:Y:S01]  /*5380*/  FADD.FTZ R50, R50, R9 ;  /* 0x0000000932327221 */ /* 0x000fe20000010000 */
[----:B------:R-:W-:Y:S02]  /*5390*/  SHF.R.U32.HI R9, RZ, 0x1f, R22 ;  /* 0x0000001fff097819 */ /* 0x000fe40000011616 */
[----:B------:R-:W-:Y:S02]  /*53a0*/  CS2R R46, SRZ ;  /* 0x00000000002e7805 */ /* 0x000fe4000001ff00 */
[----:B-1----:R-:W-:Y:S02]  /*53b0*/  CS2R R80, SRZ ;  /* 0x0000000000507805 */ /* 0x002fe4000001ff00 */
[----:B------:R-:W-:Y:S01]  /*53c0*/  LEA.HI.SX32 R9, R22, R9, 0x1a ;  /* 0x0000000916097211 */ /* 0x000fe200078fd2ff */
[----:B------:R-:W1:Y:S01]  /*53d0*/  MUFU.EX2 R14, R147 ;  /* 0x00000093000e7308 */ /* 0x000e620000000800 */
[C---:B----4-:R-:W-:Y:S01]  /*53e0*/  F2FP.SATFINITE.E4M3.F32.PACK_AB_MERGE_C R143, R12.reuse, R143, RZ ;  /* 0x0000008f0c8f723e */ /* 0x050fe200048070ff */
[----:B------:R-:W-:Y:S01]  /*53f0*/  FADD.FTZ R12, R12, R5 ;  /* 0x000000050c0c7221 */ /* 0x000fe20000010000 */
[----:B------:R-:W-:-:S02]  /*5400*/  VIMNMX R11, R18, R9, !PT ;  /* 0x00000009120b7248 */ /* 0x000fc40007fe0100 */
[----:B------:R-:W-:-:S03]  /*5410*/  F2FP.SATFINITE.E4M3.F32.PACK_AB_MERGE_C R168, R6, R141, R143 ;  /* 0x0000008d06a8723e */ /* 0x000fc6000480708f */
[----:B------:R-:W-:Y:S01]  /*5420*/  MUFU.EX2 R149, R149 ;  /* 0x0000009500957308 */ /* 0x000fe20000000800 */
[----:B0-----:R-:W-:Y:S01]  /*5430*/  FADD.FTZ R5, R145, R12 ;  /* 0x0000000c91057221 */ /* 0x001fe20000010000 */
[----:B------:R-:W-:-:S05]  /*5440*/  VIADD R12, R23, 0xfffffffe ;  /* 0xfffffffe170c7836 */ /* 0x000fca0000000000 */
[----:B------:R-:W-:Y:S01]  /*5450*/  ISETP.GE.AND P3, PT, R12, R11, PT ;  /* 0x0000000b0c00720c */ /* 0x000fe20003f66270 */
[----:B------:R-:W0:Y:S01]  /*5460*/  MUFU.EX2 R58, R58 ;  /* 0x0000003a003a7308 */ /* 0x000e220000000800 */
[----:B-1----:R-:W-:Y:S01]  /*5470*/  FADD.FTZ R4, R14, R5 ;  /* 0x000000050e047221 */ /* 0x002fe20000010000 */
[----:B------:R-:W-:Y:S01]  /*5480*/  FADD.FTZ R5, R45, R50 ;  /* 0x000000322d057221 */ /* 0x000fe20000010000 */
[----:B------:R-:W-:Y:S02]  /*5490*/  CS2R R44, SRZ ;  /* 0x00000000002c7805 */ /* 0x000fe4000001ff00 */
[----:B------:R-:W-:Y:S01]  /*54a0*/  CS2R R50, SRZ ;  /* 0x0000000000327805 */ /* 0x000fe2000001ff00 */
[----:B------:R-:W-:Y:S01]  /*54b0*/  FADD.FTZ R5, R30, R5 ;  /* 0x000000051e057221 */ /* 0x000fe20000010000 */
[----:B------:R-:W-:Y:S02]  /*54c0*/  CS2R R30, SRZ ;  /* 0x00000000001e7805 */ /* 0x000fe4000001ff00 */
[----:B0-----:R-:W-:Y:S01]  /*54d0*/  F2FP.SATFINITE.E4M3.F32.PACK_AB_MERGE_C R6, R58, R149, RZ ;  /* 0x000000953a06723e */ /* 0x001fe200048070ff */
[----:B------:R-:W-:Y:S01]  /*54e0*/  FADD.FTZ R149, R149, R4 ;  /* 0x0000000495957221 */ /* 0x000fe20000010000 */
[----:B------:R-:W-:-:S02]  /*54f0*/  IMAD.MOV.U32 R4, RZ, RZ, RZ ;  /* 0x000000ffff047224 */ /* 0x000fc400078e00ff */
[----:B------:R-:W-:Y:S01]  /*5500*/  F2FP.SATFINITE.E4M3.F32.PACK_AB_MERGE_C R170, R14, R145, R6 ;  /* 0x000000910eaa723e */ /* 0x000fe20004807006 */
[----:B------:R-:W-:Y:S01]  /*5510*/  FADD.FTZ R6, R58, R149 ;  /* 0x000000953a067221 */ /* 0x000fe20000010000 */
[----:B------:R-:W-:Y:S01]  /*5520*/  CS2R R58, SRZ ;  /* 0x00000000003a7805 */ /* 0x000fe2000001ff00 */
        /* <DEDUP_REMOVED lines=38> */
[----:B------:R-:W-:-:S05]  /*5790*/  ULDC UR53, c[0x0][0x2f0] ;  /* 0x0000bc0000357ab9 */ /* 0x000fca0000000800 */
.L_x_1927:
[----:B------:R-:W-:Y:S01]  /*57a0*/  ISETP.NE.AND P4, PT, RZ, UR38, PT ;  /* 0x00000026ff007c0c */ /* 0x000fe2000bf85270 */
[----:B------:R-:W-:-:S04]  /*57b0*/  UISETP.NE.AND UP0, UPT, UR55, 0x1, UPT ;  /* 0x000000013700788c */ /* 0x000fc8000bf05270 */
[----:B------:R-:W-:-:S06]  /*57c0*/  USEL UR6, URZ, 0x1, UP0 ;  /* 0x000000013f067887 */ /* 0x000fcc0008000000 */
[----:B------:R-:W-:Y:S02]  /*57d0*/  LOP3.LUT R4, R13, UR6, RZ, 0x3c, !PT ;  /* 0x000000060d047c12 */ /* 0x000fe4000f8e3cff */
[----:B------:R-:W-:Y:S05]  /*57e0*/  @P4 BRA `(.L_x_1918) ;  /* 0x0000000000344947 */ /* 0x000fea0003800000 */
[----:B------:R-:W-:Y:S05]  /*57f0*/  @!P1 BRA `(.L_x_1919) ;  /* 0x0000000000049947 */ /* 0x000fea0003800000 */
[----:B------:R-:W-:Y:S01]  /*5800*/  BPT.TRAP 0x1 ;  /* 0x000000040000795c */ /* 0x000fe20000300000 */
.L_x_1919:
        /* <DEDUP_REMOVED lines=8> */
.L_x_1920:
[----:B-1----:R-:W-:Y:S05]  /*5890*/  @P3 BRA `(.L_x_1918) ;  /* 0x0000000000083947 */ /* 0x002fea0003800000 */
[----:B------:R-:W1:Y:S02]  /*58a0*/  SYNCS.PHASECHK.TRANS64.TRYWAIT P3, [UR6+0x29830], R14 ;  /* 0x0298300eff0075a7 */ /* 0x000e640008060146 */
[----:B-1----:R-:W-:Y:S05]  /*58b0*/  @!P3 BRA `(.L_x_1921) ;  /* 0x000000dc009cb947 */ /* 0x002fea0003800000 */
.L_x_1918:
        /* <DEDUP_REMOVED lines=35> */
[----:B------:R-:W-:Y:S02]  /*5af0*/  UIADD3 UR11, UR56, 0x182, URZ ;  /* 0x00000182380b7890 */ /* 0x000fe4000fffe03f */
        /* <DEDUP_REMOVED lines=128> */
[----:B------:R-:W-:Y:S02]  /*6300*/  UIADD3 UR6, UR56, 0x582, URZ ;  /* 0x0000058238067890 */ /* 0x000fe4000fffe03f */
        /* <DEDUP_REMOVED lines=29> */
.L_x_1923:
[----:B------:R-:W-:Y:S01]  /*64e0*/  ULEA UR6, UR55, UR39, 0x3 ;  /* 0x0000002737067291 */ /* 0x000fe2000f8e183f */
[----:B------:R-:W-:-:S08]  /*64f0*/  SHF.L.U32 R13, R13, 0x1f, RZ ;  /* 0x0000001f0d0d7819 */ /* 0x000fd000000006ff */
[----:B------:R0:W1:Y:S01]  /*6500*/  SYNCS.PHASECHK.TRANS64.TRYWAIT P3, [UR6+0x29850], R13 ;  /* 0x0298500dff0075a7 */ /* 0x0000620008060146 */
[----:B------:R-:W-:Y:S05]  /*6510*/  @!P1 BRA `(.L_x_1924) ;  /* 0x0000000000049947 */ /* 0x000fea0003800000 */
[----:B------:R-:W-:Y:S01]  /*6520*/  BPT.TRAP 0x1 ;  /* 0x000000040000795c */ /* 0x000fe20000300000 */
.L_x_1924:
[----:B-1----:R-:W-:Y:S05]  /*6530*/  @P3 BRA `(.L_x_1922) ;  /* 0x0000000000083947 */ /* 0x002fea0003800000 */
[----:B------:R-:W1:Y:S02]  /*6540*/  SYNCS.PHASECHK.TRANS64.TRYWAIT P3, [UR6+0x29850], R13 ;  /* 0x0298500dff0075a7 */ /* 0x000e640008060146 */
[----:B-1----:R-:W-:Y:S05]  /*6550*/  @!P3 BRA `(.L_x_1925) ;  /* 0x000000d0008cb947 */ /* 0x002fea0003800000 */
.L_x_1922:
[C---:B------:R-:W-:Y:S01]  /*6560*/  FMUL.FTZ R199, R0.reuse, R140 ;  /* 0x0000008c00c77220 */ /* 0x040fe20000410000 */
[C---:B------:R-:W-:Y:S01]  /*6570*/  FMUL.FTZ R140, R0.reuse, R146 ;  /* 0x00000092008c7220 */ /* 0x040fe20000410000 */
[C---:B------:R-:W-:Y:S01]  /*6580*/  FMUL.FTZ R146, R0.reuse, R120 ;  /* 0x0000007800927220 */ /* 0x040fe20000410000 */
[C---:B------:R-:W-:Y:S01]  /*6590*/  FMUL.FTZ R120, R0.reuse, R122 ;  /* 0x0000007a00787220 */ /* 0x040fe20000410000 */
[C---:B------:R-:W-:Y:S01]  /*65a0*/  FMUL.FTZ R122, R0.reuse, R126 ;  /* 0x0000007e007a7220 */ /* 0x040fe20000410000 */
[C---:B------:R-:W-:Y:S01]  /*65b0*/  FMUL.FTZ R197, R0.reuse, R141 ;  /* 0x0000008d00c57220 */ /* 0x040fe20000410000 */
[----:B------:R-:W2:Y:S01]  /*65c0*/  @P2 LDC R126, c[0x0][0x44c] ;  /* 0x00011300ff7e2b82 */ /* 0x000ea20000000800 */
[C---:B------:R-:W-:Y:S01]  /*65d0*/  FMUL.FTZ R141, R0.reuse, R147 ;  /* 0x00000093008d7220 */ /* 0x040fe20000410000 */
[C---:B------:R-:W-:Y:S01]  /*65e0*/  FMUL.FTZ R147, R0.reuse, R121 ;  /* 0x0000007900937220 */ /* 0x040fe20000410000 */
[C---:B------:R-:W-:Y:S01]  /*65f0*/  FMUL.FTZ R121, R0.reuse, R123 ;  /* 0x0000007b00797220 */ /* 0x040fe20000410000 */
[C---:B------:R-:W-:Y:S01]  /*6600*/  FMUL.FTZ R123, R0.reuse, R127 ;  /* 0x0000007f007b7220 */ /* 0x040fe20000410000 */
[C---:B------:R-:W-:Y:S01]  /*6610*/  FMUL.FTZ R203, R0.reuse, R136 ;  /* 0x0000008800cb7220 */ /* 0x040fe20000410000 */
[C---:B------:R-:W-:Y:S01]  /*6620*/  FMUL.FTZ R136, R0.reuse, R138 ;  /* 0x0000008a00887220 */ /* 0x040fe20000410000 */
[C---:B------:R-:W-:Y:S01]  /*6630*/  FMUL.FTZ R138, R0.reuse, R142 ;  /* 0x0000008e008a7220 */ /* 0x040fe20000410000 */
[----:B------:R-:W3:Y:S01]  /*6640*/  @P2 LDC R127, c[0x0][0x450] ;  /* 0x00011400ff7f2b82 */ /* 0x000ee20000000800 */
[C---:B------:R-:W-:Y:S01]  /*6650*/  FMUL.FTZ R142, R0.reuse, R150 ;  /* 0x00000096008e7220 */ /* 0x040fe20000410000 */
[----:B------:R-:W-:Y:S01]  /*6660*/  FMUL.FTZ R150, R0, R128 ;  /* 0x0000008000967220 */ /* 0x000fe20000410000 */
[----:B------:R-:W-:-:S02]  /*6670*/  IMAD.MOV.U32 R128, RZ, RZ, R7 ;  /* 0x000000ffff807224 */ /* 0x000fc400078e0007 */
        /* <DEDUP_REMOVED lines=11> */
[----:B------:R-:W4:Y:S01]  /*6730*/  MUFU.TANH R188, R188 ;  /* 0x000000bc00bc7308 */ /* 0x000f220000002400 */
[----:B--2---:R-:W-:-:S04]  /*6740*/  @P2 IMAD.HI.U32 R126, R7, R126, RZ ;  /* 0x0000007e077e2227 */ /* 0x004fc800078e00ff */
[C---:B------:R-:W-:Y:S01]  /*6750*/  FMUL.FTZ R195, R0.reuse, R144 ;  /* 0x0000009000c37220 */ /* 0x040fe20000410000 */
[C---:B------:R-:W-:Y:S01]  /*6760*/  FMUL.FTZ R144, R0.reuse, R148 ;  /* 0x0000009400907220 */ /* 0x040fe20000410000 */
[C---:B------:R-:W-:Y:S01]  /*6770*/  FMUL.FTZ R207, R0.reuse, R156 ;  /* 0x0000009c00cf7220 */ /* 0x040fe20000410000 */
[C---:B------:R-:W-:Y:S01]  /*6780*/  FMUL.FTZ R148, R0.reuse, R124 ;  /* 0x0000007c00947220 */ /* 0x040fe20000410000 */
[C---:B------:R-:W-:Y:S01]  /*6790*/  FMUL.FTZ R124, R0.reuse, R130 ;  /* 0x00000082007c7220 */ /* 0x040fe20000410000 */
[C---:B------:R-:W-:Y:S01]  /*67a0*/  FMUL.FTZ R211, R0.reuse, R157 ;  /* 0x0000009d00d37220 */ /* 0x040fe20000410000 */
[----:B------:R-:W2:Y:S01]  /*67b0*/  MUFU.TANH R205, R205 ;  /* 0x000000cd00cd7308 */ /* 0x000ea20000002400 */
[----:B---3--:R-:W-:Y:S01]  /*67c0*/  @P2 SHF.R.U32.HI R128, RZ, R127, R126 ;  /* 0x0000007fff802219 */ /* 0x008fe2000001167e */
[----:B------:R-:W-:Y:S01]  /*67d0*/  IMAD.MOV.U32 R127, RZ, RZ, -0xa0 ;  /* 0xffffff60ff7f7424 */ /* 0x000fe200078e00ff */
[----:B------:R-:W-:Y:S01]  /*67e0*/  UIADD3 UR6, UR39, 0x400, URZ ;  /* 0x0000040027067890 */ /* 0x000fe2000fffe03f */
[C---:B------:R-:W-:Y:S01]  /*67f0*/  FMUL.FTZ R126, R0.reuse, R134 ;  /* 0x00000086007e7220 */ /* 0x040fe20000410000 */
[----:B------:R-:W-:Y:S01]  /*6800*/  FMUL.FTZ R213, R0, R160 ;  /* 0x000000a000d57220 */ /* 0x000fe20000410000 */
[----:B------:R-:W3:Y:S01]  /*6810*/  SHFL.IDX PT, R131, R128, RZ, 0x1c1f ;  /* 0x001c1fff80837589 */ /* 0x000ee200000e0000 */
[----:B------:R-:W-:Y:S01]  /*6820*/  IMAD R127, R12, R127, 0x1 ;  /* 0x000000010c7f7424 */ /* 0x000fe200078e027f */
[----:B------:R-:W5:Y:S01]  /*6830*/  MUFU.TANH R207, R207 ;  /* 0x000000cf00cf7308 */ /* 0x000f620000002400 */
[----:B------:R-:W-:Y:S01]  /*6840*/  USHF.R.U32.HI UR6, URZ, 0x4, UR6 ;  /* 0x000000043f067899 */ /* 0x000fe20008011606 */
[----:B------:R-:W-:Y:S01]  /*6850*/  FMUL.FTZ R215, R0, R161 ;  /* 0x000000a100d77220 */ /* 0x000fe20000410000 */
[----:B------:R-:W-:-:S02]  /*6860*/  IMAD R129, R8, -0x2, R127 ;  /* 0xfffffffe08817824 */ /* 0x000fc400078e027f */
[C---:B01----:R-:W-:Y:S01]  /*6870*/  FMUL.FTZ R13, R0.reuse, R154 ;  /* 0x0000009a000d7220 */ /* 0x043fe20000410000 */
[----:B------:R-:W-:Y:S01]  /*6880*/  ULOP3.LUT UR6, UR6, 0x3fff, URZ, 0xc0, !UPT ;  /* 0x00003fff06067892 */ /* 0x000fe2000f8ec03f */
[----:B------:R-:W-:Y:S01]  /*6890*/  FMUL.FTZ R154, R0, R132 ;  /* 0x00000084009a7220 */ /* 0x000fe20000410000 */
[----:B------:R-:W-:Y:S01]  /*68a0*/  IMAD R130, R16, UR53, R129 ;  /* 0x0000003510827c24 */ /* 0x000fe2000f8e0281 */
[----:B------:R-:W0:Y:S01]  /*68b0*/  MUFU.TANH R211, R211 ;  /* 0x000000d300d37308 */ /* 0x000e220000002400 */
[C---:B------:R-:W-:Y:S01]  /*68c0*/  FMUL.FTZ R217, R0.reuse, R164 ;  /* 0x000000a400d97220 */ /* 0x040fe20000410000 */
[----:B------:R-:W-:Y:S01]  /*68d0*/  ULOP3.LUT UR6, UR6, 0x10000, URZ, 0xfc, !UPT ;  /* 0x0001000006067892 */ /* 0x000fe2000f8efc3f */
[C---:B------:R-:W-:Y:S01]  /*68e0*/  FMUL.FTZ R209, R0.reuse, R165 ;  /* 0x000000a500d17220 */ /* 0x040fe20000410000 */
[----:B------:R-:W-:Y:S01]  /*68f0*/  WARPGROUP.ARRIVE ;  /* 0x00000000000079c5 */ /* 0x000fe20000000000 */
[----:B------:R-:W-:Y:S01]  /*6900*/  UMOV UR7, 0xc0000010 ;  /* 0xc000001000077882 */ /* 0x000fe20000000000 */
[----:B------:R-:W-:Y:S01]  /*6910*/  UIMAD UR6, UR55, 0x500, UR6 ;  /* 0x00000500370678a4 */ /* 0x000fe2000f8e0206 */
[C---:B------:R-:W-:Y:S01]  /*6920*/  FMUL.FTZ R105, R0.reuse, R105 ;  /* 0x0000006900697220 */ /* 0x040fe20000410000 */
[----:B------:R-:W1:Y:S01]  /*6930*/  MUFU.TANH R213, R213 ;  /* 0x000000d500d57308 */ /* 0x000e620000002400 */
[C---:B------:R-:W-:Y:S01]  /*6940*/  FMUL.FTZ R14, R0.reuse, R155 ;  /* 0x0000009b000e7220 */ /* 0x040fe20000410000 */
[C---:B------:R-:W-:Y:S01]  /*6950*/  FMUL.FTZ R107, R0.reuse, R107 ;  /* 0x0000006b006b7220 */ /* 0x040fe20000410000 */
[C---:B------:R-:W-:Y:S01]  /*6960*/  FMUL.FTZ R155, R0.reuse, R104 ;  /* 0x00000068009b7220 */ /* 0x040fe20000410000 */
[C---:B------:R-:W-:Y:S01]  /*6970*/  FMUL.FTZ R104, R0.reuse, R106 ;  /* 0x0000006a00687220 */ /* 0x040fe20000410000 */
[C---:B------:R-:W-:Y:S01]  /*6980*/  FMUL.FTZ R109, R0.reuse, R109 ;  /* 0x0000006d006d7220 */ /* 0x040fe20000410000 */
[----:B---3--:R-:W-:Y:S01]  /*6990*/  IADD3 R134, R131, -UR51, R130 ;  /* 0x8000003383867c10 */ /* 0x008fe2000fffe082 */
[----:B------:R-:W-:Y:S01]  /*69a0*/  QGMMA.64x128x32.F32.E4M3.E4M3 R24, R184, gdesc[UR4], R24, gsb0 ;  /* 0x01e00004b8187df3 */ /* 0x000fe20008000818 */
[----:B------:R-:W3:Y:S01]  /*69b0*/  MUFU.TANH R215, R215 ;  /* 0x000000d700d77308 */ /* 0x000ee20000002400 */
[----:B------:R-:W-:Y:S01]  /*69c0*/  FMUL.FTZ R129, R0, R113 ;  /* 0x0000007100817220 */ /* 0x000fe20000410000 */
[----:B------:R-:W-:Y:S01]  /*69d0*/  ISETP.GT.AND P3, PT, R134, RZ, PT ;  /* 0x000000ff8600720c */ /* 0x000fe20003f64270 */
[----:B------:R-:W-:Y:S01]  /*69e0*/  FMUL.FTZ R112, R0, R112 ;  /* 0x0000007000707220 */ /* 0x000fe20000410000 */
[----:B------:R-:W-:Y:S01]  /*69f0*/  ISETP.GT.AND P4, PT, R134, 0x1, PT ;  /* 0x000000018600780c */ /* 0x000fe20003f84270 */
[----:B------:R-:W-:Y:S01]  /*6a00*/  FMUL.FTZ R15, R0, R158 ;  /* 0x0000009e000f7220 */ /* 0x000fe20000410000 */
[----:B----4-:R-:W-:Y:S01]  /*6a10*/  FSEL R132, R188, -INF , P3 ;  /* 0xff800000bc847808 */ /* 0x010fe20001800000 */
[----:B------:R-:W-:Y:S01]  /*6a20*/  FMUL.FTZ R153, R0, R133 ;  /* 0x0000008500997220 */ /* 0x000fe20000410000 */
[----:B------:R-:W-:Y:S01]  /*6a30*/  ISETP.GT.AND P3, PT, R134, 0x8, PT ;  /* 0x000000088600780c */ /* 0x000fe20003f64270 */
[----:B------:R-:W4:Y:S01]  /*6a40*/  MUFU.TANH R217, R217 ;  /* 0x000000d900d97308 */ /* 0x000f220000002400 */
[----:B--2---:R-:W-:Y:S01]  /*6a50*/  FSEL R205, R205, -INF , P4 ;  /* 0xff800000cdcd7808 */ /* 0x004fe20002000000 */
[----:B------:R-:W-:Y:S01]  /*6a60*/  FMUL.FTZ R20, R0, R159 ;  /* 0x0000009f00147220 */ /* 0x000fe20000410000 */
[----:B------:R-:W-:Y:S01]  /*6a70*/  FMNMX.FTZ R156, R132, R9, !PT ;  /* 0x00000009849c7209 */ /* 0x000fe20007810000 */
[----:B------:R-:W-:Y:S01]  /*6a80*/  FMUL.FTZ R108, R0, R108 ;  /* 0x0000006c006c7220 */ /* 0x000fe20000410000 */
[----:B------:R-:W-:Y:S01]  /*6a90*/  ISETP.GT.AND P4, PT, R134, 0x9, PT ;  /* 0x000000098600780c */ /* 0x000fe20003f84270 */
[C---:B------:R-:W-:Y:S01]  /*6aa0*/  FMUL.FTZ R127, R0.reuse, R135 ;  /* 0x00000087007f7220 */ /* 0x040fe20000410000 */
[----:B-----5:R-:W-:Y:S01]  /*6ab0*/  FSEL R207, R207, -INF , P3 ;  /* 0xff800000cfcf7808 */ /* 0x020fe20001800000 */
[----:B------:R-:W2:Y:S01]  /*6ac0*/  MUFU.TANH R209, R209 ;  /* 0x000000d100d17308 */ /* 0x000ea20000002400 */
[----:B------:R-:W-:Y:S01]  /*6ad0*/  FMNMX.FTZ R156, R205, R156, !PT ;  /* 0x0000009ccd9c7209 */ /* 0x000fe20007810000 */
[----:B------:R-:W-:Y:S01]  /*6ae0*/  FMUL.FTZ R116, R0, R116 ;  /* 0x0000007400747220 */ /* 0x000fe20000410000 */
[----:B------:R-:W-:Y:S01]  /*6af0*/  ISETP.GT.AND P3, PT, R134, 0x10, PT ;  /* 0x000000108600780c */ /* 0x000fe20003f64270 */
[C---:B------:R-:W-:Y:S01]  /*6b00*/  FMUL.FTZ R88, R0.reuse, R88 ;  /* 0x0000005800587220 */ /* 0x040fe20000410000 */
[----:B0-----:R-:W-:Y:S01]  /*6b10*/  FSEL R211, R211, -INF , P4 ;  /* 0xff800000d3d37808 */ /* 0x001fe20002000000 */
[----:B------:R-:W-:Y:S01]  /*6b20*/  FMUL.FTZ R89, R0, R89 ;  /* 0x0000005900597220 */ /* 0x000fe20000410000 */
[----:B------:R-:W-:Y:S01]  /*6b30*/  FMNMX.FTZ R156, R207, R156, !PT ;  /* 0x0000009ccf9c7209 */ /* 0x000fe20007810000 */
[----:B------:R-:W0:Y:S01]  /*6b40*/  MUFU.TANH R203, R203 ;  /* 0x000000cb00cb7308 */ /* 0x000e220000002400 */
[----:B------:R-:W-:Y:S01]  /*6b50*/  ISETP.GT.AND P4, PT, R134, 0x11, PT ;  /* 0x000000118600780c */ /* 0x000fe20003f84270 */
[----:B------:R-:W-:Y:S01]  /*6b60*/  UIADD3 UR10, UR6, 0x100, URZ ;  /* 0x00000100060a7890 */ /* 0x000fe2000fffe03f */
[----:B-1----:R-:W-:Y:S01]  /*6b70*/  FSEL R213, R213, -INF , P3 ;  /* 0xff800000d5d57808 */ /* 0x002fe20001800000 */
[----:B------:R-:W-:Y:S01]  /*6b80*/  FMUL.FTZ R92, R0, R92 ;  /* 0x0000005c005c7220 */ /* 0x000fe20000410000 */
[----:B------:R-:W-:Y:S01]  /*6b90*/  FMNMX.FTZ R156, R211, R156, !PT ;  /* 0x0000009cd39c7209 */ /* 0x000fe20007810000 */
[----:B------:R-:W-:Y:S01]  /*6ba0*/  UMOV UR11, 0xc0000010 ;  /* 0xc0000010000b7882 */ /* 0x000fe20000000000 */
[----:B------:R-:W-:Y:S01]  /*6bb0*/  ISETP.GT.AND P3, PT, R134, 0x18, PT ;  /* 0x000000188600780c */ /* 0x000fe20003f64270 */
[----:B------:R-:W1:Y:S01]  /*6bc0*/  MUFU.TANH R201, R201 ;  /* 0x000000c900c97308 */ /* 0x000e620000002400 */
[----:B---3--:R-:W-:Y:S01]  /*6bd0*/  FSEL R215, R215, -INF , P4 ;  /* 0xff800000d7d77808 */ /* 0x008fe20002000000 */
[C---:B------:R-:W-:Y:S01]  /*6be0*/  FMUL.FTZ R96, R0.reuse, R96 ;  /* 0x0000006000607220 */ /* 0x040fe20000410000 */
[----:B------:R-:W-:Y:S01]  /*6bf0*/  FMNMX.FTZ R156, R213, R156, !PT ;  /* 0x0000009cd59c7209 */ /* 0x000fe20007810000 */
[----:B------:R-:W-:Y:S01]  /*6c00*/  FMUL.FTZ R100, R0, R100 ;  /* 0x0000006400647220 */ /* 0x000fe20000410000 */
[----:B------:R-:W-:Y:S01]  /*6c10*/  ISETP.GT.AND P4, PT, R134, 0x19, PT ;  /* 0x000000198600780c */ /* 0x000fe20003f84270 */
[C---:B------:R-:W-:Y:S01]  /*6c20*/  FMUL.FTZ R152, R0.reuse, R167 ;  /* 0x000000a700987220 */ /* 0x040fe20000410000 */
[----:B----4-:R-:W-:Y:S01]  /*6c30*/  FSEL R217, R217, -INF , P3 ;  /* 0xff800000d9d97808 */ /* 0x010fe20001800000 */
[----:B------:R-:W3:Y:S01]  /*6c40*/  MUFU.TANH R199, R199 ;  /* 0x000000c700c77308 */ /* 0x000ee20000002400 */
[----:B------:R-:W-:Y:S01]  /*6c50*/  FMNMX.FTZ R156, R215, R156, !PT ;  /* 0x0000009cd79c7209 */ /* 0x000fe20007810000 */
[----:B------:R-:W-:Y:S01]  /*6c60*/  FMUL.FTZ R101, R0, R101 ;  /* 0x0000006500657220 */ /* 0x000fe20000410000 */
[----:B------:R-:W-:Y:S01]  /*6c70*/  ISETP.GT.AND P3, PT, R134, 0x20, PT ;  /* 0x000000208600780c */ /* 0x000fe20003f64270 */
[C---:B------:R-:W-:Y:S01]  /*6c80*/  FMUL.FTZ R22, R0.reuse, R163 ;  /* 0x000000a300167220 */ /* 0x040fe20000410000 */
[----:B--2---:R-:W-:Y:S01]  /*6c90*/  FSEL R209, R209, -INF , P4 ;  /* 0xff800000d1d17808 */ /* 0x004fe20002000000 */
[----:B------:R-:W-:Y:S01]  /*6ca0*/  FMUL.FTZ R21, R0, R162 ;  /* 0x000000a200157220 */ /* 0x000fe20000410000 */
[----:B------:R-:W-:Y:S01]  /*6cb0*/  FMNMX.FTZ R156, R217, R156, !PT ;  /* 0x0000009cd99c7209 */ /* 0x000fe20007810000 */
[----:B------:R-:W2:Y:S01]  /*6cc0*/  MUFU.TANH R197, R197 ;  /* 0x000000c500c57308 */ /* 0x000ea20000002400 */
[----:B------:R-:W-:Y:S01]  /*6cd0*/  ISETP.GT.AND P4, PT, R134, 0x21, PT ;  /* 0x000000218600780c */ /* 0x000fe20003f84270 */
[C---:B------:R-:W-:Y:S01]  /*6ce0*/  FMUL.FTZ R23, R0.reuse, R166 ;  /* 0x000000a600177220 */ /* 0x040fe20000410000 */
[----:B0-----:R-:W-:Y:S01]  /*6cf0*/  FSEL R203, R203, -INF , P3 ;  /* 0xff800000cbcb7808 */ /* 0x001fe20001800000 */
[C---:B------:R-:W-:Y:S01]  /*6d00*/  FMUL.FTZ R110, R0.reuse, R110 ;  /* 0x0000006e006e7220 */ /* 0x040fe20000410000 */
[----:B------:R-:W-:Y:S01]  /*6d10*/  FMNMX.FTZ R156, R209, R156, !PT ;  /* 0x0000009cd19c7209 */ /* 0x000fe20007810000 */
[----:B------:R-:W-:Y:S01]  /*6d20*/  FMUL.FTZ R90, R0, R90 ;  /* 0x0000005a005a7220 */ /* 0x000fe20000410000 */
[----:B------:R-:W-:Y:S01]  /*6d30*/  ISETP.GT.AND P3, PT, R134, 0x28, PT ;  /* 0x000000288600780c */ /* 0x000fe20003f64270 */
[----:B------:R-:W0:Y:S01]  /*6d40*/  MUFU.TANH R195, R195 ;  /* 0x000000c300c37308 */ /* 0x000e220000002400 */
[----:B-1----:R-:W-:Y:S01]  /*6d50*/  FSEL R201, R201, -INF , P4 ;  /* 0xff800000c9c97808 */ /* 0x002fe20002000000 */
[C---:B------:R-:W-:Y:S01]  /*6d60*/  FMUL.FTZ R91, R0.reuse, R91 ;  /* 0x0000005b005b7220 */ /* 0x040fe20000410000 */
[----:B------:R-:W-:Y:S01]  /*6d70*/  FMNMX.FTZ R156, R203, R156, !PT ;  /* 0x0000009ccb9c7209 */ /* 0x000fe20007810000 */
[----:B------:R-:W-:Y:S01]  /*6d80*/  FMUL.FTZ R94, R0, R94 ;  /* 0x0000005e005e7220 */ /* 0x000fe20000410000 */
[----:B------:R-:W-:Y:S01]  /*6d90*/  ISETP.GT.AND P4, PT, R134, 0x29, PT ;  /* 0x000000298600780c */ /* 0x000fe20003f84270 */
[C---:B------:R-:W-:Y:S01]  /*6da0*/  FMUL.FTZ R95, R0.reuse, R95 ;  /* 0x0000005f005f7220 */ /* 0x040fe20000410000 */
[----:B---3--:R-:W-:Y:S01]  /*6db0*/  FSEL R199, R199, -INF , P3 ;  /* 0xff800000c7c77808 */ /* 0x008fe20001800000 */
[----:B------:R-:W1:Y:S01]  /*6dc0*/  MUFU.TANH R193, R193 ;  /* 0x000000c100c17308 */ /* 0x000e620000002400 */
[----:B------:R-:W-:Y:S01]  /*6dd0*/  FMNMX.FTZ R156, R201, R156, !PT ;  /* 0x0000009cc99c7209 */ /* 0x000fe20007810000 */
[----:B------:R-:W-:Y:S01]  /*6de0*/  FMUL.FTZ R98, R0, R98 ;  /* 0x0000006200627220 */ /* 0x000fe20000410000 */
[----:B------:R-:W-:Y:S01]  /*6df0*/  ISETP.GT.AND P3, PT, R134, 0x30, PT ;  /* 0x000000308600780c */ /* 0x000fe20003f64270 */
[C---:B------:R-:W-:Y:S01]  /*6e00*/  FMUL.FTZ R99, R0.reuse, R99 ;  /* 0x0000006300637220 */ /* 0x040fe20000410000 */
[----:B--2---:R-:W-:Y:S01]  /*6e10*/  FSEL R197, R197, -INF , P4 ;  /* 0xff800000c5c57808 */ /* 0x004fe20002000000 */
[----:B------:R-:W-:Y:S01]  /*6e20*/  FMUL.FTZ R103, R0, R103 ;  /* 0x0000006700677220 */ /* 0x000fe20000410000 */
[----:B------:R-:W-:Y:S01]  /*6e30*/  FMNMX.FTZ R156, R199, R156, !PT ;  /* 0x0000009cc79c7209 */ /* 0x000fe20007810000 */
[----:B------:R-:W-:Y:S01]  /*6e40*/  MUFU.TANH R144, R144 ;  /* 0x0000009000907308 */ /* 0x000fe20000002400 */
[----:B------:R-:W-:Y:S01]  /*6e50*/  ISETP.GT.AND P4, PT, R134, 0x31, PT ;  /* 0x000000318600780c */ /* 0x000fe20003f84270 */
[----:B------:R-:W-:Y:S01]  /*6e60*/  UMOV UR7, 0xc0000010 ;  /* 0xc000001000077882 */ /* 0x000fe20000000000 */
[----:B0-----:R-:W-:-:S02]  /*6e70*/  FSEL R195, R195, -INF , P3 ;  /* 0xff800000c3c37808 */ /* 0x001fc40001800000 */
[----:B------:R-:W-:Y:S02]  /*6e80*/  FMNMX.FTZ R156, R197, R156, !PT ;  /* 0x0000009cc59c7209 */ /* 0x000fe40007810000 */
[C---:B------:R-:W-:Y:S01]  /*6e90*/  ISETP.GT.AND P3, PT, R134.reuse, 0x38, PT ;  /* 0x000000388600780c */ /* 0x040fe20003f64270 */
[----:B------:R-:W0:Y:S01]  /*6ea0*/  MUFU.TANH R145, R145 ;  /* 0x0000009100917308 */ /* 0x000e220000002400 */
[----:B-1----:R-:W-:Y:S02]  /*6eb0*/  FSEL R193, R193, -INF , P4 ;  /* 0xff800000c1c17808 */ /* 0x002fe40002000000 */
[----:B------:R-:W-:Y:S02]  /*6ec0*/  FMNMX.FTZ R156, R195, R156, !PT ;  /* 0x0000009cc39c7209 */ /* 0x000fe40007810000 */
[C---:B------:R-:W-:Y:S02]  /*6ed0*/  ISETP.GT.AND P4, PT, R134.reuse, 0x39, PT ;  /* 0x000000398600780c */ /* 0x040fe40003f84270 */
[----:B------:R-:W-:Y:S01]  /*6ee0*/  FMNMX.FTZ R156, R193, R156, !PT ;  /* 0x0000009cc19c7209 */ /* 0x000fe20007810000 */
[----:B------:R-:W1:Y:S01]  /*6ef0*/  MUFU.TANH R146, R146 ;  /* 0x0000009200927308 */ /* 0x000e620000002400 */
[----:B------:R-:W-:-:S02]  /*6f00*/  ISETP.GT.AND P5, PT, R134, 0x89, PT ;  /* 0x000000898600780c */ /* 0x000fc40003fa4270 */
[----:B------:R-:W-:-:S05]  /*6f10*/  ISETP.GT.AND P6, PT, R134, 0x99, PT ;  /* 0x000000998600780c */ /* 0x000fca0003fc4270 */
[----:B------:R-:W2:Y:S01]  /*6f20*/  MUFU.TANH R147, R147 ;  /* 0x0000009300937308 */ /* 0x000ea20000002400 */
[----:B0-----:R-:W-:Y:S02]  /*6f30*/  FSEL R113, R145, -INF , P4 ;  /* 0xff80000091717808 */ /* 0x001fe40002000000 */
[----:B------:R-:W-:-:S05]  /*6f40*/  ISETP.GT.AND P4, PT, R134, 0x41, PT ;  /* 0x000000418600780c */ /* 0x000fca0003f84270 */
[----:B------:R-:W-:Y:S08]  /*6f50*/  MUFU.TANH R106, R105 ;  /* 0x00000069006a7308 */ /* 0x000ff00000002400 */
[----:B------:R-:W-:Y:S08]  /*6f60*/  MUFU.TANH R148, R148 ;  /* 0x0000009400947308 */ /* 0x000ff00000002400 */
[----:B------:R0:W-:Y:S08]  /*6f70*/  MUFU.TANH R105, R107 ;  /* 0x0000006b00697308 */ /* 0x0001f00000002400 */
[----:B------:R-:W3:Y:S01]  /*6f80*/  MUFU.TANH R149, R149 ;  /* 0x0000009500957308 */ /* 0x000ee20000002400 */
[----:B0-----:R-:W-:-:S02]  /*6f90*/  FSEL R107, R144, -INF , P3 ;  /* 0xff800000906b7808 */ /* 0x001fc40001800000 */
[----:B------:R-:W-:Y:S02]  /*6fa0*/  ISETP.GT.AND P3, PT, R134, 0x40, PT ;  /* 0x000000408600780c */ /* 0x000fe40003f64270 */
[----:B------:R-:W-:-:S03]  /*6fb0*/  FMNMX.FTZ R156, R107, R156, !PT ;  /* 0x0000009c6b9c7209 */ /* 0x000fc60007810000 */
[----:B------:R-:W-:Y:S01]  /*6fc0*/  MUFU.TANH R150, R150 ;  /* 0x0000009600967308 */ /* 0x000fe20000002400 */
[----:B------:R-:W-:Y:S01]  /*6fd0*/  FMNMX.FTZ R156, R113, R156, !PT ;  /* 0x0000009c719c7209 */ /* 0x000fe20007810000 */
[----:B------:R-:W-:Y:S02]  /*6fe0*/  WARPGROUP.DEPBAR.LE gsb0, 0x0 ;  /* 0x00008000000079c5 */ /* 0x000fe40000010000 */
[----:B------:R-:W-:Y:S01]  /*6ff0*/  WARPGROUP.ARRIVE ;  /* 0x00000000000079c5 */ /* 0x000fe20000000000 */
[----:B------:R-:W0:Y:S03]  /*7000*/  SHFL.IDX PT, R185, R128, 0x1, 0x1c1f ;  /* 0x003c1f0080b97f89 */ /* 0x000e2600000e0000 */
[----:B------:R1:W-:Y:S02]  /*7010*/  MUFU.TANH R157, R109 ;  /* 0x0000006d009d7308 */ /* 0x0003e40000002400 */
[----:B------:R-:W-:Y:S01]  /*7020*/  QGMMA.64x128x32.F32.E4M3.E4M3 R24, R180, gdesc[UR8], R24, gsb0 ;  /* 0x01e00008b4187df3 */ /* 0x000fe20008000818 */
[----:B------:R-:W-:Y:S01]  /*7030*/  UIADD3 UR10, UR6, 0x200, URZ ;  /* 0x00000200060a7890 */ /* 0x000fe2000fffe03f */
[----:B------:R-:W-:-:S04]  /*7040*/  UMOV UR11, 0xc0000010 ;  /* 0xc0000010000b7882 */ /* 0x000fc80000000000 */
[----:B------:R4:W-:Y:S01]  /*7050*/  MUFU.TANH R158, R112 ;  /* 0x00000070009e7308 */ /* 0x0009e20000002400 */
[----:B-1----:R-:W-:Y:S02]  /*7060*/  FSEL R109, R146, -INF , P3 ;  /* 0xff800000926d7808 */ /* 0x002fe40001800000 */
[----:B------:R-:W-:Y:S02]  /*7070*/  ISETP.GT.AND P3, PT, R134, 0x48, PT ;  /* 0x000000488600780c */ /* 0x000fe40003f64270 */
[----:B------:R-:W-:-:S03]  /*7080*/  FMNMX.FTZ R156, R109, R156, !PT ;  /* 0x0000009c6d9c7209 */ /* 0x000fc60007810000 */
[----:B------:R-:W1:Y:S01]  /*7090*/  MUFU.TANH R151, R151 ;  /* 0x0000009700977308 */ /* 0x000e620000002400 */
[----:B----4-:R-:W-:Y:S01]  /*70a0*/  FMUL.FTZ R112, R0, R117 ;  /* 0x0000007500707220 */ /* 0x010fe20000410000 */
[----:B--2---:R-:W-:Y:S02]  /*70b0*/  FSEL R117, R147, -INF , P4 ;  /* 0xff80000093757808 */ /* 0x004fe40002000000 */
[C---:B------:R-:W-:Y:S02]  /*70c0*/  ISETP.GT.AND P4, PT, R134.reuse, 0x49, PT ;  /* 0x000000498600780c */ /* 0x040fe40003f84270 */
[----:B------:R-:W-:Y:S02]  /*70d0*/  FMNMX.FTZ R156, R117, R156, !PT ;  /* 0x0000009c759c7209 */ /* 0x000fe40007810000 */
[----:B------:R-:W2:Y:S01]  /*70e0*/  MUFU.TANH R154, R154 ;  /* 0x0000009a009a7308 */ /* 0x000ea20000002400 */
[----:B---3--:R-:W-:Y:S02]  /*70f0*/  FSEL R133, R149, -INF , P4 ;  /* 0xff80000095857808 */ /* 0x008fe40002000000 */
[----:B------:R-:W-:-:S02]  /*7100*/  ISETP.GT.AND P4, PT, R134, 0x51, PT ;  /* 0x000000518600780c */ /* 0x000fc40003f84270 */
[----:B0-----:R-:W-:-:S03]  /*7110*/  IADD3 R130, R185, -UR51, R130 ;  /* 0x80000033b9827c10 */ /* 0x001fc6000fffe082 */
[----:B------:R0:W-:Y:S01]  /*7120*/  MUFU.TANH R159, R129 ;  /* 0x00000081009f7308 */ /* 0x0001e20000002400 */
[----:B-1----:R-:W-:Y:S02]  /*7130*/  FSEL R145, R151, -INF , P4 ;  /* 0xff80000097917808 */ /* 0x002fe40002000000 */
[----:B------:R-:W-:-:S05]  /*7140*/  ISETP.GT.AND P4, PT, R134, 0x59, PT ;  /* 0x000000598600780c */ /* 0x000fca0003f84270 */
[----:B------:R-:W1:Y:S01]  /*7150*/  MUFU.TANH R153, R153 ;  /* 0x0000009900997308 */ /* 0x000e620000002400 */
[----:B0-----:R-:W-:Y:S02]  /*7160*/  FSEL R129, R148, -INF , P3 ;  /* 0xff80000094817808 */ /* 0x001fe40001800000 */
[----:B------:R-:W-:Y:S02]  /*7170*/  ISETP.GT.AND P3, PT, R134, 0x50, PT ;  /* 0x000000508600780c */ /* 0x000fe40003f64270 */
[----:B------:R-:W-:Y:S02]  /*7180*/  FMNMX.FTZ R156, R129, R156, !PT ;  /* 0x0000009c819c7209 */ /* 0x000fe40007810000 */
[----:B------:R-:W-:Y:S01]  /*7190*/  FSEL R131, R150, -INF , P3 ;  /* 0xff80000096837808 */ /* 0x000fe20001800000 */
[----:B------:R-:W0:Y:S01]  /*71a0*/  MUFU.TANH R155, R155 ;  /* 0x0000009b009b7308 */ /* 0x000e220000002400 */
[----:B------:R-:W-:Y:S02]  /*71b0*/  FMNMX.FTZ R156, R133, R156, !PT ;  /* 0x0000009c859c7209 */ /* 0x000fe40007810000 */
[----:B------:R-:W-:-:S02]  /*71c0*/  ISETP.GT.AND P3, PT, R134, 0x58, PT ;  /* 0x000000588600780c */ /* 0x000fc40003f64270 */
[----:B------:R-:W-:Y:S02]  /*71d0*/  FMNMX.FTZ R156, R131, R156, !PT ;  /* 0x0000009c839c7209 */ /* 0x000fe40007810000 */
[----:B--2---:R-:W-:Y:S01]  /*71e0*/  FSEL R135, R154, -INF , P3 ;  /* 0xff8000009a877808 */ /* 0x004fe20001800000 */
[----:B------:R-:W2:Y:S01]  /*71f0*/  MUFU.TANH R108, R108 ;  /* 0x0000006c006c7308 */ /* 0x000ea20000002400 */
[----:B------:R-:W-:Y:S02]  /*7200*/  FMNMX.FTZ R156, R145, R156, !PT ;  /* 0x0000009c919c7209 */ /* 0x000fe40007810000 */
[C---:B------:R-:W-:Y:S02]  /*7210*/  ISETP.GT.AND P3, PT, R134.reuse, 0x60, PT ;  /* 0x000000608600780c */ /* 0x040fe40003f64270 */
[----:B-1----:R-:W-:Y:S02]  /*7220*/  FSEL R147, R153, -INF , P4 ;  /* 0xff80000099937808 */ /* 0x002fe40002000000 */
[----:B------:R-:W-:Y:S01]  /*7230*/  FMNMX.FTZ R156, R135, R156, !PT ;  /* 0x0000009c879c7209 */ /* 0x000fe20007810000 */
[----:B------:R1:W-:Y:S01]  /*7240*/  MUFU.TANH R144, R88 ;  /* 0x0000005800907308 */ /* 0x0003e20000002400 */
[----:B------:R-:W-:-:S02]  /*7250*/  ISETP.GT.AND P4, PT, R134, 0x61, PT ;  /* 0x000000618600780c */ /* 0x000fc40003f84270 */
[----:B0-----:R-:W-:Y:S02]  /*7260*/  FSEL R149, R155, -INF , P3 ;  /* 0xff8000009b957808 */ /* 0x001fe40001800000 */
[----:B------:R-:W-:Y:S02]  /*7270*/  FMNMX.FTZ R156, R147, R156, !PT ;  /* 0x0000009c939c7209 */ /* 0x000fe40007810000 */
[----:B------:R-:W-:Y:S01]  /*7280*/  ISETP.GT.AND P3, PT, R134, 0x68, PT ;  /* 0x000000688600780c */ /* 0x000fe20003f64270 */
[----:B------:R-:W0:Y:S01]  /*7290*/  MUFU.TANH R116, R116 ;  /* 0x0000007400747308 */ /* 0x000e220000002400 */
[----:B------:R-:W-:Y:S01]  /*72a0*/  FSEL R151, R106, -INF , P4 ;  /* 0xff8000006a977808 */ /* 0x000fe20002000000 */
[C---:B-1----:R-:W-:Y:S01]  /*72b0*/  FMUL.FTZ R88, R0.reuse, R93 ;  /* 0x0000005d00587220 */ /* 0x042fe20000410000 */
[----:B------:R-:W-:Y:S01]  /*72c0*/  FMNMX.FTZ R156, R149, R156, !PT ;  /* 0x0000009c959c7209 */ /* 0x000fe20007810000 */
[----:B------:R-:W-:Y:S01]  /*72d0*/  FMUL.FTZ R106, R0, R115 ;  /* 0x00000073006a7220 */ /* 0x000fe20000410000 */
[----:B------:R-:W-:-:S02]  /*72e0*/  ISETP.GT.AND P4, PT, R134, 0x69, PT ;  /* 0x000000698600780c */ /* 0x000fc40003f84270 */
[----:B--2---:R-:W-:Y:S01]  /*72f0*/  FSEL R93, R108, -INF , P3 ;  /* 0xff8000006c5d7808 */ /* 0x004fe20001800000 */
[----:B------:R-:W1:Y:S01]  /*7300*/  MUFU.TANH R112, R112 ;  /* 0x0000007000707308 */ /* 0x000e620000002400 */
[----:B------:R-:W-:Y:S01]  /*7310*/  FMNMX.FTZ R156, R151, R156, !PT ;  /* 0x0000009c979c7209 */ /* 0x000fe20007810000 */
[----:B------:R-:W-:Y:S01]  /*7320*/  FMUL.FTZ R108, R0, R118 ;  /* 0x00000076006c7220 */ /* 0x000fe20000410000 */
[C---:B------:R-:W-:Y:S02]  /*7330*/  ISETP.GT.AND P3, PT, R134.reuse, 0x70, PT ;  /* 0x000000708600780c */ /* 0x040fe40003f64270 */
[----:B------:R-:W-:Y:S02]  /*7340*/  FSEL R155, R157, -INF , P4 ;  /* 0xff8000009d9b7808 */ /* 0x000fe40002000000 */
[----:B------:R-:W-:Y:S01]  /*7350*/  FMNMX.FTZ R156, R93, R156, !PT ;  /* 0x0000009c5d9c7209 */ /* 0x000fe20007810000 */
[----:B------:R2:W-:Y:S01]  /*7360*/  MUFU.TANH R189, R88 ;  /* 0x0000005800bd7308 */ /* 0x0005e20000002400 */
[----:B------:R-:W-:-:S02]  /*7370*/  ISETP.GT.AND P4, PT, R134, 0x71, PT ;  /* 0x000000718600780c */ /* 0x000fc40003f84270 */
[----:B------:R-:W-:Y:S02]  /*7380*/  FSEL R153, R158, -INF , P3 ;  /* 0xff8000009e997808 */ /* 0x000fe40001800000 */
[----:B------:R-:W-:Y:S02]  /*7390*/  FMNMX.FTZ R156, R155, R156, !PT ;  /* 0x0000009c9b9c7209 */ /* 0x000fe40007810000 */
[----:B------:R-:W-:Y:S01]  /*73a0*/  ISETP.GT.AND P3, PT, R134, 0x78, PT ;  /* 0x000000788600780c */ /* 0x000fe20003f64270 */
[----:B------:R-:W3:Y:S01]  /*73b0*/  MUFU.TANH R89, R89 ;  /* 0x0000005900597308 */ /* 0x000ee20000002400 */
[----:B--2---:R-:W-:Y:S01]  /*73c0*/  FMUL.FTZ R88, R0, R97 ;  /* 0x0000006100587220 */ /* 0x004fe20000410000 */
[----:B------:R-:W-:Y:S02]  /*73d0*/  FSEL R97, R159, -INF , P4 ;  /* 0xff8000009f617808 */ /* 0x000fe40002000000 */
[----:B------:R-:W-:Y:S02]  /*73e0*/  FMNMX.FTZ R156, R153, R156, !PT ;  /* 0x0000009c999c7209 */ /* 0x000fe40007810000 */
[----:B------:R-:W-:-:S02]  /*73f0*/  ISETP.GT.AND P4, PT, R134, 0x79, PT ;  /* 0x000000798600780c */ /* 0x000fc40003f84270 */
[----:B------:R-:W2:Y:S01]  /*7400*/  MUFU.TANH R92, R92 ;  /* 0x0000005c005c7308 */ /* 0x000ea20000002400 */
[----:B0-----:R-:W-:Y:S02]  /*7410*/  FSEL R157, R116, -INF , P3 ;  /* 0xff800000749d7808 */ /* 0x001fe40001800000 */
[----:B------:R-:W-:Y:S02]  /*7420*/  FMNMX.FTZ R156, R97, R156, !PT ;  /* 0x0000009c619c7209 */ /* 0x000fe40007810000 */
[----:B------:R-:W-:Y:S02]  /*7430*/  ISETP.GT.AND P3, PT, R134, 0x80, PT ;  /* 0x000000808600780c */ /* 0x000fe40003f64270 */
[----:B-1----:R-:W-:Y:S01]  /*7440*/  FSEL R161, R112, -INF , P4 ;  /* 0xff80000070a17808 */ /* 0x002fe20002000000 */
[----:B------:R-:W0:Y:S01]  /*7450*/  MUFU.TANH R96, R96 ;  /* 0x0000006000607308 */ /* 0x000e220000002400 */
[----:B------:R-:W-:Y:S02]  /*7460*/  FMNMX.FTZ R156, R157, R156, !PT ;  /* 0x0000009c9d9c7209 */ /* 0x000fe40007810000 */
[----:B------:R-:W-:-:S02]  /*7470*/  ISETP.GT.AND P4, PT, R134, 0x81, PT ;  /* 0x000000818600780c */ /* 0x000fc40003f84270 */
[----:B------:R-:W-:Y:S02]  /*7480*/  FSEL R159, R144, -INF , P3 ;  /* 0xff800000909f7808 */ /* 0x000fe40001800000 */
[----:B------:R-:W-:Y:S01]  /*7490*/  FMNMX.FTZ R156, R161, R156, !PT ;  /* 0x0000009ca19c7209 */ /* 0x000fe20007810000 */
[----:B------:R-:W1:Y:S01]  /*74a0*/  MUFU.TANH R88, R88 ;  /* 0x0000005800587308 */ /* 0x000e620000002400 */
[----:B------:R-:W-:Y:S02]  /*74b0*/  ISETP.GT.AND P3, PT, R134, 0x88, PT ;  /* 0x000000888600780c */ /* 0x000fe40003f64270 */
[----:B---3--:R-:W-:Y:S02]  /*74c0*/  FSEL R191, R89, -INF , P4 ;  /* 0xff80000059bf7808 */ /* 0x008fe40002000000 */
[----:B------:R-:W-:Y:S02]  /*74d0*/  FMNMX.FTZ R156, R159, R156, !PT ;  /* 0x0000009c9f9c7209 */ /* 0x000fe40007810000 */
[----:B--2---:R-:W-:Y:S01]  /*74e0*/  FSEL R167, R92, -INF , P3 ;  /* 0xff8000005ca77808 */ /* 0x004fe20001800000 */
[----:B------:R-:W2:Y:S01]  /*74f0*/  MUFU.TANH R100, R100 ;  /* 0x0000006400647308 */ /* 0x000ea20000002400 */
[----:B------:R-:W-:-:S02]  /*7500*/  FMNMX.FTZ R156, R191, R156, !PT ;  /* 0x0000009cbf9c7209 */ /* 0x000fc40007810000 */
[C---:B------:R-:W-:Y:S02]  /*7510*/  ISETP.GT.AND P4, PT, R134.reuse, 0x90, PT ;  /* 0x000000908600780c */ /* 0x040fe40003f84270 */
[----:B------:R-:W-:Y:S02]  /*7520*/  FSEL R189, R189, -INF , P5 ;  /* 0xff800000bdbd7808 */ /* 0x000fe40002800000 */
[----:B------:R-:W-:Y:S01]  /*7530*/  FMNMX.FTZ R156, R167, R156, !PT ;  /* 0x0000009ca79c7209 */ /* 0x000fe20007810000 */
[----:B------:R2:W3:Y:S01]  /*7540*/  MUFU.TANH R89, R101 ;  /* 0x0000006500597308 */ /* 0x0004e20000002400 */
[----:B------:R-:W-:Y:S02]  /*7550*/  ISETP.GT.AND P3, PT, R134, 0x91, PT ;  /* 0x000000918600780c */ /* 0x000fe40003f64270 */
[----:B0-----:R-:W-:Y:S01]  /*7560*/  FSEL R163, R96, -INF , P4 ;  /* 0xff80000060a37808 */ /* 0x001fe20002000000 */
[----:B------:R-:W-:Y:S01]  /*7570*/  FMUL.FTZ R96, R0, R111 ;  /* 0x0000006f00607220 */ /* 0x000fe20000410000 */
[----:B------:R-:W-:-:S02]  /*7580*/  FMNMX.FTZ R156, R189, R156, !PT ;  /* 0x0000009cbd9c7209 */ /* 0x000fc40007810000 */
[----:B------:R-:W-:Y:S01]  /*7590*/  ISETP.GT.AND P5, PT, R134, 0x98, PT ;  /* 0x000000988600780c */ /* 0x000fe20003fa4270 */
[----:B------:R-:W0:Y:S01]  /*75a0*/  MUFU.TANH R13, R13 ;  /* 0x0000000d000d7308 */ /* 0x000e220000002400 */
[----:B-1----:R-:W-:Y:S01]  /*75b0*/  FSEL R165, R88, -INF , P3 ;  /* 0xff80000058a57808 */ /* 0x002fe20001800000 */
[----:B------:R-:W-:Y:S02]  /*75c0*/  WARPGROUP.DEPBAR.LE gsb0, 0x0 ;  /* 0x00008000000079c5 */ /* 0x000fe40000010000 */
[----:B------:R-:W-:Y:S01]  /*75d0*/  FMNMX.FTZ R156, R163, R156, !PT ;  /* 0x0000009ca39c7209 */ /* 0x000fe20007810000 */
[----:B------:R-:W1:Y:S01]  /*75e0*/  LDC R88, c[0x0][0x988] ;  /* 0x00026200ff587b82 */ /* 0x000e620000000800 */
[----:B--2---:R-:W-:Y:S01]  /*75f0*/  FSEL R101, R100, -INF , P5 ;  /* 0xff80000064657808 */ /* 0x004fe20002800000 */
[----:B------:R-:W-:Y:S01]  /*7600*/  FMUL.FTZ R100, R0, R114 ;  /* 0x0000007200647220 */ /* 0x000fe20000410000 */
[----:B------:R-:W-:Y:S01]  /*7610*/  FMNMX.FTZ R156, R165, R156, !PT ;  /* 0x0000009ca59c7209 */ /* 0x000fe20007810000 */
[----:B------:R-:W2:Y:S01]  /*7620*/  MUFU.TANH R14, R14 ;  /* 0x0000000e000e7308 */ /* 0x000ea20000002400 */
[----:B---3--:R-:W-:Y:S01]  /*7630*/  FSEL R111, R89, -INF , P6 ;  /* 0xff800000596f7808 */ /* 0x008fe20003000000 */
[----:B------:R-:W-:Y:S01]  /*7640*/  WARPGROUP.ARRIVE ;  /* 0x00000000000079c5 */ /* 0x000fe20000000000 */
[----:B------:R-:W-:-:S02]  /*7650*/  FMNMX.FTZ R156, R101, R156, !PT ;  /* 0x0000009c659c7209 */ /* 0x000fc40007810000 */
[C---:B------:R-:W-:Y:S02]  /*7660*/  ISETP.GT.AND P4, PT, R130.reuse, RZ, PT ;  /* 0x000000ff8200720c */ /* 0x040fe40003f84270 */
[----:B------:R-:W-:Y:S01]  /*7670*/  FMNMX.FTZ R156, R111, R156, !PT ;  /* 0x0000009c6f9c7209 */ /* 0x000fe20007810000 */
[----:B------:R-:W3:Y:S01]  /*7680*/  MUFU.TANH R15, R15 ;  /* 0x0000000f000f7308 */ /* 0x000ee20000002400 */
[C---:B------:R-:W-:Y:S01]  /*7690*/  ISETP.GT.AND P5, PT, R130.reuse, 0x1, PT ;  /* 0x000000018200780c */ /* 0x040fe20003fa4270 */
[----:B------:R-:W-:Y:S01]  /*76a0*/  QGMMA.64x128x32.F32.E4M3.E4M3 R24, R176, gdesc[UR8], R24, gsb0 ;  /* 0x01e00008b0187df3 */ /* 0x000fe20008000818 */
[----:B0-----:R-:W-:Y:S01]  /*76b0*/  FSEL R13, R13, -INF , P4 ;  /* 0xff8000000d0d7808 */ /* 0x001fe20002000000 */
[----:B------:R-:W0:Y:S01]  /*76c0*/  SHFL.BFLY PT, R89, R156, 0x2, 0x1f ;  /* 0x0c401f009c597f89 */ /* 0x000e2200000e0000 */
[----:B------:R-:W-:Y:S01]  /*76d0*/  ISETP.GT.AND P4, PT, R130, 0x8, PT ;  /* 0x000000088200780c */ /* 0x000fe20003f84270 */
[----:B------:R-:W-:Y:S02]  /*76e0*/  UIADD3 UR10, UR6, 0x300, URZ ;  /* 0x00000300060a7890 */ /* 0x000fe4000fffe03f */
[----:B------:R-:W4:Y:S01]  /*76f0*/  MUFU.TANH R20, R20 ;  /* 0x0000001400147308 */ /* 0x000f220000002400 */
[----:B--2---:R-:W-:Y:S01]  /*7700*/  FSEL R181, R14, -INF , P5 ;  /* 0xff8000000eb57808 */ /* 0x004fe20002800000 */
[----:B------:R-:W-:Y:S01]  /*7710*/  UMOV UR11, 0xc0000010 ;  /* 0xc0000010000b7882 */ /* 0x000fe20000000000 */
[----:B------:R-:W-:Y:S01]  /*7720*/  FMNMX.FTZ R14, R13, R10, !PT ;  /* 0x0000000a0d0e7209 */ /* 0x000fe20007810000 */
[----:B------:R-:W-:Y:S01]  /*7730*/  UIADD3 UR6, UR6, 0x400, URZ ;  /* 0x0000040006067890 */ /* 0x000fe2000fffe03f */
[----:B------:R-:W-:-:S02]  /*7740*/  ISETP.GT.AND P5, PT, R130, 0x9, PT ;  /* 0x000000098200780c */ /* 0x000fc40003fa4270 */
[----:B------:R-:W-:Y:S01]  /*7750*/  FMNMX.FTZ R14, R181, R14, !PT ;  /* 0x0000000eb50e7209 */ /* 0x000fe20007810000 */
[----:B------:R-:W2:Y:S01]  /*7760*/  MUFU.TANH R21, R21 ;  /* 0x0000001500157308 */ /* 0x000ea20000002400 */
[----:B---3--:R-:W-:Y:S02]  /*7770*/  FSEL R183, R15, -INF , P4 ;  /* 0xff8000000fb77808 */ /* 0x008fe40002000000 */
[----:B------:R-:W-:-:S05]  /*7780*/  ISETP.GT.AND P4, PT, R130, 0x10, PT ;  /* 0x000000108200780c */ /* 0x000fca0003f84270 */
[----:B------:R-:W3:Y:S01]  /*7790*/  MUFU.TANH R22, R22 ;  /* 0x0000001600167308 */ /* 0x000ee20000002400 */
[----:B----4-:R-:W-:Y:S02]  /*77a0*/  FSEL R187, R20, -INF , P5 ;  /* 0xff80000014bb7808 */ /* 0x010fe40002800000 */
[----:B------:R-:W-:Y:S02]  /*77b0*/  FMNMX.FTZ R20, R183, R14, !PT ;  /* 0x0000000eb7147209 */ /* 0x000fe40007810000 */
[----:B0-----:R-:W-:Y:S02]  /*77c0*/  FMNMX.FTZ R112, R156, R89, !PT ;  /* 0x000000599c707209 */ /* 0x001fe40007810000 */
[----:B------:R-:W-:Y:S01]  /*77d0*/  ISETP.GT.AND P5, PT, R130, 0x11, PT ;  /* 0x000000118200780c */ /* 0x000fe20003fa4270 */
[----:B------:R-:W0:Y:S01]  /*77e0*/  MUFU.TANH R23, R23 ;  /* 0x0000001700177308 */ /* 0x000e220000002400 */
[----:B--2---:R-:W-:Y:S01]  /*77f0*/  FSEL R21, R21, -INF , P4 ;  /* 0xff80000015157808 */ /* 0x004fe20002000000 */
[----:B------:R-:W2:Y:S01]  /*7800*/  SHFL.BFLY PT, R89, R112, 0x1, 0x1f ;  /* 0x0c201f0070597f89 */ /* 0x000ea200000e0000 */
[----:B------:R-:W-:-:S02]  /*7810*/  FMNMX.FTZ R20, R187, R20, !PT ;  /* 0x00000014bb147209 */ /* 0x000fc40007810000 */
[----:B------:R-:W-:Y:S02]  /*7820*/  ISETP.GT.AND P4, PT, R130, 0x18, PT ;  /* 0x000000188200780c */ /* 0x000fe40003f84270 */
[----:B------:R-:W-:Y:S01]  /*7830*/  FMNMX.FTZ R20, R21, R20, !PT ;  /* 0x0000001415147209 */ /* 0x000fe20007810000 */
[----:B------:R-:W4:Y:S08]  /*7840*/  MUFU.TANH R152, R152 ;  /* 0x0000009800987308 */ /* 0x000f300000002400 */
[----:B------:R-:W5:Y:S08]  /*7850*/  MUFU.TANH R136, R136 ;  /* 0x0000008800887308 */ /* 0x000f700000002400 */
[----:B------:R-:W5:Y:S01]  /*7860*/  MUFU.TANH R137, R137 ;  /* 0x0000008900897308 */ /* 0x000f620000002400 */
[----:B--2---:R-:W-:Y:S01]  /*7870*/  FMNMX.FTZ R89, R112, R89, !PT ;  /* 0x0000005970597209 */ /* 0x004fe20007810000 */
[----:B------:R-:W-:-:S03]  /*7880*/  FMUL.FTZ R112, R0, R102 ;  /* 0x0000006600707220 */ /* 0x000fc60000410000 */
[C---:B------:R-:W-:Y:S01]  /*7890*/  FSETP.NEU.FTZ.AND P3, PT, R89.reuse, -INF , PT ;  /* 0xff8000005900780b */ /* 0x040fe20003f7d000 */
[----:B-1----:R-:W-:-:S02]  /*78a0*/  FFMA.FTZ R102, R89, R88, -8 ;  /* 0xc100000059667423 */ /* 0x002fc40000010058 */
[----:B------:R-:W1:Y:S01]  /*78b0*/  MUFU.TANH R138, R138 ;  /* 0x0000008a008a7308 */ /* 0x000e620000002400 */
[----:B------:R-:W-:Y:S02]  /*78c0*/  FSEL R144, R89, RZ, P3 ;  /* 0x000000ff59907208 */ /* 0x000fe40001800000 */
[----:B------:R-:W-:-:S05]  /*78d0*/  FSEL R102, R102, RZ, P3 ;  /* 0x000000ff66667208 */ /* 0x000fca0001800000 */
[----:B------:R-:W2:Y:S01]  /*78e0*/  MUFU.TANH R139, R139 ;  /* 0x0000008b008b7308 */ /* 0x000ea20000002400 */
[----:B------:R-:W-:-:S01]  /*78f0*/  FFMA.FTZ R115, R132, R88, -R102 ;  /* 0x0000005884737223 */ /* 0x000fc20000010866 */
[-CC-:B------:R-:W-:Y:S01]  /*7900*/  FFMA.FTZ R132, R203, R88.reuse, -R102.reuse ;  /* 0x00000058cb847223 */ /* 0x180fe20000010866 */
[----:B---3--:R-:W-:Y:S01]  /*7910*/  FSEL R203, R22, -INF , P5 ;  /* 0xff80000016cb7808 */ /* 0x008fe20002800000 */
[-CC-:B------:R-:W-:Y:S01]  /*7920*/  FFMA.FTZ R134, R201, R88.reuse, -R102.reuse ;  /* 0x00000058c9867223 */ /* 0x180fe20000010866 */
[C---:B------:R-:W-:Y:S01]  /*7930*/  ISETP.GT.AND P5, PT, R130.reuse, 0x19, PT ;  /* 0x000000198200780c */ /* 0x040fe20003fa4270 */
[--C-:B------:R-:W-:Y:S01]  /*7940*/  FFMA.FTZ R114, R205, R88, -R102.reuse ;  /* 0x00000058cd727223 */ /* 0x100fe20000010866 */
[----:B0-----:R-:W-:Y:S01]  /*7950*/  FSEL R201, R23, -INF , P4 ;  /* 0xff80000017c97808 */ /* 0x001fe20002000000 */
[----:B------:R0:W-:Y:S01]  /*7960*/  MUFU.EX2 R14, R132 ;  /* 0x00000084000e7308 */ /* 0x0001e20000000800 */
[----:B------:R-:W-:Y:S01]  /*7970*/  FMNMX.FTZ R20, R203, R20, !PT ;  /* 0x00000014cb147209 */ /* 0x000fe20007810000 */
[-CC-:B------:R-:W-:Y:S01]  /*7980*/  FFMA.FTZ R116, R207, R88.reuse, -R102.reuse ;  /* 0x00000058cf747223 */ /* 0x180fe20000010866 */
[----:B------:R-:W-:Y:S01]  /*7990*/  ISETP.GT.AND P4, PT, R130, 0x20, PT ;  /* 0x000000208200780c */ /* 0x000fe20003f84270 */
[-CC-:B------:R-:W-:Y:S01]  /*79a0*/  FFMA.FTZ R209, R209, R88.reuse, -R102.reuse ;  /* 0x00000058d1d17223 */ /* 0x180fe20000010866 */
[----:B----4-:R-:W-:Y:S01]  /*79b0*/  FSEL R205, R152, -INF , P5 ;  /* 0xff80000098cd7808 */ /* 0x010fe20002800000 */
[--C-:B------:R-:W-:Y:S01]  /*79c0*/  FFMA.FTZ R118, R213, R88, -R102.reuse ;  /* 0x00000058d5767223 */ /* 0x100fe20000010866 */
[----:B------:R-:W-:Y:S01]  /*79d0*/  FMNMX.FTZ R22, R201, R20, !PT ;  /* 0x00000014c9167209 */ /* 0x000fe20007810000 */
[----:B------:R-:W-:Y:S01]  /*79e0*/  MUFU.TANH R140, R140 ;  /* 0x0000008c008c7308 */ /* 0x000fe20000002400 */
[----:B0-----:R-:W-:-:S01]  /*79f0*/  FFMA.FTZ R132, R199, R88, -R102 ;  /* 0x00000058c7847223 */ /* 0x001fc20000010866 */
[----:B------:R-:W-:Y:S01]  /*7a00*/  ISETP.GT.AND P5, PT, R130, 0x21, PT ;  /* 0x000000218200780c */ /* 0x000fe20003fa4270 */
[----:B------:R-:W-:-:S01]  /*7a10*/  FFMA.FTZ R185, R215, R88, -R102 ;  /* 0x00000058d7b97223 */ /* 0x000fc20000010866 */
[----:B-----5:R-:W-:Y:S01]  /*7a20*/  FSEL R199, R136, -INF , P4 ;  /* 0xff80000088c77808 */ /* 0x020fe20002000000 */
[----:B------:R-:W-:-:S01]  /*7a30*/  FFMA.FTZ R128, R217, R88, -R102 ;  /* 0x00000058d9807223 */ /* 0x000fc20000010866 */
[----:B------:R-:W-:Y:S01]  /*7a40*/  FMNMX.FTZ R22, R205, R22, !PT ;  /* 0x00000016cd167209 */ /* 0x000fe20007810000 */
[----:B------:R-:W-:-:S01]  /*7a50*/  FFMA.FTZ R197, R197, R88, -R102 ;  /* 0x00000058c5c57223 */ /* 0x000fc20000010866 */
[----:B------:R-:W0:Y:S01]  /*7a60*/  MUFU.TANH R141, R141 ;  /* 0x0000008d008d7308 */ /* 0x000e220000002400 */
[C---:B------:R-:W-:Y:S01]  /*7a70*/  ISETP.GT.AND P4, PT, R130.reuse, 0x28, PT ;  /* 0x000000288200780c */ /* 0x040fe20003f84270 */
[-CC-:B------:R-:W-:Y:S01]  /*7a80*/  FFMA.FTZ R193, R193, R88.reuse, -R102.reuse ;  /* 0x00000058c1c17223 */ /* 0x180fe20000010866 */
[----:B------:R-:W-:Y:S01]  /*7a90*/  FSEL R137, R137, -INF , P5 ;  /* 0xff80000089897808 */ /* 0x000fe20002800000 */
[--C-:B------:R-:W-:Y:S01]  /*7aa0*/  FFMA.FTZ R107, R107, R88, -R102.reuse ;  /* 0x000000586b6b7223 */ /* 0x100fe20000010866 */
[----:B------:R-:W-:Y:S01]  /*7ab0*/  FMNMX.FTZ R22, R199, R22, !PT ;  /* 0x00000016c7167209 */ /* 0x000fe20007810000 */
[-CC-:B------:R-:W-:Y:S01]  /*7ac0*/  FFMA.FTZ R109, R109, R88.reuse, -R102.reuse ;  /* 0x000000586d6d7223 */ /* 0x180fe20000010866 */
[----:B------:R-:W-:Y:S01]  /*7ad0*/  ISETP.GT.AND P5, PT, R130, 0x29, PT ;  /* 0x000000298200780c */ /* 0x000fe20003fa4270 */
[----:B------:R-:W-:Y:S01]  /*7ae0*/  MUFU.TANH R142, R142 ;  /* 0x0000008e008e7308 */ /* 0x000fe20000002400 */
[----:B-1----:R-:W-:Y:S01]  /*7af0*/  FSEL R207, R138, -INF , P4 ;  /* 0xff8000008acf7808 */ /* 0x002fe20002000000 */
[--C-:B------:R-:W-:Y:S01]  /*7b00*/  FFMA.FTZ R133, R133, R88, -R102.reuse ;  /* 0x0000005885857223 */ /* 0x100fe20000010866 */
[----:B------:R-:W-:Y:S01]  /*7b10*/  FMNMX.FTZ R22, R137, R22, !PT ;  /* 0x0000001689167209 */ /* 0x000fe20007810000 */
[-CC-:B------:R-:W-:Y:S01]  /*7b20*/  FFMA.FTZ R145, R145, R88.reuse, -R102.reuse ;  /* 0x0000005891917223 */ /* 0x180fe20000010866 */
[C---:B------:R-:W-:Y:S01]  /*7b30*/  ISETP.GT.AND P4, PT, R130.reuse, 0x30, PT ;  /* 0x000000308200780c */ /* 0x040fe20003f84270 */
[-CC-:B------:R-:W-:Y:S01]  /*7b40*/  FFMA.FTZ R151, R151, R88.reuse, -R102.reuse ;  /* 0x0000005897977223 */ /* 0x180fe20000010866 */
[----:B--2---:R-:W-:Y:S01]  /*7b50*/  FSEL R139, R139, -INF , P5 ;  /* 0xff8000008b8b7808 */ /* 0x004fe20002800000 */
[----:B------:R-:W1:Y:S01]  /*7b60*/  MUFU.TANH R143, R143 ;  /* 0x0000008f008f7308 */ /* 0x000e620000002400 */
[----:B------:R-:W-:Y:S01]  /*7b70*/  ISETP.GT.AND P5, PT, R130, 0x31, PT ;  /* 0x000000318200780c */ /* 0x000fe20003fa4270 */
[-CC-:B------:R-:W-:Y:S01]  /*7b80*/  FFMA.FTZ R93, R93, R88.reuse, -R102.reuse ;  /* 0x000000585d5d7223 */ /* 0x180fe20000010866 */
[----:B------:R-:W-:-:S01]  /*7b90*/  FFMA.FTZ R97, R97, R88, -R102 ;  /* 0x0000005861617223 */ /* 0x000fc20000010866 */
[----:B------:R-:W-:Y:S01]  /*7ba0*/  FFMA.FTZ R101, R101, R88, -R102 ;  /* 0x0000005865657223 */ /* 0x000fe20000010866 */
[----:B0-----:R-:W-:-:S02]  /*7bb0*/  FSEL R141, R141, -INF , P5 ;  /* 0xff8000008d8d7808 */ /* 0x001fc40002800000 */
[----:B------:R-:W-:Y:S01]  /*7bc0*/  ISETP.GT.AND P5, PT, R130, 0x39, PT ;  /* 0x000000398200780c */ /* 0x000fe20003fa4270 */
[----:B------:R0:W-:Y:S08]  /*7bd0*/  MUFU.EX2 R20, R132 ;  /* 0x0000008400147308 */ /* 0x0001f00000000800 */
[----:B------:R2:W-:Y:S01]  /*7be0*/  MUFU.EX2 R23, R134 ;  /* 0x0000008600177308 */ /* 0x0005e20000000800 */
[----:B0-----:R-:W-:-:S02]  /*7bf0*/  FMNMX.FTZ R132, R207, R22, !PT ;  /* 0x00000016cf847209 */ /* 0x001fc40007810000 */
[----:B-1----:R-:W-:Y:S02]  /*7c00*/  FSEL R143, R143, -INF , P5 ;  /* 0xff8000008f8f7808 */ /* 0x002fe40002800000 */
[----:B------:R-:W-:Y:S02]  /*7c10*/  FMNMX.FTZ R132, R139, R132, !PT ;  /* 0x000000848b847209 */ /* 0x000fe40007810000 */
[----:B------:R-:W-:Y:S01]  /*7c20*/  ISETP.GT.AND P5, PT, R130, 0x41, PT ;  /* 0x000000418200780c */ /* 0x000fe20003fa4270 */
[----:B------:R-:W-:Y:S01]  /*7c30*/  MUFU.TANH R120, R120 ;  /* 0x0000007800787308 */ /* 0x000fe20000002400 */
[----:B--2---:R-:W-:-:S01]  /*7c40*/  FFMA.FTZ R134, R195, R88, -R102 ;  /* 0x00000058c3867223 */ /* 0x004fc20000010866 */
[----:B------:R-:W-:Y:S02]  /*7c50*/  FSEL R195, R140, -INF , P4 ;  /* 0xff8000008cc37808 */ /* 0x000fe40002000000 */
[----:B------:R-:W-:Y:S02]  /*7c60*/  ISETP.GT.AND P4, PT, R130, 0x38, PT ;  /* 0x000000388200780c */ /* 0x000fe40003f84270 */
[----:B------:R-:W-:-:S02]  /*7c70*/  FMNMX.FTZ R132, R195, R132, !PT ;  /* 0x00000084c3847209 */ /* 0x000fc40007810000 */
[----:B------:R-:W0:Y:S01]  /*7c80*/  MUFU.TANH R121, R121 ;  /* 0x0000007900797308 */ /* 0x000e220000002400 */
[----:B------:R-:W-:Y:S02]  /*7c90*/  WARPGROUP.DEPBAR.LE gsb0, 0x0 ;  /* 0x00008000000079c5 */ /* 0x000fe40000010000 */
[----:B------:R-:W-:Y:S01]  /*7ca0*/  FMNMX.FTZ R132, R141, R132, !PT ;  /* 0x000000848d847209 */ /* 0x000fe20007810000 */
[----:B------:R-:W-:-:S04]  /*7cb0*/  WARPGROUP.ARRIVE ;  /* 0x00000000000079c5 */ /* 0x000fc80000000000 */
[----:B------:R-:W1:Y:S02]  /*7cc0*/  MUFU.TANH R122, R122 ;  /* 0x0000007a007a7308 */ /* 0x000e640000002400 */
[----:B------:R-:W-:Y:S06]  /*7cd0*/  QGMMA.64x128x32.F32.E4M3.E4M3 R24, R172, gdesc[UR8], R24, gsb0 ;  /* 0x01e00008ac187df3 */ /* 0x000fec0008000818 */
[----:B------:R2:W-:Y:S01]  /*7ce0*/  MUFU.EX2 R15, R209 ;  /* 0x000000d1000f7308 */ /* 0x0005e20000000800 */
[----:B0-----:R-:W-:Y:S02]  /*7cf0*/  FSEL R121, R121, -INF , P5 ;  /* 0xff80000079797808 */ /* 0x001fe40002800000 */
[----:B------:R-:W-:-:S05]  /*7d00*/  ISETP.GT.AND P5, PT, R130, 0x49, PT ;  /* 0x000000498200780c */ /* 0x000fca0003fa4270 */
[----:B------:R-:W0:Y:S01]  /*7d10*/  MUFU.TANH R123, R123 ;  /* 0x0000007b007b7308 */ /* 0x000e220000002400 */
[----:B--2---:R-:W-:Y:S02]  /*7d20*/  FSEL R209, R142, -INF , P4 ;  /* 0xff8000008ed17808 */ /* 0x004fe40002000000 */
[----:B------:R-:W-:Y:S02]  /*7d30*/  ISETP.GT.AND P4, PT, R130, 0x40, PT ;  /* 0x000000408200780c */ /* 0x000fe40003f84270 */
[----:B------:R-:W-:-:S03]  /*7d40*/  FMNMX.FTZ R132, R209, R132, !PT ;  /* 0x00000084d1847209 */ /* 0x000fc60007810000 */
[----:B------:R2:W-:Y:S01]  /*7d50*/  MUFU.TANH R92, R110 ;  /* 0x0000006e005c7308 */ /* 0x0005e20000002400 */
[----:B------:R-:W-:-:S07]  /*7d60*/  FMNMX.FTZ R132, R143, R132, !PT ;  /* 0x000000848f847209 */ /* 0x000fce0007810000 */
[----:B------:R-:W3:Y:S01]  /*7d70*/  MUFU.TANH R124, R124 ;  /* 0x0000007c007c7308 */ /* 0x000ee20000002400 */
[----:B--2---:R-:W-:Y:S01]  /*7d80*/  FMUL.FTZ R110, R0, R119 ;  /* 0x00000077006e7220 */ /* 0x004fe20000410000 */
[-CC-:B------:R-:W-:Y:S01]  /*7d90*/  FFMA.FTZ R119, R211, R88.reuse, -R102.reuse ;  /* 0x00000058d3777223 */ /* 0x180fe20000010866 */
[----:B------:R-:W-:Y:S01]  /*7da0*/  FSEL R211, R120, -INF , P4 ;  /* 0xff80000078d37808 */ /* 0x000fe20002000000 */
[--C-:B------:R-:W-:Y:S01]  /*7db0*/  FFMA.FTZ R120, R113, R88, -R102.reuse ;  /* 0x0000005871787223 */ /* 0x100fe20000010866 */
[----:B------:R-:W-:Y:S02]  /*7dc0*/  ISETP.GT.AND P4, PT, R130, 0x48, PT ;  /* 0x000000488200780c */ /* 0x000fe40003f84270 */
[----:B------:R-:W-:Y:S01]  /*7dd0*/  FMNMX.FTZ R132, R211, R132, !PT ;  /* 0x00000084d3847209 */ /* 0x000fe20007810000 */
[----:B------:R-:W2:Y:S01]  /*7de0*/  MUFU.TANH R125, R125 ;  /* 0x0000007d007d7308 */ /* 0x000ea20000002400 */
[----:B-1----:R-:W-:Y:S01]  /*7df0*/  FSEL R113, R122, -INF , P4 ;  /* 0xff8000007a717808 */ /* 0x002fe20002000000 */
[----:B------:R-:W-:Y:S01]  /*7e00*/  FFMA.FTZ R122, R117, R88, -R102 ;  /* 0x00000058757a7223 */ /* 0x000fe20000010866 */
[----:B------:R-:W-:-:S02]  /*7e10*/  FMNMX.FTZ R132, R121, R132, !PT ;  /* 0x0000008479847209 */ /* 0x000fc40007810000 */
[C---:B------:R-:W-:Y:S02]  /*7e20*/  ISETP.GT.AND P4, PT, R130.reuse, 0x50, PT ;  /* 0x000000508200780c */ /* 0x040fe40003f84270 */
[----:B0-----:R-:W-:Y:S01]  /*7e30*/  FSEL R123, R123, -INF , P5 ;  /* 0xff8000007b7b7808 */ /* 0x001fe20002800000 */
[----:B------:R-:W0:Y:S01]  /*7e40*/  MUFU.TANH R126, R126 ;  /* 0x0000007e007e7308 */ /* 0x000e220000002400 */
[----:B------:R-:W-:Y:S02]  /*7e50*/  FMNMX.FTZ R132, R113, R132, !PT ;  /* 0x0000008471847209 */ /* 0x000fe40007810000 */
[----:B------:R-:W-:Y:S02]  /*7e60*/  ISETP.GT.AND P5, PT, R130, 0x51, PT ;  /* 0x000000518200780c */ /* 0x000fe40003fa4270 */
[----:B---3--:R-:W-:Y:S01]  /*7e70*/  FSEL R213, R124, -INF , P4 ;  /* 0xff8000007cd57808 */ /* 0x008fe20002000000 */
[----:B------:R-:W-:Y:S01]  /*7e80*/  FFMA.FTZ R124, R129, R88, -R102 ;  /* 0x00000058817c7223 */ /* 0x000fe20000010866 */
[----:B------:R-:W-:Y:S01]  /*7e90*/  FMNMX.FTZ R132, R123, R132, !PT ;  /* 0x000000847b847209 */ /* 0x000fe20007810000 */
[----:B------:R-:W1:Y:S01]  /*7ea0*/  MUFU.TANH R127, R127 ;  /* 0x0000007f007f7308 */ /* 0x000e620000002400 */
[----:B------:R-:W-:-:S02]  /*7eb0*/  ISETP.GT.AND P4, PT, R130, 0x58, PT ;  /* 0x000000588200780c */ /* 0x000fc40003f84270 */
[----:B--2---:R-:W-:Y:S02]  /*7ec0*/  FSEL R125, R125, -INF , P5 ;  /* 0xff8000007d7d7808 */ /* 0x004fe40002800000 */
[----:B------:R-:W-:Y:S02]  /*7ed0*/  FMNMX.FTZ R132, R213, R132, !PT ;  /* 0x00000084d5847209 */ /* 0x000fe40007810000 */
[----:B------:R-:W-:Y:S01]  /*7ee0*/  ISETP.GT.AND P5, PT, R130, 0x59, PT ;  /* 0x000000598200780c */ /* 0x000fe20003fa4270 */
[----:B------:R-:W2:Y:S01]  /*7ef0*/  MUFU.TANH R104, R104 ;  /* 0x0000006800687308 */ /* 0x000ea20000002400 */
[----:B0-----:R-:W-:Y:S02]  /*7f00*/  FSEL R117, R126, -INF , P4 ;  /* 0xff8000007e757808 */ /* 0x001fe40002000000 */
[----:B------:R-:W-:Y:S02]  /*7f10*/  FMNMX.FTZ R132, R125, R132, !PT ;  /* 0x000000847d847209 */ /* 0x000fe40007810000 */
[----:B------:R-:W-:-:S02]  /*7f20*/  ISETP.GT.AND P4, PT, R130, 0x60, PT ;  /* 0x000000608200780c */ /* 0x000fc40003f84270 */
        /* <DEDUP_REMOVED lines=8> */
[C---:B------:R-:W-:Y:S02]  /*7fb0*/  ISETP.GT.AND P4, PT, R130.reuse, 0x68, PT ;  /* 0x000000688200780c */ /* 0x040fe40003f84270 */
[----:B------:R-:W-:Y:S02]  /*7fc0*/  FMNMX.FTZ R132, R129, R132, !PT ;  /* 0x0000008481847209 */ /* 0x000fe40007810000 */
[----:B------:R-:W-:Y:S01]  /*7fd0*/  ISETP.GT.AND P5, PT, R130, 0x69, PT ;  /* 0x000000698200780c */ /* 0x000fe20003fa4270 */
[----:B------:R-:W2:Y:S01]  /*7fe0*/  MUFU.TANH R106, R106 ;  /* 0x0000006a006a7308 */ /* 0x000ea20000002400 */
[----:B------:R-:W-:Y:S01]  /*7ff0*/  FSEL R215, R92, -INF , P4 ;  /* 0xff8000005cd77808 */ /* 0x000fe20002000000 */
[----:B------:R-:W-:Y:S01]  /*8000*/  FFMA.FTZ R92, R131, R88, -R102 ;  /* 0x00000058835c7223 */ /* 0x000fe20000010866 */
[----:B------:R-:W-:Y:S02]  /*8010*/  FMNMX.FTZ R132, R105, R132, !PT ;  /* 0x0000008469847209 */ /* 0x000fe40007810000 */
[----:B------:R-:W-:-:S02]  /*8020*/  ISETP.GT.AND P4, PT, R130, 0x70, PT ;  /* 0x000000708200780c */ /* 0x000fc40003f84270 */
[----:B0-----:R-:W-:Y:S01]  /*8030*/  FSEL R217, R96, -INF , P5 ;  /* 0xff80000060d97808 */ /* 0x001fe20002800000 */
[----:B------:R-:W0:Y:S01]  /*8040*/  MUFU.TANH R108, R108 ;  /* 0x0000006c006c7308 */ /* 0x000e220000002400 */
[----:B------:R-:W-:Y:S01]  /*8050*/  FMNMX.FTZ R132, R215, R132, !PT ;  /* 0x00000084d7847209 */ /* 0x000fe20007810000 */
[-CC-:B------:R-:W-:Y:S01]  /*8060*/  FFMA.FTZ R96, R135, R88.reuse, -R102.reuse ;  /* 0x0000005887607223 */ /* 0x180fe20000010866 */
[----:B------:R-:W-:Y:S01]  /*8070*/  ISETP.GT.AND P5, PT, R130, 0x71, PT ;  /* 0x000000718200780c */ /* 0x000fe20003fa4270 */
[-CC-:B------:R-:W-:Y:S01]  /*8080*/  FFMA.FTZ R135, R147, R88.reuse, -R102.reuse ;  /* 0x0000005893877223 */ /* 0x180fe20000010866 */
[----:B-1----:R-:W-:Y:S01]  /*8090*/  FSEL R131, R100, -INF , P4 ;  /* 0xff80000064837808 */ /* 0x002fe20002000000 */
[--C-:B------:R-:W-:Y:S01]  /*80a0*/  FFMA.FTZ R100, R157, R88, -R102.reuse ;  /* 0x000000589d647223 */ /* 0x100fe20000010866 */
[----:B------:R-:W-:Y:S01]  /*80b0*/  FMNMX.FTZ R132, R217, R132, !PT ;  /* 0x00000084d9847209 */ /* 0x000fe20007810000 */
[----:B------:R-:W1:Y:S01]  /*80c0*/  MUFU.TANH R110, R110 ;  /* 0x0000006e006e7308 */ /* 0x000e620000002400 */
[----:B------:R-:W-:Y:S01]  /*80d0*/  ISETP.GT.AND P4, PT, R130, 0x78, PT ;  /* 0x000000788200780c */ /* 0x000fe20003f84270 */
[-CC-:B------:R-:W-:Y:S01]  /*80e0*/  FFMA.FTZ R157, R189, R88.reuse, -R102.reuse ;  /* 0x00000058bd9d7223 */ /* 0x180fe20000010866 */
[----:B--2---:R-:W-:Y:S01]  /*80f0*/  FSEL R219, R106, -INF , P5 ;  /* 0xff8000006adb7808 */ /* 0x004fe20002800000 */
[--C-:B------:R-:W-:Y:S01]  /*8100*/  FFMA.FTZ R106, R159, R88, -R102.reuse ;  /* 0x000000589f6a7223 */ /* 0x100fe20000010866 */
[----:B------:R-:W-:Y:S01]  /*8110*/  FMNMX.FTZ R132, R131, R132, !PT ;  /* 0x0000008483847209 */ /* 0x000fe20007810000 */
[-CC-:B------:R-:W-:Y:S01]  /*8120*/  FFMA.FTZ R159, R165, R88.reuse, -R102.reuse ;  /* 0x00000058a59f7223 */ /* 0x180fe20000010866 */
[----:B------:R-:W-:Y:S01]  /*8130*/  ISETP.GT.AND P5, PT, R130, 0x79, PT ;  /* 0x000000798200780c */ /* 0x000fe20003fa4270 */
[----:B------:R-:W2:Y:S01]  /*8140*/  MUFU.TANH R90, R90 ;  /* 0x0000005a005a7308 */ /* 0x000ea20000002400 */
[----:B0-----:R-:W-:Y:S01]  /*8150*/  FSEL R221, R108, -INF , P4 ;  /* 0xff8000006cdd7808 */ /* 0x001fe20002000000 */
[----:B------:R-:W-:Y:S01]  /*8160*/  FFMA.FTZ R108, R167, R88, -R102 ;  /* 0x00000058a76c7223 */ /* 0x000fe20000010866 */
[----:B------:R-:W-:-:S02]  /*8170*/  FMNMX.FTZ R132, R219, R132, !PT ;  /* 0x00000084db847209 */ /* 0x000fc40007810000 */
[----:B------:R-:W-:Y:S02]  /*8180*/  ISETP.GT.AND P4, PT, R130, 0x80, PT ;  /* 0x000000808200780c */ /* 0x000fe40003f84270 */
[----:B------:R-:W-:Y:S01]  /*8190*/  FMNMX.FTZ R132, R221, R132, !PT ;  /* 0x00000084dd847209 */ /* 0x000fe20007810000 */
[----:B------:R-:W0:Y:S01]  /*81a0*/  MUFU.TANH R91, R91 ;  /* 0x0000005b005b7308 */ /* 0x000e220000002400 */
[----:B-1----:R-:W-:Y:S01]  /*81b0*/  FSEL R223, R110, -INF , P5 ;  /* 0xff8000006edf7808 */ /* 0x002fe20002800000 */
[----:B------:R-:W-:Y:S01]  /*81c0*/  FFMA.FTZ R110, R163, R88, -R102 ;  /* 0x00000058a36e7223 */ /* 0x000fe20000010866 */
[----:B------:R-:W-:Y:S02]  /*81d0*/  ISETP.GT.AND P5, PT, R130, 0x81, PT ;  /* 0x000000818200780c */ /* 0x000fe40003fa4270 */
[----:B------:R-:W-:-:S03]  /*81e0*/  FMNMX.FTZ R132, R223, R132, !PT ;  /* 0x00000084df847209 */ /* 0x000fc60007810000 */
[----:B------:R-:W1:Y:S01]  /*81f0*/  MUFU.TANH R94, R94 ;  /* 0x0000005e005e7308 */ /* 0x000e620000002400 */
[----:B--2---:R-:W-:Y:S02]  /*8200*/  FSEL R225, R90, -INF , P4 ;  /* 0xff8000005ae17808 */ /* 0x004fe40002000000 */
[----:B------:R-:W-:Y:S02]  /*8210*/  ISETP.GT.AND P4, PT, R130, 0x88, PT ;  /* 0x000000888200780c */ /* 0x000fe40003f84270 */
[----:B------:R-:W-:-:S03]  /*8220*/  FMNMX.FTZ R132, R225, R132, !PT ;  /* 0x00000084e1847209 */ /* 0x000fc60007810000 */
[----:B------:R-:W2:Y:S01]  /*8230*/  MUFU.TANH R95, R95 ;  /* 0x0000005f005f7308 */ /* 0x000ea20000002400 */
[----:B0-----:R-:W-:Y:S02]  /*8240*/  FSEL R227, R91, -INF , P5 ;  /* 0xff8000005be37808 */ /* 0x001fe40002800000 */
[----:B------:R-:W-:Y:S02]  /*8250*/  ISETP.GT.AND P5, PT, R130, 0x89, PT ;  /* 0x000000898200780c */ /* 0x000fe40003fa4270 */
[----:B------:R-:W-:-:S03]  /*8260*/  FMNMX.FTZ R132, R227, R132, !PT ;  /* 0x00000084e3847209 */ /* 0x000fc60007810000 */
[----:B------:R-:W0:Y:S01]  /*8270*/  MUFU.TANH R98, R98 ;  /* 0x0000006200627308 */ /* 0x000e220000002400 */
[----:B-1----:R-:W-:Y:S01]  /*8280*/  FSEL R147, R94, -INF , P4 ;  /* 0xff8000005e937808 */ /* 0x002fe20002000000 */
[----:B------:R-:W-:Y:S01]  /*8290*/  FFMA.FTZ R94, R149, R88, -R102 ;  /* 0x00000058955e7223 */ /* 0x000fe20000010866 */
[C---:B------:R-:W-:Y:S01]  /*82a0*/  ISETP.GT.AND P4, PT, R130.reuse, 0x90, PT ;  /* 0x000000908200780c */ /* 0x040fe20003f84270 */
[----:B------:R-:W-:Y:S02]  /*82b0*/  WARPGROUP.DEPBAR.LE gsb0, 0x0 ;  /* 0x00008000000079c5 */ /* 0x000fe40000010000 */
[----:B------:R-:W-:Y:S01]  /*82c0*/  FMNMX.FTZ R132, R147, R132, !PT ;  /* 0x0000008493847209 */ /* 0x000fe20007810000 */
[----:B------:R-:W-:Y:S01]  /*82d0*/  WARPGROUP.ARRIVE ;  /* 0x00000000000079c5 */ /* 0x000fe20000000000 */
[----:B------:R-:W1:Y:S01]  /*82e0*/  MUFU.TANH R99, R99 ;  /* 0x0000006300637308 */ /* 0x000e620000002400 */
[----:B--2---:R-:W-:Y:S02]  /*82f0*/  FSEL R95, R95, -INF , P5 ;  /* 0xff8000005f5f7808 */ /* 0x004fe40002800000 */
[----:B------:R-:W-:-:S02]  /*8300*/  ISETP.GT.AND P5, PT, R130, 0x91, PT ;  /* 0x000000918200780c */ /* 0x000fc40003fa4270 */
[----:B------:R-:W-:Y:S01]  /*8310*/  FMNMX.FTZ R132, R95, R132, !PT ;  /* 0x000000845f847209 */ /* 0x000fe20007810000 */
[----:B------:R-:W-:Y:S02]  /*8320*/  QGMMA.64x128x32.F32.E4M3.E4M3 R24, R168, gdesc[UR4], R24, gsb0 ;  /* 0x01e00004a8187df3 */ /* 0x000fe40008000818 */
[----:B------:R-:W2:Y:S01]  /*8330*/  MUFU.TANH R112, R112 ;  /* 0x0000007000707308 */ /* 0x000ea20000002400 */
[----:B0-----:R-:W-:Y:S01]  /*8340*/  FSEL R149, R98, -INF , P4 ;  /* 0xff80000062957808 */ /* 0x001fe20002000000 */
[-CC-:B------:R-:W-:Y:S01]  /*8350*/  FFMA.FTZ R98, R153, R88.reuse, -R102.reuse ;  /* 0x0000005899627223 */ /* 0x180fe20000010866 */
[----:B------:R-:W-:Y:S01]  /*8360*/  ISETP.GT.AND P4, PT, R130, 0x98, PT ;  /* 0x000000988200780c */ /* 0x000fe20003f84270 */
[----:B------:R-:W-:Y:S01]  /*8370*/  FFMA.FTZ R153, R161, R88, -R102 ;  /* 0x00000058a1997223 */ /* 0x000fe20000010866 */
[----:B------:R-:W-:-:S03]  /*8380*/  FMNMX.FTZ R132, R149, R132, !PT ;  /* 0x0000008495847209 */ /* 0x000fc60007810000 */
[----:B------:R-:W0:Y:S01]  /*8390*/  MUFU.TANH R103, R103 ;  /* 0x0000006700677308 */ /* 0x000e220000002400 */
[----:B-1----:R-:W-:Y:S02]  /*83a0*/  FSEL R99, R99, -INF , P5 ;  /* 0xff80000063637808 */ /* 0x002fe40002800000 */
[----:B------:R-:W-:Y:S02]  /*83b0*/  ISETP.GT.AND P5, PT, R130, 0x99, PT ;  /* 0x000000998200780c */ /* 0x000fe40003fa4270 */
[----:B------:R-:W-:-:S03]  /*83c0*/  FMNMX.FTZ R132, R99, R132, !PT ;  /* 0x0000008463847209 */ /* 0x000fc60007810000 */
[----:B------:R-:W-:Y:S01]  /*83d0*/  MUFU.EX2 R104, R124 ;  /* 0x0000007c00687308 */ /* 0x000fe20000000800 */
[----:B--2---:R-:W-:-:S04]  /*83e0*/  FSEL R229, R112, -INF , P4 ;  /* 0xff80000070e57808 */ /* 0x004fc80002000000 */
[----:B------:R-:W-:-:S03]  /*83f0*/  FMNMX.FTZ R132, R229, R132, !PT ;  /* 0x00000084e5847209 */ /* 0x000fc60007810000 */
[----:B------:R1:W-:Y:S01]  /*8400*/  MUFU.EX2 R90, R96 ;  /* 0x00000060005a7308 */ /* 0x0003e20000000800 */
[----:B0-----:R-:W-:-:S04]  /*8410*/  FSEL R103, R103, -INF , P5 ;  /* 0xff80000067677808 */ /* 0x001fc80002800000 */
[----:B------:R-:W-:-:S03]  /*8420*/  FMNMX.FTZ R132, R103, R132, !PT ;  /* 0x0000008467847209 */ /* 0x000fc60007810000 */
[----:B------:R-:W-:Y:S01]  /*8430*/  MUFU.EX2 R115, R115 ;  /* 0x0000007300737308 */ /* 0x000fe20000000800 */
[----:B-1----:R-:W-:-:S01]  /*8440*/  FFMA.FTZ R96, R155, R88, -R102 ;  /* 0x000000589b607223 */ /* 0x002fc20000010866 */
[----:B------:R-:W0:Y:S01]  /*8450*/  SHFL.BFLY PT, R91, R132, 0x2, 0x1f ;  /* 0x0c401f00845b7f89 */ /* 0x000e2200000e0000 */
[----:B------:R-:W-:-:S05]  /*8460*/  FFMA.FTZ R155, R191, R88, -R102 ;  /* 0x00000058bf9b7223 */ /* 0x000fca0000010866 */
[----:B------:R-:W-:Y:S08]  /*8470*/  MUFU.EX2 R114, R114 ;  /* 0x0000007200727308 */ /* 0x000ff00000000800 */
[----:B------:R-:W-:Y:S08]  /*8480*/  MUFU.EX2 R116, R116 ;  /* 0x0000007400747308 */ /* 0x000ff00000000800 */
[----:B------:R-:W-:Y:S01]  /*8490*/  MUFU.EX2 R119, R119 ;  /* 0x0000007700777308 */ /* 0x000fe20000000800 */
[----:B0-----:R-:W-:-:S05]  /*84a0*/  FMNMX.FTZ R112, R132, R91, !PT ;  /* 0x0000005b84707209 */ /* 0x001fca0007810000 */
[----:B------:R-:W0:Y:S02]  /*84b0*/  SHFL.BFLY PT, R91, R112, 0x1, 0x1f ;  /* 0x0c201f00705b7f89 */ /* 0x000e2400000e0000 */
[----:B------:R-:W-:Y:S08]  /*84c0*/  MUFU.EX2 R118, R118 ;  /* 0x0000007600767308 */ /* 0x000ff00000000800 */
[----:B------:R-:W-:Y:S08]  /*84d0*/  MUFU.EX2 R185, R185 ;  /* 0x000000b900b97308 */ /* 0x000ff00000000800 */
[----:B------:R-:W-:Y:S01]  /*84e0*/  MUFU.EX2 R128, R128 ;  /* 0x0000008000807308 */ /* 0x000fe20000000800 */
[----:B0-----:R-:W-:Y:S01]  /*84f0*/  FMNMX.FTZ R91, R112, R91, !PT ;  /* 0x0000005b705b7209 */ /* 0x001fe20007810000 */
[----:B------:R-:W-:-:S06]  /*8500*/  FFMA.FTZ R112, R111, R88, -R102 ;  /* 0x000000586f707223 */ /* 0x000fcc0000010866 */
[----:B------:R0:W-:Y:S01]  /*8510*/  MUFU.EX2 R22, R134 ;  /* 0x0000008600167308 */ /* 0x0001e20000000800 */
[C---:B------:R-:W-:Y:S01]  /*8520*/  FSETP.NEU.FTZ.AND P4, PT, R91.reuse, -INF , PT ;  /* 0xff8000005b00780b */ /* 0x040fe20003f9d000 */
[----:B------:R-:W-:-:S03]  /*8530*/  FFMA.FTZ R124, R91, R88, -8 ;  /* 0xc10000005b7c7423 */ /* 0x000fc60000010058 */
[----:B------:R-:W-:Y:S02]  /*8540*/  FSEL R163, R91, RZ, P4 ;  /* 0x000000ff5ba37208 */ /* 0x000fe40002000000 */
[----:B------:R-:W-:Y:S01]  /*8550*/  FSEL R102, R124, RZ, P4 ;  /* 0x000000ff7c667208 */ /* 0x000fe20002000000 */
[----:B------:R-:W-:Y:S02]  /*8560*/  MUFU.EX2 R197, R197 ;  /* 0x000000c500c57308 */ /* 0x000fe40000000800 */
[----:B------:R-:W-:-:S02]  /*8570*/  FADD.FTZ R163, -R163, R10 ;  /* 0x0000000aa3a37221 */ /* 0x000fc40000010100 */
[----:B------:R-:W-:Y:S01]  /*8580*/  FFMA.FTZ R146, R113, R88, -R102 ;  /* 0x0000005871927223 */ /* 0x000fe20000010866 */
[----:B------:R-:W-:-:S01]  /*8590*/  FADD.FTZ R113, -R144, R9 ;  /* 0x0000000990717221 */ /* 0x000fc20000010100 */
[-CC-:B------:R-:W-:Y:S01]  /*85a0*/  FFMA.FTZ R124, R13, R88.reuse, -R102.reuse ;  /* 0x000000580d7c7223 */ /* 0x180fe20000010866 */
[----:B------:R-:W-:-:S01]  /*85b0*/  FFMA.FTZ R13, R181, R88, -R102 ;  /* 0x00000058b50d7223 */ /* 0x000fc20000010866 */
[-CC-:B------:R-:W-:Y:S01]  /*85c0*/  FFMA.FTZ R111, R183, R88.reuse, -R102.reuse ;  /* 0x00000058b76f7223 */ /* 0x180fe20000010866 */
[-C--:B------:R-:W-:Y:S01]  /*85d0*/  FMUL.FTZ R148, R113, R88.reuse ;  /* 0x0000005871947220 */ /* 0x080fe20000410000 */
[-C--:B------:R-:W-:Y:S01]  /*85e0*/  FMUL.FTZ R113, R163, R88.reuse ;  /* 0x00000058a3717220 */ /* 0x080fe20000410000 */
[----:B------:R-:W-:-:S01]  /*85f0*/  FFMA.FTZ R126, R187, R88, -R102 ;  /* 0x00000058bb7e7223 */ /* 0x000fc20000010866 */
[----:B------:R-:W-:Y:S01]  /*8600*/  MUFU.EX2 R124, R124 ;  /* 0x0000007c007c7308 */ /* 0x000fe20000000800 */
[----:B------:R-:W-:-:S01]  /*8610*/  FFMA.FTZ R21, R21, R88, -R102 ;  /* 0x0000005815157223 */ /* 0x000fc20000010866 */
[-CC-:B------:R-:W-:Y:S01]  /*8620*/  FFMA.FTZ R130, R203, R88.reuse, -R102.reuse ;  /* 0x00000058cb827223 */ /* 0x180fe20000010866 */
[----:B------:R-:W-:-:S01]  /*8630*/  FFMA.FTZ R132, R201, R88, -R102 ;  /* 0x00000058c9847223 */ /* 0x000fc20000010866 */
[-CC-:B------:R-:W-:Y:S01]  /*8640*/  FFMA.FTZ R161, R205, R88.reuse, -R102.reuse ;  /* 0x00000058cda17223 */ /* 0x180fe20000010866 */
[----:B0-----:R-:W-:-:S01]  /*8650*/  FFMA.FTZ R134, R199, R88, -R102 ;  /* 0x00000058c7867223 */ /* 0x001fc20000010866 */
[-CC-:B------:R-:W-:Y:S01]  /*8660*/  FFMA.FTZ R137, R137, R88.reuse, -R102.reuse ;  /* 0x0000005889897223 */ /* 0x180fe20000010866 */
[----:B------:R-:W-:-:S01]  /*8670*/  FFMA.FTZ R136, R207, R88, -R102 ;  /* 0x00000058cf887223 */ /* 0x000fc20000010866 */
[----:B------:R0:W1:Y:S01]  /*8680*/  MUFU.EX2 R10, R148 ;  /* 0x00000094000a7308 */ /* 0x0000620000000800 */
        /* <DEDUP_REMOVED lines=8> */
[----:B0-----:R-:W-:-:S01]  /*8710*/  FFMA.FTZ R148, R127, R88, -R102 ;  /* 0x000000587f947223 */ /* 0x001fc20000010866 */
        /* <DEDUP_REMOVED lines=10> */
[----:B------:R-:W-:-:S04]  /*87c0*/  WARPGROUP.DEPBAR.LE gsb0, 0x0 ;  /* 0x00008000000079c5 */ /* 0x000fc80000010000 */
[----:B------:R-:W3:Y:S08]  /*87d0*/  MUFU.EX2 R111, R111 ;  /* 0x0000006f006f7308 */ /* 0x000ef00000000800 */
[----:B------:R-:W4:Y:S08]  /*87e0*/  MUFU.EX2 R126, R126 ;  /* 0x0000007e007e7308 */ /* 0x000f300000000800 */
[----:B------:R5:W-:Y:S08]  /*87f0*/  MUFU.EX2 R9, R146 ;  /* 0x0000009200097308 */ /* 0x000bf00000000800 */
[----:B------:R-:W4:Y:S01]  /*8800*/  MUFU.EX2 R21, R21 ;  /* 0x0000001500157308 */ /* 0x000f220000000800 */
[----:B-----5:R-:W-:-:S01]  /*8810*/  FFMA.FTZ R146, R125, R88, -R102 ;  /* 0x000000587d927223 */ /* 0x020fc20000010866 */
[----:B-1----:R-:W-:Y:S01]  /*8820*/  FFMA.FTZ R125, R10, R6, R115 ;  /* 0x000000060a7d7223 */ /* 0x002fe20000010073 */
[----:B--2---:R-:W-:-:S03]  /*8830*/  FFMA.FTZ R6, R113, R5, R124 ;  /* 0x0000000571067223 */ /* 0x004fc6000001007c */
[----:B------:R-:W-:Y:S01]  /*8840*/  FADD.FTZ R125, R114, R125 ;  /* 0x0000007d727d7221 */ /* 0x000fe20000010000 */
[----:B0-----:R-:W-:-:S01]  /*8850*/  FADD.FTZ R6, R13, R6 ;  /* 0x000000060d067221 */ /* 0x001fc20000010000 */
[----:B------:R-:W0:Y:S02]  /*8860*/  MUFU.EX2 R130, R130 ;  /* 0x0000008200827308 */ /* 0x000e240000000800 */
[----:B------:R-:W-:-:S01]  /*8870*/  FADD.FTZ R150, R116, R125 ;  /* 0x0000007d74967221 */ /* 0x000fc20000010000 */
[----:B---3--:R-:W-:Y:S01]  /*8880*/  FADD.FTZ R5, R111, R6 ;  /* 0x000000066f057221 */ /* 0x008fe20000010000 */
[----:B------:R-:W-:-:S02]  /*8890*/  FFMA.FTZ R125, R129, R88, -R102 ;  /* 0x00000058817d7223 */ /* 0x000fc40000010866 */
[----:B------:R-:W-:Y:S01]  /*88a0*/  FADD.FTZ R127, R119, R150 ;  /* 0x00000096777f7221 */ /* 0x000fe20000010000 */
[----:B----4-:R-:W-:-:S01]  /*88b0*/  FADD.FTZ R6, R126, R5 ;  /* 0x000000057e067221 */ /* 0x010fc20000010000 */
[----:B------:R-:W1:Y:S02]  /*88c0*/  MUFU.EX2 R132, R132 ;  /* 0x0000008400847308 */ /* 0x000e640000000800 */
[----:B------:R-:W-:-:S01]  /*88d0*/  FADD.FTZ R150, R118, R127 ;  /* 0x0000007f76967221 */ /* 0x000fc20000010000 */
[----:B------:R-:W-:-:S03]  /*88e0*/  FADD.FTZ R5, R21, R6 ;  /* 0x0000000615057221 */ /* 0x000fc60000010000 */
[----:B------:R-:W-:Y:S01]  /*88f0*/  FADD.FTZ R127, R185, R150 ;  /* 0x00000096b97f7221 */ /* 0x000fe20000010000 */
[----:B------:R-:W-:-:S01]  /*8900*/  FFMA.FTZ R150, R105, R88, -R102 ;  /* 0x0000005869967223 */ /* 0x000fc20000010866 */
[----:B------:R-:W2:Y:S01]  /*8910*/  MUFU.EX2 R161, R161 ;  /* 0x000000a100a17308 */ /* 0x000ea20000000800 */
[----:B0-----:R-:W-:-:S01]  /*8920*/  FADD.FTZ R5, R130, R5 ;  /* 0x0000000582057221 */ /* 0x001fc20000010000 */
[----:B------:R-:W-:Y:S01]  /*8930*/  FADD.FTZ R6, R128, R127 ;  /* 0x0000007f80067221 */ /* 0x000fe20000010000 */
[----:B------:R-:W-:-:S05]  /*8940*/  FFMA.FTZ R105, R215, R88, -R102 ;  /* 0x00000058d7697223 */ /* 0x000fca0000010866 */
        /* <DEDUP_REMOVED lines=14> */
[----:B------:R-:W-:-:S06]  /*8a30*/  FFMA.FTZ R152, R217, R88, -R102 ;  /* 0x00000058d9987223 */ /* 0x000fcc0000010866 */
        /* <DEDUP_REMOVED lines=11> */
[----:B------:R-:W-:-:S06]  /*8af0*/  FFMA.FTZ R154, R219, R88, -R102 ;  /* 0x00000058db9a7223 */ /* 0x000fcc0000010866 */
        /* <DEDUP_REMOVED lines=12> */
[----:B0-----:R-:W-:-:S07]  /*8bc0*/  FADD.FTZ R6, R142, R5 ;  /* 0x000000058e067221 */ /* 0x001fce0000010000 */
[----:B------:R-:W0:Y:S01]  /*8bd0*/  MUFU.EX2 R133, R133 ;  /* 0x0000008500857308 */ /* 0x000e220000000800 */
[----:B-1----:R-:W-:-:S04]  /*8be0*/  FADD.FTZ R131, R122, R131 ;  /* 0x000000837a837221 */ /* 0x002fc80000010000 */
[----:B------:R-:W-:Y:S01]  /*8bf0*/  FADD.FTZ R156, R104, R131 ;  /* 0x00000083689c7221 */ /* 0x000fe20000010000 */
[----:B------:R-:W-:-:S02]  /*8c00*/  FFMA.FTZ R131, R225, R88, -R102 ;  /* 0x00000058e1837223 */ /* 0x000fc40000010866 */
[----:B------:R-:W1:Y:S01]  /*8c10*/  MUFU.EX2 R144, R144 ;  /* 0x0000009000907308 */ /* 0x000e620000000800 */
[----:B--2---:R-:W-:-:S04]  /*8c20*/  FADD.FTZ R6, R121, R6 ;  /* 0x0000000679067221 */ /* 0x004fc80000010000 */
        /* <DEDUP_REMOVED lines=11> */
[-CC-:B------:R-:W-:Y:S01]  /*8ce0*/  FFMA.FTZ R156, R227, R88.reuse, -R102.reuse ;  /* 0x00000058e39c7223 */ /* 0x180fe20000010866 */
[----:B------:R-:W-:-:S02]  /*8cf0*/  FFMA.FTZ R102, R103, R88, -R102 ;  /* 0x0000005867667223 */ /* 0x000fc40000010866 */
[----:B------:R-:W-:-:S03]  /*8d00*/  FADD.FTZ R160, R90, R163 ;  /* 0x000000a35aa07221 */ /* 0x000fc60000010000 */
        /* <DEDUP_REMOVED lines=22> */
[----:B------:R-:W-:Y:S01]  /*8e70*/  MUFU.EX2 R127, R127 ;  /* 0x0000007f007f7308 */ /* 0x000fe20000000800 */
[----:B-1----:R-:W-:-:S07]  /*8e80*/  FADD.FTZ R6, R152, R163 ;  /* 0x000000a398067221 */ /* 0x002fce0000010000 */
[----:B------:R-:W0:Y:S01]  /*8e90*/  MUFU.EX2 R97, R97 ;  /* 0x0000006100617308 */ /* 0x000e220000000800 */
[----:B--2---:R-:W-:-:S01]  /*8ea0*/  FADD.FTZ R160, R98, R5 ;  /* 0x0000000562a07221 */ /* 0x004fc20000010000 */
[----:B------:R-:W-:-:S06]  /*8eb0*/  IADD3 R5, -R19, 0xb, RZ ;  /* 0x0000000b13057810 */ /* 0x000fcc0007ffe1ff */
[----:B------:R-:W-:Y:S08]  /*8ec0*/  MUFU.EX2 R154, R154 ;  /* 0x0000009a009a7308 */ /* 0x000ff00000000800 */
[----:B------:R-:W1:Y:S01]  /*8ed0*/  MUFU.EX2 R100, R100 ;  /* 0x0000006400647308 */ /* 0x000e620000000800 */
[----:B0-----:R-:W-:-:S07]  /*8ee0*/  FADD.FTZ R163, R97, R160 ;  /* 0x000000a061a37221 */ /* 0x001fce0000010000 */
[----:B------:R-:W-:Y:S08]  /*8ef0*/  MUFU.EX2 R129, R129 ;  /* 0x0000008100817308 */ /* 0x000ff00000000800 */
[----:B------:R-:W0:Y:S01]  /*8f00*/  MUFU.EX2 R153, R153 ;  /* 0x0000009900997308 */ /* 0x000e220000000800 */
[----:B-1----:R-:W-:-:S01]  /*8f10*/  FADD.FTZ R160, R100, R163 ;  /* 0x000000a364a07221 */ /* 0x002fc20000010000 */
[----:B------:R-:W-:-:S05]  /*8f20*/  IMAD.U32 R163, RZ, RZ, UR54 ;  /* 0x00000036ffa37e24 */ /* 0x000fca000f8e00ff */
[----:B------:R-:W-:Y:S01]  /*8f30*/  @!P0 LEA R163, R163, UR39, 0x3 ;  /* 0x00000027a3a38c11 */ /* 0x000fe2000f8e18ff */
[----:B------:R-:W-:Y:S01]  /*8f40*/  MUFU.EX2 R158, R158 ;  /* 0x0000009e009e7308 */ /* 0x000fe20000000800 */
[----:B------:R1:W-:Y:S07]  /*8f50*/  BAR.ARV R5, 0x100 ;  /* 0x000400050000751d */ /* 0x0003ee0000002000 */
[----:B------:R-:W2:Y:S01]  /*8f60*/  MUFU.EX2 R106, R106 ;  /* 0x0000006a006a7308 */ /* 0x000ea20000000800 */
[----:B-1----:R-:W-:-:S05]  /*8f70*/  @!P0 VIADD R5, R163, 0x29840 ;  /* 0x00029840a3058836 */ /* 0x002fca0000000000 */
[----:B------:R-:W-:Y:S02]  /*8f80*/  @!P0 PRMT R5, RZ, 0x654, R5 ;  /* 0x00000654ff058816 */ /* 0x000fe40000000005 */
[----:B------:R-:W-:Y:S02]  /*8f90*/  MUFU.EX2 R131, R131 ;  /* 0x0000008300837308 */ /* 0x000fe40000000800 */
[----:B------:R1:W-:Y:S06]  /*8fa0*/  @!P0 SYNCS.ARRIVE.TRANS64.RED.A1T0 RZ, [R5+URZ], RZ ;  /* 0x000000ff05ff89a7 */ /* 0x0003ec000810043f */
[----:B------:R3:W-:Y:S08]  /*8fb0*/  MUFU.EX2 R162, R147 ;  /* 0x0000009300a27308 */ /* 0x0007f00000000800 */
[----:B------:R-:W4:Y:S01]  /*8fc0*/  MUFU.EX2 R155, R155 ;  /* 0x0000009b009b7308 */ /* 0x000f220000000800 */
[----:B---3--:R-:W-:-:S04]  /*8fd0*/  FADD.FTZ R147, R127, R6 ;  /* 0x000000067f937221 */ /* 0x008fc80000010000 */
[----:B------:R-:W-:Y:S01]  /*8fe0*/  FADD.FTZ R6, R154, R147 ;  /* 0x000000939a067221 */ /* 0x000fe20000010000 */
[----:B0-----:R-:W-:-:S02]  /*8ff0*/  FADD.FTZ R147, R153, R160 ;  /* 0x000000a099937221 */ /* 0x001fc40000010000 */
[----:B------:R-:W-:Y:S02]  /*9000*/  MUFU.EX2 R156, R156 ;  /* 0x0000009c009c7308 */ /* 0x000fe40000000800 */
[----:B--2---:R-:W-:-:S06]  /*9010*/  FADD.FTZ R160, R106, R147 ;  /* 0x000000936aa07221 */ /* 0x004fcc0000010000 */
[----:B------:R-:W0:Y:S01]  /*9020*/  MUFU.EX2 R108, R108 ;  /* 0x0000006c006c7308 */ /* 0x000e220000000800 */
[----:B----4-:R-:W-:-:S07]  /*9030*/  FADD.FTZ R147, R155, R160 ;  /* 0x000000a09b937221 */ /* 0x010fce0000010000 */
[----:B------:R2:W-:Y:S08]  /*9040*/  MUFU.EX2 R164, R95 ;  /* 0x0000005f00a47308 */ /* 0x0005f00000000800 */
[----:B------:R-:W1:Y:S01]  /*9050*/  MUFU.EX2 R157, R157 ;  /* 0x0000009d009d7308 */ /* 0x000e620000000800 */
[----:B--2---:R-:W-:-:S04]  /*9060*/  FADD.FTZ R95, R129, R6 ;  /* 0x00000006815f7221 */ /* 0x004fc80000010000 */
[----:B------:R-:W-:-:S03]  /*9070*/  FADD.FTZ R6, R158, R95 ;  /* 0x0000005f9e067221 */ /* 0x000fc60000010000 */
[----:B------:R-:W2:Y:S01]  /*9080*/  MUFU.EX2 R110, R110 ;  /* 0x0000006e006e7308 */ /* 0x000ea20000000800 */
[----:B------:R-:W-:-:S01]  /*9090*/  FADD.FTZ R95, R131, R6 ;  /* 0x00000006835f7221 */ /* 0x000fc20000010000 */
[----:B0-----:R-:W-:-:S03]  /*90a0*/  FADD.FTZ R6, R108, R147 ;  /* 0x000000936c067221 */ /* 0x001fc60000010000 */
[----:B------:R-:W-:-:S03]  /*90b0*/  FADD.FTZ R95, R156, R95 ;  /* 0x0000005f9c5f7221 */ /* 0x000fc60000010000 */
[----:B------:R-:W0:Y:S01]  /*90c0*/  MUFU.EX2 R149, R149 ;  /* 0x0000009500957308 */ /* 0x000e220000000800 */
[----:B------:R-:W-:-:S01]  /*90d0*/  FADD.FTZ R95, R162, R95 ;  /* 0x0000005fa25f7221 */ /* 0x000fc20000010000 */
[----:B-1----:R-:W-:-:S03]  /*90e0*/  FADD.FTZ R5, R157, R6 ;  /* 0x000000069d057221 */ /* 0x002fc60000010000 */
        /* <DEDUP_REMOVED lines=17> */
.L_x_1926:
        /* <DEDUP_REMOVED lines=11> */
[----:B------:R-:W-:Y:S01]  /*92b0*/  F2FP.SATFINITE.E4M3.F32.PACK_AB_MERGE_C R111, R13, R124, R111 ;  /* 0x0000007c0d6f723e */ /* 0x000fe2000480706f */
        /* <DEDUP_REMOVED lines=104> */
.L_x_1917:
[----:B------:R-:W-:-:S13]  /*9940*/  ISETP.GE.AND P2, PT, R12, R18, PT ;  /* 0x000000120c00720c */ /* 0x000fda0003f46270 */
[----:B------:R-:W-:Y:S05]  /*9950*/  @!P2 BRA `(.L_x_1928) ;  /* 0x0000003400a0a947 */ /* 0x000fea0003800000 */
[C---:B------:R-:W-:Y:S01]  /*9960*/  VIADD R7, R19.reuse, 0x8 ;  /* 0x0000000813077836 */ /* 0x040fe20000000000 */
[----:B------:R-:W-:Y:S01]  /*9970*/  IADD3 R19, -R19, 0xb, RZ ;  /* 0x0000000b13137810 */ /* 0x000fe20007ffe1ff */
[----:B------:R-:W-:Y:S01]  /*9980*/  IMAD.MOV.U32 R9, RZ, RZ, R91 ;  /* 0x000000ffff097224 */ /* 0x000fe200078e005b */
[----:B------:R-:W-:Y:S01]  /*9990*/  UMOV UR51, UR54 ;  /* 0x0000003600337c82 */ /* 0x000fe20008000000 */
[----:B------:R-:W-:Y:S02]  /*99a0*/  IMAD.MOV.U32 R8, RZ, RZ, R89 ;  /* 0x000000ffff087224 */ /* 0x000fe400078e0059 */
[----:B------:R-:W-:-:S07]  /*99b0*/  IMAD.MOV.U32 R10, RZ, RZ, R4 ;  /* 0x000000ffff0a7224 */ /* 0x000fce00078e0004 */
.L_x_1938:
        /* <DEDUP_REMOVED lines=9> */
.L_x_1930:
[----:B------:R-:W-:Y:S01]  /*9a50*/  ULEA UR6, UR54, UR39, 0x3 ;  /* 0x0000002736067291 */ /* 0x000fe2000f8e183f */
[----:B------:R-:W-:-:S08]  /*9a60*/  SHF.L.U32 R11, R4, 0x1f, RZ ;  /* 0x0000001f040b7819 */ /* 0x000fd000000006ff */
[----:B------:R0:W1:Y:S01]  /*9a70*/  SYNCS.PHASECHK.TRANS64.TRYWAIT P2, [UR6+0x29830], R11 ;  /* 0x0298300bff0075a7 */ /* 0x0000620008040146 */
[----:B------:R-:W-:Y:S05]  /*9a80*/  @!P1 BRA `(.L_x_1931) ;  /* 0x0000000000049947 */ /* 0x000fea0003800000 */
[----:B------:R-:W-:Y:S01]  /*9a90*/  BPT.TRAP 0x1 ;  /* 0x000000040000795c */ /* 0x000fe20000300000 */
.L_x_1931:
[----:B-1----:R-:W-:Y:S05]  /*9aa0*/  @P2 BRA `(.L_x_1929) ;  /* 0x0000000000082947 */ /* 0x002fea0003800000 */
[----:B------:R-:W1:Y:S02]  /*9ab0*/  SYNCS.PHASECHK.TRANS64.TRYWAIT P2, [UR6+0x29830], R11 ;  /* 0x0298300bff0075a7 */ /* 0x000e640008040146 */
[----:B-1----:R-:W-:Y:S05]  /*9ac0*/  @!P2 BRA `(.L_x_1932) ;  /* 0x0000009c0048a947 */ /* 0x002fea0003800000 */
.L_x_1929:
[----:B------:R2:W-:Y:S01]  /*9ad0*/  BAR.SYNC.DEFER_BLOCKING R7, 0x100 ;  /* 0x000400070000751d */ /* 0x0005e20000010000 */
[C---:B------:R-:W-:Y:S01]  /*9ae0*/  R2UR UR24, R2.reuse ;  /* 0x00000000021872ca */ /* 0x040fe200000e0000 */
[----:B------:R-:W-:Y:S01]  /*9af0*/  UIMAD UR53, UR54, 0x780, UR52 ;  /* 0x00000780363578a4 */ /* 0x000fe2000f8e0234 */
[C---:B------:R-:W-:Y:S02]  /*9b00*/  R2UR UR25, R3.reuse ;  /* 0x00000000031972ca */ /* 0x040fe400000e0000 */
[C---:B------:R-:W-:Y:S01]  /*9b10*/  R2UR UR28, R2.reuse ;  /* 0x00000000021c72ca */ /* 0x040fe200000e0000 */
[----:B------:R-:W-:Y:S01]  /*9b20*/  UMOV UR27, 0x80000020 ;  /* 0x80000020001b7882 */ /* 0x000fe20000000000 */
[C---:B------:R-:W-:Y:S01]  /*9b30*/  R2UR UR29, R3.reuse ;  /* 0x00000000031d72ca */ /* 0x040fe200000e0000 */
[----:B------:R-:W-:Y:S01]  /*9b40*/  UIADD3 UR30, UR53, 0x80, URZ ;  /* 0x00000080351e7890 */ /* 0x000fe2000fffe03f */
[C---:B------:R-:W-:Y:S01]  /*9b50*/  R2UR UR32, R2.reuse ;  /* 0x00000000022072ca */ /* 0x040fe200000e0000 */
[----:B------:R-:W-:Y:S01]  /*9b60*/  UMOV UR26, UR53 ;  /* 0x00000035001a7c82 */ /* 0x000fe20008000000 */
[----:B------:R-:W-:Y:S01]  /*9b70*/  UMOV UR31, 0x80000020 ;  /* 0x80000020001f7882 */ /* 0x000fe20000000000 */
[C---:B------:R-:W-:Y:S01]  /*9b80*/  R2UR UR33, R3.reuse ;  /* 0x00000000032172ca */ /* 0x040fe200000e0000 */
[----:B------:R-:W-:Y:S01]  /*9b90*/  UIADD3 UR34, UR53, 0x100, URZ ;  /* 0x0000010035227890 */ /* 0x000fe2000fffe03f */
[C---:B------:R-:W-:Y:S01]  /*9ba0*/  R2UR UR40, R2.reuse ;  /* 0x00000000022872ca */ /* 0x040fe200000e0000 */
[----:B------:R-:W-:Y:S01]  /*9bb0*/  UMOV UR35, 0x80000020 ;  /* 0x8000002000237882 */ /* 0x000fe20000000000 */
[C---:B------:R-:W-:Y:S01]  /*9bc0*/  R2UR UR41, R3.reuse ;  /* 0x00000000032972ca */ /* 0x040fe200000e0000 */
[----:B------:R-:W-:Y:S01]  /*9bd0*/  UIADD3 UR42, UR53, 0x180, URZ ;  /* 0x00000180352a7890 */ /* 0x000fe2000fffe03f */
[----:B------:R-:W-:Y:S01]  /*9be0*/  R2UR UR44, R2 ;  /* 0x00000000022c72ca */ /* 0x000fe200000e0000 */
[----:B------:R-:W-:Y:S01]  /*9bf0*/  UMOV UR43, 0x80000020 ;  /* 0x80000020002b7882 */ /* 0x000fe20000000000 */
[----:B------:R-:W-:Y:S01]  /*9c00*/  R2UR UR45, R3 ;  /* 0x00000000032d72ca */ /* 0x000fe200000e0000 */
        /* <DEDUP_REMOVED lines=167> */
[----:B--2---:R-:W-:Y:S05]  /*a680*/  @P3 BRA `(.L_x_1933) ;  /* 0x0000000000283947 */ /* 0x004fea0003800000 */
[----:B------:R-:W-:Y:S05]  /*a690*/  @!P1 BRA `(.L_x_1934) ;  /* 0x0000000000049947 */ /* 0x000fea0003800000 */
[----:B------:R-:W-:Y:S01]  /*a6a0*/  BPT.TRAP 0x1 ;  /* 0x000000040000795c */ /* 0x000fe20000300000 */
.L_x_1934:
[----:B------:R-:W-:Y:S01]  /*a6b0*/  ULEA UR6, UR51, UR39, 0x3 ;  /* 0x0000002733067291 */ /* 0x000fe2000f8e183f */
[----:B------:R-:W-:-:S08]  /*a6c0*/  SHF.L.U32 R10, R10, 0x1f, RZ ;  /* 0x0000001f0a0a7819 */ /* 0x000fd000000006ff */
[----:B------:R2:W3:Y:S01]  /*a6d0*/  SYNCS.PHASECHK.TRANS64.TRYWAIT P2, [UR6+0x29850], R10 ;  /* 0x0298500aff0075a7 */ /* 0x0004e20008040146 */
[----:B------:R-:W-:Y:S05]  /*a6e0*/  @!P1 BRA `(.L_x_1935) ;  /* 0x0000000000049947 */ /* 0x000fea0003800000 */
[----:B------:R-:W-:Y:S01]  /*a6f0*/  BPT.TRAP 0x1 ;  /* 0x000000040000795c */ /* 0x000fe20000300000 */
.L_x_1935:
[----:B---3--:R-:W-:Y:S05]  /*a700*/  @P2 BRA `(.L_x_1933) ;  /* 0x0000000000082947 */ /* 0x008fea0003800000 */
[----:B------:R-:W3:Y:S02]  /*a710*/  SYNCS.PHASECHK.TRANS64.TRYWAIT P2, [UR6+0x29850], R10 ;  /* 0x0298500aff0075a7 */ /* 0x000ee40008040146 */
[----:B---3--:R-:W-:Y:S05]  /*a720*/  @!P2 BRA `(.L_x_1936) ;  /* 0x000000900048a947 */ /* 0x008fea0003800000 */
.L_x_1933:
[----:B------:R-:W-:Y:S01]  /*a730*/  UIADD3 UR6, UR39, 0x400, URZ ;  /* 0x0000040027067890 */ /* 0x000fe2000fffe03f */
[----:B------:R-:W-:Y:S01]  /*a740*/  WARPGROUP.ARRIVE ;  /* 0x00000000000079c5 */ /* 0x000fe20000000000 */
[----:B------:R-:W-:Y:S01]  /*a750*/  UMOV UR7, 0xc0000010 ;  /* 0xc000001000077882 */ /* 0x000fe20000000000 */
[----:B------:R-:W-:Y:S01]  /*a760*/  UMOV UR11, 0xc0000010 ;  /* 0xc0000010000b7882 */ /* 0x000fe20000000000 */
[----:B------:R-:W-:Y:S01]  /*a770*/  USHF.R.U32.HI UR6, URZ, 0x4, UR6 ;  /* 0x000000043f067899 */ /* 0x000fe20008011606 */
[C---:B01----:R-:W-:Y:S01]  /*a780*/  FMUL.FTZ R11, R0.reuse, R152 ;  /* 0x00000098000b7220 */ /* 0x043fe20000410000 */
[C---:B------:R-:W-:Y:S01]  /*a790*/  FMUL.FTZ R13, R0.reuse, R153 ;  /* 0x00000099000d7220 */ /* 0x040fe20000410000 */
[C---:B--2---:R-:W-:Y:S01]  /*a7a0*/  FMUL.FTZ R10, R0.reuse, R154 ;  /* 0x0000009a000a7220 */ /* 0x044fe20000410000 */
[----:B------:R-:W-:Y:S01]  /*a7b0*/  ULOP3.LUT UR6, UR6, 0x3fff, URZ, 0xc0, !UPT ;  /* 0x00003fff06067892 */ /* 0x000fe2000f8ec03f */
[C---:B------:R-:W-:Y:S01]  /*a7c0*/  FMUL.FTZ R21, R0.reuse, R156 ;  /* 0x0000009c00157220 */ /* 0x040fe20000410000 */
[C---:B------:R-:W-:Y:S01]  /*a7d0*/  FMUL.FTZ R15, R0.reuse, R155 ;  /* 0x0000009b000f7220 */ /* 0x040fe20000410000 */
[----:B------:R-:W0:Y:S01]  /*a7e0*/  MUFU.TANH R11, R11 ;  /* 0x0000000b000b7308 */ /* 0x000e220000002400 */
[----:B------:R-:W-:Y:S01]  /*a7f0*/  ULOP3.LUT UR6, UR6, 0x10000, URZ, 0xfc, !UPT ;  /* 0x0001000006067892 */ /* 0x000fe2000f8efc3f */
[C---:B------:R-:W-:Y:S01]  /*a800*/  FMUL.FTZ R23, R0.reuse, R157 ;  /* 0x0000009d00177220 */ /* 0x040fe20000410000 */
[C---:B------:R-:W-:Y:S01]  /*a810*/  FMUL.FTZ R153, R0.reuse, R158 ;  /* 0x0000009e00997220 */ /* 0x040fe20000410000 */
[C---:B------:R-:W-:Y:S01]  /*a820*/  FMUL.FTZ R157, R0.reuse, R160 ;  /* 0x000000a0009d7220 */ /* 0x040fe20000410000 */
[----:B------:R-:W-:Y:S01]  /*a830*/  UIMAD UR6, UR51, 0x500, UR6 ;  /* 0x00000500330678a4 */ /* 0x000fe2000f8e0206 */
[C---:B------:R-:W-:Y:S01]  /*a840*/  FMUL.FTZ R155, R0.reuse, R159 ;  /* 0x0000009f009b7220 */ /* 0x040fe20000410000 */
[C---:B------:R-:W-:Y:S01]  /*a850*/  FMUL.FTZ R159, R0.reuse, R161 ;  /* 0x000000a1009f7220 */ /* 0x040fe20000410000 */
[----:B------:R-:W1:Y:S01]  /*a860*/  MUFU.TANH R13, R13 ;  /* 0x0000000d000d7308 */ /* 0x000e620000002400 */
[----:B------:R-:W-:Y:S01]  /*a870*/  UIADD3 UR10, UR6, 0x100, URZ ;  /* 0x00000100060a7890 */ /* 0x000fe2000fffe03f */
[C---:B------:R-:W-:Y:S01]  /*a880*/  FMUL.FTZ R161, R0.reuse, R162 ;  /* 0x000000a200a17220 */ /* 0x040fe20000410000 */
[C---:B------:R-:W-:Y:S01]  /*a890*/  FMUL.FTZ R189, R0.reuse, R164 ;  /* 0x000000a400bd7220 */ /* 0x040fe20000410000 */
[C---:B------:R-:W-:Y:S01]  /*a8a0*/  FMUL.FTZ R163, R0.reuse, R163 ;  /* 0x000000a300a37220 */ /* 0x040fe20000410000 */
[C---:B------:R-:W-:Y:S01]  /*a8b0*/  FMUL.FTZ R165, R0.reuse, R165 ;  /* 0x000000a500a57220 */ /* 0x040fe20000410000 */
[----:B------:R-:W-:Y:S01]  /*a8c0*/  QGMMA.64x128x32.F32.E4M3.E4M3 R24, R184, gdesc[UR4], R24, gsb0 ;  /* 0x01e00004b8187df3 */ /* 0x000fe20008000818 */
        /* <DEDUP_REMOVED lines=87> */
[----:B------:R-:W-:Y:S01]  /*ae40*/  FMUL.FTZ R103, R0, R103 ;  /* 0x0000006700677220 */ /* 0x000fe20000410000 */
[----:B------:R-:W1:Y:S01]  /*ae50*/  LDC R88, c[0x0][0x988] ;  /* 0x00026200ff587b82 */ /* 0x000e620000000800 */
[----:B------:R-:W3:Y:S01]  /*ae60*/  MUFU.TANH R165, R165 ;  /* 0x000000a500a57308 */ /* 0x000ee20000002400 */
[----:B--2---:R-:W-:Y:S01]  /*ae70*/  FMNMX.FTZ R14, R189, R14, !PT ;  /* 0x0000000ebd0e7209 */ /* 0x004fe20007810000 */
[----:B------:R-:W-:-:S06]  /*ae80*/  UMOV UR7, 0xc0000010 ;  /* 0xc000001000077882 */ /* 0x000fcc0000000000 */
[----:B------:R-:W2:Y:S01]  /*ae90*/  MUFU.TANH R191, R191 ;  /* 0x000000bf00bf7308 */ /* 0x000ea20000002400 */
[----:B0-----:R-:W-:-:S07]  /*aea0*/  FMNMX.FTZ R16, R163, R16, !PT ;  /* 0x00000010a3107209 */ /* 0x001fce0007810000 */
[----:B------:R-:W0:Y:S01]  /*aeb0*/  MUFU.TANH R193, R193 ;  /* 0x000000c100c17308 */ /* 0x000e220000002400 */
[----:B---3--:R-:W-:-:S07]  /*aec0*/  FMNMX.FTZ R14, R165, R14, !PT ;  /* 0x0000000ea50e7209 */ /* 0x008fce0007810000 */
[----:B------:R-:W3:Y:S01]  /*aed0*/  MUFU.TANH R167, R167 ;  /* 0x000000a700a77308 */ /* 0x000ee20000002400 */
[----:B--2---:R-:W-:-:S07]  /*aee0*/  FMNMX.FTZ R16, R191, R16, !PT ;  /* 0x00000010bf107209 */ /* 0x004fce0007810000 */
[----:B------:R-:W2:Y:S01]  /*aef0*/  MUFU.TANH R137, R137 ;  /* 0x0000008900897308 */ /* 0x000ea20000002400 */
[----:B0-----:R-:W-:-:S07]  /*af00*/  FMNMX.FTZ R14, R193, R14, !PT ;  /* 0x0000000ec10e7209 */ /* 0x001fce0007810000 */
[----:B------:R-:W0:Y:S01]  /*af10*/  MUFU.TANH R195, R195 ;  /* 0x000000c300c37308 */ /* 0x000e220000002400 */
[----:B---3--:R-:W-:-:S07]  /*af20*/  FMNMX.FTZ R16, R167, R16, !PT ;  /* 0x00000010a7107209 */ /* 0x008fce0007810000 */
[----:B------:R-:W3:Y:S01]  /*af30*/  MUFU.TANH R197, R197 ;  /* 0x000000c500c57308 */ /* 0x000ee20000002400 */
        /* <DEDUP_REMOVED lines=43> */
[----:B0-----:R-:W-:Y:S01]  /*b1f0*/  FMNMX.FTZ R16, R123, R16, !PT ;  /* 0x000000107b107209 */ /* 0x001fe20007810000 */
[----:B------:R-:W-:Y:S02]  /*b200*/  WARPGROUP.DEPBAR.LE gsb0, 0x0 ;  /* 0x00008000000079c5 */ /* 0x000fe40000010000 */
[----:B------:R-:W-:-:S04]  /*b210*/  WARPGROUP.ARRIVE ;  /* 0x00000000000079c5 */ /* 0x000fc80000000000 */
[----:B------:R-:W0:Y:S01]  /*b220*/  MUFU.TANH R217, R217 ;  /* 0x000000d900d97308 */ /* 0x000e220000002400 */
[----:B---3--:R-:W-:Y:S01]  /*b230*/  FMNMX.FTZ R14, R125, R14, !PT ;  /* 0x0000000e7d0e7209 */ /* 0x008fe20007810000 */
[----:B------:R-:W-:Y:S01]  /*b240*/  QGMMA.64x128x32.F32.E4M3.E4M3 R24, R176, gdesc[UR8], R24, gsb0 ;  /* 0x01e00008b0187df3 */ /* 0x000fe20008000818 */
[----:B------:R-:W-:Y:S01]  /*b250*/  UIADD3 UR10, UR6, 0x300, URZ ;  /* 0x00000300060a7890 */ /* 0x000fe2000fffe03f */
[----:B------:R-:W-:Y:S01]  /*b260*/  UMOV UR11, 0xc0000010 ;  /* 0xc0000010000b7882 */ /* 0x000fe20000000000 */
[----:B------:R-:W-:-:S03]  /*b270*/  UIADD3 UR6, UR6, 0x400, URZ ;  /* 0x0000040006067890 */ /* 0x000fc6000fffe03f */
        /* <DEDUP_REMOVED lines=35> */
[----:B---3--:R-:W-:Y:S01]  /*b4b0*/  FMNMX.FTZ R89, R237, R14, !PT ;  /* 0x0000000eed597209 */ /* 0x008fe20007810000 */
[----:B------:R-:W-:Y:S02]  /*b4c0*/  WARPGROUP.DEPBAR.LE gsb0, 0x0 ;  /* 0x00008000000079c5 */ /* 0x000fe40000010000 */
[----:B------:R-:W-:-:S04]  /*b4d0*/  WARPGROUP.ARRIVE ;  /* 0x00000000000079c5 */ /* 0x000fc80000000000 */
[----:B------:R-:W3:Y:S01]  /*b4e0*/  MUFU.TANH R113, R113 ;  /* 0x0000007100717308 */ /* 0x000ee20000002400 */
[----:B--2---:R-:W-:Y:S01]  /*b4f0*/  FMNMX.FTZ R16, R111, R16, !PT ;  /* 0x000000106f107209 */ /* 0x004fe20007810000 */
[----:B------:R-:W-:Y:S06]  /*b500*/  QGMMA.64x128x32.F32.E4M3.E4M3 R24, R172, gdesc[UR8], R24, gsb0 ;  /* 0x01e00008ac187df3 */ /* 0x000fec0008000818 */
        /* <DEDUP_REMOVED lines=49> */
[----:B--2---:R-:W-:-:S05]  /*b820*/  FMNMX.FTZ R20, R14, R89, !PT ;  /* 0x000000590e147209 */ /* 0x004fca0007810000 */
[----:B------:R-:W2:Y:S01]  /*b830*/  SHFL.BFLY PT, R89, R20, 0x1, 0x1f ;  /* 0x0c201f0014597f89 */ /* 0x000ea200000e0000 */
[----:B0-----:R-:W-:-:S05]  /*b840*/  FMNMX.FTZ R22, R16, R91, !PT ;  /* 0x0000005b10167209 */ /* 0x001fca0007810000 */
[----:B------:R-:W0:Y:S01]  /*b850*/  SHFL.BFLY PT, R91, R22, 0x1, 0x1f ;  /* 0x0c201f00165b7f89 */ /* 0x000e2200000e0000 */
[----:B--2---:R-:W-:-:S05]  /*b860*/  FMNMX.FTZ R89, R20, R89, !PT ;  /* 0x0000005914597209 */ /* 0x004fca0007810000 */
[C---:B------:R-:W-:Y:S01]  /*b870*/  FADD.FTZ R8, -R89.reuse, R8 ;  /* 0x0000000859087221 */ /* 0x040fe20000010100 */
[----:B-1----:R-:W-:-:S03]  /*b880*/  FFMA.FTZ R102, R89, R88, -8 ;  /* 0xc100000059667423 */ /* 0x002fc60000010058 */
[-C--:B------:R-:W-:Y:S01]  /*b890*/  FMUL.FTZ R16, R8, R88.reuse ;  /* 0x0000005808107220 */ /* 0x080fe20000410000 */
[----:B------:R-:W-:-:S01]  /*b8a0*/  FFMA.FTZ R177, R100, R88, -R102 ;  /* 0x0000005864b17223 */ /* 0x000fc20000010866 */
[-CC-:B------:R-:W-:Y:S01]  /*b8b0*/  FFMA.FTZ R14, R11, R88.reuse, -R102.reuse ;  /* 0x000000580b0e7223 */ /* 0x180fe20000010866 */
[----:B------:R-:W-:-:S01]  /*b8c0*/  FFMA.FTZ R11, R13, R88, -R102 ;  /* 0x000000580d0b7223 */ /* 0x000fc20000010866 */
[-CC-:B------:R-:W-:Y:S01]  /*b8d0*/  FFMA.FTZ R13, R21, R88.reuse, -R102.reuse ;  /* 0x00000058150d7223 */ /* 0x180fe20000010866 */
[----:B------:R-:W-:-:S01]  /*b8e0*/  FFMA.FTZ R183, R104, R88, -R102 ;  /* 0x0000005868b77223 */ /* 0x000fc20000010866 */
[-CC-:B------:R-:W-:Y:S01]  /*b8f0*/  FFMA.FTZ R104, R106, R88.reuse, -R102.reuse ;  /* 0x000000586a687223 */ /* 0x180fe20000010866 */
[----:B0-----:R-:W-:Y:S01]  /*b900*/  FMNMX.FTZ R91, R22, R91, !PT ;  /* 0x0000005b165b7209 */ /* 0x001fe20007810000 */
[----:B------:R-:W-:Y:S01]  /*b910*/  MUFU.EX2 R14, R14 ;  /* 0x0000000e000e7308 */ /* 0x000fe20000000800 */
[----:B------:R-:W-:-:S01]  /*b920*/  FFMA.FTZ R20, R157, R88, -R102 ;  /* 0x000000589d147223 */ /* 0x000fc20000010866 */
[-CC-:B------:R-:W-:Y:S01]  /*b930*/  FFMA.FTZ R21, R159, R88.reuse, -R102.reuse ;  /* 0x000000589f157223 */ /* 0x180fe20000010866 */
[----:B------:R-:W-:-:S01]  /*b940*/  FFMA.FTZ R22, R189, R88, -R102 ;  /* 0x00000058bd167223 */ /* 0x000fc20000010866 */
[C---:B------:R-:W-:Y:S01]  /*b950*/  FADD.FTZ R8, -R91.reuse, R9 ;  /* 0x000000095b087221 */ /* 0x040fe20000010100 */
[----:B------:R-:W-:-:S01]  /*b960*/  FFMA.FTZ R100, R91, R88, -8 ;  /* 0xc10000005b647423 */ /* 0x000fc20000010058 */
[-CC-:B------:R-:W-:Y:S01]  /*b970*/  FFMA.FTZ R90, R193, R88.reuse, -R102.reuse ;  /* 0x00000058c15a7223 */ /* 0x180fe20000010866 */
[----:B------:R-:W-:-:S01]  /*b980*/  FFMA.FTZ R185, R108, R88, -R102 ;  /* 0x000000586cb97223 */ /* 0x000fc20000010866 */
[-C--:B------:R-:W-:Y:S01]  /*b990*/  FMUL.FTZ R8, R8, R88.reuse ;  /* 0x0000005808087220 */ /* 0x080fe20000410000 */
[----:B------:R-:W-:-:S01]  /*b9a0*/  FFMA.FTZ R179, R10, R88, -R100 ;  /* 0x000000580ab37223 */ /* 0x000fc20000010864 */
[-CC-:B------:R-:W-:Y:S01]  /*b9b0*/  FFMA.FTZ R10, R15, R88.reuse, -R100.reuse ;  /* 0x000000580f0a7223 */ /* 0x180fe20000010864 */
        /* <DEDUP_REMOVED lines=25> */
[----:B------:R-:W-:-:S01]  /*bb50*/  FFMA.FTZ R132, R233, R88, -R102 ;  /* 0x00000058e9847223 */ /* 0x000fc20000010866 */
[-CC-:B------:R-:W-:Y:S01]  /*bb60*/  FFMA.FTZ R181, R235, R88.reuse, -R102.reuse ;  /* 0x00000058ebb57223 */ /* 0x180fe20000010866 */
[----:B------:R-:W-:-:S01]  /*bb70*/  FFMA.FTZ R134, R237, R88, -R102 ;  /* 0x00000058ed867223 */ /* 0x000fc20000010866 */
[-CC-:B------:R-:W-:Y:S01]  /*bb80*/  FFMA.FTZ R187, R112, R88.reuse, -R102.reuse ;  /* 0x0000005870bb7223 */ /* 0x180fe20000010866 */
[----:B------:R-:W-:-:S01]  /*bb90*/  FFMA.FTZ R108, R114, R88, -R102 ;  /* 0x00000058726c7223 */ /* 0x000fc20000010866 */
[-CC-:B------:R-:W-:Y:S01]  /*bba0*/  FFMA.FTZ R189, R116, R88.reuse, -R102.reuse ;  /* 0x0000005874bd7223 */ /* 0x180fe20000010866 */
[----:B------:R-:W-:-:S01]  /*bbb0*/  FFMA.FTZ R110, R118, R88, -R102 ;  /* 0x00000058766e7223 */ /* 0x000fc20000010866 */
[----:B------:R-:W3:Y:S01]  /*bbc0*/  MUFU.EX2 R10, R10 ;  /* 0x0000000a000a7308 */ /* 0x000ee20000000800 */
[----:B------:R-:W-:-:S01]  /*bbd0*/  FFMA.FTZ R193, R120, R88, -R102 ;  /* 0x0000005878c17223 */ /* 0x000fc20000010866 */
[-C--:B------:R-:W-:Y:S01]  /*bbe0*/  FFMA.FTZ R98, R98, R88.reuse, -R102 ;  /* 0x0000005862627223 */ /* 0x080fe20000010866 */
[----:B------:R-:W-:-:S01]  /*bbf0*/  FFMA.FTZ R102, R155, R88, -R100 ;  /* 0x000000589b667223 */ /* 0x000fc20000010864 */
[-CC-:B------:R-:W-:Y:S01]  /*bc00*/  FFMA.FTZ R112, R161, R88.reuse, -R100.reuse ;  /* 0x00000058a1707223 */ /* 0x180fe20000010864 */
[----:B------:R-:W-:-:S01]  /*bc10*/  FFMA.FTZ R153, R163, R88, -R100 ;  /* 0x00000058a3997223 */ /* 0x000fc20000010864 */
[----:B-1----:R-:W-:Y:S01]  /*bc20*/  FFMA.FTZ R6, R9, R6, R14 ;  /* 0x0000000609067223 */ /* 0x002fe2000001000e */
[----:B0-----:R-:W-:-:S01]  /*bc30*/  FFMA.FTZ R5, R8, R5, R179 ;  /* 0x0000000508057223 */ /* 0x001fc200000100b3 */
[----:B------:R-:W0:Y:S01]  /*bc40*/  MUFU.EX2 R13, R13 ;  /* 0x0000000d000d7308 */ /* 0x000e220000000800 */
[----:B------:R-:W-:-:S01]  /*bc50*/  FFMA.FTZ R114, R191, R88, -R100 ;  /* 0x00000058bf727223 */ /* 0x000fc20000010864 */
[----:B--2---:R-:W-:Y:S01]  /*bc60*/  FADD.FTZ R6, R11, R6 ;  /* 0x000000060b067221 */ /* 0x004fe20000010000 */
[----:B------:R-:W-:-:S01]  /*bc70*/  FFMA.FTZ R155, R167, R88, -R100 ;  /* 0x00000058a79b7223 */ /* 0x000fc20000010864 */
[-CC-:B------:R-:W-:Y:S01]  /*bc80*/  FFMA.FTZ R118, R141, R88.reuse, -R100.reuse ;  /* 0x000000588d767223 */ /* 0x180fe20000010864 */
[----:B------:R-:W-:-:S01]  /*bc90*/  FFMA.FTZ R141, R143, R88, -R100 ;  /* 0x000000588f8d7223 */ /* 0x000fc20000010864 */
[-CC-:B------:R-:W-:Y:S01]  /*bca0*/  FFMA.FTZ R143, R147, R88.reuse, -R100.reuse ;  /* 0x00000058938f7223 */ /* 0x180fe20000010864 */
[----:B------:R-:W-:-:S01]  /*bcb0*/  FFMA.FTZ R116, R195, R88, -R100 ;  /* 0x00000058c3747223 */ /* 0x000fc20000010864 */
[----:B------:R-:W1:Y:S01]  /*bcc0*/  MUFU.EX2 R15, R15 ;  /* 0x0000000f000f7308 */ /* 0x000e620000000800 */
[----:B---3--:R-:W-:-:S01]  /*bcd0*/  FADD.FTZ R146, R10, R5 ;  /* 0x000000050a927221 */ /* 0x008fc20000010000 */
[-CC-:B------:R-:W-:Y:S01]  /*bce0*/  FFMA.FTZ R139, R139, R88.reuse, -R100.reuse ;  /* 0x000000588b8b7223 */ /* 0x180fe20000010864 */
[----:B------:R-:W-:-:S01]  /*bcf0*/  FFMA.FTZ R120, R145, R88, -R100 ;  /* 0x0000005891787223 */ /* 0x000fc20000010864 */
[-CC-:B------:R-:W-:Y:S01]  /*bd00*/  FFMA.FTZ R136, R149, R88.reuse, -R100.reuse ;  /* 0x0000005895887223 */ /* 0x180fe20000010864 */
[----:B------:R-:W-:-:S01]  /*bd10*/  FFMA.FTZ R145, R151, R88, -R100 ;  /* 0x0000005897917223 */ /* 0x000fc20000010864 */
[-CC-:B------:R-:W-:Y:S01]  /*bd20*/  FFMA.FTZ R138, R211, R88.reuse, -R100.reuse ;  /* 0x00000058d38a7223 */ /* 0x180fe20000010864 */
[----:B------:R-:W-:-:S01]  /*bd30*/  FFMA.FTZ R123, R123, R88, -R100 ;  /* 0x000000587b7b7223 */ /* 0x000fc20000010864 */
[----:B------:R-:W2:Y:S01]  /*bd40*/  MUFU.EX2 R16, R16 ;  /* 0x0000001000107308 */ /* 0x000ea20000000800 */
        /* <DEDUP_REMOVED lines=17> */
[-CC-:B------:R-:W-:Y:S01]  /*be60*/  FFMA.FTZ R97, R97, R88.reuse, -R100.reuse ;  /* 0x0000005861617223 */ /* 0x180fe20000010864 */
[----:B------:R-:W-:-:S01]  /*be70*/  FFMA.FTZ R99, R99, R88, -R100 ;  /* 0x0000005863637223 */ /* 0x000fc20000010864 */
[----:B------:R-:W-:Y:S01]  /*be80*/  FFMA.FTZ R101, R101, R88, -R100 ;  /* 0x0000005865657223 */ /* 0x000fe20000010864 */
[----:B------:R-:W-:-:S03]  /*be90*/  WARPGROUP.DEPBAR.LE gsb0, 0x0 ;  /* 0x00008000000079c5 */ /* 0x000fc60000010000 */
        /* <DEDUP_REMOVED lines=26> */
[-CC-:B------:R-:W-:Y:S01]  /*c040*/  FFMA.FTZ R148, R111, R88.reuse, -R100.reuse ;  /* 0x000000586f947223 */ /* 0x180fe20000010864 */
[----:B------:R-:W-:-:S05]  /*c050*/  FFMA.FTZ R111, R113, R88, -R100 ;  /* 0x00000058716f7223 */ /* 0x000fca0000010864 */
        /* <DEDUP_REMOVED lines=16> */
[----:B------:R-:W-:-:S06]  /*c160*/  FFMA.FTZ R150, R115, R88, -R100 ;  /* 0x0000005873967223 */ /* 0x000fcc0000010864 */
[----:B------:R-:W2:Y:S01]  /*c170*/  MUFU.EX2 R165, R165 ;  /* 0x000000a500a57308 */ /* 0x000ea20000000800 */
[----:B0-----:R-:W-:-:S07]  /*c180*/  FADD.FTZ R6, R96, R5 ;  /* 0x0000000560067221 */ /* 0x001fce0000010000 */
[----:B------:R-:W0:Y:S01]  /*c190*/  MUFU.EX2 R145, R145 ;  /* 0x0000009100917308 */ /* 0x000e220000000800 */
[----:B-1----:R-:W-:-:S01]  /*c1a0*/  FADD.FTZ R152, R136, R113 ;  /* 0x0000007188987221 */ /* 0x002fc20000010000 */
[----:B------:R-:W-:-:S06]  /*c1b0*/  FFMA.FTZ R113, R117, R88, -R100 ;  /* 0x0000005875717223 */ /* 0x000fcc0000010864 */
        /* <DEDUP_REMOVED lines=56> */
[----:B-1----:R-:W-:-:S01]  /*c540*/  FADD.FTZ R156, R134, R117 ;  /* 0x00000075869c7221 */ /* 0x002fc20000010000 */
[----:B------:R-:W-:-:S06]  /*c550*/  IMAD.U32 R117, RZ, RZ, UR54 ;  /* 0x00000036ff757e24 */ /* 0x000fcc000f8e00ff */
[----:B------:R-:W0:Y:S01]  /*c560*/  MUFU.EX2 R150, R150 ;  /* 0x0000009600967308 */ /* 0x000e220000000800 */
[----:B--2---:R-:W-:-:S07]  /*c570*/  FADD.FTZ R5, R111, R6 ;  /* 0x000000066f057221 */ /* 0x004fce0000010000 */
[----:B------:R-:W1:Y:S08]  /*c580*/  MUFU.EX2 R104, R104 ;  /* 0x0000006800687308 */ /* 0x000e700000000800 */
[----:B------:R-:W2:Y:S01]  /*c590*/  MUFU.EX2 R113, R113 ;  /* 0x0000007100717308 */ /* 0x000ea20000000800 */
[----:B0-----:R-:W-:-:S01]  /*c5a0*/  FADD.FTZ R6, R150, R5 ;  /* 0x0000000596067221 */ /* 0x001fc20000010000 */
[----:B------:R-:W-:-:S05]  /*c5b0*/  @!P0 LEA R5, R117, UR39, 0x3 ;  /* 0x0000002775058c11 */ /* 0x000fca000f8e18ff */
[----:B------:R-:W-:Y:S01]  /*c5c0*/  @!P0 VIADD R5, R5, 0x29840 ;  /* 0x0002984005058836 */ /* 0x000fe20000000000 */
[----:B------:R-:W-:Y:S04]  /*c5d0*/  MUFU.EX2 R185, R185 ;  /* 0x000000b900b97308 */ /* 0x000fe80000000800 */
[----:B------:R-:W-:Y:S01]  /*c5e0*/  @!P0 PRMT R5, RZ, 0x654, R5 ;  /* 0x00000654ff058816 */ /* 0x000fe20000000005 */
[----:B------:R0:W-:Y:S06]  /*c5f0*/  BAR.ARV R19, 0x100 ;  /* 0x000400130000751d */ /* 0x0001ec0000002000 */
[----:B------:R-:W3:Y:S01]  /*c600*/  MUFU.EX2 R154, R154 ;  /* 0x0000009a009a7308 */ /* 0x000ee20000000800 */
[----:B------:R4:W-:Y:S07]  /*c610*/  @!P0 SYNCS.ARRIVE.TRANS64.RED.A1T0 RZ, [R5+URZ], RZ ;  /* 0x000000ff05ff89a7 */ /* 0x0009ee000810043f */
[----:B------:R-:W-:Y:S08]  /*c620*/  MUFU.EX2 R106, R106 ;  /* 0x0000006a006a7308 */ /* 0x000ff00000000800 */
[----:B------:R-:W5:Y:S08]  /*c630*/  MUFU.EX2 R115, R115 ;  /* 0x0000007300737308 */ /* 0x000f700000000800 */
[----:B------:R1:W-:Y:S08]  /*c640*/  MUFU.EX2 R158, R93 ;  /* 0x0000005d009e7308 */ /* 0x0003f00000000800 */
[----:B------:R-:W-:Y:S01]  /*c650*/  MUFU.EX2 R187, R187 ;  /* 0x000000bb00bb7308 */ /* 0x000fe20000000800 */
[----:B-1----:R-:W-:-:S04]  /*c660*/  FADD.FTZ R93, R183, R156 ;  /* 0x0000009cb75d7221 */ /* 0x002fc80000010000 */
[----:B------:R-:W-:Y:S01]  /*c670*/  FADD.FTZ R156, R104, R93 ;  /* 0x0000005d689c7221 */ /* 0x000fe20000010000 */
[----:B--2---:R-:W-:-:S02]  /*c680*/  FADD.FTZ R93, R113, R6 ;  /* 0x00000006715d7221 */ /* 0x004fc40000010000 */
[----:B------:R-:W1:Y:S02]  /*c690*/  MUFU.EX2 R152, R152 ;  /* 0x0000009800987308 */ /* 0x000e640000000800 */
[----:B---3--:R-:W-:-:S04]  /*c6a0*/  FADD.FTZ R6, R154, R93 ;  /* 0x0000005d9a067221 */ /* 0x008fc80000010000 */
[----:B-----5:R-:W-:Y:S02]  /*c6b0*/  FADD.FTZ R93, R115, R6 ;  /* 0x00000006735d7221 */ /* 0x020fe40000010000 */
[----:B------:R-:W-:Y:S08]  /*c6c0*/  MUFU.EX2 R108, R108 ;  /* 0x0000006c006c7308 */ /* 0x000ff00000000800 */
[----:B------:R-:W-:Y:S01]  /*c6d0*/  MUFU.EX2 R189, R189 ;  /* 0x000000bd00bd7308 */ /* 0x000fe20000000800 */
[----:B-1----:R-:W-:-:S04]  /*c6e0*/  FADD.FTZ R93, R152, R93 ;  /* 0x0000005d985d7221 */ /* 0x002fc80000010000 */
[----:B------:R-:W-:-:S03]  /*c6f0*/  FADD.FTZ R93, R158, R93 ;  /* 0x0000005d9e5d7221 */ /* 0x000fc60000010000 */
[----:B------:R1:W2:Y:S08]  /*c700*/  MUFU.EX2 R119, R95 ;  /* 0x0000005f00777308 */ /* 0x0002b00000000800 */
[----:B------:R-:W3:Y:S01]  /*c710*/  MUFU.EX2 R110, R110 ;  /* 0x0000006e006e7308 */ /* 0x000ee20000000800 */
[----:B-1----:R-:W-:-:S04]  /*c720*/  FADD.FTZ R95, R185, R156 ;  /* 0x0000009cb95f7221 */ /* 0x002fc80000010000 */
[----:B------:R-:W-:-:S03]  /*c730*/  FADD.FTZ R156, R106, R95 ;  /* 0x0000005f6a9c7221 */ /* 0x000fc60000010000 */
[----:B------:R-:W1:Y:S01]  /*c740*/  MUFU.EX2 R160, R97 ;  /* 0x0000006100a07308 */ /* 0x000e620000000800 */
[----:B------:R-:W-:-:S01]  /*c750*/  FADD.FTZ R95, R187, R156 ;  /* 0x0000009cbb5f7221 */ /* 0x000fc20000010000 */
[----:B--2---:R-:W-:-:S03]  /*c760*/  FADD.FTZ R93, R119, R93 ;  /* 0x0000005d775d7221 */ /* 0x004fc60000010000 */
[----:B------:R-:W-:-:S03]  /*c770*/  FADD.FTZ R6, R108, R95 ;  /* 0x0000005f6c067221 */ /* 0x000fc60000010000 */
[----:B------:R-:W2:Y:S01]  /*c780*/  MUFU.EX2 R193, R193 ;  /* 0x000000c100c17308 */ /* 0x000ea20000000800 */
[----:B----4-:R-:W-:-:S04]  /*c790*/  FADD.FTZ R5, R189, R6 ;  /* 0x00000006bd057221 */ /* 0x010fc80000010000 */
[----:B---3--:R-:W-:-:S03]  /*c7a0*/  FADD.FTZ R6, R110, R5 ;  /* 0x000000056e067221 */ /* 0x008fc60000010000 */
        /* <DEDUP_REMOVED lines=14> */
.L_x_1937:
        /* <DEDUP_REMOVED lines=18> */
[----:B------:R-:W-:Y:S01]  /*c9b0*/  SYNCS.ARRIVE.TRANS64.RED.A1T0 RZ, [UR6], RZ ;  /* 0x000000ffffff79a7 */ /* 0x000fe20008100406 */
[----:B------:R-:W-:Y:S01]  /*c9c0*/  F2FP.SATFINITE.E4M3.F32.PACK_AB_MERGE_C R136, R143, R120, R136 ;  /* 0x000000788f88723e */ /* 0x000fe20004807088 */
        /* <DEDUP_REMOVED lines=95> */
[----:B------:R-:W-:Y:S01]  /*cfc0*/  F2FP.SATFINITE.E4M3.F32.PACK_AB_MERGE_C R171, R162, R160, R23 ;  /* 0x000000a0a2ab723e */ /* 0x000fe20004807017 */
[----:B------:R-:W-:Y:S06]  /*cfd0*/  @P2 BRA `(.L_x_1938) ;  /* 0xffffffc800782947 */ /* 0x000fec000383ffff */
.L_x_1928:
[----:B------:R-:W-:Y:S06]  /*cfe0*/  BAR.ARV 0x8, 0x180 ;  /* 0x0206000000007b1d */ /* 0x000fec0000002000 */
[----:B------:R-:W-:Y:S05]  /*cff0*/  @!P1 BRA `(.L_x_1939) ;  /* 0x0000000000049947 */ /* 0x000fea0003800000 */
[----:B------:R-:W-:Y:S01]  /*d000*/  BPT.TRAP 0x1 ;  /* 0x000000040000795c */ /* 0x000fe20000300000 */
.L_x_1939:
[----:B------:R-:W-:Y:S01]  /*d010*/  ULEA UR5, UR54, UR39, 0x3 ;  /* 0x0000002736057291 */ /* 0x000fe2000f8e183f */
[----:B------:R-:W-:-:S08]  /*d020*/  SHF.L.U32 R4, R4, 0x1f, RZ ;  /* 0x0000001f04047819 */ /* 0x000fd000000006ff */
[----:B------:R0:W1:Y:S01]  /*d030*/  SYNCS.PHASECHK.TRANS64.TRYWAIT P0, [UR5+0x29850], R4 ;  /* 0x02985004ff0075a7 */ /* 0x0000620008000145 */
[----:B------:R-:W-:Y:S05]  /*d040*/  @!P1 BRA `(.L_x_1940) ;  /* 0x0000000000049947 */ /* 0x000fea0003800000 */
[----:B------:R-:W-:Y:S01]  /*d050*/  BPT.TRAP 0x1 ;  /* 0x000000040000795c */ /* 0x000fe20000300000 */
.L_x_1940:
[----:B-1----:R-:W-:Y:S05]  /*d060*/  @P0 BRA `(.L_x_1941) ;  /* 0x0000000000080947 */ /* 0x002fea0003800000 */
[----:B------:R-:W1:Y:S02]  /*d070*/  SYNCS.PHASECHK.TRANS64.TRYWAIT P0, [UR5+0x29850], R4 ;  /* 0x02985004ff0075a7 */ /* 0x000e640008000145 */
[----:B-1----:R-:W-:Y:S05]  /*d080*/  @!P0 BRA `(.L_x_1942) ;  /* 0x0000006800088947 */ /* 0x002fea0003800000 */
.L_x_1941:
[----:B------:R-:W-:Y:S01]  /*d090*/  UIADD3 UR39, UR39, 0x400, URZ ;  /* 0x0000040027277890 */ /* 0x000fe2000fffe03f */
[----:B------:R-:W-:Y:S01]  /*d0a0*/  WARPGROUP.ARRIVE ;  /* 0x00000000000079c5 */ /* 0x000fe20000000000 */
[----:B------:R-:W-:Y:S01]  /*d0b0*/  UMOV UR55, 0xc0000010 ;  /* 0xc000001000377882 */ /* 0x000fe20000000000 */
[----:B------:R-:W-:Y:S01]  /*d0c0*/  UMOV UR7, 0xc0000010 ;  /* 0xc000001000077882 */ /* 0x000fe20000000000 */
[----:B------:R-:W-:Y:S01]  /*d0d0*/  USHF.R.U32.HI UR39, URZ, 0x4, UR39 ;  /* 0x000000043f277899 */ /* 0x000fe20008011627 */
[----:B------:R-:W2:Y:S03]  /*d0e0*/  LDC.64 R8, c[0x0][0x9a0] ;  /* 0x00026800ff087b82 */ /* 0x000ea60000000a00 */
[----:B------:R-:W-:-:S04]  /*d0f0*/  ULOP3.LUT UR39, UR39, 0x3fff, URZ, 0xc0, !UPT ;  /* 0x00003fff27277892 */ /* 0x000fc8000f8ec03f */
[----:B------:R-:W-:-:S04]  /*d100*/  ULOP3.LUT UR39, UR39, 0x10000, URZ, 0xfc, !UPT ;  /* 0x0001000027277892 */ /* 0x000fc8000f8efc3f */
[----:B------:R-:W-:-:S04]  /*d110*/  UIMAD UR54, UR54, 0x500, UR39 ;  /* 0x00000500363678a4 */ /* 0x000fc8000f8e0227 */
[----:B------:R-:W-:-:S05]  /*d120*/  UIADD3 UR4, UR54, 0x100, URZ ;  /* 0x0000010036047890 */ /* 0x000fca000fffe03f */
[----:B------:R-:W-:Y:S02]  /*d130*/  QGMMA.64x128x32.F32.E4M3.E4M3 R24, R184, gdesc[UR52], R24, gsb0 ;  /* 0x01e00034b8187df3 */ /* 0x000fe40008000818 */
[----:B------:R-:W-:Y:S01]  /*d140*/  UMOV UR6, UR4 ;  /* 0x0000000400067c82 */ /* 0x000fe20008000000 */
[----:B--2---:R-:W-:-:S04]  /*d150*/  ISETP.NE.U32.AND P0, PT, R8, RZ, PT ;  /* 0x000000ff0800720c */ /* 0x004fc80003f05070 */
[----:B------:R-:W-:-:S13]  /*d160*/  ISETP.NE.AND.EX P0, PT, R9, RZ, PT, P0 ;  /* 0x000000ff0900720c */ /* 0x000fda0003f05300 */
[----:B-1----:R-:W1:Y:S01]  /*d170*/  @P0 LDC.64 R2, c[0x0][0x9c8] ;  /* 0x00027200ff020b82 */ /* 0x002e620000000a00 */
[----:B------:R-:W-:-:S07]  /*d180*/  @P0 SHF.R.S32.HI R13, RZ, 0x1f, R17 ;  /* 0x0000001fff0d0819 */ /* 0x000fce0000011411 */
[----:B------:R-:W2:Y:S01]  /*d190*/  @P0 LDC.64 R10, c[0x0][0x9d0] ;  /* 0x00027400ff0a0b82 */ /* 0x000ea20000000a00 */
[----:B------:R-:W-:Y:S01]  /*d1a0*/  UIADD3 UR4, UR54, 0x200, URZ ;  /* 0x0000020036047890 */ /* 0x000fe2000fffe03f */
[----:B-1----:R-:W-:-:S04]  /*d1b0*/  @P0 IMAD R0, R2, UR37, RZ ;  /* 0x0000002502000c24 */ /* 0x002fc8000f8e02ff */
[----:B------:R-:W-:Y:S02]  /*d1c0*/  @P0 IMAD R7, R3, UR36, R0 ;  /* 0x0000002403070c24 */ /* 0x000fe4000f8e0200 */
[----:B------:R-:W-:-:S04]  /*d1d0*/  @P0 IMAD.WIDE.U32 R2, R2, UR36, RZ ;  /* 0x0000002402020c25 */ /* 0x000fc8000f8e00ff */
[-C--:B--2---:R-:W-:Y:S02]  /*d1e0*/  @P0 IMAD R0, R13, R10.reuse, RZ ;  /* 0x0000000a0d000224 */ /* 0x084fe400078e02ff */
        /* <DEDUP_REMOVED lines=11> */
[----:B------:R-:W-:Y:S01]  /*d2a0*/  UMOV UR6, UR4 ;  /* 0x0000000400067c82 */ /* 0x000fe20008000000 */
[----:B------:R-:W-:Y:S01]  /*d2b0*/  UMOV UR7, 0xc0000010 ;  /* 0xc000001000077882 */ /* 0x000fe20000000000 */
[----:B------:R-:W-:Y:S01]  /*d2c0*/  UIADD3 UR4, UR54, 0x300, URZ ;  /* 0x0000030036047890 */ /* 0x000fe2000fffe03f */
[----:B------:R-:W-:Y:S02]  /*d2d0*/  WARPGROUP.DEPBAR.LE gsb0, 0x0 ;  /* 0x00008000000079c5 */ /* 0x000fe40000010000 */
[----:B------:R-:W-:-:S06]  /*d2e0*/  WARPGROUP.ARRIVE ;  /* 0x00000000000079c5 */ /* 0x000fcc0000000000 */
[----:B------:R-:W-:Y:S01]  /*d2f0*/  QGMMA.64x128x32.F32.E4M3.E4M3 R24, R176, gdesc[UR4], R24, gsb0 ;  /* 0x01e00004b0187df3 */ /* 0x000fe20008000818 */
[----:B------:R-:W-:Y:S01]  /*d300*/  UMOV UR6, UR4 ;  /* 0x0000000400067c82 */ /* 0x000fe20008000000 */
[----:B------:R-:W-:Y:S01]  /*d310*/  UMOV UR7, 0xc0000010 ;  /* 0xc000001000077882 */ /* 0x000fe20000000000 */
[----:B------:R-:W-:Y:S01]  /*d320*/  UIADD3 UR54, UR54, 0x400, URZ ;  /* 0x0000040036367890 */ /* 0x000fe2000fffe03f */
[----:B------:R-:W3:Y:S01]  /*d330*/  SHFL.BFLY PT, R7, R6, 0x2, 0x1f ;  /* 0x0c401f0006077f89 */ /* 0x000ee200000e0000 */
[----:B------:R-:W-:-:S03]  /*d340*/  UMOV UR55, 0xc0000010 ;  /* 0xc000001000377882 */ /* 0x000fc60000000000 */
[----:B------:R-:W4:Y:S01]  /*d350*/  SHFL.BFLY PT, R2, R5, 0x2, 0x1f ;  /* 0x0c401f0005027f89 */ /* 0x000f2200000e0000 */
[----:B------:R-:W-:Y:S02]  /*d360*/  WARPGROUP.DEPBAR.LE gsb0, 0x0 ;  /* 0x00008000000079c5 */ /* 0x000fe40000010000 */
[----:B------:R-:W-:-:S06]  /*d370*/  WARPGROUP.ARRIVE ;  /* 0x00000000000079c5 */ /* 0x000fcc0000000000 */
[----:B------:R-:W-:Y:S01]  /*d380*/  QGMMA.64x128x32.F32.E4M3.E4M3 R24, R172, gdesc[UR4], R24, gsb0 ;  /* 0x01e00004ac187df3 */ /* 0x000fe20008000818 */
[----:B---3--:R-:W-:Y:S01]  /*d390*/  FADD.FTZ R7, R7, R6 ;  /* 0x0000000607077221 */ /* 0x008fe20000010000 */
[----:B----4-:R-:W-:-:S04]  /*d3a0*/  FADD.FTZ R2, R2, R5 ;  /* 0x0000000502027221 */ /* 0x010fc80000010000 */
[----:B------:R-:W3:Y:S04]  /*d3b0*/  SHFL.BFLY PT, R0, R7, 0x1, 0x1f ;  /* 0x0c201f0007007f89 */ /* 0x000ee800000e0000 */
[----:B-1----:R-:W1:Y:S01]  /*d3c0*/  SHFL.BFLY PT, R9, R2, 0x1, 0x1f ;  /* 0x0c201f0002097f89 */ /* 0x002e6200000e0000 */
[----:B0-----:R-:W-:Y:S02]  /*d3d0*/  IMAD.MOV.U32 R4, RZ, RZ, RZ ;  /* 0x000000ffff047224 */ /* 0x001fe400078e00ff */
[----:B---3--:R-:W-:Y:S01]  /*d3e0*/  FADD.FTZ R10, R7, R0 ;  /* 0x00000000070a7221 */ /* 0x008fe20000010000 */
        /* <DEDUP_REMOVED lines=28> */
.L_x_1943:
        /* <DEDUP_REMOVED lines=68> */
.L_x_1910:
        /* <DEDUP_REMOVED lines=12> */
[C---:B------:R-:W-:Y:S01]  /*dab0*/  LOP3.LUT P0, R3, R7.reuse, 0x3, RZ, 0xc0, !PT ;  /* 0x0000000307037812 */ /* 0x040fe2000780c0ff */
[----:B------:R-:W-:Y:S01]  /*dac0*/  VIADD R7, R7, 0xffffff80 ;  /* 0xffffff8007077836 */ /* 0x000fe20000000000 */
[----:B------:R-:W-:Y:S02]  /*dad0*/  BSSY B0, `(.L_x_1945) ;  /* 0x000018d000007945 */ /* 0x000fe40003800000 */
[----:B------:R-:W-:-:S04]  /*dae0*/  ISETP.EQ.OR P0, PT, R3, 0x3, !P0 ;  /* 0x000000030300780c */ /* 0x000fc80004702670 */
[----:B------:R-:W-:Y:S02]  /*daf0*/  SEL R92, R68, R69, P0 ;  /* 0x00000045445c7207 */ /* 0x000fe40000000000 */
[----:B0-----:R-:W-:Y:S02]  /*db00*/  SHF.R.S32.HI R4, RZ, 0x1f, R7 ;  /* 0x0000001fff047819 */ /* 0x001fe40000011407 */
[----:B------:R-:W-:Y:S02]  /*db10*/  SEL R99, R69, R68, P0 ;  /* 0x0000004445637207 */ /* 0x000fe40000000000 */
[----:B------:R-:W-:Y:S02]  /*db20*/  LEA.HI R3, R4, R7, RZ, 0x7 ;  /* 0x0000000704037211 */ /* 0x000fe400078f38ff */
[----:B------:R-:W-:Y:S02]  /*db30*/  SEL R6, R24, R25, P0 ;  /* 0x0000001918067207 */ /* 0x000fe40000000000 */
[----:B------:R-:W-:-:S02]  /*db40*/  LOP3.LUT R8, R3, 0xffffff80, RZ, 0xc0, !PT ;  /* 0xffffff8003087812 */ /* 0x000fc400078ec0ff */
[----:B------:R-:W-:Y:S02]  /*db50*/  SEL R9, R25, R24, P0 ;  /* 0x0000001819097207 */ /* 0x000fe40000000000 */
[----:B------:R-:W-:Y:S01]  /*db60*/  SEL R88, R72, R73, P0 ;  /* 0x0000004948587207 */ /* 0x000fe20000000000 */
[----:B------:R-:W-:Y:S01]  /*db70*/  IMAD.IADD R68, R7, 0x1, -R8 ;  /* 0x0000000107447824 */ /* 0x000fe200078e0a08 */
[----:B------:R-:W-:Y:S02]  /*db80*/  SEL R93, R73, R72, P0 ;  /* 0x00000048495d7207 */ /* 0x000fe40000000000 */
[----:B------:R-:W-:Y:S02]  /*db90*/  SEL R72, R76, R77, P0 ;  /* 0x0000004d4c487207 */ /* 0x000fe40000000000 */
[----:B------:R-:W-:Y:S02]  /*dba0*/  SHF.R.S32.HI R25, RZ, 0x1f, R68 ;  /* 0x0000001fff197819 */ /* 0x000fe40000011444 */
[----:B------:R-:W-:-:S02]  /*dbb0*/  SEL R95, R77, R76, P0 ;  /* 0x0000004c4d5f7207 */ /* 0x000fc40000000000 */
[----:B------:R-:W-:Y:S02]  /*dbc0*/  SEL R18, R44, R45, P0 ;  /* 0x0000002d2c127207 */ /* 0x000fe40000000000 */
[----:B------:R-:W-:Y:S02]  /*dbd0*/  SEL R19, R45, R44, P0 ;  /* 0x0000002c2d137207 */ /* 0x000fe40000000000 */
[----:B------:R-:W-:Y:S02]  /*dbe0*/  SEL R12, R26, R27, P0 ;  /* 0x0000001b1a0c7207 */ /* 0x000fe40000000000 */
[----:B------:R-:W-:Y:S02]  /*dbf0*/  SEL R77, R27, R26, P0 ;  /* 0x0000001a1b4d7207 */ /* 0x000fe40000000000 */
[----:B------:R-:W-:Y:S02]  /*dc00*/  SEL R44, R84, R85, P0 ;  /* 0x00000055542c7207 */ /* 0x000fe40000000000 */
[----:B------:R-:W-:-:S02]  /*dc10*/  SEL R91, R85, R84, P0 ;  /* 0x00000054555b7207 */ /* 0x000fc40000000000 */
[----:B------:R-:W-:Y:S02]  /*dc20*/  LEA.HI R27, R25, R68, RZ, 0x2 ;  /* 0x00000044191b7211 */ /* 0x000fe400078f10ff */
        /* <DEDUP_REMOVED lines=8> */
[----:B------:R-:W-:Y:S01]  /*dcb0*/  LEA.HI R30, R4, R7, RZ, 0x2 ;  /* 0x00000007041e7211 */ /* 0x000fe200078f10ff */
[----:B------:R-:W0:Y:S01]  /*dcc0*/  S2R R75, SR_CTAID.X ;  /* 0x00000000004b7919 */ /* 0x000e220000002500 */
[--C-:B------:R-:W-:Y:S02]  /*dcd0*/  SHF.R.S32.HI R4, RZ, 0x2, R27.reuse ;  /* 0x00000002ff047819 */ /* 0x100fe4000001141b */
[----:B------:R-:W-:-:S02]  /*dce0*/  SHF.R.S32.HI R13, RZ, 0x1f, R27 ;  /* 0x0000001fff0d7819 */ /* 0x000fc4000001141b */
[----:B------:R-:W-:Y:S02]  /*dcf0*/  SEL R14, R32, R33, P0 ;  /* 0x00000021200e7207 */ /* 0x000fe40000000000 */
[----:B------:R-:W-:Y:S02]  /*dd00*/  SEL R15, R33, R32, P0 ;  /* 0x00000020210f7207 */ /* 0x000fe40000000000 */
[----:B------:R-:W-:Y:S02]  /*dd10*/  LOP3.LUT R32, R30, 0xfffffffc, RZ, 0xc0, !PT ;  /* 0xfffffffc1e207812 */ /* 0x000fe400078ec0ff */
[----:B------:R-:W-:Y:S02]  /*dd20*/  SHF.R.S32.HI R8, RZ, 0x7, R3 ;  /* 0x00000007ff087819 */ /* 0x000fe40000011403 */
[----:B------:R-:W-:Y:S01]  /*dd30*/  SEL R102, R28, R29, P0 ;  /* 0x0000001d1c667207 */ /* 0x000fe20000000000 */
[----:B------:R-:W-:Y:S01]  /*dd40*/  IMAD.IADD R31, R7, 0x1, -R32 ;  /* 0x00000001071f7824 */ /* 0x000fe200078e0a20 */
[----:B------:R-:W-:Y:S01]  /*dd50*/  SEL R109, R29, R28, P0 ;  /* 0x0000001c1d6d7207 */ /* 0x000fe20000000000 */
[----:B------:R-:W-:Y:S01]  /*dd60*/  IMAD.WIDE.U32 R32, R17, UR4, RZ ;  /* 0x0000000411207c25 */ /* 0x000fe2000f8e00ff */
[----:B------:R-:W-:-:S02]  /*dd70*/  SEL R24, R48, R49, P0 ;  /* 0x0000003130187207 */ /* 0x000fc40000000000 */
[----:B------:R-:W-:Y:S02]  /*dd80*/  SEL R21, R49, R48, P0 ;  /* 0x0000003031157207 */ /* 0x000fe40000000000 */
[----:B------:R-:W-:Y:S02]  /*dd90*/  LEA.HI R30, R13, R4, RZ, 0x3 ;  /* 0x000000040d1e7211 */ /* 0x000fe400078f18ff */
[----:B------:R-:W-:Y:S02]  /*dda0*/  SEL R48, R34, R35, P0 ;  /* 0x0000002322307207 */ /* 0x000fe40000000000 */
[----:B------:R-:W-:Y:S02]  /*ddb0*/  SEL R29, R35, R34, P0 ;  /* 0x00000022231d7207 */ /* 0x000fe40000000000 */
[----:B------:R-:W-:Y:S02]  /*ddc0*/  SEL R34, R82, R83, P0 ;  /* 0x0000005352227207 */ /* 0x000fe40000000000 */
[----:B------:R-:W-:-:S02]  /*ddd0*/  SEL R37, R83, R82, P0 ;  /* 0x0000005253257207 */ /* 0x000fc40000000000 */
[----:B------:R-:W-:Y:S01]  /*dde0*/  LEA.HI R3, R3, R8, RZ, 0x1 ;  /* 0x0000000803037211 */ /* 0x000fe200078f08ff */
[----:B------:R-:W1:Y:S01]  /*ddf0*/  LDC R82, c[0x0][0xbe8] ;  /* 0x0002fa00ff527b82 */ /* 0x000e620000000800 */
[----:B------:R-:W-:Y:S02]  /*de00*/  LOP3.LUT R7, R30, 0xfffffff8, RZ, 0xc0, !PT ;  /* 0xfffffff81e077812 */ /* 0x000fe400078ec0ff */
[----:B------:R-:W-:Y:S02]  /*de10*/  LEA.HI R25, R25, R68, RZ, 0x5 ;  /* 0x0000004419197211 */ /* 0x000fe400078f28ff */
[----:B------:R-:W-:Y:S01]  /*de20*/  LOP3.LUT R3, R3, 0x3fffffe, RZ, 0xc0, !PT ;  /* 0x03fffffe03037812 */ /* 0x000fe200078ec0ff */
[----:B------:R-:W-:Y:S01]  /*de30*/  IMAD.IADD R4, R4, 0x1, -R7 ;  /* 0x0000000104047824 */ /* 0x000fe200078e0a07 */
[----:B------:R-:W-:Y:S02]  /*de40*/  SHF.R.S32.HI R13, RZ, 0x1f, R17 ;  /* 0x0000001fff0d7819 */ /* 0x000fe40000011411 */
[----:B------:R-:W-:Y:S01]  /*de50*/  SHF.R.S32.HI R25, RZ, 0x5, R25 ;  /* 0x00000005ff197819 */ /* 0x000fe20000011419 */
[----:B------:R-:W-:Y:S01]  /*de60*/  IMAD.IADD R3, R8, 0x1, -R3 ;  /* 0x0000000108037824 */ /* 0x000fe200078e0a03 */
[----:B------:R-:W-:Y:S01]  /*de70*/  SEL R10, R42, R43, P0 ;  /* 0x0000002b2a0a7207 */ /* 0x000fe20000000000 */
[----:B------:R-:W-:Y:S01]  /*de80*/  IMAD R8, R13, UR4, RZ ;  /* 0x000000040d087c24 */ /* 0x000fe2000f8e02ff */
[----:B------:R-:W-:Y:S01]  /*de90*/  SEL R69, R43, R42, P0 ;  /* 0x0000002a2b457207 */ /* 0x000fe20000000000 */
[----:B------:R-:W-:Y:S01]  /*dea0*/  IMAD R4, R25, 0x10, R4 ;  /* 0x0000001019047824 */ /* 0x000fe200078e0204 */
[----:B------:R-:W-:Y:S01]  /*deb0*/  LEA.HI R25, R31, R31, RZ, 0x1 ;  /* 0x0000001f1f197211 */ /* 0x000fe200078f08ff */
[----:B------:R-:W-:Y:S01]  /*dec0*/  IMAD R7, R17, UR5, R8 ;  /* 0x0000000511077c24 */ /* 0x000fe2000f8e0208 */
[----:B------:R-:W-:Y:S01]  /*ded0*/  SEL R90, R64, R65, P0 ;  /* 0x00000041405a7207 */ /* 0x000fe20000000000 */
[----:B------:R-:W-:Y:S01]  /*dee0*/  IMAD R8, R13, UR6, RZ ;  /* 0x000000060d087c24 */ /* 0x000fe2000f8e02ff */
[----:B------:R-:W-:Y:S01]  /*def0*/  LOP3.LUT R30, R25, 0x1ffffffe, RZ, 0xc0, !PT ;  /* 0x1ffffffe191e7812 */ /* 0x000fe200078ec0ff */
[----:B------:R-:W-:Y:S01]  /*df00*/  IMAD R3, R3, 0x40, R4 ;  /* 0x0000004003037824 */ /* 0x000fe200078e0204 */
[----:B------:R-:W-:Y:S01]  /*df10*/  SEL R97, R65, R64, P0 ;  /* 0x0000004041617207 */ /* 0x000fe20000000000 */
[----:B------:R-:W-:Y:S01]  /*df20*/  IMAD R13, R17, UR7, R8 ;  /* 0x00000007110d7c24 */ /* 0x000fe2000f8e0208 */
[----:B------:R-:W-:Y:S01]  /*df30*/  SEL R8, R86, R87, P0 ;  /* 0x0000005756087207 */ /* 0x000fe20000000000 */
[----:B------:R-:W-:Y:S01]  /*df40*/  IMAD.IADD R30, R31, 0x1, -R30 ;  /* 0x000000011f1e7824 */ /* 0x000fe200078e0a1e */
[----:B------:R-:W-:Y:S01]  /*df50*/  SEL R87, R87, R86, P0 ;  /* 0x0000005657577207 */ /* 0x000fe20000000000 */
[----:B------:R-:W-:Y:S01]  /*df60*/  IMAD.IADD R33, R33, 0x1, R7 ;  /* 0x0000000121217824 */ /* 0x000fe200078e0207 */
[----:B------:R-:W-:Y:S01]  /*df70*/  SEL R64, R46, R47, P0 ;  /* 0x0000002f2e407207 */ /* 0x000fe20000000000 */
[----:B------:R-:W-:Y:S01]  /*df80*/  IMAD R4, R30, 0x8, R3 ;  /* 0x000000081e047824 */ /* 0x000fe200078e0203 */
[----:B------:R-:W-:Y:S01]  /*df90*/  SEL R11, R47, R46, P0 ;  /* 0x0000002e2f0b7207 */ /* 0x000fe20000000000 */
[----:B------:R-:W3:Y:S01]  /*dfa0*/  S2UR UR4, SR_CTAID.Y ;  /* 0x00000000000479c3 */ /* 0x000ee20000002600 */
[----:B------:R-:W-:-:S02]  /*dfb0*/  SEL R40, R70, R71, P0 ;  /* 0x0000004746287207 */ /* 0x000fc40000000000 */
[----:B------:R-:W-:Y:S01]  /*dfc0*/  SEL R47, R71, R70, P0 ;  /* 0x00000046472f7207 */ /* 0x000fe20000000000 */
[C---:B0-----:R-:W-:Y:S01]  /*dfd0*/  IMAD R70, R75.reuse, 0x80, R3 ;  /* 0x000000804b467824 */ /* 0x041fe200078e0203 */
[----:B-1----:R-:W-:Y:S01]  /*dfe0*/  ISETP.NE.AND P2, PT, R82, 0x1, PT ;  /* 0x000000015200780c */ /* 0x002fe20003f45270 */
[----:B------:R-:W-:Y:S01]  /*dff0*/  IMAD R75, R75, 0x80, R4 ;  /* 0x000000804b4b7824 */ /* 0x000fe200078e0204 */
[----:B------:R-:W-:Y:S02]  /*e000*/  SEL R96, R60, R61, P0 ;  /* 0x0000003d3c607207 */ /* 0x000fe40000000000 */
[----:B------:R-:W-:Y:S02]  /*e010*/  SEL R103, R61, R60, P0 ;  /* 0x0000003c3d677207 */ /* 0x000fe40000000000 */
[----:B------:R-:W-:Y:S02]  /*e020*/  SEL R28, R80, R81, P0 ;  /* 0x00000051501c7207 */ /* 0x000fe40000000000 */
[----:B------:R-:W-:-:S02]  /*e030*/  SEL R89, R81, R80, P0 ;  /* 0x0000005051597207 */ /* 0x000fc40000000000 */
[----:B------:R-:W-:Y:S02]  /*e040*/  SEL R60, R50, R51, P0 ;  /* 0x00000033323c7207 */ /* 0x000fe40000000000 */
[----:B------:R-:W-:Y:S01]  /*e050*/  SEL R65, R51, R50, P0 ;  /* 0x0000003233417207 */ /* 0x000fe20000000000 */
[----:B------:R-:W0:Y:S01]  /*e060*/  @P2 LDC R84, c[0x0][0xbec] ;  /* 0x0002fb00ff542b82 */ /* 0x000e220000000800 */
[----:B------:R-:W-:Y:S02]  /*e070*/  SEL R94, R56, R57, P0 ;  /* 0x00000039385e7207 */ /* 0x000fe40000000000 */
[----:B------:R-:W-:Y:S02]  /*e080*/  SEL R101, R57, R56, P0 ;  /* 0x0000003839657207 */ /* 0x000fe40000000000 */
[----:B------:R-:W-:Y:S02]  /*e090*/  SEL R16, R38, R39, P0 ;  /* 0x0000002726107207 */ /* 0x000fe40000000000 */
[----:B------:R-:W-:Y:S01]  /*e0a0*/  SEL R81, R39, R38, P0 ;  /* 0x0000002627517207 */ /* 0x000fe20000000000 */
[----:B------:R-:W-:Y:S01]  /*e0b0*/  IMAD.WIDE.U32 R38, R17, UR6, RZ ;  /* 0x0000000611267c25 */ /* 0x000fe2000f8e00ff */
[----:B------:R-:W-:Y:S01]  /*e0c0*/  SEL R46, R66, R67, P0 ;  /* 0x00000043422e7207 */ /* 0x000fe20000000000 */
[----:B------:R-:W1:Y:S01]  /*e0d0*/  @P2 LDC R83, c[0x0][0xbf0] ;  /* 0x0002fc00ff532b82 */ /* 0x000e620000000800 */
[----:B------:R-:W-:Y:S01]  /*e0e0*/  SEL R51, R67, R66, P0 ;  /* 0x0000004243337207 */ /* 0x000fe20000000000 */
[----:B------:R-:W-:Y:S01]  /*e0f0*/  IMAD.IADD R39, R39, 0x1, R13 ;  /* 0x0000000127277824 */ /* 0x000fe200078e020d */
[----:B------:R-:W-:Y:S01]  /*e100*/  LOP3.LUT R27, R27, 0x7ffffffc, RZ, 0xc0, !PT ;  /* 0x7ffffffc1b1b7812 */ /* 0x000fe200078ec0ff */
[----:B------:R-:W-:Y:S01]  /*e110*/  ULDC.64 UR6, c[0x0][0xb48] ;  /* 0x0002d20000067ab9 */ /* 0x000fe20000000a00 */
[----:B------:R-:W-:-:S02]  /*e120*/  SEL R98, R52, R53, P0 ;  /* 0x0000003534627207 */ /* 0x000fc40000000000 */
[----:B------:R-:W-:Y:S02]  /*e130*/  SEL R105, R53, R52, P0 ;  /* 0x0000003435697207 */ /* 0x000fe40000000000 */
[C---:B------:R-:W-:Y:S01]  /*e140*/  LOP3.LUT P1, RZ, R68.reuse, 0x3, RZ, 0xc0, !PT ;  /* 0x0000000344ff7812 */ /* 0x040fe2000782c0ff */
[----:B------:R-:W-:Y:S01]  /*e150*/  IMAD.IADD R68, R68, 0x1, -R27 ;  /* 0x0000000144447824 */ /* 0x000fe200078e0a1b */
        /* <DEDUP_REMOVED lines=8> */
[----:B--2---:R2:W-:Y:S04]  /*e1e0*/  SHFL.IDX PT, R42, R12, R5, 0x1c1f ;  /* 0x001c1f050c2a7589 */ /* 0x0045e800000e0000 */
[----:B------:R-:W-:Y:S04]  /*e1f0*/  SHFL.IDX PT, R3, R8, R5, 0x1c1f ;  /* 0x001c1f0508037589 */ /* 0x000fe800000e0000 */
[----:B------:R-:W-:Y:S01]  /*e200*/  SHFL.IDX PT, R6, R6, R5, 0x1c1f ;  /* 0x001c1f0506067589 */ /* 0x000fe200000e0000 */
[----:B--2---:R-:W-:-:S03]  /*e210*/  LOP3.LUT R12, R5, 0x2, RZ, 0x3c, !PT ;  /* 0x00000002050c7812 */ /* 0x004fc600078e3cff */
[----:B------:R-:W-:Y:S04]  /*e220*/  SHFL.IDX PT, R66, R10, R5, 0x1c1f ;  /* 0x001c1f050a427589 */ /* 0x000fe800000e0000 */
[----:B------:R2:W-:Y:S04]  /*e230*/  SHFL.IDX PT, R8, R87, R12, 0x1c1f ;  /* 0x001c1f0c57087589 */ /* 0x0005e800000e0000 */
[----:B------:R-:W-:Y:S04]  /*e240*/  SHFL.IDX PT, R9, R9, R12, 0x1c1f ;  /* 0x001c1f0c09097589 */ /* 0x000fe800000e0000 */
[----:B------:R-:W-:Y:S01]  /*e250*/  SHFL.IDX PT, R7, R102, R5, 0x1c1f ;  /* 0x001c1f0566077589 */ /* 0x000fe200000e0000 */
[----:B--2---:R-:W2:Y:S03]  /*e260*/  LDC.64 R86, c[0x0][0xbd8] ;  /* 0x0002f600ff567b82 */ /* 0x004ea60000000a00 */
        /* <DEDUP_REMOVED lines=17> */
[----:B------:R-:W5:Y:S04]  /*e380*/  SHFL.IDX PT, R44, R103, R12, 0x1c1f ;  /* 0x001c1f0c672c7589 */ /* 0x000f6800000e0000 */
[----:B------:R-:W-:Y:S04]  /*e390*/  SHFL.IDX PT, R25, R98, R5, 0x1c1f ;  /* 0x001c1f0562197589 */ /* 0x000fe800000e0000 */
[----:B------:R3:W-:Y:S04]  /*e3a0*/  SHFL.IDX PT, R54, R92, R5, 0x1c1f ;  /* 0x001c1f055c367589 */ /* 0x0007e800000e0000 */
[----:B------:R-:W0:Y:S04]  /*e3b0*/  SHFL.IDX PT, R26, R105, R12, 0x1c1f ;  /* 0x001c1f0c691a7589 */ /* 0x000e2800000e0000 */
[----:B------:R-:W-:Y:S01]  /*e3c0*/  SHFL.IDX PT, R55, R99, R12, 0x1c1f ;  /* 0x001c1f0c63377589 */ /* 0x000fe200000e0000 */
[----:B---3--:R-:W3:Y:S03]  /*e3d0*/  @P2 LDC R92, c[0x0][0xbec] ;  /* 0x0002fb00ff5c2b82 */ /* 0x008ee60000000800 */
[----:B------:R1:W-:Y:S04]  /*e3e0*/  SHFL.IDX PT, R45, R90, R5, 0x1c1f ;  /* 0x001c1f055a2d7589 */ /* 0x0003e800000e0000 */
[----:B------:R-:W2:Y:S04]  /*e3f0*/  SHFL.IDX PT, R58, R97, R12, 0x1c1f ;  /* 0x001c1f0c613a7589 */ /* 0x000ea800000e0000 */
[----:B------:R-:W-:Y:S01]  /*e400*/  SHFL.IDX PT, R62, R88, R5, 0x1c1f ;  /* 0x001c1f05583e7589 */ /* 0x000fe200000e0000 */
[----:B-1----:R-:W1:Y:S03]  /*e410*/  LDC R90, c[0x0][0xc50] ;  /* 0x00031400ff5a7b82 */ /* 0x002e660000000800 */
[----:B------:R-:W2:Y:S04]  /*e420*/  SHFL.IDX PT, R63, R93, R12, 0x1c1f ;  /* 0x001c1f0c5d3f7589 */ /* 0x000ea800000e0000 */
[----:B------:R4:W-:Y:S04]  /*e430*/  SHFL.IDX PT, R74, R89, R12, 0x1c1f ;  /* 0x001c1f0c594a7589 */ /* 0x0009e800000e0000 */
[----:B------:R-:W-:Y:S01]  /*e440*/  SHFL.IDX PT, R59, R72, R5, 0x1c1f ;  /* 0x001c1f05483b7589 */ /* 0x000fe200000e0000 */
[----:B---3--:R-:W-:-:S03]  /*e450*/  @P2 IMAD.HI.U32 R92, R75, R92, RZ ;  /* 0x0000005c4b5c2227 */ /* 0x008fc600078e00ff */
[----:B------:R3:W-:Y:S01]  /*e460*/  SHFL.IDX PT, R73, R28, R5, 0x1c1f ;  /* 0x001c1f051c497589 */ /* 0x0007e200000e0000 */
[----:B----4-:R-:W4:Y:S03]  /*e470*/  LDC.64 R88, c[0x0][0xb40] ;  /* 0x0002d000ff587b82 */ /* 0x010f260000000a00 */
[----:B------:R-:W-:Y:S04]  /*e480*/  SHFL.IDX PT, R48, R48, R5, 0x1c1f ;  /* 0x001c1f0530307589 */ /* 0x000fe800000e0000 */
[----:B------:R-:W-:Y:S01]  /*e490*/  SHFL.IDX PT, R64, R64, R5, 0x1c1f ;  /* 0x001c1f0540407589 */ /* 0x000fe200000e0000 */
[----:B---3--:R-:W-:-:S03]  /*e4a0*/  SEL R28, R30, R31, P0 ;  /* 0x0000001f1e1c7207 */ /* 0x008fc60000000000 */
[----:B------:R-:W-:Y:S01]  /*e4b0*/  SHFL.IDX PT, R60, R60, R5, 0x1c1f ;  /* 0x001c1f053c3c7589 */ /* 0x000fe200000e0000 */
[----:B------:R-:W-:Y:S02]  /*e4c0*/  SEL R30, R31, R30, P0 ;  /* 0x0000001e1f1e7207 */ /* 0x000fe40000000000 */
[----:B-----5:R-:W-:Y:S01]  /*e4d0*/  SEL R31, R44, R27, P0 ;  /* 0x0000001b2c1f7207 */ /* 0x020fe20000000000 */
[----:B------:R-:W-:Y:S04]  /*e4e0*/  SHFL.IDX PT, R56, R56, R5, 0x1c1f ;  /* 0x001c1f0538387589 */ /* 0x000fe800000e0000 */
[----:B------:R-:W-:Y:S04]  /*e4f0*/  SHFL.IDX PT, R52, R52, R5, 0x1c1f ;  /* 0x001c1f0534347589 */ /* 0x000fe800000e0000 */
[----:B------:R-:W-:Y:S01]  /*e500*/  SHFL.IDX PT, R50, R50, R5, 0x1c1f ;  /* 0x001c1f0532327589 */ /* 0x000fe200000e0000 */
[----:B----4-:R-:W-:-:S03]  /*e510*/  IMAD.WIDE.U32 R38, R88, UR36, R38 ;  /* 0x0000002458267c25 */ /* 0x010fc6000f8e0026 */
[----:B------:R-:W-:Y:S04]  /*e520*/  SHFL.IDX PT, R46, R46, R5, 0x1c1f ;  /* 0x001c1f052e2e7589 */ /* 0x000fe800000e0000 */
[----:B------:R-:W-:Y:S04]  /*e530*/  SHFL.IDX PT, R40, R40, R5, 0x1c1f ;  /* 0x001c1f0528287589 */ /* 0x000fe800000e0000 */
[----:B------:R-:W-:Y:S04]  /*e540*/  SHFL.IDX PT, R36, R36, R5, 0x1c1f ;  /* 0x001c1f0524247589 */ /* 0x000fe800000e0000 */
[----:B------:R3:W-:Y:S04]  /*e550*/  SHFL.IDX PT, R4, R20, R5, 0x1c1f ;  /* 0x001c1f0514047589 */ /* 0x0007e800000e0000 */
[----:B------:R4:W-:Y:S04]  /*e560*/  SHFL.IDX PT, R34, R34, R5, 0x1c1f ;  /* 0x001c1f0522227589 */ /* 0x0009e800000e0000 */
[----:B------:R-:W5:Y:S01]  /*e570*/  SHFL.IDX PT, R72, R95, R12, 0x1c1f ;  /* 0x001c1f0c5f487589 */ /* 0x000f6200000e0000 */
[----:B---3--:R-:W-:-:S03]  /*e580*/  SEL R20, R24, R21, P0 ;  /* 0x0000001518147207 */ /* 0x008fc60000000000 */
[----:B------:R-:W3:Y:S01]  /*e590*/  SHFL.IDX PT, R76, R91, R12, 0x1c1f ;  /* 0x001c1f0c5b4c7589 */ /* 0x000ee200000e0000 */
[----:B------:R-:W-:Y:S02]  /*e5a0*/  SEL R24, R21, R24, P0 ;  /* 0x0000001815187207 */ /* 0x000fe40000000000 */
[----:B----4-:R-:W-:Y:S01]  /*e5b0*/  SEL R5, R3, R8, P0 ;  /* 0x0000000803057207 */ /* 0x010fe20000000000 */
[----:B------:R4:W-:Y:S01]  /*e5c0*/  SHFL.IDX PT, R78, R85, R12, 0x1c1f ;  /* 0x001c1f0c554e7589 */ /* 0x0009e200000e0000 */
[----:B------:R-:W-:Y:S02]  /*e5d0*/  SEL R3, R8, R3, P0 ;  /* 0x0000000308037207 */ /* 0x000fe40000000000 */
[----:B------:R-:W-:Y:S01]  /*e5e0*/  SEL R8, R6, R9, P0 ;  /* 0x0000000906087207 */ /* 0x000fe20000000000 */
[----:B------:R-:W3:Y:S01]  /*e5f0*/  SHFL.IDX PT, R77, R77, R12, 0x1c1f ;  /* 0x001c1f0c4d4d7589 */ /* 0x000ee200000e0000 */
[----:B------:R-:W-:Y:S02]  /*e600*/  SEL R6, R9, R6, P0 ;  /* 0x0000000609067207 */ /* 0x000fe40000000000 */
[----:B------:R-:W-:Y:S01]  /*e610*/  SEL R9, R7, R10, P0 ;  /* 0x0000000a07097207 */ /* 0x000fe20000000000 */
[----:B------:R-:W-:Y:S01]  /*e620*/  SHFL.IDX PT, R80, R81, R12, 0x1c1f ;  /* 0x001c1f0c51507589 */ /* 0x000fe200000e0000 */
[----:B------:R-:W-:Y:S01]  /*e630*/  SEL R7, R10, R7, P0 ;  /* 0x000000070a077207 */ /* 0x000fe20000000000 */
[----:B----4-:R-:W4:Y:S01]  /*e640*/  @P2 LDC R85, c[0x0][0xbf0] ;  /* 0x0002fc00ff552b82 */ /* 0x010f220000000800 */
[----:B------:R-:W-:Y:S01]  /*e650*/  SEL R10, R14, R15, P0 ;  /* 0x0000000f0e0a7207 */ /* 0x000fe20000000000 */
[----:B------:R1:W3:Y:S01]  /*e660*/  SHFL.IDX PT, R79, R29, R12, 0x1c1f ;  /* 0x001c1f0c1d4f7589 */ /* 0x0002e200000e0000 */
[----:B------:R-:W-:-:S02]  /*e670*/  SEL R14, R15, R14, P0 ;  /* 0x0000000e0f0e7207 */ /* 0x000fc40000000000 */
[----:B------:R-:W-:Y:S01]  /*e680*/  SEL R15, R16, R13, P0 ;  /* 0x0000000d100f7207 */ /* 0x000fe20000000000 */
[----:B------:R5:W-:Y:S01]  /*e690*/  SHFL.IDX PT, R67, R11, R12, 0x1c1f ;  /* 0x001c1f0c0b437589 */ /* 0x000be200000e0000 */
[----:B0-----:R-:W-:Y:S02]  /*e6a0*/  SEL R21, R25, R26, P0 ;  /* 0x0000001a19157207 */ /* 0x001fe40000000000 */
[----:B------:R-:W-:Y:S01]  /*e6b0*/  SEL R25, R26, R25, P0 ;  /* 0x000000191a197207 */ /* 0x000fe20000000000 */
[----:B------:R-:W-:Y:S01]  /*e6c0*/  SHFL.IDX PT, R69, R69, R12, 0x1c1f ;  /* 0x001c1f0c45457589 */ /* 0x000fe200000e0000 */
[----:B--2---:R-:W-:Y:S02]  /*e6d0*/  SEL R26, R58, R45, P0 ;  /* 0x0000002d3a1a7207 */ /* 0x004fe40000000000 */
[----:B-1----:R-:W-:Y:S01]  /*e6e0*/  SEL R29, R27, R44, P0 ;  /* 0x0000002c1b1d7207 */ /* 0x002fe20000000000 */
[----:B------:R-:W-:Y:S01]  /*e6f0*/  SHFL.IDX PT, R61, R61, R12, 0x1c1f ;  /* 0x001c1f0c3d3d7589 */ /* 0x000fe200000e0000 */
[----:B------:R-:W-:-:S02]  /*e700*/  SEL R27, R55, R54, P0 ;  /* 0x00000036371b7207 */ /* 0x000fc40000000000 */
[----:B-----5:R-:W-:Y:S01]  /*e710*/  SEL R11, R13, R16, P0 ;  /* 0x000000100d0b7207 */ /* 0x020fe20000000000 */
[----:B------:R-:W-:Y:S01]  /*e720*/  SHFL.IDX PT, R65, R65, R12, 0x1c1f ;  /* 0x001c1f0c41417589 */ /* 0x000fe200000e0000 */
[----:B------:R-:W-:Y:S01]  /*e730*/  SEL R13, R18, R19, P0 ;  /* 0x00000013120d7207 */ /* 0x000fe20000000000 */
[----:B------:R-:W-:Y:S02]  /*e740*/  IMAD R16, R86, UR37, RZ ;  /* 0x0000002556107c24 */ /* 0x000fe4000f8e02ff */
[----:B------:R-:W-:Y:S02]  /*e750*/  SHFL.IDX PT, R53, R53, R12, 0x1c1f ;  /* 0x001c1f0c35357589 */ /* 0x000fe400000e0000 */
[----:B------:R-:W-:Y:S01]  /*e760*/  IMAD R81, R87, UR36, R16 ;  /* 0x0000002457517c24 */ /* 0x000fe2000f8e0210 */
[----:B------:R-:W-:Y:S01]  /*e770*/  SEL R16, R62, R63, P0 ;  /* 0x0000003f3e107207 */ /* 0x000fe20000000000 */
[----:B------:R-:W-:Y:S04]  /*e780*/  SHFL.IDX PT, R57, R57, R12, 0x1c1f ;  /* 0x001c1f0c39397589 */ /* 0x000fe800000e0000 */
[----:B------:R-:W-:Y:S04]  /*e790*/  SHFL.IDX PT, R47, R47, R12, 0x1c1f ;  /* 0x001c1f0c2f2f7589 */ /* 0x000fe800000e0000 */
[----:B------:R-:W-:Y:S04]  /*e7a0*/  SHFL.IDX PT, R51, R51, R12, 0x1c1f ;  /* 0x001c1f0c33337589 */ /* 0x000fe800000e0000 */
[----:B------:R-:W-:Y:S04]  /*e7b0*/  SHFL.IDX PT, R35, R35, R12, 0x1c1f ;  /* 0x001c1f0c23237589 */ /* 0x000fe800000e0000 */
[----:B------:R-:W-:Y:S04]  /*e7c0*/  SHFL.IDX PT, R41, R41, R12, 0x1c1f ;  /* 0x001c1f0c29297589 */ /* 0x000fe800000e0000 */
[----:B------:R0:W-:Y:S02]  /*e7d0*/  SHFL.IDX PT, R37, R37, R12, 0x1c1f ;  /* 0x001c1f0c25257589 */ /* 0x0001e400000e0000 */
[----:B0-----:R-:W-:-:S02]  /*e7e0*/  SEL R12, R22, R23, P0 ;  /* 0x00000017160c7207 */ /* 0x001fc40000000000 */
[----:B------:R-:W-:Y:S02]  /*e7f0*/  SEL R22, R23, R22, P0 ;  /* 0x0000001617167207 */ /* 0x000fe40000000000 */
[----:B------:R-:W-:Y:S02]  /*e800*/  SEL R23, R19, R18, P0 ;  /* 0x0000001213177207 */ /* 0x000fe40000000000 */
[----:B------:R-:W-:Y:S01]  /*e810*/  SEL R19, R54, R55, P0 ;  /* 0x0000003736137207 */ /* 0x000fe20000000000 */
[----:B------:R-:W-:Y:S01]  /*e820*/  @P2 IMAD.HI.U32 R54, R75, R84, RZ ;  /* 0x000000544b362227 */ /* 0x000fe200078e00ff */
[----:B------:R-:W-:-:S03]  /*e830*/  SEL R18, R45, R58, P0 ;  /* 0x0000003a2d127207 */ /* 0x000fc60000000000 */
[----:B------:R-:W-:Y:S01]  /*e840*/  IMAD.WIDE.U32 R44, R86, UR36, R32 ;  /* 0x00000024562c7c25 */ /* 0x000fe2000f8e0020 */
[----:B------:R-:W-:Y:S02]  /*e850*/  SEL R32, R63, R62, P0 ;  /* 0x0000003e3f207207 */ /* 0x000fe40000000000 */
[----:B------:R-:W-:Y:S01]  /*e860*/  SEL R33, R72, R59, P0 ;  /* 0x0000003b48217207 */ /* 0x000fe20000000000 */
[----:B------:R-:W-:Y:S01]  /*e870*/  IMAD.MOV R55, RZ, RZ, -R17 ;  /* 0x000000ffff377224 */ /* 0x000fe200078e0a11 */
[----:B------:R-:W-:Y:S01]  /*e880*/  SEL R17, R59, R72, P0 ;  /* 0x000000483b117207 */ /* 0x000fe20000000000 */
[----:B------:R-:W-:Y:S01]  /*e890*/  IMAD.MOV.U32 R63, RZ, RZ, R75 ;  /* 0x000000ffff3f7224 */ /* 0x000fe200078e004b */
[----:B------:R-:W-:Y:S01]  /*e8a0*/  @P2 SHF.R.U32.HI R63, RZ, R83, R54 ;  /* 0x00000053ff3f2219 */ /* 0x000fe20000011636 */
[----:B------:R-:W-:Y:S01]  /*e8b0*/  IMAD R83, R90, R55, UR4 ;  /* 0x000000045a537e24 */ /* 0x000fe2000f8e0237 */
        /* <DEDUP_REMOVED lines=9> */
[----:B----4-:R-:W-:Y:S01]  /*e950*/  @P2 SHF.R.U32.HI R59, RZ, R85, R92 ;  /* 0x00000055ff3b2219 */ /* 0x010fe2000001165c */
        /* <DEDUP_REMOVED lines=51> */
[----:B---3--:R-:W-:Y:S02]  /*ec90*/  SEL R55, R71, R76, P0 ;  /* 0x0000004c47377207 */ /* 0x008fe40000000000 */
[----:B------:R-:W-:Y:S01]  /*eca0*/  LEA.HI.X R85, R44, UR9, R39, 0x2, P3 ;  /* 0x000000092c557c11 */ /* 0x000fe200098f1427 */
[----:B------:R3:W4:Y:S01]  /*ecb0*/  SHFL.IDX PT, R62, R84, RZ, 0x1c1f ;  /* 0x001c1fff543e7589 */ /* 0x00072200000e0000 */
[----:B------:R-:W-:Y:S01]  /*ecc0*/  ISETP.GE.AND P3, PT, R70, R81, PT ;  /* 0x000000514600720c */ /* 0x000fe20003f66270 */
[----:B------:R-:W-:Y:S01]  /*ecd0*/  SYNCS.ARRIVE.TRANS64.RED.A1T0 RZ, [UR4], RZ ;  /* 0x000000ffffff79a7 */ /* 0x000fe20008100404 */
[----:B------:R-:W-:Y:S01]  /*ece0*/  SEL R59, R76, R71, P0 ;  /* 0x000000474c3b7207 */ /* 0x000fe20000000000 */
[----:B------:R3:W3:Y:S01]  /*ecf0*/  SHFL.IDX PT, R63, R85, RZ, 0x1c1f ;  /* 0x001c1fff553f7589 */ /* 0x0006e200000e0000 */
[----:B------:R-:W-:Y:S01]  /*ed00*/  SEL R38, R42, R77, P0 ;  /* 0x0000004d2a267207 */ /* 0x000fe20000000000 */
        /* <DEDUP_REMOVED lines=22> */
[C-C-:B---34-:R-:W-:Y:S02]  /*ee70*/  @!P2 IMAD.WIDE R72, R71.reuse, 0x4, R62.reuse ;  /* 0x000000044748a825 */ /* 0x158fe400078e023e */
        /* <DEDUP_REMOVED lines=82> */
.L_x_1946:
[----:B------:R-:W-:Y:S05]  /*f3a0*/  BSYNC B0 ;  /* 0x0000000000007941 */ /* 0x000fea0003800000 */
.L_x_1945:
[----:B------:R-:W-:Y:S01]  /*f3b0*/  ISETP.GE.AND P1, PT, R82, R81, PT ;  /* 0x000000515200720c */ /* 0x000fe20003f26270 */
[----:B-1----:R1:W2:Y:S01]  /*f3c0*/  SHFL.IDX PT, R27, R85, 0x1, 0x1c1f ;  /* 0x003c1f00551b7f89 */ /* 0x0022a200000e0000 */
[----:B------:R-:W-:Y:S02]  /*f3d0*/  SEL R14, R66, R69, P0 ;  /* 0x00000045420e7207 */ /* 0x000fe40000000000 */
[----:B------:R-:W-:Y:S01]  /*f3e0*/  SEL R15, R64, R67, P0 ;  /* 0x00000043400f7207 */ /* 0x000fe20000000000 */
[----:B------:R1:W0:Y:S01]  /*f3f0*/  SHFL.IDX PT, R26, R84, 0x1, 0x1c1f ;  /* 0x003c1f00541a7f89 */ /* 0x00022200000e0000 */
        /* <DEDUP_REMOVED lines=20> */
[----:B-12---:R-:W-:Y:S06]  /*f540*/  @P1 BRA `(.L_x_1908) ;  /* 0x0000004000401947 */ /* 0x006fec0003800000 */
        /* <DEDUP_REMOVED lines=96> */
.L_x_1944:
        /* <DEDUP_REMOVED lines=55> */
.L_x_1906:
        /* <DEDUP_REMOVED lines=18> */
.L_x_1947:
[----:B------:R-:W-:Y:S01]  /*ffe0*/  ULDC UR8, c[0x0][0xc50] ;  /* 0x0003140000087ab9 */ /* 0x000fe20000000800 */
[----:B------:R-:W-:Y:S01]  /*fff0*/  UMOV UR36, UR6 ;  /* 0x0000000600247c82 */ /* 0x000fe20008000000 */
[----:B------:R-:W-:-:S11]  /*10000*/  UISETP.NE.AND UP0, UPT, UR8, 0x1, UPT ;  /* 0x000000010800788c */ /* 0x000fd6000bf05270 */
[----:B------:R-:W-:Y:S01]  /*10010*/  @UP0 ULDC UR4, c[0x0][0xc54] ;  /* 0x0003150000040ab9 */ /* 0x000fe20000000800 */
[----:B------:R-:W-:Y:S01]  /*10020*/  @UP0 ULDC UR7, c[0x0][0xc58] ;  /* 0x0003160000070ab9 */ /* 0x000fe20000000800 */
[----:B------:R-:W-:-:S04]  /*10030*/  UIMAD.WIDE.U32 UR4, UR6, UR4, URZ ;  /* 0x00000004060472a5 */ /* 0x000fc8000f8e003f */
[----:B------:R-:W-:-:S12]  /*10040*/  @UP0 USHF.R.U32.HI UR36, URZ, UR7, UR5 ;  /* 0x000000073f240299 */ /* 0x000fd80008011605 */
.L_x_1948:
        /* <DEDUP_REMOVED lines=8> */
[----:B------:R-:W-:Y:S01]  /*100d0*/  ULDC UR6, c[0x0][0x448] ;  /* 0x0001120000067ab9 */ /* 0x000fe20000000800 */
[----:B------:R-:W-:Y:S01]  /*100e0*/  ULDC.64 UR4, c[0x0][0x418] ;  /* 0x0001060000047ab9 */ /* 0x000fe20000000a00 */
[----:B------:R-:W-:Y:S01]  /*100f0*/  UISETP.NE.AND UP1, UPT, UR6, 0x1, UPT ;  /* 0x000000010600788c */ /* 0x000fe2000bf25270 */
[----:B------:R-:W-:Y:S01]  /*10100*/  IMAD.MOV.U32 R17, RZ, RZ, RZ ;  /* 0x000000ffff117224 */ /* 0x000fe200078e00ff */
[----:B------:R-:W-:Y:S01]  /*10110*/  UISETP.NE.U32.AND UP0, UPT, UR4, URZ, UPT ;  /* 0x0000003f0400728c */ /* 0x000fe2000bf05070 */
[----:B------:R-:W-:Y:S02]  /*10120*/  ULDC UR7, c[0x0][0x424] ;  /* 0x0001090000077ab9 */ /* 0x000fe40000000800 */
[----:B------:R-:W-:Y:S01]  /*10130*/  ULDC UR4, c[0x0][0x288] ;  /* 0x0000a20000047ab9 */ /* 0x000fe20000000800 */
[----:B------:R-:W-:Y:S02]  /*10140*/  UISETP.NE.AND.EX UP0, UPT, UR5, URZ, UPT, UP0 ;  /* 0x0000003f0500728c */ /* 0x000fe4000bf05300 */
[----:B------:R-:W-:-:S02]  /*10150*/  UIADD3 UR10, -UR4, 0xa0, URZ ;  /* 0x000000a0040a7890 */ /* 0x000fc4000fffe13f */
[----:B------:R-:W-:Y:S01]  /*10160*/  USEL UR7, UR7, 0x1, UP0 ;  /* 0x0000000107077887 */ /* 0x000fe20008000000 */
[----:B------:R-:W-:Y:S01]  /*10170*/  @UP1 ULDC UR4, c[0x0][0x44c] ;  /* 0x0001130000041ab9 */ /* 0x000fe20000000800 */
[----:B------:R-:W-:Y:S01]  /*10180*/  ULDC UR9, c[0x0][0x2f0] ;  /* 0x0000bc0000097ab9 */ /* 0x000fe20000000800 */
[----:B------:R-:W-:Y:S01]  /*10190*/  @UP1 ULDC UR11, c[0x0][0x450] ;  /* 0x00011400000b1ab9 */ /* 0x000fe20000000800 */
[----:B------:R-:W-:Y:S02]  /*101a0*/  UIMAD UR10, UR7, UR9, UR10 ;  /* 0x00000009070a72a4 */ /* 0x000fe4000f8e020a */
[----:B0-----:R-:W-:-:S04]  /*101b0*/  USHF.L.U32 UR39, UR39, 0x7, URZ ;  /* 0x0000000727277899 */ /* 0x001fc8000800063f */
[----:B------:R-:W-:-:S04]  /*101c0*/  UIADD3 UR6, UR39, 0x7f, URZ ;  /* 0x0000007f27067890 */ /* 0x000fc8000fffe03f */
[----:B------:R-:W-:Y:S02]  /*101d0*/  UIMAD.WIDE.U32 UR4, UR6, UR4, URZ ;  /* 0x00000004060472a5 */ /* 0x000fe4000f8e003f */
[----:B------:R-:W-:Y:S02]  /*101e0*/  UIMAD UR4, UR7, UR9, 0x9f ;  /* 0x0000009f070474a4 */ /* 0x000fe4000f8e0209 */
[----:B------:R-:W-:Y:S02]  /*101f0*/  @UP1 USHF.R.U32.HI UR6, URZ, UR11, UR5 ;  /* 0x0000000b3f061299 */ /* 0x000fe40008011605 */
[----:B------:R-:W-:Y:S02]  /*10200*/  UIMAD.WIDE UR4, UR4, 0x66666667, URZ ;  /* 0x66666667040478a5 */ /* 0x000fe4000f8e023f */
[----:B------:R-:W-:Y:S02]  /*10210*/  UIADD3 UR6, UR10, UR6, URZ ;  /* 0x000000060a067290 */ /* 0x000fe4000fffe03f */
[----:B------:R-:W-:-:S02]  /*10220*/  USHF.R.U32.HI UR9, URZ, 0x1f, UR5 ;  /* 0x0000001f3f097899 */ /* 0x000fc40008011605 */
[----:B------:R-:W-:Y:S02]  /*10230*/  UIMAD.WIDE UR6, UR6, 0x66666667, URZ ;  /* 0x66666667060678a5 */ /* 0x000fe4000f8e023f */
[----:B------:R-:W-:Y:S02]  /*10240*/  ULEA.HI.SX32 UR9, UR5, UR9, 0x1a ;  /* 0x0000000905097291 */ /* 0x000fe4000f8fd23f */
[----:B------:R-:W-:Y:S02]  /*10250*/  USHF.R.U32.HI UR4, URZ, 0x1f, UR7 ;  /* 0x0000001f3f047899 */ /* 0x000fe40008011607 */
[----:B------:R-:W-:Y:S02]  /*10260*/  ULOP3.LUT UR5, UR8, 0xffff, URZ, 0xc0, !UPT ;  /* 0x0000ffff08057892 */ /* 0x000fe4000f8ec03f */
[----:B------:R-:W-:Y:S02]  /*10270*/  ULEA.HI.SX32 UR4, UR7, UR4, 0x1a ;  /* 0x0000000407047291 */ /* 0x000fe4000f8fd23f */
[----:B------:R-:W-:-:S02]  /*10280*/  USHF.R.U32.HI UR7, URZ, 0x10, UR8 ;  /* 0x000000103f077899 */ /* 0x000fc40008011608 */
[----:B------:R-:W-:-:S04]  /*10290*/  UISETP.LT.AND UP0, UPT, UR9, UR4, UPT ;  /* 0x000000040900728c */ /* 0x000fc8000bf01270 */
[----:B------:R-:W-:Y:S02]  /*102a0*/  USEL UR6, UR9, UR4, UP0 ;  /* 0x0000000409067287 */ /* 0x000fe40008000000 */
[----:B------:R-:W-:Y:S02]  /*102b0*/  UISETP.NE.AND UP0, UPT, UR7, URZ, UPT ;  /* 0x0000003f0700728c */ /* 0x000fe4000bf05270 */
[----:B------:R-:W-:-:S06]  /*102c0*/  UISETP.GE.AND UP1, UPT, UR6, 0x1, UPT ;  /* 0x000000010600788c */ /* 0x000fcc000bf26270 */
[----:B------:R-:W-:-:S03]  /*102d0*/  PLOP3.LUT P0, PT, PT, PT, UP1, 0x80, 0x0 ;  /* 0x000000000000781c */ /* 0x000fc60003f0f018 */
[----:B------:R-:W-:-:S10]  /*102e0*/  @!UP0 ULDC UR7, c[0x0][0x9f0] ;  /* 0x00027c0000078ab9 */ /* 0x000fd40000000800 */
[----:B------:R-:W-:Y:S05]  /*102f0*/  @!P0 BRA `(.L_x_1950) ;  /* 0x0000000000708947 */ /* 0x000fea0003800000 */
        /* <DEDUP_REMOVED lines=28> */
.L_x_1950:
[----:B------:R-:W-:Y:S02]  /*104c0*/  IMAD R0, R17, UR5, RZ ;  /* 0x0000000511007c24 */ /* 0x000fe4000f8e02ff */
[----:B------:R-:W-:-:S03]  /*104d0*/  IMAD.MOV.U32 R2, RZ, RZ, 0x1 ;  /* 0x00000001ff027424 */ /* 0x000fc600078e00ff */
        /* <DEDUP_REMOVED lines=28> */
.L_x_1951:
        /* <DEDUP_REMOVED lines=20> */
.L_x_1952:
        /* <DEDUP_REMOVED lines=20> */
.L_x_1953:
        /* <DEDUP_REMOVED lines=18> */
.L_x_1954:
[----:B------:R-:W0:Y:S01]  /*10a40*/  LDC.64 R2, c[0x0][0x9f8] ;  /* 0x00027e00ff027b82 */ /* 0x000e220000000a00 */
[----:B------:R-:W-:Y:S01]  /*10a50*/  IMAD.MOV.U32 R10, RZ, RZ, R18 ;  /* 0x000000ffff0a7224 */ /* 0x000fe200078e0012 */
[----:B------:R-:W1:Y:S01]  /*10a60*/  S2R R11, SR_TID.X ;  /* 0x00000000000b7919 */ /* 0x000e620000002100 */
[----:B0-----:R-:W-:-:S04]  /*10a70*/  ISETP.NE.U32.AND P0, PT, R2, RZ, PT ;  /* 0x000000ff0200720c */ /* 0x001fc80003f05070 */
[----:B------:R-:W-:Y:S02]  /*10a80*/  ISETP.NE.AND.EX P0, PT, R3, RZ, PT, P0 ;  /* 0x000000ff0300720c */ /* 0x000fe40003f05300 */
[----:B-1----:R-:W-:-:S11]  /*10a90*/  LOP3.LUT R9, R11, 0x7f, RZ, 0xc0, !PT ;  /* 0x0000007f0b097812 */ /* 0x002fd600078ec0ff */
[----:B------:R-:W0:Y:S02]  /*10aa0*/  @P0 LDC.64 R2, c[0x0][0x9f8] ;  /* 0x00027e00ff020b82 */ /* 0x000e240000000a00 */
[----:B0-----:R-:W-:-:S05]  /*10ab0*/  @P0 IMAD.WIDE R2, R18, 0x4, R2 ;  /* 0x0000000412020825 */ /* 0x001fca00078e0202 */
[----:B------:R0:W2:Y:S01]  /*10ac0*/  @P0 LDG.E R10, desc[UR48][R2.64] ;  /* 0x00000030020a0981 */ /* 0x0000a2000c1e1900 */
[C---:B------:R-:W-:Y:S01]  /*10ad0*/  IMAD.SHL.U32 R0, R11.reuse, 0x80, RZ ;  /* 0x000000800b007824 */ /* 0x040fe200078e00ff */
[----:B------:R-:W-:Y:S01]  /*10ae0*/  SHF.R.U32.HI R5, RZ, 0x5, R9 ;  /* 0x00000005ff057819 */ /* 0x000fe20000011609 */
[C---:B------:R-:W-:Y:S01]  /*10af0*/  IMAD.SHL.U32 R19, R11.reuse, 0x20, RZ ;  /* 0x000000200b137824 */ /* 0x040fe200078e00ff */
[C---:B------:R-:W-:Y:S01]  /*10b00*/  LOP3.LUT P1, RZ, R11.reuse, 0x4, RZ, 0xc0, !PT ;  /* 0x000000040bff7812 */ /* 0x040fe2000782c0ff */
[----:B------:R-:W-:Y:S01]  /*10b10*/  IMAD.SHL.U32 R12, R11, 0x10, RZ ;  /* 0x000000100b0c7824 */ /* 0x000fe200078e00ff */
[----:B------:R-:W-:Y:S01]  /*10b20*/  LOP3.LUT R4, R0, 0x380, RZ, 0xc0, !PT ;  /* 0x0000038000047812 */ /* 0x000fe200078ec0ff */
[----:B------:R-:W-:Y:S01]  /*10b30*/  IMAD.SHL.U32 R18, R5, 0x200, RZ ;  /* 0x0000020005127824 */ /* 0x000fe200078e00ff */
[----:B------:R-:W-:Y:S01]  /*10b40*/  LOP3.LUT R6, R19, 0x80, RZ, 0xc0, !PT ;  /* 0x0000008013067812 */ /* 0x000fe200078ec0ff */
[----:B------:R-:W-:Y:S01]  /*10b50*/  UMOV UR4, 0xffffffff ;  /* 0xffffffff00047882 */ /* 0x000fe20000000000 */
[----:B0-----:R-:W0:Y:S01]  /*10b60*/  LDC.64 R2, c[0x0][0x418] ;  /* 0x00010600ff027b82 */ /* 0x001e220000000a00 */
[----:B------:R-:W-:Y:S01]  /*10b70*/  IMAD R4, R5, 0x10, R4 ;  /* 0x0000001005047824 */ /* 0x000fe200078e0204 */
[----:B------:R-:W-:Y:S01]  /*10b80*/  LOP3.LUT R6, R6, 0x10, R11, 0xf8, !PT ;  /* 0x0000001006067812 */ /* 0x000fe200078ef80b */
[----:B------:R-:W-:Y:S01]  /*10b90*/  IMAD.SHL.U32 R5, R11, 0x4, RZ ;  /* 0x000000040b057824 */ /* 0x000fe200078e00ff */
[----:B------:R-:W-:-:S04]  /*10ba0*/  LOP3.LUT R8, R18, 0x60, R19, 0xf8, !PT ;  /* 0x0000006012087812 */ /* 0x000fc800078ef813 */
[----:B------:R-:W-:Y:S02]  /*10bb0*/  LOP3.LUT R6, R6, 0x10, R5, 0x78, !PT ;  /* 0x0000001006067812 */ /* 0x000fe400078e7805 */
[----:B------:R-:W-:Y:S02]  /*10bc0*/  LOP3.LUT R7, R8, 0x100, R19, 0xf8, !PT ;  /* 0x0000010008077812 */ /* 0x000fe400078ef813 */
[----:B------:R-:W-:Y:S02]  /*10bd0*/  LOP3.LUT R5, R4, 0x70, R12, 0x78, !PT ;  /* 0x0000007004057812 */ /* 0x000fe400078e780c */
[----:B------:R-:W-:Y:S02]  /*10be0*/  LOP3.LUT R4, R7, R6, RZ, 0xfc, !PT ;  /* 0x0000000607047212 */ /* 0x000fe400078efcff */
[----:B------:R-:W-:Y:S02]  /*10bf0*/  LOP3.LUT R0, R5, 0xc00, R0, 0xf8, !PT ;  /* 0x00000c0005007812 */ /* 0x000fe400078ef800 */
[----:B------:R-:W-:Y:S01]  /*10c00*/  LOP3.LUT R19, R19, 0x60, RZ, 0xc0, !PT ;  /* 0x0000006013137812 */ /* 0x000fe200078ec0ff */
[----:B------:R-:W-:Y:S04]  /*10c10*/  STL [R1+0x14], R4 ;  /* 0x0000140401007387 */ /* 0x000fe80000100800 */
[----:B------:R1:W-:Y:S01]  /*10c20*/  STL [R1+0xc], R0 ;  /* 0x00000c0001007387 */ /* 0x0003e20000100800 */
[----:B0-----:R-:W-:-:S04]  /*10c30*/  ISETP.NE.U32.AND P0, PT, R2, RZ, PT ;  /* 0x000000ff0200720c */ /* 0x001fc80003f05070 */
[----:B------:R-:W-:Y:S01]  /*10c40*/  ISETP.NE.AND.EX P2, PT, R3, RZ, PT, P0 ;  /* 0x000000ff0300720c */ /* 0x000fe20003f45300 */
[----:B-1----:R-:W-:-:S05]  /*10c50*/  IMAD.MOV.U32 R0, RZ, RZ, 0x40 ;  /* 0x00000040ff007424 */ /* 0x002fca00078e00ff */
[----:B------:R-:W-:Y:S02]  /*10c60*/  SEL R4, R0, 0xffffffc0, !P1 ;  /* 0xffffffc000047807 */ /* 0x000fe40004800000 */
[----:B------:R-:W-:Y:S02]  /*10c70*/  P2R R0, PR, RZ, 0x4 ;  /* 0x00000004ff007803 */ /* 0x000fe40000000000 */
[----:B------:R-:W-:-:S04]  /*10c80*/  SHF.R.U32.HI R4, RZ, 0x5, R11 ;  /* 0x00000005ff047819 */ /* 0x000fc8000001160b */
[----:B------:R-:W-:Y:S02]  /*10c90*/  LOP3.LUT R4, R4, 0x3, RZ, 0xc0, !PT ;  /* 0x0000000304047812 */ /* 0x000fe400078ec0ff */
[----:B--2---:R-:W-:Y:S01]  /*10ca0*/  SHF.R.S32.HI R8, RZ, 0x1f, R10 ;  /* 0x0000001fff087819 */ /* 0x004fe2000001140a */
[----:B------:R0:W-:Y:S01]  /*10cb0*/  STL [R1], R10 ;  /* 0x0000000a01007387 */ /* 0x0001e20000100800 */
[----:B------:R-:W-:-:S03]  /*10cc0*/  SEL R16, R10, RZ, !P2 ;  /* 0x000000ff0a107207 */ /* 0x000fc60005000000 */
[----:B------:R0:W-:Y:S04]  /*10cd0*/  STL [R1+0x18], R0 ;  /* 0x0000180001007387 */ /* 0x0001e80000100800 */
[----:B------:R0:W-:Y:S01]  /*10ce0*/  STL [R1+0x8], R8 ;  /* 0x0000080801007387 */ /* 0x0001e20000100800 */
[----:B------:R-:W-:Y:S05]  /*10cf0*/  BRA.DIV UR4, `(.L_x_1955) ;  /* 0x0000002e04047947 */ /* 0x000fea000b800000 */
[----:B------:R1:W2:Y:S02]  /*10d00*/  SHFL.IDX PT, R14, R4, RZ, 0x1f ;  /* 0x00001fff040e7589 */ /* 0x0002a400000e0000 */
.L_x_2008:
[----:B------:R-:W-:Y:S02]  /*10d10*/  PLOP3.LUT P1, PT, PT, PT, PT, 0x8, 0x0 ;  /* 0x000000000000781c */ /* 0x000fe40003f2e170 */
[----:B--2---:R-:W-:Y:S02]  /*10d20*/  ISETP.NE.AND P0, PT, R14, RZ, PT ;  /* 0x000000ff0e00720c */ /* 0x004fe40003f05270 */
[----:B0-----:R-:W-:-:S05]  /*10d30*/  P2R R0, PR, RZ, 0x2 ;  /* 0x00000002ff007803 */ /* 0x001fca0000000000 */
[----:B------:R0:W-:Y:S06]  /*10d40*/  STL [R1+0x10], R0 ;  /* 0x0000100001007387 */ /* 0x0001ec0000100800 */
[----:B------:R-:W-:Y:S05]  /*10d50*/  @P0 BRA `(.L_x_1956) ;  /* 0x00000004005c0947 */ /* 0x000fea0003800000 */
[----:B------:R-:W-:Y:S01]  /*10d60*/  UMOV UR4, 0xffffffff ;  /* 0xffffffff00047882 */ /* 0x000fe20000000000 */
[----:B0-----:R-:W-:Y:S02]  /*10d70*/  VIADD R0, R17, 0xffffffff ;  /* 0xffffffff11007836 */ /* 0x001fe40000000000 */
[----:B------:R-:W-:Y:S05]  /*10d80*/  BRA.DIV UR4, `(.L_x_1957) ;  /* 0x0000002e04007947 */ /* 0x000fea000b800000 */
[----:B------:R-:W-:-:S13]  /*10d90*/  ELECT P6, URZ, PT ;  /* 0x00000000003f782f */ /* 0x000fda00038c0000 */
.L_x_2011:
[----:B------:R-:W-:Y:S05]  /*10da0*/  @!P6 BRA `(.L_x_1956) ;  /* 0x000000040048e947 */ /* 0x000fea0003800000 */
[----:B------:R-:W-:Y:S01]  /*10db0*/  IMAD.MOV.U32 R16, RZ, RZ, R10 ;  /* 0x000000ffff107224 */ /* 0x000fe200078e000a */
[----:B------:R-:W-:Y:S06]  /*10dc0*/  @!P2 BRA `(.L_x_1958) ;  /* 0x000000000044a947 */ /* 0x000fec0003800000 */
[----:B------:R-:W0:Y:S01]  /*10dd0*/  LDC R7, c[0x0][0x43c] ;  /* 0x00010f00ff077b82 */ /* 0x000e220000000800 */
        /* <DEDUP_REMOVED lines=16> */
.L_x_1958:
[----:B0-----:R-:W-:Y:S01]  /*10ee0*/  IMAD.MOV.U32 R2, RZ, RZ, 0x1 ;  /* 0x00000001ff027424 */ /* 0x001fe200078e00ff */
[----:B------:R-:W-:-:S04]  /*10ef0*/  ISETP.NE.AND P1, PT, R9, RZ, PT ;  /* 0x000000ff0900720c */ /* 0x000fc80003f25270 */
[----:B------:R-:W-:-:S04]  /*10f00*/  SHF.L.U32 R2, R2, 0x1f, RZ ;  /* 0x0000001f02027819 */ /* 0x000fc800000006ff */
[----:B------:R-:W0:Y:S02]  /*10f10*/  SYNCS.PHASECHK.TRANS64.TRYWAIT P0, [UR38+0x29880], R2 ;  /* 0x02988002ff0075a7 */ /* 0x000e240008000166 */
[----:B0-----:R-:W-:Y:S05]  /*10f20*/  @!P0 BRA `(.L_x_1959) ;  /* 0x0000002800b88947 */ /* 0x001fea0003800000 */
.L_x_2012:
[----:B------:R-:W-:Y:S05]  /*10f30*/  @P1 BRA `(.L_x_1960) ;  /* 0x0000000000181947 */ /* 0x000fea0003800000 */
[----:B-1----:R-:W1:Y:S01]  /*10f40*/  S2R R4, SR_TID.X ;  /* 0x0000000000047919 */ /* 0x002e620000002100 */
[----:B0-----:R-:W-:-:S04]  /*10f50*/  IMAD.MOV.U32 R3, RZ, RZ, 0x5000 ;  /* 0x00005000ff037424 */ /* 0x001fc800078e00ff */
[----:B------:R2:W-:Y:S01]  /*10f60*/  SYNCS.ARRIVE.TRANS64 RZ, [UR38+0x29870], R3 ;  /* 0x02987003ffff79a7 */ /* 0x0005e20008000026 */
[----:B-1----:R-:W-:-:S13]  /*10f70*/  LOP3.LUT P0, RZ, R4, 0x1f, RZ, 0xc0, !PT ;  /* 0x0000001f04ff7812 */ /* 0x002fda000780c0ff */
[----:B--2---:R-:W-:Y:S05]  /*10f80*/  @!P0 BRA `(.L_x_1960) ;  /* 0x0000000000048947 */ /* 0x004fea0003800000 */
[----:B------:R-:W-:Y:S01]  /*10f90*/  BPT.TRAP 0x1 ;  /* 0x000000040000795c */ /* 0x000fe20000300000 */
.L_x_1960:
        /* <DEDUP_REMOVED lines=15> */
.L_x_2013:
[----:B------:R-:W-:Y:S05]  /*11090*/  @P1 BRA `(.L_x_1962) ;  /* 0x0000000000181947 */ /* 0x000fea0003800000 */
[----:B0-----:R-:W0:Y:S01]  /*110a0*/  S2R R3, SR_TID.X ;  /* 0x0000000000037919 */ /* 0x001e220000002100 */
[----:B------:R-:W-:-:S04]  /*110b0*/  IMAD.MOV.U32 R2, RZ, RZ, 0x7800 ;  /* 0x00007800ff027424 */ /* 0x000fc800078e00ff */
[----:B------:R2:W-:Y:S01]  /*110c0*/  SYNCS.ARRIVE.TRANS64 RZ, [UR38+0x29830], R2 ;  /* 0x02983002ffff79a7 */ /* 0x0005e20008000026 */
[----:B0-----:R-:W-:-:S13]  /*110d0*/  LOP3.LUT P0, RZ, R3, 0x1f, RZ, 0xc0, !PT ;  /* 0x0000001f03ff7812 */ /* 0x001fda000780c0ff */
[----:B--2---:R-:W-:Y:S05]  /*110e0*/  @!P0 BRA `(.L_x_1962) ;  /* 0x0000000000048947 */ /* 0x004fea0003800000 */
[----:B------:R-:W-:Y:S01]  /*110f0*/  BPT.TRAP 0x1 ;  /* 0x000000040000795c */ /* 0x000fe20000300000 */
.L_x_1962:
[----:B------:R-:W-:Y:S01]  /*11100*/  ULDC.64 UR4, c[0x0][0x198] ;  /* 0x0000660000047ab9 */ /* 0x000fe20000000a00 */
[----:B------:R-:W-:Y:S01]  /*11110*/  R2UR UR11, R0 ;  /* 0x00000000000b72ca */ /* 0x000fe200000e0000 */
[----:B------:R-:W-:Y:S01]  /*11120*/  UIADD3 UR4, UP0, UR4, 0x370, URZ ;  /* 0x0000037004047890 */ /* 0x000fe2000ff1e03f */
[----:B------:R-:W-:Y:S01]  /*11130*/  R2UR UR13, R16 ;  /* 0x00000000100d72ca */ /* 0x000fe200000e0000 */
[----:B------:R-:W-:Y:S01]  /*11140*/  UIADD3 UR8, UR38, 0x1a400, URZ ;  /* 0x0001a40026087890 */ /* 0x000fe2000fffe03f */
[----:B------:R-:W-:Y:S01]  /*11150*/  PLOP3.LUT P0, PT, PT, PT, PT, 0x80, 0x0 ;  /* 0x000000000000781c */ /* 0x000fe20003f0f070 */
[----:B------:R-:W-:Y:S02]  /*11160*/  UIADD3 UR9, UR38, 0x29830, URZ ;  /* 0x0002983026097890 */ /* 0x000fe4000fffe03f */
[----:B------:R-:W-:Y:S01]  /*11170*/  UIADD3.X UR5, URZ, UR5, URZ, UP0, !UPT ;  /* 0x000000053f057290 */ /* 0x000fe200087fe43f */
[----:B------:R-:W-:Y:S01]  /*11180*/  P2R R0, PR, RZ, 0x1 ;  /* 0x00000001ff007803 */ /* 0x000fe20000000000 */
[----:B------:R-:W-:-:S02]  /*11190*/  UIADD3 UR16, UR38, 0x1cc00, URZ ;  /* 0x0001cc0026107890 */ /* 0x000fc4000fffe03f */
        /* <DEDUP_REMOVED lines=17> */
[----:B------:R2:W-:Y:S01]  /*112b0*/  STL [R1+0x10], R0 ;  /* 0x0000100001007387 */ /* 0x0005e20000100800 */
[----:B------:R-:W-:Y:S01]  /*112c0*/  NOP ;  /* 0x0000000000007918 */ /* 0x000fe20000000000 */
.L_x_1956:
[----:B------:R-:W-:Y:S05]  /*112d0*/  WARPSYNC.ALL ;  /* 0x0000000000007948 */ /* 0x000fea0003800000 */
[----:B--2---:R-:W-:Y:S01]  /*112e0*/  UIADD3 UR4, UR38, 0x14400, URZ ;  /* 0x0001440026047890 */ /* 0x004fe2000fffe03f */
[----:B------:R-:W-:Y:S03]  /*112f0*/  BAR.SYNC.DEFER_BLOCKING 0x8, 0x180 ;  /* 0x0206000000007b1d */ /* 0x000fe60000010000 */
[----:B------:R-:W-:-:S06]  /*11300*/  ULOP3.LUT UP0, URZ, UR4, 0x1bf, URZ, 0xc0, !UPT ;  /* 0x000001bf043f7892 */ /* 0x000fcc000f80c03f */
[----:B------:R-:W-:-:S13]  /*11310*/  PLOP3.LUT P0, PT, PT, PT, UP0, 0x80, 0x0 ;  /* 0x000000000000781c */ /* 0x000fda0003f0f008 */
[----:B------:R-:W-:Y:S05]  /*11320*/  @!P0 BRA `(.L_x_1963) ;  /* 0x0000000000408947 */ /* 0x000fea0003800000 */
[----:B0-----:R-:W-:Y:S01]  /*11330*/  MOV R2, 0x0 ;  /* 0x0000000000027802 */ /* 0x001fe20000000f00 */
[----:B------:R-:W-:Y:S01]  /*11340*/  ULDC.64 UR6, c[0x4][0xc8] ;  /* 0x0100320000067ab9 */ /* 0x000fe20000000a00 */
[----:B------:R-:W-:Y:S01]  /*11350*/  ULDC.64 UR8, c[0x4][0xd0] ;  /* 0x0100340000087ab9 */ /* 0x000fe20000000a00 */
[----:B------:R-:W-:Y:S01]  /*11360*/  ULDC.64 UR4, c[0x4][0x28] ;  /* 0x01000a0000047ab9 */ /* 0x000fe20000000a00 */
[----:B-1----:R-:W-:Y:S02]  /*11370*/  IMAD.U32 R4, RZ, RZ, UR6 ;  /* 0x00000006ff047e24 */ /* 0x002fe4000f8e00ff */
        /* <DEDUP_REMOVED lines=11> */
.L_x_1963:
[----:B0-----:R-:W0:Y:S01]  /*11430*/  S2R R2, SR_TID.X ;  /* 0x0000000000027919 */ /* 0x001e220000002100 */
[----:B------:R-:W2:Y:S01]  /*11440*/  LDC R9, c[0x0][0x448] ;  /* 0x00011200ff097b82 */ /* 0x000ea20000000800 */
[----:B------:R-:W-:Y:S01]  /*11450*/  USHF.R.S32.HI UR4, URZ, 0x1f, UR36 ;  /* 0x0000001f3f047899 */ /* 0x000fe20008011424 */
[----:B------:R-:W3:Y:S01]  /*11460*/  S2R R6, SR_TID.X ;  /* 0x0000000000067919 */ /* 0x000ee20000002100 */
[----:B------:R-:W-:Y:S02]  /*11470*/  ULDC.64 UR8, c[0x0][0x2d8] ;  /* 0x0000b60000087ab9 */ /* 0x000fe40000000a00 */
[----:B------:R-:W-:Y:S01]  /*11480*/  UIMAD UR6, UR4, UR8, URZ ;  /* 0x00000008040672a4 */ /* 0x000fe2000f8e023f */
[----:B------:R-:W4:Y:S01]  /*11490*/  S2R R7, SR_CTAID.Z ;  /* 0x0000000000077919 */ /* 0x000f220000002700 */
[----:B------:R-:W-:Y:S02]  /*114a0*/  UIMAD.WIDE.U32 UR4, UR36, UR8, URZ ;  /* 0x00000008240472a5 */ /* 0x000fe4000f8e003f */
[----:B------:R-:W-:-:S04]  /*114b0*/  UIMAD UR6, UR36, UR9, UR6 ;  /* 0x00000009240672a4 */ /* 0x000fc8000f8e0206 */
[----:B------:R-:W-:Y:S01]  /*114c0*/  UIADD3 UR5, UR5, UR6, URZ ;  /* 0x0000000605057290 */ /* 0x000fe2000fffe03f */
[----:B--2---:R-:W-:Y:S02]  /*114d0*/  ISETP.NE.AND P0, PT, R9, 0x1, PT ;  /* 0x000000010900780c */ /* 0x004fe40003f05270 */
[----:B0-----:R-:W-:Y:S01]  /*114e0*/  SHF.R.U32.HI R0, RZ, 0x3, R2 ;  /* 0x00000003ff007819 */ /* 0x001fe20000011602 */
[----:B------:R-:W-:Y:S02]  /*114f0*/  IMAD.SHL.U32 R2, R2, 0x10, RZ ;  /* 0x0000001002027824 */ /* 0x000fe400078e00ff */
[----:B---3--:R-:W-:Y:S02]  /*11500*/  IMAD.SHL.U32 R8, R6, 0x10, RZ ;  /* 0x0000001006087824 */ /* 0x008fe400078e00ff */
[C---:B------:R-:W-:Y:S02]  /*11510*/  IMAD.SHL.U32 R3, R0.reuse, 0x80, RZ ;  /* 0x0000008000037824 */ /* 0x040fe400078e00ff */
[----:B------:R-:W-:Y:S01]  /*11520*/  IMAD.SHL.U32 R0, R0, 0x10, RZ ;  /* 0x0000001000007824 */ /* 0x000fe200078e00ff */
[----:B------:R-:W-:-:S02]  /*11530*/  LOP3.LUT R8, R8, 0x30, RZ, 0xe2, !PT ;  /* 0x0000003008087812 */ /* 0x000fc400078ee2ff */
[----:B----4-:R-:W-:Y:S02]  /*11540*/  SHF.R.S32.HI R5, RZ, 0x1f, R7 ;  /* 0x0000001fff057819 */ /* 0x010fe40000011407 */
[----:B------:R-:W-:-:S04]  /*11550*/  LOP3.LUT R3, R8, 0x180, R3, 0xf8, !PT ;  /* 0x0000018008037812 */ /* 0x000fc800078ef803 */
[----:B------:R-:W-:Y:S02]  /*11560*/  LOP3.LUT R0, R3, 0x30, R0, 0x78, !PT ;  /* 0x0000003003007812 */ /* 0x000fe400078e7800 */
[----:B------:R-:W-:-:S04]  /*11570*/  LOP3.LUT R3, R2, 0x40, RZ, 0xc0, !PT ;  /* 0x0000004002037812 */ /* 0x000fc800078ec0ff */
[----:B------:R-:W-:Y:S02]  /*11580*/  IADD3 R0, R0, R3, R18 ;  /* 0x0000000300007210 */ /* 0x000fe40007ffe012 */
[----:B------:R-:W1:Y:S01]  /*11590*/  LDC.64 R2, c[0x0][0x2e0] ;  /* 0x0000b800ff027b82 */ /* 0x000e620000000a00 */
[----:B------:R-:W-:-:S07]  /*115a0*/  LOP3.LUT R18, R6, 0x7f, RZ, 0xc0, !PT ;  /* 0x0000007f06127812 */ /* 0x000fce00078ec0ff */
[----:B------:R-:W0:Y:S01]  /*115b0*/  @P0 LDC R6, c[0x0][0x450] ;  /* 0x00011400ff060b82 */ /* 0x000e220000000800 */
[-C--:B-1----:R-:W-:Y:S02]  /*115c0*/  IMAD R4, R5, R2.reuse, RZ ;  /* 0x0000000205047224 */ /* 0x082fe400078e02ff */
[----:B------:R-:W1:Y:S02]  /*115d0*/  S2R R5, SR_CTAID.X ;  /* 0x0000000000057919 */ /* 0x000e640000002500 */
[C---:B------:R-:W-:Y:S02]  /*115e0*/  IMAD R4, R7.reuse, R3, R4 ;  /* 0x0000000307047224 */ /* 0x040fe400078e0204 */
[----:B------:R-:W-:Y:S01]  /*115f0*/  IMAD.WIDE.U32 R2, R7, R2, UR4 ;  /* 0x0000000407027e25 */ /* 0x000fe2000f8e0002 */
[----:B------:R-:W-:Y:S01]  /*11600*/  ULDC.64 UR4, c[0x0][0x2d0] ;  /* 0x0000b40000047ab9 */ /* 0x000fe20000000a00 */
[----:B------:R-:W2:Y:S02]  /*11610*/  @P0 LDC R7, c[0x0][0x44c] ;  /* 0x00011300ff070b82 */ /* 0x000ea40000000800 */
[----:B------:R-:W-:Y:S01]  /*11620*/  IMAD.IADD R3, R3, 0x1, R4 ;  /* 0x0000000103037824 */ /* 0x000fe200078e0204 */
[----:B------:R-:W-:-:S05]  /*11630*/  LEA.HI R4, R18, R19, RZ, 0x1e ;  /* 0x0000001312047211 */ /* 0x000fca00078ff0ff */
[----:B-1----:R-:W-:-:S04]  /*11640*/  IMAD R4, R5, 0x80, R4 ;  /* 0x0000008005047824 */ /* 0x002fc800078e0204 */
[----:B--2---:R-:W-:-:S04]  /*11650*/  @P0 IMAD.HI.U32 R7, R4, R7, RZ ;  /* 0x0000000704070227 */ /* 0x004fc800078e00ff */
        /* <DEDUP_REMOVED lines=16> */
[----:B------:R-:W-:Y:S01]  /*11760*/  VIADD R2, R8, 0x40 ;  /* 0x0000004008027836 */ /* 0x000fe20000000000 */
[----:B------:R-:W-:Y:S02]  /*11770*/  ULDC UR4, c[0x0][0x2b8] ;  /* 0x0000ae0000047ab9 */ /* 0x000fe40000000800 */
        /* <DEDUP_REMOVED lines=9> */
[----:B------:R-:W-:Y:S01]  /*11810*/  LEA.HI R2, R18, UR39, RZ, 0x1e ;  /* 0x0000002712027c11 */ /* 0x000fe2000f8ff0ff */
[----:B------:R-:W-:Y:S01]  /*11820*/  IMAD R3, R9, UR4, RZ ;  /* 0x0000000409037c24 */ /* 0x000fe2000f8e02ff */
[----:B------:R-:W1:Y:S03]  /*11830*/  SHFL.IDX PT, R6, R4, RZ, 0x1c1f ;  /* 0x001c1fff04067589 */ /* 0x000e6600000e0000 */
[C---:B------:R-:W-:Y:S01]  /*11840*/  VIADD R10, R2.reuse, 0x20 ;  /* 0x00000020020a7836 */ /* 0x040fe20000000000 */
[----:B------:R-:W-:Y:S01]  /*11850*/  ISETP.GE.AND P4, PT, R2, R3, PT ;  /* 0x000000030200720c */ /* 0x000fe20003f86270 */
[----:B------:R-:W-:-:S12]  /*11860*/  SHFL.IDX PT, R14, R5, 0x3, 0x1c1f ;  /* 0x007c1f00050e7f89 */ /* 0x000fd800000e0000 */
        /* <DEDUP_REMOVED lines=35> */
.L_x_2022:
        /* <DEDUP_REMOVED lines=13> */
.L_x_1966:
[----:B------:R-:W-:Y:S05]  /*11b70*/  BSYNC B0 ;  /* 0x0000000000007941 */ /* 0x000fea0003800000 */
.L_x_1965:
[----:B------:R-:W-:Y:S01]  /*11b80*/  NOP ;  /* 0x0000000000007918 */ /* 0x000fe20000000000 */
[----:B------:R-:W-:Y:S01]  /*11b90*/  SYNCS.ARRIVE.TRANS64.RED.A0T1 RZ, [UR38+0x29800], RZ ;  /* 0x029800ffffff79a7 */ /* 0x000fe20008200426 */
[----:B------:R-:W-:Y:S01]  /*11ba0*/  IMAD.MOV.U32 R0, RZ, RZ, 0x1 ;  /* 0x00000001ff007424 */ /* 0x000fe200078e00ff */
[----:B------:R-:W-:Y:S04]  /*11bb0*/  ARRIVES.LDGSTSBAR.64.TRANSCNT [UR38+0x29800] ;  /* 0x02980000ff0079b0 */ /* 0x000fe80008000aa6 */
[----:B------:R-:W-:Y:S01]  /*11bc0*/  SHF.L.U32 R0, R0, 0x1f, RZ ;  /* 0x0000001f00007819 */ /* 0x000fe200000006ff */
[----:B------:R-:W-:Y:S01]  /*11bd0*/  NOP ;  /* 0x0000000000007918 */ /* 0x000fe20000000000 */
[----:B-1----:R-:W2:Y:S01]  /*11be0*/  LDL R3, [R1+0x4] ;  /* 0x0000040001037983 */ /* 0x002ea20000100800 */
[----:B------:R-:W-:Y:S01]  /*11bf0*/  SYNCS.ARRIVE.TRANS64.A1T0 RZ, [UR38+0x29800], RZ ;  /* 0x029800ffffff79a7 */ /* 0x000fe20008100026 */
[----:B------:R-:W-:Y:S01]  /*11c00*/  VIADD R2, R17, 0xfffffffe ;  /* 0xfffffffe11027836 */ /* 0x000fe20000000000 */
[----:B------:R-:W1:Y:S04]  /*11c10*/  SYNCS.PHASECHK.TRANS64.TRYWAIT P0, [UR38+0x29820], R0 ;  /* 0x02982000ff0075a7 */ /* 0x000e680008000166 */
[----:B--2---:R-:W-:Y:S01]  /*11c20*/  ISETP.GE.AND P1, PT, R2, R3, PT ;  /* 0x000000030200720c */ /* 0x004fe20003f26270 */
[----:B-1----:R-:W-:-:S12]  /*11c30*/  @!P0 BRA `(.L_x_1967) ;  /* 0x00000024000c8947 */ /* 0x002fd80003800000 */
.L_x_2023:
[----:B------:R-:W-:Y:S01]  /*11c40*/  IMAD.MOV.U32 R20, RZ, RZ, 0x1 ;  /* 0x00000001ff147424 */ /* 0x000fe200078e00ff */
[----:B------:R-:W-:Y:S06]  /*11c50*/  @!P1 BRA `(.L_x_1968) ;  /* 0x0000000c00e49947 */ /* 0x000fec0003800000 */
[----:B-1----:R-:W2:Y:S01]  /*11c60*/  LDL R3, [R1+0x1c] ;  /* 0x00001c0001037983 */ /* 0x002ea20000100800 */
[----:B------:R-:W-:Y:S01]  /*11c70*/  IMAD.MOV.U32 R0, RZ, RZ, 0x1 ;  /* 0x00000001ff007424 */ /* 0x000fe200078e00ff */
[C---:B--2---:R-:W-:Y:S02]  /*11c80*/  LOP3.LUT R4, R3.reuse, 0x1, RZ, 0xfc, !PT ;  /* 0x0000000103047812 */ /* 0x044fe400078efcff */
[----:B------:R-:W-:Y:S01]  /*11c90*/  LOP3.LUT R21, R3, 0x2, RZ, 0xfc, !PT ;  /* 0x0000000203157812 */ /* 0x000fe200078efcff */
[----:B------:R-:W-:Y:S02]  /*11ca0*/  IMAD.MOV.U32 R3, RZ, RZ, RZ ;  /* 0x000000ffff037224 */ /* 0x000fe400078e00ff */
[----:B------:R1:W-:Y:S05]  /*11cb0*/  STL [R1+0x20], R4 ;  /* 0x0000200401007387 */ /* 0x0003ea0000100800 */
.L_x_1987:
[----:B-1----:R-:W2:Y:S01]  /*11cc0*/  LDL R4, [R1+0x10] ;  /* 0x0000100001047983 */ /* 0x002ea20000100800 */
[----:B------:R-:W-:Y:S01]  /*11cd0*/  VIADD R17, R3, 0x1 ;  /* 0x0000000103117836 */ /* 0x000fe20000000000 */
[----:B------:R-:W-:Y:S04]  /*11ce0*/  BSSY B0, `(.L_x_1969) ;  /* 0x0000081000007945 */ /* 0x000fe80003800000 */
[----:B------:R-:W-:-:S04]  /*11cf0*/  ISETP.NE.AND P0, PT, R17, 0x2, PT ;  /* 0x000000021100780c */ /* 0x000fc80003f05270 */
[----:B------:R-:W-:Y:S02]  /*11d00*/  SEL R5, RZ, 0x1, P0 ;  /* 0x00000001ff057807 */ /* 0x000fe40000000000 */
[----:B------:R-:W-:Y:S02]  /*11d10*/  SEL R17, R17, RZ, P0 ;  /* 0x000000ff11117207 */ /* 0x000fe40000000000 */
[----:B------:R-:W-:Y:S02]  /*11d20*/  LOP3.LUT R20, R0, R5, RZ, 0x3c, !PT ;  /* 0x0000000500147212 */ /* 0x000fe400078e3cff */
[----:B--2---:R-:W-:-:S13]  /*11d30*/  ISETP.NE.AND P1, PT, R4, RZ, PT ;  /* 0x000000ff0400720c */ /* 0x004fda0003f25270 */
[----:B0-----:R-:W-:Y:S05]  /*11d40*/  @!P1 BRA `(.L_x_1970) ;  /* 0x0000000400e89947 */ /* 0x001fea0003800000 */
[----:B------:R-:W2:Y:S01]  /*11d50*/  LDL R4, [R1+0x18] ;  /* 0x0000180001047983 */ /* 0x000ea20000100800 */
[----:B------:R-:W-:Y:S01]  /*11d60*/  IMAD.MOV.U32 R8, RZ, RZ, R2 ;  /* 0x000000ffff087224 */ /* 0x000fe200078e0002 */
[----:B--2---:R-:W-:-:S13]  /*11d70*/  ISETP.NE.AND P1, PT, R4, RZ, PT ;  /* 0x000000ff0400720c */ /* 0x004fda0003f25270 */
[----:B------:R-:W-:Y:S05]  /*11d80*/  @!P1 BRA `(.L_x_1971) ;  /* 0x0000000000509947 */ /* 0x000fea0003800000 */
[----:B------:R-:W2:Y:S01]  /*11d90*/  LDL R9, [R1+0x8] ;  /* 0x0000080001097983 */ /* 0x000ea20000100800 */
[----:B------:R-:W1:Y:S01]  /*11da0*/  LDC R8, c[0x0][0x43c] ;  /* 0x00010f00ff087b82 */ /* 0x000e620000000800 */
[----:B------:R-:W-:Y:S02]  /*11db0*/  ULDC.64 UR4, c[0x0][0x428] ;  /* 0x00010a0000047ab9 */ /* 0x000fe40000000a00 */
[----:B------:R-:W3:Y:S01]  /*11dc0*/  LDL R10, [R1] ;  /* 0x00000000010a7983 */ /* 0x000ee20000100800 */
[----:B-1----:R-:W-:-:S13]  /*11dd0*/  ISETP.NE.AND P0, PT, R8, 0x1, PT ;  /* 0x000000010800780c */ /* 0x002fda0003f05270 */
        /* <DEDUP_REMOVED lines=15> */
.L_x_1971:
[----:B------:R-:W2:Y:S01]  /*11ed0*/  S2R R4, SR_TID.X ;  /* 0x0000000000047919 */ /* 0x000ea20000002100 */
[----:B01----:R-:W-:Y:S02]  /*11ee0*/  LEA R6, R17, UR38, 0x3 ;  /* 0x0000002611067c11 */ /* 0x003fe4000f8e18ff */
[----:B--2---:R-:W-:Y:S02]  /*11ef0*/  LOP3.LUT R5, R4, 0x7f, RZ, 0xc0, !PT ;  /* 0x0000007f04057812 */ /* 0x004fe400078ec0ff */
[----:B------:R-:W-:Y:S02]  /*11f00*/  SHF.L.U32 R4, R20, 0x1f, RZ ;  /* 0x0000001f14047819 */ /* 0x000fe400000006ff */
[----:B------:R-:W-:Y:S02]  /*11f10*/  ISETP.NE.AND P1, PT, R5, RZ, PT ;  /* 0x000000ff0500720c */ /* 0x000fe40003f25270 */
[----:B------:R-:W0:Y:S02]  /*11f20*/  SYNCS.PHASECHK.TRANS64.TRYWAIT P0, [R6+URZ+0x29880], R4 ;  /* 0x02988004060075a7 */ /* 0x000e24000800017f */
[----:B0-----:R-:W-:Y:S09]  /*11f30*/  @!P0 BRA `(.L_x_1972) ;  /* 0x0000002000648947 */ /* 0x001ff20003800000 */
.L_x_2024:
        /* <DEDUP_REMOVED lines=9> */
.L_x_1974:
[----:B------:R-:W-:Y:S05]  /*11fd0*/  BSYNC B1 ;  /* 0x0000000000017941 */ /* 0x000fea0003800000 */
.L_x_1973:
        /* <DEDUP_REMOVED lines=15> */
.L_x_1975:
        /* <DEDUP_REMOVED lines=8> */
.L_x_2025:
[----:B------:R-:W-:Y:S01]  /*12150*/  BSSY B1, `(.L_x_1977) ;  /* 0x000000b000017945 */ /* 0x000fe20003800000 */
[----:B01----:R-:W-:Y:S02]  /*12160*/  IMAD.MOV.U32 R4, RZ, RZ, 0x0 ;  /* 0x00000000ff047424 */ /* 0x003fe400078e00ff */
[----:B------:R-:W-:Y:S01]  /*12170*/  IMAD.MOV.U32 R5, RZ, RZ, 0x14f00000 ;  /* 0x14f00000ff057424 */ /* 0x000fe200078e00ff */
        /* <DEDUP_REMOVED lines=8> */
.L_x_1978:
[----:B------:R-:W-:Y:S05]  /*12200*/  BSYNC B1 ;  /* 0x0000000000017941 */ /* 0x000fea0003800000 */
.L_x_1977:
        /* <DEDUP_REMOVED lines=13> */
.L_x_1979:
        /* <DEDUP_REMOVED lines=13> */
.L_x_1980:
        /* <DEDUP_REMOVED lines=13> */
.L_x_1981:
[----:B------:R-:W-:-:S13]  /*12480*/  @P0 ELECT P1, URZ, PT ;  /* 0x00000000003f082f */ /* 0x000fda0003820000 */
[----:B------:R-:W-:Y:S01]  /*12490*/  @P1 R2UR UR13, R16 ;  /* 0x00000000100d12ca */ /* 0x000fe200000e0000 */
[----:B------:R-:W-:Y:S01]  /*124a0*/  UMOV UR12, UR36 ;  /* 0x00000024000c7c82 */ /* 0x000fe20008000000 */
[----:B------:R-:W-:-:S11]  /*124b0*/  @P1 PLOP3.LUT P0, PT, P1, PT, PT, 0x8, 0x0 ;  /* 0x000000000000181c */ /* 0x000fd60000f0e170 */
[----:B------:R1:W-:Y:S01]  /*124c0*/  UTMALDG.4D [UR8], [UR6], desc[UR14] ;  /* 0x00000e08060075b4 */ /* 0x0003e20008019000 */
[----:B------:R-:W-:Y:S01]  /*124d0*/  PLOP3.LUT P1, PT, PT, PT, PT, 0x8, 0x0 ;  /* 0x000000000000781c */ /* 0x000fe20003f2e170 */
[----:B-1----:R-:W-:-:S12]  /*124e0*/  @P0 BRA.U.ANY `(.L_x_1981) ;  /* 0xfffffffd00e40947 */ /* 0x002fd8000393ffff */
.L_x_1970:
[----:B------:R-:W-:Y:S05]  /*124f0*/  BSYNC B0 ;  /* 0x0000000000007941 */ /* 0x000fea0003800000 */
.L_x_1969:
[----:B------:R-:W2:Y:S02]  /*12500*/  LDL R4, [R1+0x20] ;  /* 0x0000200001047983 */ /* 0x000ea40000100800 */
[----:B--2---:R-:W-:-:S13]  /*12510*/  ISETP.NE.AND P0, PT, R4, 0x3, PT ;  /* 0x000000030400780c */ /* 0x004fda0003f05270 */
[----:B------:R-:W-:Y:S05]  /*12520*/  @!P0 BRA `(.L_x_1982) ;  /* 0x0000000000048947 */ /* 0x000fea0003800000 */
[----:B------:R-:W-:Y:S01]  /*12530*/  BPT.TRAP 0x1 ;  /* 0x000000040000795c */ /* 0x000fe20000300000 */
.L_x_1982:
[----:B------:R-:W-:Y:S02]  /*12540*/  LOP3.LUT R4, R0, 0x1, RZ, 0x3c, !PT ;  /* 0x0000000100047812 */ /* 0x000fe400078e3cff */
[----:B------:R-:W-:Y:S02]  /*12550*/  LEA R18, R3, UR38, 0x3 ;  /* 0x0000002603127c11 */ /* 0x000fe4000f8e18ff */
[----:B------:R-:W-:Y:S02]  /*12560*/  SHF.L.U32 R4, R4, 0x1f, RZ ;  /* 0x0000001f04047819 */ /* 0x000fe400000006ff */
[----:B------:R-:W-:Y:S02]  /*12570*/  ISETP.NE.AND P1, PT, R21, 0x3, PT ;  /* 0x000000031500780c */ /* 0x000fe40003f25270 */
[----:B------:R-:W1:Y:S02]  /*12580*/  SYNCS.PHASECHK.TRANS64.TRYWAIT P0, [R18+URZ+0x29870], R4 ;  /* 0x02987004120075a7 */ /* 0x000e64000800017f */
[----:B-1----:R-:W-:Y:S09]  /*12590*/  @!P0 BRA `(.L_x_1983) ;  /* 0x0000001800f48947 */ /* 0x002ff20003800000 */
.L_x_2026:
[----:B------:R-:W-:Y:S05]  /*125a0*/  @!P1 BRA `(.L_x_1984) ;  /* 0x0000000000049947 */ /* 0x000fea0003800000 */
[----:B------:R-:W-:Y:S01]  /*125b0*/  BPT.TRAP 0x1 ;  /* 0x000000040000795c */ /* 0x000fe20000300000 */
.L_x_1984:
[----:B------:R-:W-:Y:S01]  /*125c0*/  SHF.L.U32 R0, R0, 0x1f, RZ ;  /* 0x0000001f00007819 */ /* 0x000fe200000006ff */
[----:B------:R-:W-:-:S03]  /*125d0*/  IMAD R12, R3, 0x5000, RZ ;  /* 0x00005000030c7824 */ /* 0x000fc600078e02ff */
[----:B------:R-:W2:Y:S02]  /*125e0*/  SYNCS.PHASECHK.TRANS64.TRYWAIT P0, [R18+URZ+0x29860], R0 ;  /* 0x02986000120075a7 */ /* 0x000ea4000800017f */
[----:B--2---:R-:W-:Y:S05]  /*125f0*/  @!P0 BRA `(.L_x_1985) ;  /* 0x0000001800f08947 */ /* 0x004fea0003800000 */
.L_x_2027:
[----:B-1----:R-:W2:Y:S04]  /*12600*/  LDL R4, [R1+0xc] ;  /* 0x00000c0001047983 */ /* 0x002ea80000100800 */
[----:B------:R-:W3:Y:S01]  /*12610*/  LDL R13, [R1+0x14] ;  /* 0x00001400010d7983 */ /* 0x000ee20000100800 */
[----:B------:R-:W-:Y:S05]  /*12620*/  WARPSYNC.ALL ;  /* 0x0000000000007948 */ /* 0x000fea0003800000 */
[----:B------:R-:W1:Y:S01]  /*12630*/  S2R R3, SR_TID.X ;  /* 0x0000000000037919 */ /* 0x000e620000002100 */
[----:B0-----:R-:W-:Y:S01]  /*12640*/  IMAD.MOV.U32 R6, RZ, RZ, 0x40 ;  /* 0x00000040ff067424 */ /* 0x001fe200078e00ff */
[----:B-1----:R-:W-:-:S04]  /*12650*/  LOP3.LUT P0, RZ, R3, 0x4, RZ, 0xc0, !PT ;  /* 0x0000000403ff7812 */ /* 0x002fc8000780c0ff */
[----:B------:R-:W-:Y:S02]  /*12660*/  SEL R6, R6, 0xffffffc0, !P0 ;  /* 0xffffffc006067807 */ /* 0x000fe40004000000 */
[C---:B--2---:R-:W-:Y:S02]  /*12670*/  LOP3.LUT R0, R12.reuse, R4, RZ, 0xfc, !PT ;  /* 0x000000040c007212 */ /* 0x044fe400078efcff */
[----:B---3--:R-:W-:-:S03]  /*12680*/  LOP3.LUT R19, R12, R13, RZ, 0xfc, !PT ;  /* 0x0000000d0c137212 */ /* 0x008fc600078efcff */
[----:B------:R-:W0:Y:S01]  /*12690*/  LDSM.16.MT88.4 R8, [R0+UR38+0xa400] ;  /* 0x00a400260008783b */ /* 0x000e220008004200 */
[----:B------:R-:W-:Y:S02]  /*126a0*/  VIADD R3, R0, UR38 ;  /* 0x0000002600037c36 */ /* 0x000fe40008000000 */
[----:B------:R-:W-:Y:S02]  /*126b0*/  VIADD R19, R19, UR38 ;  /* 0x0000002613137c36 */ /* 0x000fe40008000000 */
[----:B------:R-:W-:Y:S01]  /*126c0*/  IMAD.IADD R3, R6, 0x1, R3 ;  /* 0x0000000106037824 */ /* 0x000fe200078e0203 */
        /* <DEDUP_REMOVED lines=67> */
.L_x_1986:
        /* <DEDUP_REMOVED lines=15> */
.L_x_1968:
[----:B------:R-:W-:-:S07]  /*12bf0*/  IMAD.MOV.U32 R17, RZ, RZ, RZ ;  /* 0x000000ffff117224 */ /* 0x000fce00078e00ff */
.L_x_1988:
[----:B------:R-:W1:Y:S02]  /*12c00*/  LDL R2, [R1+0x1c] ;  /* 0x00001c0001027983 */ /* 0x000e640000100800 */
[----:B-1----:R-:W-:-:S04]  /*12c10*/  LOP3.LUT R0, R2, 0x1, RZ, 0xfc, !PT ;  /* 0x0000000102007812 */ /* 0x002fc800078efcff */
[----:B------:R-:W-:-:S13]  /*12c20*/  ISETP.NE.AND P0, PT, R0, 0x3, PT ;  /* 0x000000030000780c */ /* 0x000fda0003f05270 */
[----:B------:R-:W-:Y:S05]  /*12c30*/  @!P0 BRA `(.L_x_1989) ;  /* 0x0000000000048947 */ /* 0x000fea0003800000 */
[----:B------:R-:W-:Y:S01]  /*12c40*/  BPT.TRAP 0x1 ;  /* 0x000000040000795c */ /* 0x000fe20000300000 */
.L_x_1989:
        /* <DEDUP_REMOVED lines=8> */
.L_x_2028:
[----:B------:R-:W-:Y:S05]  /*12cd0*/  BSYNC B0 ;  /* 0x0000000000007941 */ /* 0x000fea0003800000 */
.L_x_1990:
[----:B------:R-:W-:Y:S05]  /*12ce0*/  @!P1 BRA `(.L_x_1992) ;  /* 0x0000000000049947 */ /* 0x000fea0003800000 */
[----:B------:R-:W-:Y:S01]  /*12cf0*/  BPT.TRAP 0x1 ;  /* 0x000000040000795c */ /* 0x000fe20000300000 */
.L_x_1992:
[----:B-1----:R-:W2:Y:S01]  /*12d00*/  LDL.LU R0, [R1+0xc] ;  /* 0x00000c0001007983 */ /* 0x002ea20000300800 */
[----:B------:R-:W-:Y:S01]  /*12d10*/  SHF.L.U32 R2, R20, 0x1f, RZ ;  /* 0x0000001f14027819 */ /* 0x000fe200000006ff */
[----:B------:R-:W-:-:S03]  /*12d20*/  IMAD R12, R17, 0x5000, RZ ;  /* 0x00005000110c7824 */ /* 0x000fc600078e02ff */
[----:B------:R-:W1:Y:S02]  /*12d30*/  SYNCS.PHASECHK.TRANS64.TRYWAIT P0, [R3+URZ+0x29860], R2 ;  /* 0x02986002030075a7 */ /* 0x000e64000800017f */
[----:B--2---:R-:W-:Y:S01]  /*12d40*/  LOP3.LUT R0, R12, R0, RZ, 0xfc, !PT ;  /* 0x000000000c007212 */ /* 0x004fe200078efcff */
[----:B-1----:R-:W-:Y:S06]  /*12d50*/  @!P0 BRA `(.L_x_1993) ;  /* 0x0000001400408947 */ /* 0x002fec0003800000 */
.L_x_2029:
[----:B------:R-:W2:Y:S01]  /*12d60*/  LDL.LU R13, [R1+0x14] ;  /* 0x00001400010d7983 */ /* 0x000ea20000300800 */
[----:B------:R-:W3:Y:S01]  /*12d70*/  S2R R4, SR_TID.X ;  /* 0x0000000000047919 */ /* 0x000ee20000002100 */
[----:B-1----:R-:W-:Y:S01]  /*12d80*/  VIADD R2, R0, UR38 ;  /* 0x0000002600027c36 */ /* 0x002fe20008000000 */
[----:B------:R-:W-:Y:S05]  /*12d90*/  WARPSYNC.ALL ;  /* 0x0000000000007948 */ /* 0x000fea0003800000 */
[----:B0-----:R-:W0:Y:S01]  /*12da0*/  LDSM.16.MT88.4 R8, [R0+UR38+0xa400] ;  /* 0x00a400260008783b */ /* 0x001e220008004200 */
[----:B---3--:R-:W-:Y:S01]  /*12db0*/  LOP3.LUT P0, RZ, R4, 0x4, RZ, 0xc0, !PT ;  /* 0x0000000404ff7812 */ /* 0x008fe2000780c0ff */
[----:B------:R-:W-:-:S05]  /*12dc0*/  IMAD.MOV.U32 R4, RZ, RZ, 0x40 ;  /* 0x00000040ff047424 */ /* 0x000fca00078e00ff */
[----:B------:R-:W-:-:S05]  /*12dd0*/  SEL R4, R4, 0xffffffc0, !P0 ;  /* 0xffffffc004047807 */ /* 0x000fca0004000000 */
[----:B------:R-:W-:-:S05]  /*12de0*/  IMAD.IADD R2, R4, 0x1, R2 ;  /* 0x0000000104027824 */ /* 0x000fca00078e0202 */
[----:B------:R-:W1:Y:S01]  /*12df0*/  LDSM.16.MT88.4 R4, [R2+0xa400] ;  /* 0x00a400000204783b */ /* 0x000e620000004200 */
[C-C-:B0-----:R-:W-:Y:S02]  /*12e00*/  PRMT R14, R10.reuse, 0x6420, R11.reuse ;  /* 0x000064200a0e7816 */ /* 0x141fe4000000000b */
[----:B------:R-:W-:Y:S02]  /*12e10*/  PRMT R15, R10, 0x7531, R11 ;  /* 0x000075310a0f7816 */ /* 0x000fe4000000000b */
[C-C-:B-1----:R-:W-:Y:S02]  /*12e20*/  PRMT R10, R6.reuse, 0x6420, R7.reuse ;  /* 0x00006420060a7816 */ /* 0x142fe40000000007 */
[----:B------:R-:W-:Y:S02]  /*12e30*/  PRMT R11, R6, 0x7531, R7 ;  /* 0x00007531060b7816 */ /* 0x000fe40000000007 */
[----:B--2---:R-:W-:Y:S02]  /*12e40*/  LOP3.LUT R16, R12, R13, RZ, 0xfc, !PT ;  /* 0x0000000d0c107212 */ /* 0x004fe400078efcff */
[----:B------:R-:W-:-:S02]  /*12e50*/  PRMT R12, R8, 0x6420, R9 ;  /* 0x00006420080c7816 */ /* 0x000fc40000000009 */
[----:B------:R-:W-:Y:S01]  /*12e60*/  PRMT R13, R8, 0x7531, R9 ;  /* 0x00007531080d7816 */ /* 0x000fe20000000009 */
[----:B------:R-:W-:Y:S01]  /*12e70*/  VIADD R16, R16, UR38 ;  /* 0x0000002610107c36 */ /* 0x000fe20008000000 */
[C-C-:B------:R-:W-:Y:S02]  /*12e80*/  PRMT R8, R4.reuse, 0x6420, R5.reuse ;  /* 0x0000642004087816 */ /* 0x140fe40000000005 */
[----:B------:R-:W-:Y:S02]  /*12e90*/  PRMT R9, R4, 0x7531, R5 ;  /* 0x0000753104097816 */ /* 0x000fe40000000005 */
[----:B------:R-:W-:Y:S04]  /*12ea0*/  STSM.16.M88.4 [R16+0x400], R12 ;  /* 0x0004000c10007844 */ /* 0x000fe80000000200 */
[----:B------:R-:W-:Y:S04]  /*12eb0*/  STSM.16.M88.4 [R16+0xc00], R8 ;  /* 0x000c000810007844 */ /* 0x000fe80000000200 */
[----:B------:R-:W0:Y:S04]  /*12ec0*/  LDSM.16.MT88.4 R8, [R0+UR38+0xb400] ;  /* 0x00b400260008783b */ /* 0x000e280008004200 */
[----:B------:R-:W1:Y:S01]  /*12ed0*/  LDSM.16.MT88.4 R4, [R2+0xb400] ;  /* 0x00b400000204783b */ /* 0x000e620000004200 */
[----:B0-----:R-:W-:-:S02]  /*12ee0*/  PRMT R12, R8, 0x6420, R9 ;  /* 0x00006420080c7816 */ /* 0x001fc40000000009 */
[----:B------:R-:W-:Y:S02]  /*12ef0*/  PRMT R13, R8, 0x7531, R9 ;  /* 0x00007531080d7816 */ /* 0x000fe40000000009 */
[C-C-:B------:R-:W-:Y:S02]  /*12f00*/  PRMT R14, R10.reuse, 0x6420, R11.reuse ;  /* 0x000064200a0e7816 */ /* 0x140fe4000000000b */
[----:B------:R-:W-:Y:S02]  /*12f10*/  PRMT R15, R10, 0x7531, R11 ;  /* 0x000075310a0f7816 */ /* 0x000fe4000000000b */
[C-C-:B-1----:R-:W-:Y:S02]  /*12f20*/  PRMT R8, R4.reuse, 0x6420, R5.reuse ;  /* 0x0000642004087816 */ /* 0x142fe40000000005 */
[----:B------:R-:W-:Y:S02]  /*12f30*/  PRMT R9, R4, 0x7531, R5 ;  /* 0x0000753104097816 */ /* 0x000fe40000000005 */
[----:B------:R-:W-:-:S02]  /*12f40*/  PRMT R10, R6, 0x6420, R7 ;  /* 0x00006420060a7816 */ /* 0x000fc40000000007 */
[----:B------:R-:W-:Y:S01]  /*12f50*/  PRMT R11, R6, 0x7531, R7 ;  /* 0x00007531060b7816 */ /* 0x000fe20000000007 */
        /* <DEDUP_REMOVED lines=36> */
[----:B------:R0:W-:Y:S04]  /*131a0*/  STSM.16.M88.4 [R16+0x4400], R12 ;  /* 0x0044000c10007844 */ /* 0x0001e80000000200 */
        /* <DEDUP_REMOVED lines=9> */
.L_x_1994:
        /* <DEDUP_REMOVED lines=14> */
.L_x_1949:
[----:B------:R-:W0:Y:S01]  /*13320*/  S2R R4, SR_CgaCtaId ;  /* 0x0000000000047919 */ /* 0x000e220000008800 */
[----:B------:R-:W-:Y:S02]  /*13330*/  MOV R3, 0x400 ;  /* 0x0000040000037802 */ /* 0x000fe40000000f00 */
[----:B------:R-:W-:Y:S02]  /*13340*/  SHF.L.U32 R2, R2, 0x1f, RZ ;  /* 0x0000001f02027819 */ /* 0x000fe400000006ff */
[----:B0-----:R-:W-:-:S04]  /*13350*/  LEA R9, R4, R3, 0x18 ;  /* 0x0000000304097211 */ /* 0x001fc800078ec0ff */
[----:B------:R-:W0:Y:S02]  /*13360*/  SYNCS.PHASECHK.TRANS64.TRYWAIT P0, [R9+URZ+0x29820], R2 ;  /* 0x02982002090075a7 */ /* 0x000e24000800017f */
[----:B0-----:R-:W-:Y:S05]  /*13370*/  @!P0 BRA `(.L_x_1995) ;  /* 0x0000000c00cc8947 */ /* 0x001fea0003800000 */
.L_x_2030:
        /* <DEDUP_REMOVED lines=13> */
.L_x_1996:
        /* <DEDUP_REMOVED lines=12> */
.L_x_2031:
[----:B------:R-:W1:Y:S02]  /*13510*/  SYNCS.PHASECHK.TRANS64.TRYWAIT P1, [R7+URZ], R2 ;  /* 0x00000002070075a7 */ /* 0x000e64000802017f */
[----:B-1----:R-:W-:Y:S05]  /*13520*/  @!P1 BRA `(.L_x_1998) ;  /* 0x0000000c00889947 */ /* 0x002fea0003800000 */
.L_x_2032:
[----:B------:R-:W-:Y:S05]  /*13530*/  @!P0 BRA `(.L_x_1999) ;  /* 0x0000000000048947 */ /* 0x000fea0003800000 */
[----:B------:R-:W-:Y:S01]  /*13540*/  BPT.TRAP 0x1 ;  /* 0x000000040000795c */ /* 0x000fe20000300000 */
.L_x_1999:
[----:B0-----:R-:W-:-:S04]  /*13550*/  IMAD R5, R0, 0x8, R9 ;  /* 0x0000000800057824 */ /* 0x001fc800078e0209 */
[----:B------:R-:W0:Y:S02]  /*13560*/  SYNCS.PHASECHK.TRANS64.TRYWAIT P1, [R5+URZ+0x29860], R4 ;  /* 0x02986004050075a7 */ /* 0x000e24000802017f */
[----:B0-----:R-:W-:Y:S05]  /*13570*/  @!P1 BRA `(.L_x_2000) ;  /* 0x0000000c00889947 */ /* 0x001fea0003800000 */
.L_x_2033:
[----:B------:R-:W-:Y:S05]  /*13580*/  @!P0 BRA `(.L_x_2001) ;  /* 0x0000000000048947 */ /* 0x000fea0003800000 */
[----:B------:R-:W-:Y:S01]  /*13590*/  BPT.TRAP 0x1 ;  /* 0x000000040000795c */ /* 0x000fe20000300000 */
.L_x_2001:
[----:B------:R-:W-:-:S04]  /*135a0*/  IMAD R3, R3, 0x8, R9 ;  /* 0x0000000803037824 */ /* 0x000fc800078e0209 */
[----:B------:R-:W2:Y:S02]  /*135b0*/  SYNCS.PHASECHK.TRANS64.TRYWAIT P1, [R3+URZ+0x29860], R2 ;  /* 0x02986002030075a7 */ /* 0x000ea4000802017f */
[----:B--2---:R-:W-:Y:S05]  /*135c0*/  @!P1 BRA `(.L_x_2002) ;  /* 0x0000000c00889947 */ /* 0x004fea0003800000 */
.L_x_2034:
[----:B------:R-:W-:Y:S05]  /*135d0*/  @!P0 BRA `(.L_x_2003) ;  /* 0x0000000000048947 */ /* 0x000fea0003800000 */
[----:B------:R-:W-:Y:S01]  /*135e0*/  BPT.TRAP 0x1 ;  /* 0x000000040000795c */ /* 0x000fe20000300000 */
.L_x_2003:
[----:B------:R-:W3:Y:S02]  /*135f0*/  SYNCS.PHASECHK.TRANS64.TRYWAIT P0, [R5+URZ+0x29880], R4 ;  /* 0x02988004050075a7 */ /* 0x000ee4000800017f */
[----:B---3--:R-:W-:Y:S05]  /*13600*/  @!P0 BRA `(.L_x_2004) ;  /* 0x0000000c008c8947 */ /* 0x008fea0003800000 */
.L_x_2005:
[----:B----4-:R4:W0:Y:S02]  /*13610*/  SYNCS.PHASECHK.TRANS64.TRYWAIT P0, [R3+URZ+0x29880], R2 ;  /* 0x02988002030075a7 */ /* 0x010824000800017f */
[----:B0-----:R-:W-:Y:S05]  /*13620*/  @!P0 NANOSLEEP.SYNCS 0x989680 ;  /* 0x009896800000895d */ /* 0x001fea0003900000 */
[----:B------:R-:W0:Y:S02]  /*13630*/  @!P0 SYNCS.PHASECHK.TRANS64 P0, [R3+URZ+0x29880], R2 ;  /* 0x02988002030085a7 */ /* 0x000e24000800007f */
[----:B0-----:R-:W-:Y:S05]  /*13640*/  @!P0 BRA `(.L_x_2005) ;  /* 0xfffffffc00f08947 */ /* 0x001fea000383ffff */
.L_x_1908:
[----:B------:R-:W-:Y:S05]  /*13650*/  BSYNC B6 ;  /* 0x0000000000067941 */ /* 0x000fea0003800000 */
.L_x_1905:
[----:B------:R-:W-:Y:S05]  /*13660*/  EXIT ;  /* 0x000000000000794d */ /* 0x000fea0003800000 */
.L_x_1912:
[----:B0-----:R-:W-:-:S04]  /*13670*/  IMAD.U32 R3, RZ, RZ, UR39 ;  /* 0x00000027ff037e24 */ /* 0x001fc8000f8e00ff */
[----:B------:R0:W1:Y:S03]  /*13680*/  SYNCS.PHASECHK.TRANS64.TRYWAIT P0, [R3+URZ+0x29800], R6 ;  /* 0x02980006030075a7 */ /* 0x000066000800017f */
[----:B-1----:R-:W-:Y:S05]  /*13690*/  @!P0 NANOSLEEP.SYNCS 0x989680 ;  /* 0x009896800000895d */ /* 0x002fea0003900000 */
[----:B------:R-:W1:Y:S02]  /*136a0*/  @!P0 SYNCS.PHASECHK.TRANS64 P0, [R3+URZ+0x29800], R6 ;  /* 0x02980006030085a7 */ /* 0x000e64000800007f */
[----:B-1----:R-:W-:Y:S05]  /*136b0*/  @!P0 BRA `(.L_x_1912) ;  /* 0xfffffffc00ec8947 */ /* 0x002fea000383ffff */
[----:B------:R-:W-:Y:S05]  /*136c0*/  BRA `(.L_x_2006) ;  /* 0xfffffedc00dc7947 */ /* 0x000fea000383ffff */
.L_x_1916:
[----:B--2---:R-:W-:-:S04]  /*136d0*/  IMAD.U32 R5, RZ, RZ, UR39 ;  /* 0x00000027ff057e24 */ /* 0x004fc8000f8e00ff */
[----:B------:R2:W3:Y:S03]  /*136e0*/  SYNCS.PHASECHK.TRANS64.TRYWAIT P2, [R5+URZ+0x29830], R6 ;  /* 0x02983006050075a7 */ /* 0x0004e6000804017f */
[----:B---3--:R-:W-:Y:S05]  /*136f0*/  @!P2 NANOSLEEP.SYNCS 0x989680 ;  /* 0x009896800000a95d */ /* 0x008fea0003900000 */
[----:B------:R-:W3:Y:S02]  /*13700*/  @!P2 SYNCS.PHASECHK.TRANS64 P2, [R5+URZ+0x29830], R6 ;  /* 0x029830060500a5a7 */ /* 0x000ee4000804007f */
[----:B---3--:R-:W-:Y:S05]  /*13710*/  @!P2 BRA `(.L_x_1916) ;  /* 0xfffffffc00eca947 */ /* 0x008fea000383ffff */
[----:B------:R-:W-:Y:S05]  /*13720*/  BRA `(.L_x_1915) ;  /* 0xfffffedc00f87947 */ /* 0x000fea000383ffff */
.L_x_1921:
[----:B-1----:R-:W-:-:S04]  /*13730*/  IMAD.U32 R15, RZ, RZ, UR6 ;  /* 0x00000006ff0f7e24 */ /* 0x002fc8000f8e00ff */
[----:B------:R1:W2:Y:S03]  /*13740*/  SYNCS.PHASECHK.TRANS64.TRYWAIT P3, [R15+URZ+0x29830], R14 ;  /* 0x0298300e0f0075a7 */ /* 0x0002a6000806017f */
[----:B--2---:R-:W-:Y:S05]  /*13750*/  @!P3 NANOSLEEP.SYNCS 0x989680 ;  /* 0x009896800000b95d */ /* 0x004fea0003900000 */
[----:B------:R-:W2:Y:S02]  /*13760*/  @!P3 SYNCS.PHASECHK.TRANS64 P3, [R15+URZ+0x29830], R14 ;  /* 0x0298300e0f00b5a7 */ /* 0x000ea4000806007f */
[----:B--2---:R-:W-:Y:S05]  /*13770*/  @!P3 BRA `(.L_x_1921) ;  /* 0xfffffffc00ecb947 */ /* 0x004fea000383ffff */
[----:B------:R-:W-:Y:S05]  /*13780*/  BRA `(.L_x_1918) ;  /* 0xffffff20004c7947 */ /* 0x000fea000383ffff */
.L_x_1925:
[----:B-1----:R-:W-:-:S04]  /*13790*/  IMAD.U32 R14, RZ, RZ, UR6 ;  /* 0x00000006ff0e7e24 */ /* 0x002fc8000f8e00ff */
[----:B------:R1:W2:Y:S03]  /*137a0*/  SYNCS.PHASECHK.TRANS64.TRYWAIT P3, [R14+URZ+0x29850], R13 ;  /* 0x0298500d0e0075a7 */ /* 0x0002a6000806017f */
[----:B--2---:R-:W-:Y:S05]  /*137b0*/  @!P3 NANOSLEEP.SYNCS 0x989680 ;  /* 0x009896800000b95d */ /* 0x004fea0003900000 */
[----:B------:R-:W2:Y:S02]  /*137c0*/  @!P3 SYNCS.PHASECHK.TRANS64 P3, [R14+URZ+0x29850], R13 ;  /* 0x0298500d0e00b5a7 */ /* 0x000ea4000806007f */
[----:B--2---:R-:W-:Y:S05]  /*137d0*/  @!P3 BRA `(.L_x_1925) ;  /* 0xfffffffc00ecb947 */ /* 0x004fea000383ffff */
[----:B------:R-:W-:Y:S05]  /*137e0*/  BRA `(.L_x_1922) ;  /* 0xffffff2c005c7947 */ /* 0x000fea000383ffff */
.L_x_1932:
[----:B-1----:R-:W-:-:S04]  /*137f0*/  IMAD.U32 R14, RZ, RZ, UR6 ;  /* 0x00000006ff0e7e24 */ /* 0x002fc8000f8e00ff */
[----:B------:R1:W2:Y:S03]  /*13800*/  SYNCS.PHASECHK.TRANS64.TRYWAIT P2, [R14+URZ+0x29830], R11 ;  /* 0x0298300b0e0075a7 */ /* 0x0002a6000804017f */
[----:B--2---:R-:W-:Y:S05]  /*13810*/  @!P2 NANOSLEEP.SYNCS 0x989680 ;  /* 0x009896800000a95d */ /* 0x004fea0003900000 */
[----:B------:R-:W2:Y:S02]  /*13820*/  @!P2 SYNCS.PHASECHK.TRANS64 P2, [R14+URZ+0x29830], R11 ;  /* 0x0298300b0e00a5a7 */ /* 0x000ea4000804007f */
[----:B--2---:R-:W-:Y:S05]  /*13830*/  @!P2 BRA `(.L_x_1932) ;  /* 0xfffffffc00eca947 */ /* 0x004fea000383ffff */
[----:B------:R-:W-:Y:S05]  /*13840*/  BRA `(.L_x_1929) ;  /* 0xffffff6000a07947 */ /* 0x000fea000383ffff */
.L_x_1936:
[----:B01----:R-:W-:-:S04]  /*13850*/  IMAD.U32 R11, RZ, RZ, UR6 ;  /* 0x00000006ff0b7e24 */ /* 0x003fc8000f8e00ff */
[----:B------:R0:W1:Y:S03]  /*13860*/  SYNCS.PHASECHK.TRANS64.TRYWAIT P2, [R11+URZ+0x29850], R10 ;  /* 0x0298500a0b0075a7 */ /* 0x000066000804017f */
[----:B-1----:R-:W-:Y:S05]  /*13870*/  @!P2 NANOSLEEP.SYNCS 0x989680 ;  /* 0x009896800000a95d */ /* 0x002fea0003900000 */
[----:B------:R-:W1:Y:S02]  /*13880*/  @!P2 SYNCS.PHASECHK.TRANS64 P2, [R11+URZ+0x29850], R10 ;  /* 0x0298500a0b00a5a7 */ /* 0x000e64000804007f */
[----:B-1----:R-:W-:Y:S05]  /*13890*/  @!P2 BRA `(.L_x_1936) ;  /* 0xfffffffc00eca947 */ /* 0x002fea000383ffff */
[----:B------:R-:W-:Y:S05]  /*138a0*/  BRA `(.L_x_1933) ;  /* 0xffffff6c00a07947 */ /* 0x000fea000383ffff */
.L_x_1942:
[----:B-1----:R-:W-:-:S04]  /*138b0*/  IMAD.U32 R3, RZ, RZ, UR5 ;  /* 0x00000005ff037e24 */ /* 0x002fc8000f8e00ff */
[----:B------:R1:W2:Y:S03]  /*138c0*/  SYNCS.PHASECHK.TRANS64.TRYWAIT P0, [R3+URZ+0x29850], R4 ;  /* 0x02985004030075a7 */ /* 0x0002a6000800017f */
[----:B--2---:R-:W-:Y:S05]  /*138d0*/  @!P0 NANOSLEEP.SYNCS 0x989680 ;  /* 0x009896800000895d */ /* 0x004fea0003900000 */
[----:B------:R-:W2:Y:S02]  /*138e0*/  @!P0 SYNCS.PHASECHK.TRANS64 P0, [R3+URZ+0x29850], R4 ;  /* 0x02985004030085a7 */ /* 0x000ea4000800007f */
[----:B--2---:R-:W-:Y:S05]  /*138f0*/  @!P0 BRA `(.L_x_1942) ;  /* 0xfffffffc00ec8947 */ /* 0x004fea000383ffff */
[----:B------:R-:W-:Y:S05]  /*13900*/  BRA `(.L_x_1941) ;  /* 0xffffff9400e07947 */ /* 0x000fea000383ffff */
.L_x_1955:
[----:B------:R-:W-:Y:S02]  /*13910*/  IMAD.MOV.U32 R13, RZ, RZ, R4 ;  /* 0x000000ffff0d7224 */ /* 0x000fe400078e0004 */
[----:B------:R-:W-:Y:S02]  /*13920*/  IMAD.MOV.U32 R12, RZ, RZ, RZ ;  /* 0x000000ffff0c7224 */ /* 0x000fe400078e00ff */
[----:B------:R-:W-:Y:S02]  /*13930*/  IMAD.MOV.U32 R11, RZ, RZ, 0x1f ;  /* 0x0000001fff0b7424 */ /* 0x000fe400078e00ff */
[----:B------:R-:W-:-:S07]  /*13940*/  IMAD.MOV.U32 R15, RZ, RZ, -0x1 ;  /* 0xffffffffff0f7424 */ /* 0x000fce00078e00ff */
[----:B0-----:R-:W-:Y:S05]  /*13950*/  WARPSYNC.COLLECTIVE R15, `(.L_x_2007) ;  /* 0x000000000f087348 */ /* 0x001fea0003c00000 */
[----:B------:R1:W2:Y:S02]  /*13960*/  SHFL.IDX P6, R14, R13, R12, R11 ;  /* 0x0000000c0d0e7389 */ /* 0x0002a400000c000b */
[----:B012---:R-:W-:Y:S01]  /*13970*/  ENDCOLLECTIVE ;  /* 0x000000000000791b */ /* 0x007fe20003800000 */
.L_x_2007:
[----:B------:R-:W-:Y:S05]  /*13980*/  BRA `(.L_x_2008) ;  /* 0xffffffd000e07947 */ /* 0x000fea000383ffff */
.L_x_1957:
[----:B------:R-:W-:Y:S01]  /*13990*/  BSSY B0, `(.L_x_2009) ;  /* 0x0000006000007945 */ /* 0x000fe20003800000 */
[----:B------:R-:W-:-:S07]  /*139a0*/  IMAD.MOV.U32 R15, RZ, RZ, -0x1 ;  /* 0xffffffffff0f7424 */ /* 0x000fce00078e00ff */
[----:B-1----:R-:W-:Y:S05]  /*139b0*/  WARPSYNC.COLLECTIVE R15, `(.L_x_2010) ;  /* 0x000000000f0c7348 */ /* 0x002fea0003c00000 */
[----:B------:R-:W-:Y:S02]  /*139c0*/  ELECT P6, UR62, PT ;  /* 0x00000000003e782f */ /* 0x000fe400038c0000 */
[----:B------:R-:W-:Y:S01]  /*139d0*/  MOV R14, UR62 ;  /* 0x0000003e000e7c02 */ /* 0x000fe20008000f00 */
[----:B-1----:R-:W-:Y:S10]  /*139e0*/  ENDCOLLECTIVE ;  /* 0x000000000000791b */ /* 0x002ff40003800000 */
.L_x_2010:
[----:B------:R-:W-:Y:S05]  /*139f0*/  BSYNC B0 ;  /* 0x0000000000007941 */ /* 0x000fea0003800000 */
.L_x_2009:
[----:B------:R-:W-:Y:S05]  /*13a00*/  BRA `(.L_x_2011) ;  /* 0xffffffd000e47947 */ /* 0x000fea000383ffff */
.L_x_1959:
[----:B0-----:R-:W-:-:S04]  /*13a10*/  IMAD.U32 R3, RZ, RZ, UR38 ;  /* 0x00000026ff037e24 */ /* 0x001fc8000f8e00ff */
[----:B------:R0:W2:Y:S03]  /*13a20*/  SYNCS.PHASECHK.TRANS64.TRYWAIT P0, [R3+URZ+0x29880], R2 ;  /* 0x02988002030075a7 */ /* 0x0000a6000800017f */
[----:B--2---:R-:W-:Y:S05]  /*13a30*/  @!P0 NANOSLEEP.SYNCS 0x989680 ;  /* 0x009896800000895d */ /* 0x004fea0003900000 */
[----:B------:R-:W2:Y:S02]  /*13a40*/  @!P0 SYNCS.PHASECHK.TRANS64 P0, [R3+URZ+0x29880], R2 ;  /* 0x02988002030085a7 */ /* 0x000ea4000800007f */
[----:B--2---:R-:W-:Y:S05]  /*13a50*/  @!P0 BRA `(.L_x_1959) ;  /* 0xfffffffc00ec8947 */ /* 0x004fea000383ffff */
[----:B------:R-:W-:Y:S05]  /*13a60*/  BRA `(.L_x_2012) ;  /* 0xffffffd400307947 */ /* 0x000fea000383ffff */
.L_x_1961:
[----:B0-----:R-:W-:-:S04]  /*13a70*/  IMAD.U32 R3, RZ, RZ, UR38 ;  /* 0x00000026ff037e24 */ /* 0x001fc8000f8e00ff */
[----:B------:R0:W2:Y:S03]  /*13a80*/  SYNCS.PHASECHK.TRANS64.TRYWAIT P0, [R3+URZ+0x29840], R2 ;  /* 0x02984002030075a7 */ /* 0x0000a6000800017f */
[----:B--2---:R-:W-:Y:S05]  /*13a90*/  @!P0 NANOSLEEP.SYNCS 0x989680 ;  /* 0x009896800000895d */ /* 0x004fea0003900000 */
[----:B------:R-:W2:Y:S02]  /*13aa0*/  @!P0 SYNCS.PHASECHK.TRANS64 P0, [R3+URZ+0x29840], R2 ;  /* 0x02984002030085a7 */ /* 0x000ea4000800007f */
[----:B--2---:R-:W-:Y:S05]  /*13ab0*/  @!P0 BRA `(.L_x_1961) ;  /* 0xfffffffc00ec8947 */ /* 0x004fea000383ffff */
[----:B------:R-:W-:Y:S05]  /*13ac0*/  BRA `(.L_x_2013) ;  /* 0xffffffd400707947 */ /* 0x000fea000383ffff */
.L_x_1964:
[----:B------:R-:W-:Y:S01]  /*13ad0*/  IMAD.MOV.U32 R13, RZ, RZ, R4 ;  /* 0x000000ffff0d7224 */ /* 0x000fe200078e0004 */
[----:B------:R-:W-:Y:S01]  /*13ae0*/  LEA.HI R2, R18, UR39, RZ, 0x1e ;  /* 0x0000002712027c11 */ /* 0x000fe2000f8ff0ff */
[----:B------:R-:W-:Y:S02]  /*13af0*/  IMAD.MOV.U32 R12, RZ, RZ, RZ ;  /* 0x000000ffff0c7224 */ /* 0x000fe400078e00ff */
[----:B------:R-:W-:Y:S02]  /*13b00*/  IMAD.MOV.U32 R11, RZ, RZ, 0x1c1f ;  /* 0x00001c1fff0b7424 */ /* 0x000fe400078e00ff */
[----:B------:R-:W-:Y:S02]  /*13b10*/  IMAD.MOV.U32 R15, RZ, RZ, -0x1 ;  /* 0xffffffffff0f7424 */ /* 0x000fe400078e00ff */
[----:B------:R-:W-:-:S07]  /*13b20*/  VIADD R10, R2, 0x20 ;  /* 0x00000020020a7836 */ /* 0x000fce0000000000 */
[----:B------:R-:W-:Y:S05]  /*13b30*/  WARPSYNC.COLLECTIVE R15, `(.L_x_2014) ;  /* 0x000000000f087348 */ /* 0x000fea0003c00000 */
[----:B------:R0:W1:Y:S02]  /*13b40*/  SHFL.IDX P6, R14, R13, R12, R11 ;  /* 0x0000000c0d0e7389 */ /* 0x00006400000c000b */
[----:B01----:R-:W-:Y:S01]  /*13b50*/  ENDCOLLECTIVE ;  /* 0x000000000000791b */ /* 0x003fe20003800000 */
.L_x_2014:
[----:B------:R-:W-:Y:S02]  /*13b60*/  IMAD.MOV.U32 R13, RZ, RZ, R5 ;  /* 0x000000ffff0d7224 */ /* 0x000fe400078e0005 */
[----:B------:R-:W-:-:S07]  /*13b70*/  IMAD.MOV.U32 R6, RZ, RZ, R14 ;  /* 0x000000ffff067224 */ /* 0x000fce00078e000e */
[----:B------:R-:W-:Y:S05]  /*13b80*/  WARPSYNC.COLLECTIVE R15, `(.L_x_2015) ;  /* 0x000000000f087348 */ /* 0x000fea0003c00000 */
[----:B------:R0:W1:Y:S02]  /*13b90*/  SHFL.IDX P6, R14, R13, R12, R11 ;  /* 0x0000000c0d0e7389 */ /* 0x00006400000c000b */
[----:B01----:R-:W-:Y:S01]  /*13ba0*/  ENDCOLLECTIVE ;  /* 0x000000000000791b */ /* 0x003fe20003800000 */
.L_x_2015:
[----:B------:R-:W-:Y:S02]  /*13bb0*/  ULDC UR4, c[0x0][0x288] ;  /* 0x0000a20000047ab9 */ /* 0x000fe40000000800 */
[----:B------:R-:W-:-:S05]  /*13bc0*/  IMAD R3, R9, UR4, RZ ;  /* 0x0000000409037c24 */ /* 0x000fca000f8e02ff */
        /* <DEDUP_REMOVED lines=8> */
.L_x_2016:
        /* <DEDUP_REMOVED lines=18> */
.L_x_2017:
[----:B------:R-:W-:Y:S02]  /*13d70*/  @!P3 VIADD R9, R0, UR38 ;  /* 0x000000260009bc36 */ /* 0x000fe40008000000 */
[----:B------:R-:W-:Y:S02]  /*13d80*/  IMAD.MOV.U32 R13, RZ, RZ, R4 ;  /* 0x000000ffff0d7224 */ /* 0x000fe400078e0004 */
[----:B------:R-:W-:Y:S02]  /*13d90*/  IMAD.MOV.U32 R12, RZ, RZ, 0x2 ;  /* 0x00000002ff0c7424 */ /* 0x000fe400078e00ff */
[----:B------:R-:W-:-:S07]  /*13da0*/  IMAD.MOV.U32 R7, RZ, RZ, R14 ;  /* 0x000000ffff077224 */ /* 0x000fce00078e000e */
[----:B------:R-:W-:Y:S05]  /*13db0*/  WARPSYNC.COLLECTIVE R15, `(.L_x_2018) ;  /* 0x000000000f087348 */ /* 0x000fea0003c00000 */
[----:B------:R0:W1:Y:S02]  /*13dc0*/  SHFL.IDX P6, R14, R13, R12, R11 ;  /* 0x0000000c0d0e7389 */ /* 0x00006400000c000b */
[----:B01----:R-:W-:Y:S01]  /*13dd0*/  ENDCOLLECTIVE ;  /* 0x000000000000791b */ /* 0x003fe20003800000 */
.L_x_2018:
        /* <DEDUP_REMOVED lines=17> */
.L_x_2019:
[----:B------:R-:W-:Y:S02]  /*13ef0*/  @!P3 VIADD R19, R0, UR38 ;  /* 0x000000260013bc36 */ /* 0x000fe40008000000 */
[----:B------:R-:W-:Y:S02]  /*13f00*/  IMAD.MOV.U32 R13, RZ, RZ, R4 ;  /* 0x000000ffff0d7224 */ /* 0x000fe400078e0004 */
[----:B------:R-:W-:Y:S02]  /*13f10*/  IMAD.MOV.U32 R12, RZ, RZ, 0x3 ;  /* 0x00000003ff0c7424 */ /* 0x000fe400078e00ff */
[----:B------:R-:W-:-:S07]  /*13f20*/  IMAD.MOV.U32 R7, RZ, RZ, R14 ;  /* 0x000000ffff077224 */ /* 0x000fce00078e000e */
[----:B------:R-:W-:Y:S05]  /*13f30*/  WARPSYNC.COLLECTIVE R15, `(.L_x_2020) ;  /* 0x000000000f087348 */ /* 0x000fea0003c00000 */
[----:B------:R0:W1:Y:S02]  /*13f40*/  SHFL.IDX P6, R14, R13, R12, R11 ;  /* 0x0000000c0d0e7389 */ /* 0x00006400000c000b */
[----:B01----:R-:W-:Y:S01]  /*13f50*/  ENDCOLLECTIVE ;  /* 0x000000000000791b */ /* 0x003fe20003800000 */
.L_x_2020:
        /* <DEDUP_REMOVED lines=16> */
.L_x_2021:
[----:B------:R-:W-:Y:S05]  /*14060*/  BRA `(.L_x_2022) ;  /* 0xffffffd8008c7947 */ /* 0x000fea000383ffff */
.L_x_1967:
[----:B-1----:R-:W-:-:S04]  /*14070*/  IMAD.U32 R3, RZ, RZ, UR38 ;  /* 0x00000026ff037e24 */ /* 0x002fc8000f8e00ff */
[----:B------:R1:W2:Y:S03]  /*14080*/  SYNCS.PHASECHK.TRANS64.TRYWAIT P0, [R3+URZ+0x29820], R0 ;  /* 0x02982000030075a7 */ /* 0x0002a6000800017f */
[----:B--2---:R-:W-:Y:S05]  /*14090*/  @!P0 NANOSLEEP.SYNCS 0x989680 ;  /* 0x009896800000895d */ /* 0x004fea0003900000 */
[----:B------:R-:W2:Y:S02]  /*140a0*/  @!P0 SYNCS.PHASECHK.TRANS64 P0, [R3+URZ+0x29820], R0 ;  /* 0x02982000030085a7 */ /* 0x000ea4000800007f */
[----:B--2---:R-:W-:Y:S05]  /*140b0*/  @!P0 BRA `(.L_x_1967) ;  /* 0xfffffffc00ec8947 */ /* 0x004fea000383ffff */
[----:B------:R-:W-:Y:S05]  /*140c0*/  BRA `(.L_x_2023) ;  /* 0xffffffd800dc7947 */ /* 0x000fea000383ffff */
.L_x_1972:
[----:B0-----:R0:W1:Y:S02]  /*140d0*/  SYNCS.PHASECHK.TRANS64.TRYWAIT P0, [R6+URZ+0x29880], R4 ;  /* 0x02988004060075a7 */ /* 0x001064000800017f */
[----:B-1----:R-:W-:Y:S05]  /*140e0*/  @!P0 NANOSLEEP.SYNCS 0x989680 ;  /* 0x009896800000895d */ /* 0x002fea0003900000 */
[----:B------:R-:W1:Y:S02]  /*140f0*/  @!P0 SYNCS.PHASECHK.TRANS64 P0, [R6+URZ+0x29880], R4 ;  /* 0x02988004060085a7 */ /* 0x000e64000800007f */
[----:B-1----:R-:W-:Y:S05]  /*14100*/  @!P0 BRA `(.L_x_1972) ;  /* 0xfffffffc00f08947 */ /* 0x002fea000383ffff */
[----:B------:R-:W-:Y:S05]  /*14110*/  BRA `(.L_x_2024) ;  /* 0xffffffdc00887947 */ /* 0x000fea000383ffff */
.L_x_1976:
[----:B-1----:R1:W2:Y:S02]  /*14120*/  SYNCS.PHASECHK.TRANS64.TRYWAIT P0, [R6+URZ+0x29840], R4 ;  /* 0x02984004060075a7 */ /* 0x0022a4000800017f */
[----:B--2---:R-:W-:Y:S05]  /*14130*/  @!P0 NANOSLEEP.SYNCS 0x989680 ;  /* 0x009896800000895d */ /* 0x004fea0003900000 */
[----:B------:R-:W2:Y:S02]  /*14140*/  @!P0 SYNCS.PHASECHK.TRANS64 P0, [R6+URZ+0x29840], R4 ;  /* 0x02984004060085a7 */ /* 0x000ea4000800007f */
[----:B--2---:R-:W-:Y:S05]  /*14150*/  @!P0 BRA `(.L_x_1976) ;  /* 0xfffffffc00f08947 */ /* 0x004fea000383ffff */
[----:B------:R-:W-:Y:S05]  /*14160*/  BRA `(.L_x_2025) ;  /* 0xffffffdc00f87947 */ /* 0x000fea000383ffff */
.L_x_1983:
[----:B-1----:R1:W2:Y:S02]  /*14170*/  SYNCS.PHASECHK.TRANS64.TRYWAIT P0, [R18+URZ+0x29870], R4 ;  /* 0x02987004120075a7 */ /* 0x0022a4000800017f */
[----:B--2---:R-:W-:Y:S05]  /*14180*/  @!P0 NANOSLEEP.SYNCS 0x989680 ;  /* 0x009896800000895d */ /* 0x004fea0003900000 */
[----:B------:R-:W2:Y:S02]  /*14190*/  @!P0 SYNCS.PHASECHK.TRANS64 P0, [R18+URZ+0x29870], R4 ;  /* 0x02987004120085a7 */ /* 0x000ea4000800007f */
[----:B--2---:R-:W-:Y:S05]  /*141a0*/  @!P0 BRA `(.L_x_1983) ;  /* 0xfffffffc00f08947 */ /* 0x004fea000383ffff */
[----:B------:R-:W-:Y:S05]  /*141b0*/  BRA `(.L_x_2026) ;  /* 0xffffffe000f87947 */ /* 0x000fea000383ffff */
.L_x_1985:
[----:B--2---:R2:W3:Y:S02]  /*141c0*/  SYNCS.PHASECHK.TRANS64.TRYWAIT P0, [R18+URZ+0x29860], R0 ;  /* 0x02986000120075a7 */ /* 0x0044e4000800017f */
[----:B---3--:R-:W-:Y:S05]  /*141d0*/  @!P0 NANOSLEEP.SYNCS 0x989680 ;  /* 0x009896800000895d */ /* 0x008fea0003900000 */
[----:B------:R-:W3:Y:S02]  /*141e0*/  @!P0 SYNCS.PHASECHK.TRANS64 P0, [R18+URZ+0x29860], R0 ;  /* 0x02986000120085a7 */ /* 0x000ee4000800007f */
[----:B---3--:R-:W-:Y:S05]  /*141f0*/  @!P0 BRA `(.L_x_1985) ;  /* 0xfffffffc00f08947 */ /* 0x008fea000383ffff */
[----:B------:R-:W-:Y:S05]  /*14200*/  BRA `(.L_x_2027) ;  /* 0xffffffe000fc7947 */ /* 0x000fea000383ffff */
.L_x_1991:
[----:B-1----:R1:W2:Y:S02]  /*14210*/  SYNCS.PHASECHK.TRANS64.TRYWAIT P0, [R3+URZ+0x29870], R0 ;  /* 0x02987000030075a7 */ /* 0x0022a4000800017f */
[----:B--2---:R-:W-:Y:S05]  /*14220*/  @!P0 NANOSLEEP.SYNCS 0x989680 ;  /* 0x009896800000895d */ /* 0x004fea0003900000 */
[----:B------:R-:W2:Y:S02]  /*14230*/  @!P0 SYNCS.PHASECHK.TRANS64 P0, [R3+URZ+0x29870], R0 ;  /* 0x02987000030085a7 */ /* 0x000ea4000800007f */
[----:B--2---:R-:W-:Y:S05]  /*14240*/  @!P0 BRA `(.L_x_1991) ;  /* 0xfffffffc00f08947 */ /* 0x004fea000383ffff */
[----:B------:R-:W-:Y:S05]  /*14250*/  BRA `(.L_x_2028) ;  /* 0xffffffe8009c7947 */ /* 0x000fea000383ffff */
.L_x_1993:
[----:B-1----:R1:W2:Y:S02]  /*14260*/  SYNCS.PHASECHK.TRANS64.TRYWAIT P0, [R3+URZ+0x29860], R2 ;  /* 0x02986002030075a7 */ /* 0x0022a4000800017f */
[----:B--2---:R-:W-:Y:S05]  /*14270*/  @!P0 NANOSLEEP.SYNCS 0x989680 ;  /* 0x009896800000895d */ /* 0x004fea0003900000 */
[----:B------:R-:W2:Y:S02]  /*14280*/  @!P0 SYNCS.PHASECHK.TRANS64 P0, [R3+URZ+0x29860], R2 ;  /* 0x02986002030085a7 */ /* 0x000ea4000800007f */
[----:B--2---:R-:W-:Y:S05]  /*14290*/  @!P0 BRA `(.L_x_1993) ;  /* 0xfffffffc00f08947 */ /* 0x004fea000383ffff */
[----:B------:R-:W-:Y:S05]  /*142a0*/  BRA `(.L_x_2029) ;  /* 0xffffffe800ac7947 */ /* 0x000fea000383ffff */
.L_x_1995:
[----:B0-----:R0:W1:Y:S02]  /*142b0*/  SYNCS.PHASECHK.TRANS64.TRYWAIT P0, [R9+URZ+0x29820], R2 ;  /* 0x02982002090075a7 */ /* 0x001064000800017f */
[----:B-1----:R-:W-:Y:S05]  /*142c0*/  @!P0 NANOSLEEP.SYNCS 0x989680 ;  /* 0x009896800000895d */ /* 0x002fea0003900000 */
[----:B------:R-:W1:Y:S02]  /*142d0*/  @!P0 SYNCS.PHASECHK.TRANS64 P0, [R9+URZ+0x29820], R2 ;  /* 0x02982002090085a7 */ /* 0x000e64000800007f */
[----:B-1----:R-:W-:Y:S05]  /*142e0*/  @!P0 BRA `(.L_x_1995) ;  /* 0xfffffffc00f08947 */ /* 0x002fea000383ffff */
[----:B------:R-:W-:Y:S05]  /*142f0*/  BRA `(.L_x_2030) ;  /* 0xfffffff000207947 */ /* 0x000fea000383ffff */
.L_x_1997:
[----:B0-----:R0:W1:Y:S02]  /*14300*/  SYNCS.PHASECHK.TRANS64.TRYWAIT P1, [R5+URZ], R4 ;  /* 0x00000004050075a7 */ /* 0x001064000802017f */
[----:B-1----:R-:W-:Y:S05]  /*14310*/  @!P1 NANOSLEEP.SYNCS 0x989680 ;  /* 0x009896800000995d */ /* 0x002fea0003900000 */
[----:B------:R-:W1:Y:S02]  /*14320*/  @!P1 SYNCS.PHASECHK.TRANS64 P1, [R5+URZ], R4 ;  /* 0x00000004050095a7 */ /* 0x000e64000802007f */
[----:B-1----:R-:W-:Y:S05]  /*14330*/  @!P1 BRA `(.L_x_1997) ;  /* 0xfffffffc00f09947 */ /* 0x002fea000383ffff */
[----:B------:R-:W-:Y:S05]  /*14340*/  BRA `(.L_x_2031) ;  /* 0xfffffff000707947 */ /* 0x000fea000383ffff */
.L_x_1998:
[----:B-1----:R1:W2:Y:S02]  /*14350*/  SYNCS.PHASECHK.TRANS64.TRYWAIT P1, [R7+URZ], R2 ;  /* 0x00000002070075a7 */ /* 0x0022a4000802017f */
[----:B--2---:R-:W-:Y:S05]  /*14360*/  @!P1 NANOSLEEP.SYNCS 0x989680 ;  /* 0x009896800000995d */ /* 0x004fea0003900000 */
[----:B------:R-:W2:Y:S02]  /*14370*/  @!P1 SYNCS.PHASECHK.TRANS64 P1, [R7+URZ], R2 ;  /* 0x00000002070095a7 */ /* 0x000ea4000802007f */
[----:B--2---:R-:W-:Y:S05]  /*14380*/  @!P1 BRA `(.L_x_1998) ;  /* 0xfffffffc00f09947 */ /* 0x004fea000383ffff */
[----:B------:R-:W-:Y:S05]  /*14390*/  BRA `(.L_x_2032) ;  /* 0xfffffff000647947 */ /* 0x000fea000383ffff */
.L_x_2000:
[----:B0-----:R0:W2:Y:S02]  /*143a0*/  SYNCS.PHASECHK.TRANS64.TRYWAIT P1, [R5+URZ+0x29860], R4 ;  /* 0x02986004050075a7 */ /* 0x0010a4000802017f */
[----:B--2---:R-:W-:Y:S05]  /*143b0*/  @!P1 NANOSLEEP.SYNCS 0x989680 ;  /* 0x009896800000995d */ /* 0x004fea0003900000 */
[----:B------:R-:W2:Y:S02]  /*143c0*/  @!P1 SYNCS.PHASECHK.TRANS64 P1, [R5+URZ+0x29860], R4 ;  /* 0x02986004050095a7 */ /* 0x000ea4000802007f */
[----:B--2---:R-:W-:Y:S05]  /*143d0*/  @!P1 BRA `(.L_x_2000) ;  /* 0xfffffffc00f09947 */ /* 0x004fea000383ffff */
[----:B------:R-:W-:Y:S05]  /*143e0*/  BRA `(.L_x_2033) ;  /* 0xfffffff000647947 */ /* 0x000fea000383ffff */
.L_x_2002:
[----:B--2---:R2:W3:Y:S02]  /*143f0*/  SYNCS.PHASECHK.TRANS64.TRYWAIT P1, [R3+URZ+0x29860], R2 ;  /* 0x02986002030075a7 */ /* 0x0044e4000802017f */
[----:B---3--:R-:W-:Y:S05]  /*14400*/  @!P1 NANOSLEEP.SYNCS 0x989680 ;  /* 0x009896800000995d */ /* 0x008fea0003900000 */
[----:B------:R-:W3:Y:S02]  /*14410*/  @!P1 SYNCS.PHASECHK.TRANS64 P1, [R3+URZ+0x29860], R2 ;  /* 0x02986002030095a7 */ /* 0x000ee4000802007f */
[----:B---3--:R-:W-:Y:S05]  /*14420*/  @!P1 BRA `(.L_x_2002) ;  /* 0xfffffffc00f09947 */ /* 0x008fea000383ffff */
[----:B------:R-:W-:Y:S05]  /*14430*/  BRA `(.L_x_2034) ;  /* 0xfffffff000647947 */ /* 0x000fea000383ffff */
.L_x_2004:
[----:B---3--:R3:W4:Y:S02]  /*14440*/  SYNCS.PHASECHK.TRANS64.TRYWAIT P0, [R5+URZ+0x29880], R4 ;  /* 0x02988004050075a7 */ /* 0x008724000800017f */
[----:B----4-:R-:W-:Y:S05]  /*14450*/  @!P0 NANOSLEEP.SYNCS 0x989680 ;  /* 0x009896800000895d */ /* 0x010fea0003900000 */
[----:B------:R-:W4:Y:S02]  /*14460*/  @!P0 SYNCS.PHASECHK.TRANS64 P0, [R5+URZ+0x29880], R4 ;  /* 0x02988004050085a7 */ /* 0x000f24000800007f */
[----:B----4-:R-:W-:Y:S05]  /*14470*/  @!P0 BRA `(.L_x_2004) ;  /* 0xfffffffc00f08947 */ /* 0x010fea000383ffff */
[----:B------:R-:W-:Y:S05]  /*14480*/  BRA `(.L_x_2005) ;  /* 0xfffffff000607947 */ /* 0x000fea000383ffff */
.L_x_2035:
        /* <DEDUP_REMOVED lines=15> */
.L_x_2806:


//--------------------- .text._ZN7cutlass13device_kernelIN5flash11enable_sm90INS1_16FlashAttnFwdSm90INS1_25CollectiveMainloopFwdSm90ILi2EN4cute5tupleIJNS5_1CILi1EEES8_S8_EEENS6_IJNS7_ILi128EEENS7_ILi160EEENS7_ILi192EEEEEELi128ENS_12float_e4m3_tEfNS_4arch4Sm90ELb1ELb0ELb1ELb1ELb0ELb0ELb0ELb1ELb1ELb1ELb1ELb0EEENS1_21CollectiveEpilogueFwdINS6_IJSA_SA_SB_EEES9_NS_10bfloat16_tESG_Li256ELb1ELb1ELb1ELb1EEENS1_36VarlenDynamicPersistentTileSchedulerILi128ELi160ELi256ELi128ELb1ELb1ELb1ELb1ELb1ELb1EEEEEEEEEvNT_6ParamsE --------------------------
	.section	.text._ZN7cutlass13device_kernelIN5flash11enable_sm90INS1_16FlashAttnFwdSm90INS1_25CollectiveMainloopFwdSm90ILi2EN4cute5tupleIJNS5_1CILi1EEES8_S8_EEENS6_IJNS7_ILi128EEENS7_ILi160EEENS7_ILi192EEEEEELi128ENS_12float_e4m3_tEfNS_4arch4Sm90ELb1ELb0ELb1ELb1ELb0ELb0ELb0ELb1ELb1ELb1ELb1ELb0EEENS1_21CollectiveEpilogueFwdINS6_IJSA_SA_SB_EEES9_NS_10bfloat16_tESG_Li256ELb1ELb1ELb1ELb1EEENS1_36VarlenDynamicPersistentTileSchedulerILi128ELi160ELi256ELi128ELb1ELb1ELb1ELb1ELb1ELb1EEEEEEEEEvNT_6ParamsE,"ax",@progbits
	.align	128
.text._ZN7cutlass13device_kernelIN5flash11enable_sm90INS1_16FlashAttnFwdSm90INS1_25CollectiveMainloopFwdSm90ILi2EN4cute5tupleIJNS5_1CILi1EEES8_S8_EEENS6_IJNS7_ILi128EEENS7_ILi160EEENS7_ILi192EEEEEELi128ENS_12float_e4m3_tEfNS_4arch4Sm90ELb1ELb0ELb1ELb1ELb0ELb0ELb0ELb1ELb1ELb1ELb1ELb0EEENS1_21CollectiveEpilogueFwdINS6_IJSA_SA_SB_EEES9_NS_10bfloat16_tESG_Li256ELb1ELb1ELb1ELb1EEENS1_36VarlenDynamicPersistentTileSchedulerILi128ELi160ELi256ELi128ELb1ELb1ELb1ELb1ELb1ELb1EEEEEEEEEvNT_6ParamsE:
        .type           _ZN7cutlass13device_kernelIN5flash11enable_sm90INS1_16FlashAttnFwdSm90INS1_25CollectiveMainloopFwdSm90ILi2EN4cute5tupleIJNS5_1CILi1EEES8_S8_EEENS6_IJNS7_ILi128EEENS7_ILi160EEENS7_ILi192EEEEEELi128ENS_12float_e4m3_tEfNS_4arch4Sm90ELb1ELb0ELb1ELb1ELb0ELb0ELb0ELb1ELb1ELb1ELb1ELb0EEENS1_21CollectiveEpilogueFwdINS6_IJSA_SA_SB_EEES9_NS_10bfloat16_tESG_Li256ELb1ELb1ELb1ELb1EEENS1_36VarlenDynamicPersistentTileSchedulerILi128ELi160ELi256ELi128ELb1ELb1ELb1ELb1ELb1ELb1EEEEEEEEEvNT_6ParamsE,@function
        .size           _ZN7cutlass13device_kernelIN5flash11enable_sm90INS1_16FlashAttnFwdSm90INS1_25CollectiveMainloopFwdSm90ILi2EN4cute5tupleIJNS5_1CILi1EEES8_S8_EEENS6_IJNS7_ILi128EEENS7_ILi160EEENS7_ILi192EEEEEELi128ENS_12float_e4m3_tEfNS_4arch4Sm90ELb1ELb0ELb1ELb1ELb0ELb0ELb0ELb1ELb1ELb1ELb1ELb0EEENS1_21CollectiveEpilogueFwdINS6_IJSA_SA_SB_EEES9_NS_10bfloat16_tESG_Li256ELb1ELb1ELb1ELb1EEENS1_36VarlenDynamicPersistentTileSchedulerILi128ELi160ELi256ELi128ELb1ELb1ELb1ELb1ELb1ELb1EEEEEEEEEvNT_6ParamsE,(.L_x_2807 - _ZN7cutlass13device_kernelIN5flash11enable_sm90INS1_16FlashAttnFwdSm90INS1_25CollectiveMainloopFwdSm90ILi2EN4cute5tupleIJNS5_1CILi1EEES8_S8_EEENS6_IJNS7_ILi128EEENS7_ILi160EEENS7_ILi192EEEEEELi128ENS_12float_e4m3_tEfNS_4arch4Sm90ELb1ELb0ELb1ELb1ELb0ELb0ELb0ELb1ELb1ELb1ELb1ELb0EEENS1_21CollectiveEpilogueFwdINS6_IJSA_SA_SB_EEES9_NS_10bfloat16_tESG_Li256ELb1ELb1ELb1ELb1EEENS1_36VarlenDynamicPersistentTileSchedulerILi128ELi160ELi256ELi128ELb1ELb1ELb1ELb1ELb1ELb1EEEEEEEEEvNT_6ParamsE)
        .other          _ZN7cutlass13device_kernelIN5flash11enable_sm90INS1_16FlashAttnFwdSm90INS1_25CollectiveMainloopFwdSm90ILi2EN4cute5tupleIJNS5_1CILi1EEES8_S8_EEENS6_IJNS7_ILi128EEENS7_ILi160EEENS7_ILi192EEEEEELi128ENS_12float_e4m3_tEfNS_4arch4Sm90ELb1ELb0ELb1ELb1ELb0ELb0ELb0ELb1ELb1ELb1ELb1ELb0EEENS1_21CollectiveEpilogueFwdINS6_IJSA_SA_SB_EEES9_NS_10bfloat16_tESG_Li256ELb1ELb1ELb1ELb1EEENS1_36VarlenDynamicPersistentTileSchedulerILi128ELi160ELi256ELi128ELb1ELb1ELb1ELb1ELb1ELb1EEEEEEEEEvNT_6ParamsE,@"STO_CUDA_ENTRY STV_DEFAULT"
_ZN7cutlass13device_kernelIN5flash11enable_sm90INS1_16FlashAttnFwdSm90INS1_25CollectiveMainloopFwdSm90ILi2EN4cute5tupleIJNS5_1CILi1EEES8_S8_EEENS6_IJNS7_ILi128EEENS7_ILi160EEENS7_ILi192EEEEEELi128ENS_12float_e4m3_tEfNS_4arch4Sm90ELb1ELb0ELb1ELb1ELb0ELb0ELb0ELb1ELb1ELb1ELb1ELb0EEENS1_21CollectiveEpilogueFwdINS6_IJSA_SA_SB_EEES9_NS_10bfloat16_tESG_Li256ELb1ELb1ELb1ELb1EEENS1_36VarlenDynamicPersistentTileSchedulerILi128ELi160ELi256ELi128ELb1ELb1ELb1ELb1ELb1ELb1EEEEEEEEEvNT_6ParamsE:
        /* <DEDUP_REMOVED lines=18> */
.L_x_2037:
[----:B------:R-:W-:Y:S05]  /*0120*/  BSYNC B0 ;  /* 0x0000000000007941 */ /* 0x000fea0003800000 */
.L_x_2036:
        /* <DEDUP_REMOVED lines=41> */
.L_x_2038:
        /* <DEDUP_REMOVED lines=22> */
.L_x_2039:
        /* <DEDUP_REMOVED lines=18> */
.L_x_2040:
        /* <DEDUP_REMOVED lines=22> */
.L_x_2041:
        /* <DEDUP_REMOVED lines=22> */
.L_x_2042:
[----:B------:R-:W-:Y:S01]  /*0900*/  PLOP3.LUT P0, PT, PT, PT, UP0, 0x80, 0x0 ;  /* 0x000000000000781c */ /* 0x000fe20003f0f008 */
[----:B------:R-:W-:Y:S01]  /*0910*/  UMOV UR38, 0x1 ;  /* 0x0000000100267882 */ /* 0x000fe20000000000 */
[----:B------:R-:W-:Y:S01]  /*0920*/  NOP ;  /* 0x0000000000007918 */ /* 0x000fe20000000000 */
[----:B------:R-:W-:Y:S01]  /*0930*/  USEL UR38, UR38, 0x2, !UP0 ;  /* 0x0000000226267887 */ /* 0x000fe2000c000000 */
[----:B------:R-:W-:Y:S01]  /*0940*/  ULDC.64 UR54, c[0x0][0x208] ;  /* 0x0000820000367ab9 */ /* 0x000fe20000000a00 */
[----:B012-4-:R-:W-:Y:S08]  /*0950*/  BAR.SYNC.DEFER_BLOCKING 0x0 ;  /* 0x0000000000007b1d */ /* 0x017ff00000010000 */
[----:B------:R-:W-:Y:S05]  /*0960*/  @!P0 BRA `(.L_x_2043) ;  /* 0x0000011000f48947 */ /* 0x000fea0003800000 */
.L_x_2044:
        /* <DEDUP_REMOVED lines=29> */
[----:B------:R-:W-:Y:S01]  /*0b40*/  LEA.HI R2, R3, R224, RZ, 0x4 ;  /* 0x000000e003027211 */ /* 0x000fe200078f20ff */
[----:B------:R-:W-:Y:S01]  /*0b50*/  IMAD.SHL.U32 R4, R4, 0x20, RZ ;  /* 0x0000002004047824 */ /* 0x000fe200078e00ff */
[----:B------:R-:W-:Y:S01]  /*0b60*/  SHF.R.S32.HI R219, RZ, 0x7, R0 ;  /* 0x00000007ffdb7819 */ /* 0x000fe20000011400 */
[----:B------:R-:W-:Y:S01]  /*0b70*/  IMAD.IADD R203, R224, 0x1, -R203 ;  /* 0x00000001e0cb7824 */ /* 0x000fe200078e0acb */
[----:B------:R-:W-:Y:S02]  /*0b80*/  SHF.R.S32.HI R7, RZ, 0x4, R2 ;  /* 0x00000004ff077819 */ /* 0x000fe40000011402 */
[----:B------:R-:W-:Y:S02]  /*0b90*/  LOP3.LUT R5, R2, 0x3fffff0, RZ, 0xc0, !PT ;  /* 0x03fffff002057812 */ /* 0x000fe400078ec0ff */
[----:B------:R-:W-:-:S02]  /*0ba0*/  SHF.R.S32.HI R6, RZ, 0x1f, R203 ;  /* 0x0000001fff067819 */ /* 0x000fc400000114cb */
[----:B------:R-:W-:Y:S01]  /*0bb0*/  LOP3.LUT R4, R4, 0xfffffc00, RZ, 0xc0, !PT ;  /* 0xfffffc0004047812 */ /* 0x000fe200078ec0ff */
[----:B------:R-:W-:Y:S01]  /*0bc0*/  IMAD.IADD R5, R224, 0x1, -R5 ;  /* 0x00000001e0057824 */ /* 0x000fe200078e0a05 */
[----:B------:R-:W-:Y:S02]  /*0bd0*/  LEA.HI R2, R2, R7, RZ, 0x1 ;  /* 0x0000000702027211 */ /* 0x000fe400078f08ff */
[----:B------:R-:W-:Y:S01]  /*0be0*/  LEA.HI R8, R6, R203, RZ, 0x2 ;  /* 0x000000cb06087211 */ /* 0x000fe200078f10ff */
[----:B------:R-:W-:Y:S01]  /*0bf0*/  IMAD R5, R5, 0x40, R4 ;  /* 0x0000004005057824 */ /* 0x000fe200078e0204 */
[----:B------:R-:W-:Y:S02]  /*0c00*/  LOP3.LUT R2, R2, 0x1ffffffe, RZ, 0xc0, !PT ;  /* 0x1ffffffe02027812 */ /* 0x000fe400078ec0ff */
[----:B------:R-:W-:Y:S02]  /*0c10*/  LEA.HI R4, R3, R224, RZ, 0x2 ;  /* 0x000000e003047211 */ /* 0x000fe400078f10ff */
[----:B------:R-:W-:Y:S01]  /*0c20*/  SHF.R.S32.HI R9, RZ, 0x2, R8 ;  /* 0x00000002ff097819 */ /* 0x000fe20000011408 */
[----:B------:R-:W-:Y:S01]  /*0c30*/  IMAD.IADD R2, R7, 0x1, -R2 ;  /* 0x0000000107027824 */ /* 0x000fe200078e0a02 */
[----:B------:R-:W-:-:S02]  /*0c40*/  SHF.R.S32.HI R10, RZ, 0x1f, R8 ;  /* 0x0000001fff0a7819 */ /* 0x000fc40000011408 */
[----:B------:R-:W-:Y:S01]  /*0c50*/  LOP3.LUT R7, R4, 0xfffffffc, RZ, 0xc0, !PT ;  /* 0xfffffffc04077812 */ /* 0x000fe200078ec0ff */
[----:B------:R-:W-:Y:S01]  /*0c60*/  IMAD R221, R2, 0x8, R5 ;  /* 0x0000000802dd7824 */ /* 0x000fe200078e0205 */
[----:B------:R-:W-:Y:S02]  /*0c70*/  LEA.HI R3, R3, R224, RZ, 0x3 ;  /* 0x000000e003037211 */ /* 0x000fe400078f18ff */
[----:B------:R-:W-:Y:S01]  /*0c80*/  LEA.HI R10, R10, R9, RZ, 0x3 ;  /* 0x000000090a0a7211 */ /* 0x000fe200078f18ff */
[----:B------:R-:W-:Y:S01]  /*0c90*/  IMAD.IADD R7, R224, 0x1, -R7 ;  /* 0x00000001e0077824 */ /* 0x000fe200078e0a07 */
[----:B------:R-:W-:Y:S02]  /*0ca0*/  LOP3.LUT R5, R3, 0xfffffff8, RZ, 0xc0, !PT ;  /* 0xfffffff803057812 */ /* 0x000fe400078ec0ff */
[----:B------:R-:W-:Y:S02]  /*0cb0*/  LOP3.LUT R8, R8, 0x7ffffffc, RZ, 0xc0, !PT ;  /* 0x7ffffffc08087812 */ /* 0x000fe400078ec0ff */
[----:B------:R-:W-:Y:S01]  /*0cc0*/  LOP3.LUT R10, R10, 0xfffffff8, RZ, 0xc0, !PT ;  /* 0xfffffff80a0a7812 */ /* 0x000fe200078ec0ff */
[----:B------:R-:W-:Y:S01]  /*0cd0*/  IMAD.IADD R22, R224, 0x1, -R5 ;  /* 0x00000001e0167824 */ /* 0x000fe200078e0a05 */
[----:B------:R-:W-:Y:S01]  /*0ce0*/  LEA.HI R6, R6, R203, RZ, 0x5 ;  /* 0x000000cb06067211 */ /* 0x000fe200078f28ff */
[----:B------:R-:W-:Y:S01]  /*0cf0*/  IMAD.IADD R8, R203, 0x1, -R8 ;  /* 0x00000001cb087824 */ /* 0x000fe200078e0a08 */
[----:B------:R-:W-:Y:S01]  /*0d00*/  LEA.HI R0, R0, R219, RZ, 0x1 ;  /* 0x000000db00007211 */ /* 0x000fe200078f08ff */
[----:B------:R-:W-:Y:S01]  /*0d10*/  IMAD.IADD R9, R9, 0x1, -R10 ;  /* 0x0000000109097824 */ /* 0x000fe200078e0a0a */
[----:B------:R-:W-:Y:S01]  /*0d20*/  LEA.HI R2, R7, R7, RZ, 0x1 ;  /* 0x0000000707027211 */ /* 0x000fe200078f08ff */
[----:B------:R-:W-:Y:S01]  /*0d30*/  IMAD.SHL.U32 R16, R22, 0x8, RZ ;  /* 0x0000000816107824 */ /* 0x000fe200078e00ff */
[----:B------:R-:W-:Y:S01]  /*0d40*/  SHF.R.S32.HI R6, RZ, 0x5, R6 ;  /* 0x00000005ff067819 */ /* 0x000fe20000011406 */
[----:B------:R-:W-:Y:S01]  /*0d50*/  IMAD.SHL.U32 R17, R8, 0x2, RZ ;  /* 0x0000000208117824 */ /* 0x000fe200078e00ff */
[----:B------:R-:W-:Y:S01]  /*0d60*/  LOP3.LUT R0, R0, 0x3fffffe, RZ, 0xc0, !PT ;  /* 0x03fffffe00007812 */ /* 0x000fe200078ec0ff */
[----:B------:R-:W-:Y:S01]  /*0d70*/  VIADD R19, R16, 0x40 ;  /* 0x0000004010137836 */ /* 0x000fe20000000000 */
[----:B------:R-:W-:Y:S01]  /*0d80*/  LOP3.LUT R2, R2, 0x1ffffffe, RZ, 0xc0, !PT ;  /* 0x1ffffffe02027812 */ /* 0x000fe200078ec0ff */
[----:B------:R-:W-:Y:S01]  /*0d90*/  IMAD R9, R6, 0x10, R9 ;  /* 0x0000001006097824 */ /* 0x000fe200078e0209 */
[----:B------:R-:W-:Y:S01]  /*0da0*/  SHF.R.S32.HI R202, RZ, 0x3, R3 ;  /* 0x00000003ffca7819 */ /* 0x000fe20000011403 */
[----:B------:R-:W-:Y:S01]  /*0db0*/  IMAD.IADD R0, R219, 0x1, -R0 ;  /* 0x00000001db007824 */ /* 0x000fe200078e0a00 */
[----:B------:R-:W-:Y:S01]  /*0dc0*/  SHF.R.S32.HI R223, RZ, 0x1f, R16 ;  /* 0x0000001fffdf7819 */ /* 0x000fe20000011410 */
[C---:B------:R-:W-:Y:S01]  /*0dd0*/  VIADD R201, R17.reuse, 0x8 ;  /* 0x0000000811c97836 */ /* 0x040fe20000000000 */
[----:B------:R-:W-:Y:S01]  /*0de0*/  SHF.R.S32.HI R222, RZ, 0x1f, R19 ;  /* 0x0000001fffde7819 */ /* 0x000fe20000011413 */
[----:B------:R-:W-:-:S02]  /*0df0*/  VIADD R200, R17, 0x10 ;  /* 0x0000001011c87836 */ /* 0x000fc40000000000 */
        /* <DEDUP_REMOVED lines=26> */
[----:B------:R-:W-:Y:S01]  /*0fa0*/  IMAD.IADD R7, R7, 0x1, -R2 ;  /* 0x0000000107077824 */ /* 0x000fe200078e0a02 */
[----:B------:R-:W-:Y:S01]  /*0fb0*/  SHF.R.S32.HI R205, RZ, 0x1f, R188 ;  /* 0x0000001fffcd7819 */ /* 0x000fe200000114bc */
[----:B------:R-:W-:Y:S01]  /*0fc0*/  IMAD R220, R0, 0x40, R9 ;  /* 0x0000004000dc7824 */ /* 0x000fe200078e0209 */
[----:B------:R-:W-:-:S03]  /*0fd0*/  SHF.R.S32.HI R204, RZ, 0x1f, R23 ;  /* 0x0000001fffcc7819 */ /* 0x000fc60000011417 */
[----:B------:R-:W-:-:S07]  /*0fe0*/  IMAD R18, R7, 0x8, R220 ;  /* 0x0000000807127824 */ /* 0x000fce00078e02dc */
.L_x_2105:
[----:B0-23--:R-:W0:Y:S01]  /*0ff0*/  LDC.64 R2, c[0x0][0xc88] ;  /* 0x00032200ff027b82 */ /* 0x00de220000000a00 */
[----:B------:R-:W-:Y:S01]  /*1000*/  ULDC.64 UR8, c[0x0][0xa28] ;  /* 0x00028a0000087ab9 */ /* 0x000fe20000000a00 */
[----:B------:R-:W-:Y:S01]  /*1010*/  ULDC.64 UR10, c[0x0][0xa18] ;  /* 0x00028600000a7ab9 */ /* 0x000fe20000000a00 */
[----:B------:R-:W-:Y:S01]  /*1020*/  ULOP3.LUT UR4, UR6, 0xff000000, URZ, 0xc0, !UPT ;  /* 0xff00000006047892 */ /* 0x000fe2000f8ec03f */
        /* <DEDUP_REMOVED lines=19> */
[----:B----4-:R-:W-:Y:S01]  /*1160*/  IMAD.U32 R5, RZ, RZ, UR11 ;  /* 0x0000000bff057e24 */ /* 0x010fe2000f8e00ff */
[----:B------:R-:W2:Y:S01]  /*1170*/  @P0 LDG.E R2, desc[UR54][R2.64] ;  /* 0x0000003602020981 */ /* 0x000ea2000c1e1900 */
[----:B------:R-:W-:Y:S01]  /*1180*/  UISETP.NE.U32.AND UP0, UPT, UR8, URZ, UPT ;  /* 0x0000003f0800728c */ /* 0x000fe2000bf05070 */
[----:B------:R-:W-:Y:S02]  /*1190*/  ULDC.64 UR10, c[0x0][0xa20] ;  /* 0x00028800000a7ab9 */ /* 0x000fe40000000a00 */
[----:B------:R-:W3:Y:S01]  /*11a0*/  @P2 LDG.E R4, desc[UR54][R4.64] ;  /* 0x0000003604042981 */ /* 0x000ee2000c1e1900 */
[----:B------:R-:W-:Y:S01]  /*11b0*/  UISETP.NE.AND.EX UP0, UPT, UR9, URZ, UPT, UP0 ;  /* 0x0000003f0900728c */ /* 0x000fe2000bf05300 */
[----:B------:R-:W-:Y:S01]  /*11c0*/  ISETP.NE.U32.AND P1, PT, RZ, UR10, PT ;  /* 0x0000000aff007c0c */ /* 0x000fe2000bf25070 */
[----:B------:R-:W-:Y:S02]  /*11d0*/  ULOP3.LUT UR46, UR6, 0xff0000, URZ, 0xc0, !UPT ;  /* 0x00ff0000062e7892 */ /* 0x000fe4000f8ec03f */
[----:B------:R-:W-:Y:S01]  /*11e0*/  USHF.R.U32.HI UR4, URZ, 0x8, UR4 ;  /* 0x000000083f047899 */ /* 0x000fe20008011604 */
[----:B------:R-:W-:Y:S01]  /*11f0*/  ISETP.NE.AND.EX P1, PT, RZ, UR11, PT, P1 ;  /* 0x0000000bff007c0c */ /* 0x000fe2000bf25310 */
[----:B------:R-:W-:Y:S01]  /*1200*/  USEL UR7, UR7, 0x1, UP0 ;  /* 0x0000000107077887 */ /* 0x000fe20008000000 */
[----:B------:R-:W-:Y:S01]  /*1210*/  ULDC UR8, c[0x0][0x2f0] ;  /* 0x0000bc0000087ab9 */ /* 0x000fe20000000800 */
[----:B------:R-:W-:Y:S01]  /*1220*/  UMOV UR51, URZ ;  /* 0x0000003f00337c82 */ /* 0x000fe20008000000 */
        /* <DEDUP_REMOVED lines=20> */
.L_x_2045:
[----:B------:R-:W-:Y:S05]  /*1370*/  @!P1 BRA `(.L_x_2046) ;  /* 0x00000000001c9947 */ /* 0x000fea0003800000 */
[----:B------:R-:W-:-:S04]  /*1380*/  ULEA UR4, UP0, UR43, UR10, 0x2 ;  /* 0x0000000a2b047291 */ /* 0x000fc8000f80103f */
[----:B------:R-:W-:Y:S02]  /*1390*/  ULEA.HI.X UR6, UR43, UR11, UR42, 0x2, UP0 ;  /* 0x0000000b2b067291 */ /* 0x000fe400080f142a */
[----:B------:R-:W-:-:S04]  /*13a0*/  IMAD.U32 R2, RZ, RZ, UR4 ;  /* 0x00000004ff027e24 */ /* 0x000fc8000f8e00ff */
[----:B------:R-:W-:-:S05]  /*13b0*/  IMAD.U32 R3, RZ, RZ, UR6 ;  /* 0x00000006ff037e24 */ /* 0x000fca000f8e00ff */
[----:B------:R-:W2:Y:S02]  /*13c0*/  LDG.E R2, desc[UR54][R2.64] ;  /* 0x0000003602027981 */ /* 0x000ea4000c1e1900 */
[----:B--2---:R-:W-:Y:S01]  /*13d0*/  R2UR UR4, R2 ;  /* 0x00000000020472ca */ /* 0x004fe200000e0000 */
[----:B------:R-:W-:-:S14]  /*13e0*/  BRA `(.L_x_2047) ;  /* 0x0000000000347947 */ /* 0x000fdc0003800000 */
.L_x_2046:
        /* <DEDUP_REMOVED lines=13> */
.L_x_2047:
[----:B------:R-:W-:Y:S01]  /*14c0*/  ULDC UR6, c[0x0][0x448] ;  /* 0x0001120000067ab9 */ /* 0x000fe20000000800 */
[----:B------:R-:W-:Y:S02]  /*14d0*/  USHF.L.U32 UR36, UR5, 0x7, URZ ;  /* 0x0000000705247899 */ /* 0x000fe4000800063f */
[----:B------:R-:W-:Y:S02]  /*14e0*/  UISETP.NE.AND UP0, UPT, UR6, 0x1, UPT ;  /* 0x000000010600788c */ /* 0x000fe4000bf05270 */
[----:B------:R-:W-:Y:S02]  /*14f0*/  UIADD3 UR6, UR36, 0x7f, URZ ;  /* 0x0000007f24067890 */ /* 0x000fe4000fffe03f */
[----:B------:R-:W-:Y:S02]  /*1500*/  UIADD3 UR51, -UR51, UR4, URZ ;  /* 0x0000000433337290 */ /* 0x000fe4000fffe13f */
[----:B------:R-:W-:Y:S02]  /*1510*/  ULOP3.LUT UR37, UR46, 0xff, URZ, 0xc0, !UPT ;  /* 0x000000ff2e257892 */ /* 0x000fe4000f8ec03f */
[----:B------:R-:W-:-:S02]  /*1520*/  UIADD3 UR7, UR51, 0xa0, -UR52 ;  /* 0x000000a033077890 */ /* 0x000fc4000fffe834 */
[----:B------:R-:W-:Y:S01]  /*1530*/  USHF.R.U32.HI UR46, URZ, 0x10, UR46 ;  /* 0x000000103f2e7899 */ /* 0x000fe2000801162e */
[----:B------:R-:W-:Y:S01]  /*1540*/  @UP0 ULDC UR4, c[0x0][0x44c] ;  /* 0x0001130000040ab9 */ /* 0x000fe20000000800 */
[----:B------:R-:W-:Y:S01]  /*1550*/  @UP0 ULDC UR8, c[0x0][0x450] ;  /* 0x0001140000080ab9 */ /* 0x000fe20000000800 */
[----:B------:R-:W-:Y:S02]  /*1560*/  UIMAD.WIDE.U32 UR4, UR6, UR4, URZ ;  /* 0x00000004060472a5 */ /* 0x000fe4000f8e003f */
[----:B------:R-:W-:Y:S02]  /*1570*/  UIADD3 UR4, UR51, 0x9f, URZ ;  /* 0x0000009f33047890 */ /* 0x000fe4000fffe03f */
[----:B------:R-:W-:Y:S02]  /*1580*/  @UP0 USHF.R.U32.HI UR6, URZ, UR8, UR5 ;  /* 0x000000083f060299 */ /* 0x000fe40008011605 */
[----:B------:R-:W-:Y:S02]  /*1590*/  UIMAD.WIDE UR4, UR4, 0x66666667, URZ ;  /* 0x66666667040478a5 */ /* 0x000fe4000f8e023f */
[----:B------:R-:W-:-:S02]  /*15a0*/  UIADD3 UR6, UR7, UR6, URZ ;  /* 0x0000000607067290 */ /* 0x000fc4000fffe03f */
[----:B------:R-:W-:Y:S02]  /*15b0*/  USHF.R.U32.HI UR4, URZ, 0x1f, UR5 ;  /* 0x0000001f3f047899 */ /* 0x000fe40008011605 */
[----:B------:R-:W-:Y:S02]  /*15c0*/  UIMAD.WIDE UR6, UR6, 0x66666667, URZ ;  /* 0x66666667060678a5 */ /* 0x000fe4000f8e023f */
[----:B------:R-:W-:Y:S02]  /*15d0*/  ULEA.HI.SX32 UR4, UR5, UR4, 0x1a ;  /* 0x0000000405047291 */ /* 0x000fe4000f8fd23f */
[----:B------:R-:W-:-:S04]  /*15e0*/  USHF.R.U32.HI UR6, URZ, 0x1f, UR7 ;  /* 0x0000001f3f067899 */ /* 0x000fc80008011607 */
[----:B------:R-:W-:-:S04]  /*15f0*/  ULEA.HI.SX32 UR6, UR7, UR6, 0x1a ;  /* 0x0000000607067291 */ /* 0x000fc8000f8fd23f */
[----:B------:R-:W-:-:S04]  /*1600*/  UISETP.LT.AND UP0, UPT, UR4, UR6, UPT ;  /* 0x000000060400728c */ /* 0x000fc8000bf01270 */
[----:B------:R-:W-:-:S03]  /*1610*/  USEL UR9, UR4, UR6, UP0 ;  /* 0x0000000604097287 */ /* 0x000fc60008000000 */
[----:B------:R-:W-:Y:S01]  /*1620*/  UMOV UR4, URZ ;  /* 0x0000003f00047c82 */ /* 0x000fe20008000000 */
[----:B------:R-:W-:-:S06]  /*1630*/  UISETP.GE.AND UP0, UPT, UR9, 0x1, UPT ;  /* 0x000000010900788c */ /* 0x000fcc000bf06270 */
[----:B------:R-:W-:-:S13]  /*1640*/  PLOP3.LUT P0, PT, PT, PT, UP0, 0x80, 0x0 ;  /* 0x000000000000781c */ /* 0x000fda0003f0f008 */
[----:B------:R-:W-:Y:S05]  /*1650*/  @!P0 BRA `(.L_x_2048) ;  /* 0x0000000000908947 */ /* 0x000fea0003800000 */
        /* <DEDUP_REMOVED lines=36> */
.L_x_2048:
        /* <DEDUP_REMOVED lines=8> */
[----:B------:R-:W-:-:S02]  /*1920*/  VIADDMNMX R0, R3, UR39, R0, PT ;  /* 0x0000002703007c46 */ /* 0x000fc4000b800100 */
[----:B------:R-:W-:Y:S02]  /*1930*/  CS2R R10, SRZ ;  /* 0x00000000000a7805 */ /* 0x000fe4000001ff00 */
[----:B------:R-:W-:Y:S02]  /*1940*/  CS2R R36, SRZ ;  /* 0x0000000000247805 */ /* 0x000fe4000001ff00 */
[----:B------:R-:W-:Y:S02]  /*1950*/  CS2R R32, SRZ ;  /* 0x0000000000207805 */ /* 0x000fe4000001ff00 */
[----:B------:R-:W-:Y:S01]  /*1960*/  R2UR UR56, R0 ;  /* 0x00000000003872ca */ /* 0x000fe200000e0000 */
[----:B------:R-:W-:Y:S01]  /*1970*/  IMAD.MOV.U32 R0, RZ, RZ, RZ ;  /* 0x000000ffff007224 */ /* 0x000fe200078e00ff */
[----:B------:R-:W-:Y:S01]  /*1980*/  CS2R R12, SRZ ;  /* 0x00000000000c7805 */ /* 0x000fe2000001ff00 */
[----:B------:R-:W-:Y:S01]  /*1990*/  IMAD.MOV.U32 R47, RZ, RZ, RZ ;  /* 0x000000ffff2f7224 */ /* 0x000fe200078e00ff */
        /* <DEDUP_REMOVED lines=9> */
[----:B------:R-:W-:Y:S01]  /*1a30*/  UISETP.GT.AND UP0, UPT, UR56, UR39, UPT ;  /* 0x000000273800728c */ /* 0x000fe2000bf04270 */
[----:B------:R-:W-:Y:S01]  /*1a40*/  CS2R R60, SRZ ;  /* 0x00000000003c7805 */ /* 0x000fe2000001ff00 */
[----:B------:R-:W-:Y:S01]  /*1a50*/  IMAD.MOV.U32 R90, RZ, RZ, RZ ;  /* 0x000000ffff5a7224 */ /* 0x000fe200078e00ff */
[----:B------:R-:W-:Y:S02]  /*1a60*/  CS2R R62, SRZ ;  /* 0x00000000003e7805 */ /* 0x000fe4000001ff00 */
[----:B------:R-:W-:Y:S02]  /*1a70*/  CS2R R58, SRZ ;  /* 0x00000000003a7805 */ /* 0x000fe4000001ff00 */
[----:B------:R-:W-:-:S02]  /*1a80*/  CS2R R68, SRZ ;  /* 0x0000000000447805 */ /* 0x000fc4000001ff00 */
[----:B------:R-:W-:Y:S02]  /*1a90*/  PLOP3.LUT P1, PT, PT, PT, UP0, 0x80, 0x0 ;  /* 0x000000000000781c */ /* 0x000fe40003f2f008 */
        /* <DEDUP_REMOVED lines=43> */
.L_x_2050:
        /* <DEDUP_REMOVED lines=10> */
[----:B0-----:R-:W-:-:S02]  /*1df0*/  @P1 IMAD R2, R8, UR42, RZ ;  /* 0x0000002a08021c24 */ /* 0x001fc4000f8e02ff */
[----:B------:R-:W-:-:S04]  /*1e00*/  @P1 IMAD.WIDE.U32 R4, R8, UR43, RZ ;  /* 0x0000002b08041c25 */ /* 0x000fc8000f8e00ff */
[----:B------:R-:W-:Y:S02]  /*1e10*/  @P1 IMAD R9, R9, UR43, R2 ;  /* 0x0000002b09091c24 */ /* 0x000fe4000f8e0202 */
[C---:B-1----:R-:W-:Y:S02]  /*1e20*/  @P0 IMAD R0, R6.reuse, UR42, RZ ;  /* 0x0000002a06000c24 */ /* 0x042fe4000f8e02ff */
[----:B------:R-:W-:-:S04]  /*1e30*/  @P0 IMAD.WIDE.U32 R2, R6, UR43, RZ ;  /* 0x0000002b06020c25 */ /* 0x000fc8000f8e00ff */
[----:B------:R-:W-:Y:S02]  /*1e40*/  @P0 IMAD R7, R7, UR43, R0 ;  /* 0x0000002b07070c24 */ /* 0x000fe4000f8e0200 */
[----:B------:R-:W-:Y:S02]  /*1e50*/  @P1 IMAD.IADD R5, R5, 0x1, R9 ;  /* 0x0000000105051824 */ /* 0x000fe400078e0209 */
[----:B------:R-:W-:Y:S02]  /*1e60*/  @P0 IMAD.IADD R3, R3, 0x1, R7 ;  /* 0x0000000103030824 */ /* 0x000fe400078e0207 */
[----:B------:R-:W-:Y:S02]  /*1e70*/  IMAD.MOV.U32 R0, RZ, RZ, 0x3f800000 ;  /* 0x3f800000ff007424 */ /* 0x000fe400078e00ff */
[----:B--2---:R-:W-:-:S04]  /*1e80*/  @P0 IMAD.WIDE.U32 R2, R10, UR44, R2 ;  /* 0x0000002c0a020c25 */ /* 0x004fc8000f8e0002 */
[----:B---3--:R-:W-:Y:S01]  /*1e90*/  @P1 IMAD.WIDE.U32 R6, R12, UR44, R4 ;  /* 0x0000002c0c061c25 */ /* 0x008fe2000f8e0004 */
[----:B------:R-:W-:-:S03]  /*1ea0*/  @P0 LEA R4, P2, R2, UR4, 0x2 ;  /* 0x0000000402040c11 */ /* 0x000fc6000f8410ff */
[----:B------:R-:W-:Y:S01]  /*1eb0*/  @P0 IMAD R5, R11, UR44, R3 ;  /* 0x0000002c0b050c24 */ /* 0x000fe2000f8e0203 */
[----:B------:R-:W-:Y:S01]  /*1ec0*/  @P1 LEA R8, P3, R6, UR6, 0x2 ;  /* 0x0000000606081c11 */ /* 0x000fe2000f8610ff */
[----:B------:R-:W-:-:S03]  /*1ed0*/  @P1 IMAD R3, R13, UR44, R7 ;  /* 0x0000002c0d031c24 */ /* 0x000fc6000f8e0207 */
[----:B------:R-:W-:Y:S02]  /*1ee0*/  @P0 LEA.HI.X R5, R2, UR5, R5, 0x2, P2 ;  /* 0x0000000502050c11 */ /* 0x000fe400090f1405 */
[----:B------:R-:W-:Y:S01]  /*1ef0*/  @P1 LEA.HI.X R9, R6, UR7, R3, 0x2, P3 ;  /* 0x0000000706091c11 */ /* 0x000fe200098f1403 */
[----:B------:R-:W-:-:S04]  /*1f00*/  IMAD.MOV.U32 R3, RZ, RZ, 0x3f800000 ;  /* 0x3f800000ff037424 */ /* 0x000fc800078e00ff */
[----:B------:R-:W2:Y:S04]  /*1f10*/  @P1 LDG.E R0, desc[UR54][R8.64] ;  /* 0x0000003608001981 */ /* 0x000ea8000c1e1900 */
[----:B------:R-:W2:Y:S01]  /*1f20*/  @P0 LDG.E R3, desc[UR54][R4.64] ;  /* 0x0000003604030981 */ /* 0x000ea2000c1e1900 */
[----:B------:R-:W-:-:S04]  /*1f30*/  ULEA.HI UR4, UR48, UR48, URZ, 0x1 ;  /* 0x0000003030047291 */ /* 0x000fc8000f8f083f */
[----:B------:R-:W-:-:S04]  /*1f40*/  ULOP3.LUT UR4, UR4, 0xfffffffe, URZ, 0xc0, !UPT ;  /* 0xfffffffe04047892 */ /* 0x000fc8000f8ec03f */
[----:B------:R-:W-:-:S06]  /*1f50*/  UIADD3 UR4, UR48, -UR4, URZ ;  /* 0x8000000430047290 */ /* 0x000fcc000fffe03f */
[----:B------:R-:W-:Y:S01]  /*1f60*/  IMAD.U32 R2, RZ, RZ, UR4 ;  /* 0x00000004ff027e24 */ /* 0x000fe2000f8e00ff */
[----:B------:R-:W-:-:S04]  /*1f70*/  ULDC UR4, c[0x0][0x9d8] ;  /* 0x0002760000047ab9 */ /* 0x000fc80000000800 */
[----:B------:R-:W-:-:S04]  /*1f80*/  SHF.L.U32 R2, R2, 0x1f, RZ ;  /* 0x0000001f02027819 */ /* 0x000fc800000006ff */
[----:B------:R-:W0:Y:S01]  /*1f90*/  SYNCS.PHASECHK.TRANS64.TRYWAIT P0, [UR41+0x29800], R2 ;  /* 0x02980002ff0075a7 */ /* 0x000e220008000169 */
[----:B------:R-:W-:-:S05]  /*1fa0*/  IMAD.U32 R6, RZ, RZ, UR49 ;  /* 0x00000031ff067e24 */ /* 0x000fca000f8e00ff */
[----:B------:R-:W-:Y:S01]  /*1fb0*/  ISETP.NE.AND P1, PT, R6, 0x3, PT ;  /* 0x000000030600780c */ /* 0x000fe20003f25270 */
[----:B--2---:R-:W-:-:S04]  /*1fc0*/  FMUL.FTZ R0, R3, R0 ;  /* 0x0000000003007220 */ /* 0x004fc80000410000 */
[----:B------:R-:W-:Y:S01]  /*1fd0*/  FMUL.FTZ R0, R0, UR4 ;  /* 0x0000000400007c20 */ /* 0x000fe20008410000 */
[----:B0-----:R-:W-:Y:S07]  /*1fe0*/  @!P0 BRA `(.L_x_2051) ;  /* 0x00000160000c8947 */ /* 0x001fee0003800000 */
.L_x_2204:
[----:B------:R-:W-:Y:S05]  /*1ff0*/  @!P1 BRA `(.L_x_2052) ;  /* 0x0000000000049947 */ /* 0x000fea0003800000 */
[----:B------:R-:W-:Y:S01]  /*2000*/  BPT.TRAP 0x1 ;  /* 0x000000040000795c */ /* 0x000fe20000300000 */
.L_x_2052:
[----:B0-----:R-:W-:Y:S02]  /*2010*/  IMAD.U32 R2, RZ, RZ, UR53 ;  /* 0x00000035ff027e24 */ /* 0x001fe4000f8e00ff */
[----:B------:R-:W-:-:S03]  /*2020*/  IMAD.U32 R3, RZ, RZ, UR47 ;  /* 0x0000002fff037e24 */ /* 0x000fc6000f8e00ff */
[----:B------:R-:W-:Y:S02]  /*2030*/  LEA R2, R2, UR41, 0x3 ;  /* 0x0000002902027c11 */ /* 0x000fe4000f8e18ff */
[----:B------:R-:W-:-:S04]  /*2040*/  SHF.L.U32 R3, R3, 0x1f, RZ ;  /* 0x0000001f03037819 */ /* 0x000fc800000006ff */
[----:B------:R0:W1:Y:S01]  /*2050*/  SYNCS.PHASECHK.TRANS64.TRYWAIT P2, [R2+URZ+0x29830], R3 ;  /* 0x02983003020075a7 */ /* 0x000062000804017f */
[----:B------:R-:W-:Y:S05]  /*2060*/  @!P1 BRA `(.L_x_2053) ;  /* 0x0000000000049947 */ /* 0x000fea0003800000 */
[----:B------:R-:W-:Y:S01]  /*2070*/  BPT.TRAP 0x1 ;  /* 0x000000040000795c */ /* 0x000fe20000300000 */
.L_x_2053:
[----:B------:R-:W2:Y:S02]  /*2080*/  S2R R4, SR_TID.X ;  /* 0x0000000000047919 */ /* 0x000ea40000002100 */
[----:B--2---:R-:W-:Y:S01]  /*2090*/  LOP3.LUT P0, RZ, R4, 0x7f, RZ, 0xc0, !PT ;  /* 0x0000007f04ff7812 */ /* 0x004fe2000780c0ff */
[----:B-1----:R-:W-:-:S12]  /*20a0*/  @P2 BRA `(.L_x_2054) ;  /* 0x0000000000082947 */ /* 0x002fd80003800000 */
[----:B------:R-:W1:Y:S02]  /*20b0*/  SYNCS.PHASECHK.TRANS64.TRYWAIT P2, [R2+URZ+0x29830], R3 ;  /* 0x02983003020075a7 */ /* 0x000e64000804017f */
[----:B-1----:R-:W-:Y:S05]  /*20c0*/  @!P2 BRA `(.L_x_2055) ;  /* 0x0000015c00eca947 */ /* 0x002fea0003800000 */
.L_x_2054:
[----:B------:R-:W-:Y:S05]  /*20d0*/  WARPSYNC.ALL ;  /* 0x0000000000007948 */ /* 0x000fea0003800000 */
[----:B------:R-:W-:Y:S01]  /*20e0*/  UIADD3 UR4, UR41, 0x1a400, URZ ;  /* 0x0001a40029047890 */ /* 0x000fe2000fffe03f */
[----:B------:R-:W-:Y:S01]  /*20f0*/  WARPGROUP.ARRIVE ;  /* 0x00000000000079c5 */ /* 0x000fe20000000000 */
[----:B------:R-:W-:Y:S01]  /*2100*/  ULOP3.LUT UR28, UR57, 0x10000, URZ, 0xfc, !UPT ;  /* 0x00010000391c7892 */ /* 0x000fe2000f8efc3f */
[----:B01----:R-:W-:Y:S01]  /*2110*/  @!P0 VIADD R2, R2, 0x29840 ;  /* 0x0002984002028836 */ /* 0x003fe20000000000 */
[----:B------:R-:W-:Y:S01]  /*2120*/  USHF.R.U32.HI UR4, URZ, 0x4, UR4 ;  /* 0x000000043f047899 */ /* 0x000fe20008011604 */
[----:B------:R-:W-:Y:S01]  /*2130*/  UMOV UR25, 0x80000020 ;  /* 0x8000002000197882 */ /* 0x000fe20000000000 */
[----:B------:R-:W-:-:S02]  /*2140*/  UMOV UR27, 0x80000020 ;  /* 0x80000020001b7882 */ /* 0x000fc40000000000 */
[----:B------:R-:W-:Y:S01]  /*2150*/  ULOP3.LUT UR4, UR4, 0x3fff, URZ, 0xc0, !UPT ;  /* 0x00003fff04047892 */ /* 0x000fe2000f8ec03f */
[----:B------:R-:W-:Y:S01]  /*2160*/  UMOV UR24, UR28 ;  /* 0x0000001c00187c82 */ /* 0x000fe20008000000 */
[----:B------:R-:W-:Y:S02]  /*2170*/  UMOV UR5, UR25 ;  /* 0x0000001900057c82 */ /* 0x000fe40008000000 */
[----:B------:R-:W-:Y:S01]  /*2180*/  ULOP3.LUT UR50, UR4, 0x10000, URZ, 0xfc, !UPT ;  /* 0x0001000004327892 */ /* 0x000fe2000f8efc3f */
[----:B------:R-:W-:Y:S02]  /*2190*/  UMOV UR7, 0x80000020 ;  /* 0x8000002000077882 */ /* 0x000fe40000000000 */
[----:B------:R-:W-:Y:S01]  /*21a0*/  UMOV UR4, UR24 ;  /* 0x0000001800047c82 */ /* 0x000fe20008000000 */
[----:B------:R-:W-:Y:S01]  /*21b0*/  UIMAD UR32, UR53, 0x780, UR50 ;  /* 0x00000780352078a4 */ /* 0x000fe2000f8e0232 */
[----:B------:R-:W-:Y:S01]  /*21c0*/  UMOV UR8, UR24 ;  /* 0x0000001800087c82 */ /* 0x000fe20008000000 */
[----:B------:R-:W-:-:S02]  /*21d0*/  UMOV UR9, UR25 ;  /* 0x0000001900097c82 */ /* 0x000fc40008000000 */
[----:B------:R-:W-:Y:S02]  /*21e0*/  UIADD3 UR6, UR32, 0x100, URZ ;  /* 0x0000010020067890 */ /* 0x000fe4000fffe03f */
[----:B------:R-:W-:Y:S02]  /*21f0*/  UIADD3 UR10, UR32, 0x180, URZ ;  /* 0x00000180200a7890 */ /* 0x000fe4000fffe03f */
[----:B------:R-:W-:Y:S01]  /*2200*/  UMOV UR26, UR32 ;  /* 0x00000020001a7c82 */ /* 0x000fe20008000000 */
[----:B------:R-:W-:Y:S01]  /*2210*/  UMOV UR11, 0x80000020 ;  /* 0x80000020000b7882 */ /* 0x000fe20000000000 */
[----:B------:R-:W-:Y:S01]  /*2220*/  QGMMA.64x32x32.F32.E4M3.E4M3 R88, gdesc[UR24], RZ, !UPT, gsb0 ;  /* 0x00600000185879f3 */ /* 0x000fe2000c0008ff */
[----:B------:R-:W-:Y:S01]  /*2230*/  UIADD3 UR26, UR32, 0x80, URZ ;  /* 0x00000080201a7890 */ /* 0x000fe2000fffe03f */
[----:B------:R-:W-:Y:S01]  /*2240*/  UMOV UR27, 0x80000020 ;  /* 0x80000020001b7882 */ /* 0x000fe20000000000 */
[----:B------:R-:W-:Y:S02]  /*2250*/  UIADD3 UR12, UR28, 0x2, URZ ;  /* 0x000000021c0c7890 */ /* 0x000fe4000fffe03f */
[----:B------:R-:W-:Y:S01]  /*2260*/  UIADD3 UR14, UR32, 0x182, URZ ;  /* 0x00000182200e7890 */ /* 0x000fe2000fffe03f */
[----:B------:R-:W-:Y:S01]  /*2270*/  UMOV UR15, 0x80000020 ;  /* 0x80000020000f7882 */ /* 0x000fe20000000000 */
[----:B------:R-:W-:-:S02]  /*2280*/  UIADD3 UR16, UR28, 0x200, URZ ;  /* 0x000002001c107890 */ /* 0x000fc4000fffe03f */
[----:B------:R-:W-:Y:S01]  /*2290*/  UIADD3 UR18, UR32, 0x400, URZ ;  /* 0x0000040020127890 */ /* 0x000fe2000fffe03f */
[----:B------:R-:W-:Y:S01]  /*22a0*/  UMOV UR19, 0x80000020 ;  /* 0x8000002000137882 */ /* 0x000fe20000000000 */
[----:B------:R-:W-:Y:S01]  /*22b0*/  UIADD3 UR22, UR32, 0x402, URZ ;  /* 0x0000040220167890 */ /* 0x000fe2000fffe03f */
[----:B------:R-:W-:Y:S01]  /*22c0*/  UMOV UR23, 0x80000020 ;  /* 0x8000002000177882 */ /* 0x000fe20000000000 */
[----:B------:R-:W-:Y:S01]  /*22d0*/  UIADD3 UR30, UR32, 0x680, URZ ;  /* 0x00000680201e7890 */ /* 0x000fe2000fffe03f */
[----:B------:R-:W-:Y:S01]  /*22e0*/  UMOV UR31, 0x80000020 ;  /* 0x80000020001f7882 */ /* 0x000fe20000000000 */
[----:B------:R-:W-:Y:S01]  /*22f0*/  UIADD3 UR57, UR56, -0x2, URZ ;  /* 0xfffffffe38397890 */ /* 0x000fe2000fffe03f */
        /* <DEDUP_REMOVED lines=54> */
[----:B------:R-:W-:Y:S01]  /*2660*/  UIMAD UR7, UR56, -0xa0, UR51 ;  /* 0xffffff60380778a4 */ /* 0x000fe2000f8e0233 */
        /* <DEDUP_REMOVED lines=30> */
[----:B------:R-:W-:Y:S01]  /*2850*/  ULDC UR10, c[0x0][0x988] ;  /* 0x00026200000a7ab9 */ /* 0x000fe20000000800 */
[----:B------:R-:W-:Y:S01]  /*2860*/  UMOV UR11, UR36 ;  /* 0x00000024000b7c82 */ /* 0x000fe20008000000 */
        /* <DEDUP_REMOVED lines=47> */
[----:B------:R-:W-:Y:S02]  /*2b60*/  ULDC UR6, c[0x0][0x448] ;  /* 0x0001120000067ab9 */ /* 0x000fe40000000800 */
[----:B------:R-:W-:-:S06]  /*2b70*/  UISETP.NE.AND UP0, UPT, UR6, 0x1, UPT ;  /* 0x000000010600788c */ /* 0x000fcc000bf05270 */
[----:B------:R-:W-:-:S05]  /*2b80*/  PLOP3.LUT P2, PT, PT, PT, UP0, 0x80, 0x0 ;  /* 0x000000000000781c */ /* 0x000fca0003f4f008 */
[----:B------:R-:W-:Y:S01]  /*2b90*/  @UP0 ULDC UR6, c[0x0][0x44c] ;  /* 0x0001130000060ab9 */ /* 0x000fe20000000800 */
[----:B------:R-:W-:Y:S01]  /*2ba0*/  @UP0 ULDC UR14, c[0x0][0x450] ;  /* 0x00011400000e0ab9 */ /* 0x000fe20000000800 */
        /* <DEDUP_REMOVED lines=20> */
[----:B------:R0:W1:Y:S01]  /*2cf0*/  MUFU.TANH R104, R88 ;  /* 0x0000005800687308 */ /* 0x0000620000002400 */
[----:B------:R-:W-:Y:S01]  /*2d00*/  UMOV UR23, 0x80000020 ;  /* 0x8000002000177882 */ /* 0x000fe20000000000 */
[C---:B------:R-:W-:Y:S01]  /*2d10*/  FMUL.FTZ R93, R0.reuse, R93 ;  /* 0x0000005d005d7220 */ /* 0x040fe20000410000 */
[C---:B------:R-:W-:Y:S01]  /*2d20*/  FMUL.FTZ R96, R0.reuse, R96 ;  /* 0x0000006000607220 */ /* 0x040fe20000410000 */
[C---:B------:R-:W-:Y:S01]  /*2d30*/  FMUL.FTZ R97, R0.reuse, R97 ;  /* 0x0000006100617220 */ /* 0x040fe20000410000 */
[C---:B------:R-:W-:Y:S01]  /*2d40*/  FMUL.FTZ R100, R0.reuse, R100 ;  /* 0x0000006400647220 */ /* 0x040fe20000410000 */
[C---:B------:R-:W-:Y:S01]  /*2d50*/  FMUL.FTZ R5, R0.reuse, R94 ;  /* 0x0000005e00057220 */ /* 0x040fe20000410000 */
[C---:B------:R-:W-:Y:S01]  /*2d60*/  FMUL.FTZ R10, R0.reuse, R102 ;  /* 0x00000066000a7220 */ /* 0x040fe20000410000 */
[----:B------:R-:W2:Y:S01]  /*2d70*/  MUFU.TANH R89, R89 ;  /* 0x0000005900597308 */ /* 0x000ea20000002400 */
[C---:B0-----:R-:W-:Y:S01]  /*2d80*/  FMUL.FTZ R88, R0.reuse, R101 ;  /* 0x0000006500587220 */ /* 0x041fe20000410000 */
[C---:B------:R-:W-:Y:S01]  /*2d90*/  FMUL.FTZ R3, R0.reuse, R90 ;  /* 0x0000005a00037220 */ /* 0x040fe20000410000 */
[C---:B------:R-:W-:Y:S01]  /*2da0*/  FMUL.FTZ R4, R0.reuse, R91 ;  /* 0x0000005b00047220 */ /* 0x040fe20000410000 */
[C---:B------:R-:W-:Y:S01]  /*2db0*/  FMUL.FTZ R7, R0.reuse, R98 ;  /* 0x0000006200077220 */ /* 0x040fe20000410000 */
[----:B------:R-:W-:-:S03]  /*2dc0*/  FMUL.FTZ R8, R0, R99 ;  /* 0x0000006300087220 */ /* 0x000fc60000410000 */
[----:B------:R-:W0:Y:S08]  /*2dd0*/  MUFU.TANH R92, R92 ;  /* 0x0000005c005c7308 */ /* 0x000e300000002400 */
[----:B------:R-:W3:Y:S08]  /*2de0*/  MUFU.TANH R93, R93 ;  /* 0x0000005d005d7308 */ /* 0x000ef00000002400 */
[----:B------:R-:W4:Y:S08]  /*2df0*/  MUFU.TANH R96, R96 ;  /* 0x0000006000607308 */ /* 0x000f300000002400 */
[----:B------:R-:W5:Y:S08]  /*2e00*/  MUFU.TANH R97, R97 ;  /* 0x0000006100617308 */ /* 0x000f700000002400 */
[----:B------:R-:W5:Y:S08]  /*2e10*/  MUFU.TANH R105, R100 ;  /* 0x0000006400697308 */ /* 0x000f700000002400 */
[----:B------:R-:W5:Y:S01]  /*2e20*/  MUFU.TANH R88, R88 ;  /* 0x0000005800587308 */ /* 0x000f620000002400 */
[----:B------:R-:W-:-:S02]  /*2e30*/  WARPGROUP.DEPBAR.LE gsb0, 0x0 ;  /* 0x00008000000079c5 */ /* 0x000fc40000010000 */
[----:B------:R-:W-:Y:S01]  /*2e40*/  WARPGROUP.ARRIVE ;  /* 0x00000000000079c5 */ /* 0x000fe20000000000 */
[C---:B------:R-:W-:Y:S01]  /*2e50*/  FMUL.FTZ R77, R0.reuse, R77 ;  /* 0x0000004d004d7220 */ /* 0x040fe20000410000 */
[C---:B------:R-:W-:Y:S01]  /*2e60*/  FMUL.FTZ R15, R0.reuse, R83 ;  /* 0x00000053000f7220 */ /* 0x040fe20000410000 */
[C---:B------:R-:W-:Y:S01]  /*2e70*/  FMUL.FTZ R20, R0.reuse, R82 ;  /* 0x0000005200147220 */ /* 0x040fe20000410000 */
[C---:B------:R-:W-:Y:S01]  /*2e80*/  FMUL.FTZ R14, R0.reuse, R79 ;  /* 0x0000004f000e7220 */ /* 0x040fe20000410000 */
[----:B------:R1:W-:Y:S01]  /*2e90*/  MUFU.TANH R95, R77 ;  /* 0x0000004d005f7308 */ /* 0x0003e20000002400 */
[----:B------:R-:W-:Y:S01]  /*2ea0*/  QGMMA.64x32x32.F32.E4M3.E4M3 R56, gdesc[UR20], R56, gsb0 ;  /* 0x00600000143879f3 */ /* 0x000fe20008000838 */
[----:B------:R-:W-:Y:S01]  /*2eb0*/  UIADD3 UR22, UR32, 0x682, URZ ;  /* 0x0000068220167890 */ /* 0x000fe2000fffe03f */
[----:B------:R-:W-:Y:S01]  /*2ec0*/  IMAD.U32 R82, RZ, RZ, UR7 ;  /* 0x00000007ff527e24 */ /* 0x000fe2000f8e00ff */
[----:B------:R-:W-:Y:S01]  /*2ed0*/  UMOV UR23, 0x80000020 ;  /* 0x8000002000177882 */ /* 0x000fe20000000000 */
[C---:B------:R-:W-:Y:S01]  /*2ee0*/  FMUL.FTZ R72, R0.reuse, R72 ;  /* 0x0000004800487220 */ /* 0x040fe20000410000 */
[C---:B------:R-:W-:Y:S01]  /*2ef0*/  FMUL.FTZ R73, R0.reuse, R73 ;  /* 0x0000004900497220 */ /* 0x040fe20000410000 */
[----:B------:R-:W-:Y:S01]  /*2f00*/  FMUL.FTZ R76, R0, R76 ;  /* 0x0000004c004c7220 */ /* 0x000fe20000410000 */
[----:B------:R-:W-:Y:S01]  /*2f10*/  IADD3 R82, -R17, 0xa0, R82 ;  /* 0x000000a011527810 */ /* 0x000fe20007ffe152 */
[----:B-1----:R-:W-:Y:S01]  /*2f20*/  VIADD R77, R18, UR36 ;  /* 0x00000024124d7c36 */ /* 0x002fe20008000000 */
[----:B------:R1:W5:Y:S01]  /*2f30*/  MUFU.TANH R91, R72 ;  /* 0x00000048005b7308 */ /* 0x0003620000002400 */
        /* <DEDUP_REMOVED lines=8> */
[C---:B-1----:R-:W-:Y:S01]  /*2fc0*/  FMUL.FTZ R72, R0.reuse, R87 ;  /* 0x0000005700487220 */ /* 0x042fe20000410000 */
[----:B------:R-:W-:-:S06]  /*2fd0*/  FMUL.FTZ R12, R0, R74 ;  /* 0x0000004a000c7220 */ /* 0x000fcc0000410000 */
[----:B------:R-:W1:Y:S08]  /*2fe0*/  MUFU.TANH R76, R76 ;  /* 0x0000004c004c7308 */ /* 0x000e700000002400 */
[----:B------:R-:W1:Y:S08]  /*2ff0*/  MUFU.TANH R99, R80 ;  /* 0x0000005000637308 */ /* 0x000e700000002400 */
[----:B------:R-:W1:Y:S08]  /*3000*/  MUFU.TANH R81, R81 ;  /* 0x0000005100517308 */ /* 0x000e700000002400 */
[----:B------:R-:W1:Y:S08]  /*3010*/  MUFU.TANH R101, R84 ;  /* 0x0000005400657308 */ /* 0x000e700000002400 */
[----:B------:R-:W1:Y:S01]  /*3020*/  MUFU.TANH R85, R85 ;  /* 0x0000005500557308 */ /* 0x000e620000002400 */
        /* <DEDUP_REMOVED lines=14> */
[----:B------:R0:W-:Y:S01]  /*3110*/  MUFU.TANH R103, R57 ;  /* 0x0000003900677308 */ /* 0x0001e20000002400 */
[----:B--2---:R-:W-:Y:S01]  /*3120*/  @P2 IMAD.HI.U32 R60, R77, UR6, RZ ;  /* 0x000000064d3c2c27 */ /* 0x004fe2000f8e00ff */
[----:B------:R-:W-:-:S04]  /*3130*/  @UP0 ULDC UR6, c[0x0][0x450] ;  /* 0x0001140000060ab9 */ /* 0x000fc80000000800 */
[----:B------:R-:W-:Y:S01]  /*3140*/  @P2 SHF.R.U32.HI R77, RZ, UR6, R60 ;  /* 0x00000006ff4d2c19 */ /* 0x000fe2000801163c */
[----:B------:R-:W-:Y:S01]  /*3150*/  UIMAD UR6, UR56, -0xa0, URZ ;  /* 0xffffff60380678a4 */ /* 0x000fe2000f8e023f */
[----:B------:R2:W-:Y:S01]  /*3160*/  MUFU.TANH R107, R61 ;  /* 0x0000003d006b7308 */ /* 0x0005e20000002400 */
[C---:B0-----:R-:W-:Y:S01]  /*3170*/  FMUL.FTZ R57, R0.reuse, R58 ;  /* 0x0000003a00397220 */ /* 0x041fe20000410000 */
[C---:B------:R-:W-:Y:S01]  /*3180*/  FMUL.FTZ R58, R0.reuse, R62 ;  /* 0x0000003e003a7220 */ /* 0x040fe20000410000 */
[----:B------:R-:W0:Y:S01]  /*3190*/  SHFL.IDX PT, R83, R77, RZ, 0x1c1f ;  /* 0x001c1fff4d537589 */ /* 0x000e2200000e0000 */
[C---:B------:R-:W-:Y:S01]  /*31a0*/  FMUL.FTZ R60, R0.reuse, R67 ;  /* 0x00000043003c7220 */ /* 0x040fe20000410000 */
[----:B------:R-:W-:Y:S01]  /*31b0*/  IMAD.U32 R62, RZ, RZ, UR6 ;  /* 0x00000006ff3e7e24 */ /* 0x000fe2000f8e00ff */
[----:B------:R-:W-:Y:S01]  /*31c0*/  @UP0 ULDC UR6, c[0x0][0x44c] ;  /* 0x0001130000060ab9 */ /* 0x000fe20000000800 */
[----:B------:R-:W1:Y:S01]  /*31d0*/  SHFL.IDX PT, R77, R77, 0x1, 0x1c1f ;  /* 0x003c1f004d4d7f89 */ /* 0x000e6200000e0000 */
[----:B------:R-:W-:Y:S01]  /*31e0*/  MUFU.TANH R108, R65 ;  /* 0x00000041006c7308 */ /* 0x000fe20000002400 */
[C---:B--2---:R-:W-:Y:S01]  /*31f0*/  FMUL.FTZ R61, R0.reuse, R66 ;  /* 0x00000042003d7220 */ /* 0x044fe20000410000 */
[----:B------:R-:W-:Y:S01]  /*3200*/  IMAD.U32 R66, RZ, RZ, UR52 ;  /* 0x00000034ff427e24 */ /* 0x000fe2000f8e00ff */
[----:B------:R-:W-:Y:S01]  /*3210*/  IADD3 R79, -R17, 0xa1, R62 ;  /* 0x000000a1114f7810 */ /* 0x000fe20007ffe13e */
[----:B------:R-:W-:Y:S01]  /*3220*/  FMUL.FTZ R62, R0, R71 ;  /* 0x00000047003e7220 */ /* 0x000fe20000410000 */
[----:B------:R-:W-:-:S02]  /*3230*/  UIMAD.WIDE.U32 UR6, UR36, UR6, URZ ;  /* 0x00000006240672a5 */ /* 0x000fc4000f8e003f */
[----:B------:R-:W-:Y:S01]  /*3240*/  IADD3 R79, -R66, UR51, R79 ;  /* 0x00000033424f7c10 */ /* 0x000fe2000fffe14f */
[----:B------:R2:W1:Y:S01]  /*3250*/  MUFU.TANH R87, R56 ;  /* 0x0000003800577308 */ /* 0x0004620000002400 */
[----:B------:R-:W-:-:S04]  /*3260*/  @UP0 USHF.R.U32.HI UR11, URZ, UR14, UR7 ;  /* 0x0000000e3f0b0299 */ /* 0x000fc80008011607 */
[----:B------:R-:W-:-:S03]  /*3270*/  UIADD3 UR6, UR11, UR51, -UR52 ;  /* 0x000000330b067290 */ /* 0x000fc6000fffe834 */
[----:B------:R-:W1:Y:S01]  /*3280*/  MUFU.TANH R64, R64 ;  /* 0x0000004000407308 */ /* 0x000e620000002400 */
[C---:B--2---:R-:W-:Y:S01]  /*3290*/  FMUL.FTZ R56, R0.reuse, R59 ;  /* 0x0000003b00387220 */ /* 0x044fe20000410000 */
[C---:B------:R-:W-:Y:S01]  /*32a0*/  FMUL.FTZ R59, R0.reuse, R63 ;  /* 0x0000003f003b7220 */ /* 0x040fe20000410000 */
[----:B0-----:R-:W-:Y:S01]  /*32b0*/  VIADDMNMX R83, R83, R79, R82, PT ;  /* 0x0000004f53537246 */ /* 0x001fe20003800152 */
[----:B------:R-:W-:Y:S01]  /*32c0*/  FMUL.FTZ R63, R0, R70 ;  /* 0x00000046003f7220 */ /* 0x000fe20000410000 */
[----:B------:R-:W-:Y:S02]  /*32d0*/  UIMAD.WIDE UR6, UR6, 0x66666667, URZ ;  /* 0x66666667060678a5 */ /* 0x000fe4000f8e023f */
[C---:B------:R-:W-:Y:S01]  /*32e0*/  ISETP.GT.AND P5, PT, R83.reuse, RZ, PT ;  /* 0x000000ff5300720c */ /* 0x040fe20003fa4270 */
[----:B------:R-:W0:Y:S01]  /*32f0*/  MUFU.TANH R109, R68 ;  /* 0x00000044006d7308 */ /* 0x000e220000002400 */
[C---:B------:R-:W-:Y:S01]  /*3300*/  ISETP.GT.AND P6, PT, R83.reuse, 0x1, PT ;  /* 0x000000015300780c */ /* 0x040fe20003fc4270 */
[----:B------:R-:W-:Y:S01]  /*3310*/  USHF.R.U32.HI UR6, URZ, 0x1f, UR7 ;  /* 0x0000001f3f067899 */ /* 0x000fe20008011607 */
[----:B------:R-:W-:-:S02]  /*3320*/  ISETP.GT.AND P3, PT, R83, 0x8, PT ;  /* 0x000000085300780c */ /* 0x000fc40003f64270 */
[----:B------:R-:W-:Y:S01]  /*3330*/  FSEL R102, R104, -INF , P5 ;  /* 0xff80000068667808 */ /* 0x000fe20002800000 */
[----:B------:R-:W-:Y:S01]  /*3340*/  ULEA.HI.SX32 UR6, UR7, UR6, 0x1a ;  /* 0x0000000607067291 */ /* 0x000fe2000f8fd23f */
[----:B------:R-:W-:Y:S01]  /*3350*/  FSEL R94, R89, -INF , P6 ;  /* 0xff800000595e7808 */ /* 0x000fe20003000000 */
[----:B------:R2:W0:Y:S01]  /*3360*/  MUFU.TANH R110, R69 ;  /* 0x00000045006e7308 */ /* 0x0004220000002400 */
[C---:B------:R-:W-:Y:S01]  /*3370*/  ISETP.GT.AND P4, PT, R83.reuse, 0x9, PT ;  /* 0x000000095300780c */ /* 0x040fe20003f84270 */
[----:B------:R-:W-:Y:S01]  /*3380*/  UISETP.LT.AND UP1, UPT, UR39, UR6, UPT ;  /* 0x000000062700728c */ /* 0x000fe2000bf21270 */
[----:B------:R-:W-:Y:S02]  /*3390*/  FSEL R92, R92, -INF , P3 ;  /* 0xff8000005c5c7808 */ /* 0x000fe40001800000 */
[----:B------:R-:W-:Y:S01]  /*33a0*/  FMNMX.FTZ R65, R102, R94, !PT ;  /* 0x0000005e66417209 */ /* 0x000fe20007810000 */
[----:B------:R-:W-:Y:S02]  /*33b0*/  WARPGROUP.DEPBAR.LE gsb0, 0x0 ;  /* 0x00008000000079c5 */ /* 0x000fe40000010000 */
[----:B------:R-:W-:Y:S01]  /*33c0*/  ISETP.GT.AND P5, PT, R83, 0x10, PT ;  /* 0x000000105300780c */ /* 0x000fe20003fa4270 */
[----:B------:R-:W-:Y:S01]  /*33d0*/  WARPGROUP.ARRIVE ;  /* 0x00000000000079c5 */ /* 0x000fe20000000000 */
[----:B---3--:R-:W-:Y:S01]  /*33e0*/  FSEL R90, R93, -INF , P4 ;  /* 0xff8000005d5a7808 */ /* 0x008fe20002000000 */
[----:B------:R-:W-:Y:S01]  /*33f0*/  FMUL.FTZ R40, R0, R40 ;  /* 0x0000002800287220 */ /* 0x000fe20000410000 */
[----:B------:R-:W-:Y:S01]  /*3400*/  FMNMX.FTZ R65, R92, R65, !PT ;  /* 0x000000415c417209 */ /* 0x000fe20007810000 */
[----:B------:R-:W-:Y:S01]  /*3410*/  FMUL.FTZ R41, R0, R41 ;  /* 0x0000002900297220 */ /* 0x000fe20000410000 */
[C---:B------:R-:W-:Y:S01]  /*3420*/  ISETP.GT.AND P3, PT, R83.reuse, 0x11, PT ;  /* 0x000000115300780c */ /* 0x040fe20003f64270 */
[----:B------:R-:W-:Y:S01]  /*3430*/  QGMMA.64x32x32.F32.E4M3.E4M3 R24, gdesc[UR20], R24, gsb0 ;  /* 0x00600000141879f3 */ /* 0x000fe20008000818 */
[----:B----4-:R-:W-:Y:S01]  /*3440*/  FSEL R100, R96, -INF , P5 ;  /* 0xff80000060647808 */ /* 0x010fe20002800000 */
[----:B------:R3:W4:Y:S01]  /*3450*/  MUFU.TANH R111, R40 ;  /* 0x00000028006f7308 */ /* 0x0007220000002400 */
[----:B------:R-:W-:Y:S01]  /*3460*/  FMNMX.FTZ R65, R90, R65, !PT ;  /* 0x000000415a417209 */ /* 0x000fe20007810000 */
[C---:B------:R-:W-:Y:S01]  /*3470*/  FMUL.FTZ R44, R0.reuse, R44 ;  /* 0x0000002c002c7220 */ /* 0x040fe20000410000 */
[----:B------:R-:W-:Y:S01]  /*3480*/  ISETP.GT.AND P4, PT, R83, 0x18, PT ;  /* 0x000000185300780c */ /* 0x000fe20003f84270 */
[C---:B------:R-:W-:Y:S01]  /*3490*/  FMUL.FTZ R53, R0.reuse, R53 ;  /* 0x0000003500357220 */ /* 0x040fe20000410000 */
[----:B-----5:R-:W-:Y:S01]  /*34a0*/  FSEL R98, R97, -INF , P3 ;  /* 0xff80000061627808 */ /* 0x020fe20001800000 */
[----:B------:R-:W-:Y:S01]  /*34b0*/  FMUL.FTZ R45, R0, R45 ;  /* 0x0000002d002d7220 */ /* 0x000fe20000410000 */
[----:B------:R-:W-:Y:S01]  /*34c0*/  FMNMX.FTZ R65, R100, R65, !PT ;  /* 0x0000004164417209 */ /* 0x000fe20007810000 */
[----:B------:R5:W4:Y:S01]  /*34d0*/  MUFU.TANH R89, R41 ;  /* 0x0000002900597308 */ /* 0x000b220000002400 */
[----:B------:R-:W-:Y:S01]  /*34e0*/  ISETP.GT.AND P3, PT, R83, 0x19, PT ;  /* 0x000000195300780c */ /* 0x000fe20003f64270 */
[C---:B------:R-:W-:Y:S01]  /*34f0*/  FMUL.FTZ R52, R0.reuse, R52 ;  /* 0x0000003400347220 */ /* 0x040fe20000410000 */
[----:B------:R-:W-:Y:S01]  /*3500*/  FSEL R96, R105, -INF , P4 ;  /* 0xff80000069607808 */ /* 0x000fe20002000000 */
[----:B------:R-:W-:Y:S01]  /*3510*/  FMUL.FTZ R48, R0, R48 ;  /* 0x0000003000307220 */ /* 0x000fe20000410000 */
[----:B------:R-:W-:Y:S01]  /*3520*/  FMNMX.FTZ R65, R98, R65, !PT ;  /* 0x0000004162417209 */ /* 0x000fe20007810000 */
[----:B------:R-:W-:Y:S01]  /*3530*/  FMUL.FTZ R49, R0, R49 ;  /* 0x0000003100317220 */ /* 0x000fe20000410000 */
[C---:B------:R-:W-:Y:S01]  /*3540*/  ISETP.GT.AND P4, PT, R83.reuse, 0x20, PT ;  /* 0x000000205300780c */ /* 0x040fe20003f84270 */
[----:B------:R-:W4:Y:S01]  /*3550*/  MUFU.TANH R93, R44 ;  /* 0x0000002c005d7308 */ /* 0x000f220000002400 */
[----:B------:R-:W-:Y:S01]  /*3560*/  FSEL R88, R88, -INF , P3 ;  /* 0xff80000058587808 */ /* 0x000fe20001800000 */
[----:B--2---:R-:W-:Y:S01]  /*3570*/  FMUL.FTZ R69, R0, R42 ;  /* 0x0000002a00457220 */ /* 0x004fe20000410000 */
[----:B------:R-:W-:Y:S01]  /*3580*/  FMNMX.FTZ R65, R96, R65, !PT ;  /* 0x0000004160417209 */ /* 0x000fe20007810000 */
[----:B------:R-:W-:Y:S01]  /*3590*/  USEL UR56, UR39, UR6, !UP1 ;  /* 0x0000000627387287 */ /* 0x000fe2000c800000 */
[----:B------:R-:W-:-:S02]  /*35a0*/  ISETP.GT.AND P3, PT, R83, 0x21, PT ;  /* 0x000000215300780c */ /* 0x000fc40003f64270 */
[----:B------:R-:W-:Y:S01]  /*35b0*/  FSEL R86, R91, -INF , P4 ;  /* 0xff8000005b567808 */ /* 0x000fe20002000000 */
[----:B------:R-:W2:Y:S01]  /*35c0*/  MUFU.TANH R45, R45 ;  /* 0x0000002d002d7308 */ /* 0x000ea20000002400 */
[----:B------:R-:W-:Y:S01]  /*35d0*/  FMNMX.FTZ R65, R88, R65, !PT ;  /* 0x0000004158417209 */ /* 0x000fe20007810000 */
[----:B------:R-:W-:Y:S01]  /*35e0*/  UISETP.GE.AND UP1, UPT, UR57, UR56, UPT ;  /* 0x000000383900728c */ /* 0x000fe2000bf26270 */
[----:B------:R-:W-:Y:S02]  /*35f0*/  ISETP.GT.AND P4, PT, R83, 0x28, PT ;  /* 0x000000285300780c */ /* 0x000fe40003f84270 */
[----:B------:R-:W-:Y:S01]  /*3600*/  FSEL R84, R73, -INF , P3 ;  /* 0xff80000049547808 */ /* 0x000fe20001800000 */
[----:B------:R-:W-:Y:S01]  /*3610*/  FMUL.FTZ R73, R0, R43 ;  /* 0x0000002b00497220 */ /* 0x000fe20000410000 */
[----:B------:R-:W-:Y:S01]  /*3620*/  FMNMX.FTZ R65, R86, R65, !PT ;  /* 0x0000004156417209 */ /* 0x000fe20007810000 */
[----:B------:R-:W2:Y:S01]  /*3630*/  MUFU.TANH R48, R48 ;  /* 0x0000003000307308 */ /* 0x000ea20000002400 */
[----:B------:R-:W-:-:S02]  /*3640*/  ISETP.GT.AND P3, PT, R83, 0x29, PT ;  /* 0x000000295300780c */ /* 0x000fc40003f64270 */
[----:B-1----:R-:W-:Y:S02]  /*3650*/  FSEL R80, R76, -INF , P4 ;  /* 0xff8000004c507808 */ /* 0x002fe40002000000 */
[----:B------:R-:W-:Y:S02]  /*3660*/  FMNMX.FTZ R65, R84, R65, !PT ;  /* 0x0000004154417209 */ /* 0x000fe40007810000 */
[----:B------:R-:W-:Y:S01]  /*3670*/  ISETP.GT.AND P4, PT, R83, 0x30, PT ;  /* 0x000000305300780c */ /* 0x000fe20003f84270 */
[----:B------:R-:W1:Y:S01]  /*3680*/  MUFU.TANH R91, R49 ;  /* 0x00000031005b7308 */ /* 0x000e620000002400 */
[----:B------:R-:W-:Y:S02]  /*3690*/  FSEL R78, R95, -INF , P3 ;  /* 0xff8000005f4e7808 */ /* 0x000fe40001800000 */
[----:B------:R-:W-:Y:S02]  /*36a0*/  FMNMX.FTZ R65, R80, R65, !PT ;  /* 0x0000004150417209 */ /* 0x000fe40007810000 */
[----:B------:R-:W-:-:S02]  /*36b0*/  ISETP.GT.AND P3, PT, R83, 0x31, PT ;  /* 0x000000315300780c */ /* 0x000fc40003f64270 */
[----:B------:R-:W-:Y:S01]  /*36c0*/  FSEL R76, R99, -INF , P4 ;  /* 0xff800000634c7808 */ /* 0x000fe20002000000 */
[----:B------:R-:W1:Y:S01]  /*36d0*/  MUFU.TANH R95, R52 ;  /* 0x00000034005f7308 */ /* 0x000e620000002400 */
[----:B------:R-:W-:Y:S01]  /*36e0*/  FMNMX.FTZ R65, R78, R65, !PT ;  /* 0x000000414e417209 */ /* 0x000fe20007810000 */
[----:B------:R-:W-:Y:S01]  /*36f0*/  FMUL.FTZ R99, R0, R51 ;  /* 0x0000003300637220 */ /* 0x000fe20000410000 */
[----:B------:R-:W-:Y:S02]  /*3700*/  ISETP.GT.AND P4, PT, R83, 0x38, PT ;  /* 0x000000385300780c */ /* 0x000fe40003f84270 */
[----:B------:R-:W-:Y:S02]  /*3710*/  FSEL R75, R81, -INF , P3 ;  /* 0xff800000514b7808 */ /* 0x000fe40001800000 */
[----:B---3--:R-:W-:Y:S01]  /*3720*/  FMNMX.FTZ R40, R76, R65, !PT ;  /* 0x000000414c287209 */ /* 0x008fe20007810000 */
[----:B------:R-:W3:Y:S01]  /*3730*/  MUFU.TANH R81, R53 ;  /* 0x0000003500517308 */ /* 0x000ee20000002400 */
[----:B------:R-:W-:Y:S01]  /*3740*/  ISETP.GT.AND P3, PT, R83, 0x39, PT ;  /* 0x000000395300780c */ /* 0x000fe20003f64270 */
[----:B------:R-:W-:-:S02]  /*3750*/  WARPGROUP.DEPBAR.LE gsb0, 0x0 ;  /* 0x00008000000079c5 */ /* 0x000fc40000010000 */
[----:B------:R-:W-:Y:S01]  /*3760*/  FSEL R74, R101, -INF , P4 ;  /* 0xff800000654a7808 */ /* 0x000fe20002000000 */
[C---:B------:R-:W-:Y:S01]  /*3770*/  FMUL.FTZ R24, R0.reuse, R24 ;  /* 0x0000001800187220 */ /* 0x040fe20000410000 */
[----:B-----5:R-:W-:Y:S01]  /*3780*/  FMNMX.FTZ R41, R75, R40, !PT ;  /* 0x000000284b297209 */ /* 0x020fe20007810000 */
[C---:B------:R-:W-:Y:S01]  /*3790*/  FMUL.FTZ R25, R0.reuse, R25 ;  /* 0x0000001900197220 */ /* 0x040fe20000410000 */
[----:B------:R-:W-:Y:S01]  /*37a0*/  ISETP.GT.AND P4, PT, R83, 0x40, PT ;  /* 0x000000405300780c */ /* 0x000fe20003f84270 */
[C---:B------:R-:W-:Y:S01]  /*37b0*/  FMUL.FTZ R29, R0.reuse, R29 ;  /* 0x0000001d001d7220 */ /* 0x040fe20000410000 */
[----:B------:R-:W-:Y:S01]  /*37c0*/  FSEL R71, R85, -INF , P3 ;  /* 0xff80000055477808 */ /* 0x000fe20001800000 */
[----:B------:R-:W-:Y:S01]  /*37d0*/  FMUL.FTZ R32, R0, R32 ;  /* 0x0000002000207220 */ /* 0x000fe20000410000 */
[----:B------:R-:W-:Y:S01]  /*37e0*/  FMNMX.FTZ R40, R74, R41, !PT ;  /* 0x000000294a287209 */ /* 0x000fe20007810000 */
[----:B------:R5:W3:Y:S01]  /*37f0*/  MUFU.TANH R85, R24 ;  /* 0x0000001800557308 */ /* 0x000ae20000002400 */
[----:B------:R-:W-:Y:S01]  /*3800*/  ISETP.GT.AND P3, PT, R83, 0x41, PT ;  /* 0x000000415300780c */ /* 0x000fe20003f64270 */
[C---:B------:R-:W-:Y:S01]  /*3810*/  FMUL.FTZ R33, R0.reuse, R33 ;  /* 0x0000002100217220 */ /* 0x040fe20000410000 */
[----:B------:R-:W-:Y:S01]  /*3820*/  FSEL R70, R87, -INF , P4 ;  /* 0xff80000057467808 */ /* 0x000fe20002000000 */
[----:B------:R-:W-:Y:S01]  /*3830*/  FMUL.FTZ R101, R0, R39 ;  /* 0x0000002700657220 */ /* 0x000fe20000410000 */
[----:B------:R-:W-:-:S02]  /*3840*/  FMNMX.FTZ R41, R71, R40, !PT ;  /* 0x0000002847297209 */ /* 0x000fc40007810000 */
[----:B------:R-:W-:Y:S01]  /*3850*/  ISETP.GT.AND P4, PT, R83, 0x48, PT ;  /* 0x000000485300780c */ /* 0x000fe20003f84270 */
[----:B------:R-:W3:Y:S01]  /*3860*/  MUFU.TANH R87, R25 ;  /* 0x0000001900577308 */ /* 0x000ee20000002400 */
[----:B------:R-:W-:Y:S01]  /*3870*/  FSEL R68, R103, -INF , P3 ;  /* 0xff80000067447808 */ /* 0x000fe20001800000 */
[----:B-----5:R-:W-:Y:S01]  /*3880*/  FMUL.FTZ R24, R0, R28 ;  /* 0x0000001c00187220 */ /* 0x020fe20000410000 */
[----:B------:R-:W-:Y:S01]  /*3890*/  FMNMX.FTZ R41, R70, R41, !PT ;  /* 0x0000002946297209 */ /* 0x000fe20007810000 */
[C---:B------:R-:W-:Y:S01]  /*38a0*/  FMUL.FTZ R103, R0.reuse, R54 ;  /* 0x0000003600677220 */ /* 0x040fe20000410000 */
[----:B------:R-:W-:Y:S01]  /*38b0*/  ISETP.GT.AND P3, PT, R83, 0x49, PT ;  /* 0x000000495300780c */ /* 0x000fe20003f64270 */
[----:B------:R-:W-:Y:S01]  /*38c0*/  FMUL.FTZ R54, R0, R35 ;  /* 0x0000002300367220 */ /* 0x000fe20000410000 */
[----:B------:R-:W-:Y:S01]  /*38d0*/  FSEL R67, R106, -INF , P4 ;  /* 0xff8000006a437808 */ /* 0x000fe20002000000 */
[----:B------:R-:W5:Y:S01]  /*38e0*/  MUFU.TANH R97, R24 ;  /* 0x0000001800617308 */ /* 0x000f620000002400 */
[----:B------:R-:W-:-:S02]  /*38f0*/  FMNMX.FTZ R40, R68, R41, !PT ;  /* 0x0000002944287209 */ /* 0x000fc40007810000 */
[----:B------:R-:W-:Y:S02]  /*3900*/  ISETP.GT.AND P4, PT, R83, 0x50, PT ;  /* 0x000000505300780c */ /* 0x000fe40003f84270 */
[----:B------:R-:W-:Y:S02]  /*3910*/  FSEL R66, R107, -INF , P3 ;  /* 0xff8000006b427808 */ /* 0x000fe40001800000 */
[----:B------:R-:W-:Y:S01]  /*3920*/  FMNMX.FTZ R41, R67, R40, !PT ;  /* 0x0000002843297209 */ /* 0x000fe20007810000 */
[----:B------:R-:W-:Y:S01]  /*3930*/  MUFU.TANH R3, R3 ;  /* 0x0000000300037308 */ /* 0x000fe20000002400 */
[----:B------:R-:W-:Y:S02]  /*3940*/  ISETP.GT.AND P3, PT, R83, 0x51, PT ;  /* 0x000000515300780c */ /* 0x000fe40003f64270 */
[----:B------:R-:W-:Y:S02]  /*3950*/  FSEL R65, R64, -INF , P4 ;  /* 0xff80000040417808 */ /* 0x000fe40002000000 */
[----:B------:R-:W-:-:S02]  /*3960*/  FMNMX.FTZ R40, R66, R41, !PT ;  /* 0x0000002942287209 */ /* 0x000fc40007810000 */
[----:B------:R-:W-:Y:S01]  /*3970*/  ISETP.GT.AND P4, PT, R83, 0x58, PT ;  /* 0x000000585300780c */ /* 0x000fe20003f84270 */
[----:B------:R-:W-:Y:S01]  /*3980*/  MUFU.TANH R4, R4 ;  /* 0x0000000400047308 */ /* 0x000fe20000002400 */
[----:B------:R-:W-:Y:S02]  /*3990*/  FSEL R64, R108, -INF , P3 ;  /* 0xff8000006c407808 */ /* 0x000fe40001800000 */
[----:B------:R-:W-:Y:S02]  /*39a0*/  FMNMX.FTZ R41, R65, R40, !PT ;  /* 0x0000002841297209 */ /* 0x000fe40007810000 */
[----:B------:R-:W-:Y:S02]  /*39b0*/  ISETP.GT.AND P3, PT, R83, 0x59, PT ;  /* 0x000000595300780c */ /* 0x000fe40003f64270 */
[----:B0-----:R-:W-:Y:S01]  /*39c0*/  FSEL R53, R109, -INF , P4 ;  /* 0xff8000006d357808 */ /* 0x001fe20002000000 */
[----:B------:R-:W-:Y:S01]  /*39d0*/  MUFU.TANH R5, R5 ;  /* 0x0000000500057308 */ /* 0x000fe20000002400 */
[----:B------:R-:W-:-:S02]  /*39e0*/  FMNMX.FTZ R40, R64, R41, !PT ;  /* 0x0000002940287209 */ /* 0x000fc40007810000 */
[----:B------:R-:W-:Y:S02]  /*39f0*/  ISETP.GT.AND P4, PT, R83, 0x60, PT ;  /* 0x000000605300780c */ /* 0x000fe40003f84270 */
[----:B------:R-:W-:Y:S02]  /*3a00*/  FSEL R52, R110, -INF , P3 ;  /* 0xff8000006e347808 */ /* 0x000fe40001800000 */
[----:B------:R-:W-:Y:S01]  /*3a10*/  FMNMX.FTZ R41, R53, R40, !PT ;  /* 0x0000002835297209 */ /* 0x000fe20007810000 */
[----:B------:R-:W-:Y:S01]  /*3a20*/  MUFU.TANH R6, R6 ;  /* 0x0000000600067308 */ /* 0x000fe20000002400 */
[----:B------:R-:W-:Y:S02]  /*3a30*/  ISETP.GT.AND P3, PT, R83, 0x61, PT ;  /* 0x000000615300780c */ /* 0x000fe40003f64270 */
[----:B----4-:R-:W-:Y:S02]  /*3a40*/  FSEL R49, R111, -INF , P4 ;  /* 0xff8000006f317808 */ /* 0x010fe40002000000 */
[----:B------:R-:W-:-:S02]  /*3a50*/  FMNMX.FTZ R28, R52, R41, !PT ;  /* 0x00000029341c7209 */ /* 0x000fc40007810000 */
[----:B------:R-:W-:Y:S01]  /*3a60*/  ISETP.GT.AND P4, PT, R83, 0x68, PT ;  /* 0x000000685300780c */ /* 0x000fe20003f84270 */
[----:B------:R-:W-:Y:S01]  /*3a70*/  MUFU.TANH R7, R7 ;  /* 0x0000000700077308 */ /* 0x000fe20000002400 */
[----:B------:R-:W-:Y:S02]  /*3a80*/  FSEL R44, R89, -INF , P3 ;  /* 0xff800000592c7808 */ /* 0x000fe40001800000 */
[----:B------:R-:W-:Y:S02]  /*3a90*/  FMNMX.FTZ R41, R49, R28, !PT ;  /* 0x0000001c31297209 */ /* 0x000fe40007810000 */
[----:B------:R-:W-:Y:S02]  /*3aa0*/  ISETP.GT.AND P3, PT, R83, 0x69, PT ;  /* 0x000000695300780c */ /* 0x000fe40003f64270 */
[----:B------:R-:W-:Y:S01]  /*3ab0*/  FSEL R28, R93, -INF , P4 ;  /* 0xff8000005d1c7808 */ /* 0x000fe20002000000 */
[----:B------:R-:W0:Y:S01]  /*3ac0*/  MUFU.TANH R89, R29 ;  /* 0x0000001d00597308 */ /* 0x000e220000002400 */
[----:B------:R-:W-:-:S02]  /*3ad0*/  FMNMX.FTZ R41, R44, R41, !PT ;  /* 0x000000292c297209 */ /* 0x000fc40007810000 */
[----:B------:R-:W-:Y:S02]  /*3ae0*/  ISETP.GT.AND P4, PT, R83, 0x70, PT ;  /* 0x000000705300780c */ /* 0x000fe40003f84270 */
[----:B--2---:R-:W-:Y:S02]  /*3af0*/  FSEL R40, R45, -INF , P3 ;  /* 0xff8000002d287808 */ /* 0x004fe40001800000 */
[----:B------:R-:W-:Y:S01]  /*3b00*/  FMNMX.FTZ R41, R28, R41, !PT ;  /* 0x000000291c297209 */ /* 0x000fe20007810000 */
[----:B------:R2:W4:Y:S01]  /*3b10*/  MUFU.TANH R93, R32 ;  /* 0x00000020005d7308 */ /* 0x0005220000002400 */
[----:B------:R-:W-:Y:S02]  /*3b20*/  ISETP.GT.AND P3, PT, R83, 0x71, PT ;  /* 0x000000715300780c */ /* 0x000fe40003f64270 */
[----:B------:R-:W-:Y:S02]  /*3b30*/  FSEL R48, R48, -INF , P4 ;  /* 0xff80000030307808 */ /* 0x000fe40002000000 */
[----:B------:R-:W-:-:S02]  /*3b40*/  FMNMX.FTZ R41, R40, R41, !PT ;  /* 0x0000002928297209 */ /* 0x000fc40007810000 */
[----:B------:R-:W-:Y:S01]  /*3b50*/  ISETP.GT.AND P4, PT, R83, 0x78, PT ;  /* 0x000000785300780c */ /* 0x000fe20003f84270 */
[----:B------:R-:W-:Y:S01]  /*3b60*/  MUFU.TANH R8, R8 ;  /* 0x0000000800087308 */ /* 0x000fe20000002400 */
[----:B-1----:R-:W-:Y:S01]  /*3b70*/  FSEL R43, R91, -INF , P3 ;  /* 0xff8000005b2b7808 */ /* 0x002fe20001800000 */
[----:B--2---:R-:W-:Y:S01]  /*3b80*/  FMUL.FTZ R32, R0, R37 ;  /* 0x0000002500207220 */ /* 0x004fe20000410000 */
[----:B------:R-:W-:Y:S02]  /*3b90*/  FMNMX.FTZ R24, R48, R41, !PT ;  /* 0x0000002930187209 */ /* 0x000fe40007810000 */
[----:B------:R-:W-:Y:S02]  /*3ba0*/  ISETP.GT.AND P3, PT, R83, 0x79, PT ;  /* 0x000000795300780c */ /* 0x000fe40003f64270 */
[----:B------:R-:W-:Y:S01]  /*3bb0*/  FSEL R42, R95, -INF , P4 ;  /* 0xff8000005f2a7808 */ /* 0x000fe20002000000 */
[----:B------:R1:W2:Y:S01]  /*3bc0*/  MUFU.TANH R91, R33 ;  /* 0x00000021005b7308 */ /* 0x0002a20000002400 */
[----:B------:R-:W-:Y:S01]  /*3bd0*/  FMNMX.FTZ R25, R43, R24, !PT ;  /* 0x000000182b197209 */ /* 0x000fe20007810000 */
[C---:B------:R-:W-:Y:S01]  /*3be0*/  FMUL.FTZ R24, R0.reuse, R36 ;  /* 0x0000002400187220 */ /* 0x040fe20000410000 */
[----:B------:R-:W-:Y:S01]  /*3bf0*/  ISETP.GT.AND P4, PT, R83, 0x80, PT ;  /* 0x000000805300780c */ /* 0x000fe20003f84270 */
[C---:B------:R-:W-:Y:S01]  /*3c00*/  FMUL.FTZ R95, R0.reuse, R27 ;  /* 0x0000001b005f7220 */ /* 0x040fe20000410000 */
[----:B---3--:R-:W-:Y:S01]  /*3c10*/  FSEL R29, R81, -INF , P3 ;  /* 0xff800000511d7808 */ /* 0x008fe20001800000 */
[----:B------:R-:W-:Y:S01]  /*3c20*/  FMUL.FTZ R81, R0, R46 ;  /* 0x0000002e00517220 */ /* 0x000fe20000410000 */
[----:B------:R-:W-:Y:S01]  /*3c30*/  FMNMX.FTZ R104, R42, R25, !PT ;  /* 0x000000192a687209 */ /* 0x000fe20007810000 */
[----:B------:R-:W-:Y:S01]  /*3c40*/  MUFU.TANH R10, R10 ;  /* 0x0000000a000a7308 */ /* 0x000fe20000002400 */
[----:B------:R-:W-:-:S02]  /*3c50*/  ISETP.GT.AND P3, PT, R83, 0x81, PT ;  /* 0x000000815300780c */ /* 0x000fc40003f64270 */
[----:B------:R-:W-:Y:S02]  /*3c60*/  FSEL R45, R85, -INF , P4 ;  /* 0xff800000552d7808 */ /* 0x000fe40002000000 */
[----:B------:R-:W-:Y:S02]  /*3c70*/  FMNMX.FTZ R104, R29, R104, !PT ;  /* 0x000000681d687209 */ /* 0x000fe40007810000 */
[----:B------:R-:W-:Y:S01]  /*3c80*/  ISETP.GT.AND P4, PT, R83, 0x88, PT ;  /* 0x000000885300780c */ /* 0x000fe20003f84270 */
[----:B------:R2:W3:Y:S01]  /*3c90*/  MUFU.TANH R85, R24 ;  /* 0x0000001800557308 */ /* 0x0004e20000002400 */
[----:B------:R-:W-:Y:S02]  /*3ca0*/  FSEL R41, R87, -INF , P3 ;  /* 0xff80000057297808 */ /* 0x000fe40001800000 */
[----:B------:R-:W-:Y:S02]  /*3cb0*/  FMNMX.FTZ R104, R45, R104, !PT ;  /* 0x000000682d687209 */ /* 0x000fe40007810000 */
[----:B------:R-:W-:-:S02]  /*3cc0*/  ISETP.GT.AND P3, PT, R83, 0x89, PT ;  /* 0x000000895300780c */ /* 0x000fc40003f64270 */
[----:B-----5:R-:W-:Y:S01]  /*3cd0*/  FSEL R36, R97, -INF , P4 ;  /* 0xff80000061247808 */ /* 0x020fe20002000000 */
[----:B------:R3:W5:Y:S01]  /*3ce0*/  MUFU.TANH R87, R32 ;  /* 0x0000002000577308 */ /* 0x0007620000002400 */
[----:B-1----:R-:W-:Y:S01]  /*3cf0*/  FMNMX.FTZ R33, R41, R104, !PT ;  /* 0x0000006829217209 */ /* 0x002fe20007810000 */
[----:B------:R-:W-:Y:S01]  /*3d00*/  FMUL.FTZ R97, R0, R30 ;  /* 0x0000001e00617220 */ /* 0x000fe20000410000 */
[----:B------:R-:W-:Y:S02]  /*3d10*/  ISETP.GT.AND P4, PT, R83, 0x90, PT ;  /* 0x000000905300780c */ /* 0x000fe40003f84270 */
[----:B0-----:R-:W-:Y:S02]  /*3d20*/  FSEL R25, R89, -INF , P3 ;  /* 0xff80000059197808 */ /* 0x001fe40001800000 */
[----:B------:R-:W-:Y:S01]  /*3d30*/  FMNMX.FTZ R104, R36, R33, !PT ;  /* 0x0000002124687209 */ /* 0x000fe20007810000 */
[----:B------:R-:W0:Y:S01]  /*3d40*/  MUFU.TANH R9, R9 ;  /* 0x0000000900097308 */ /* 0x000e220000002400 */
[----:B------:R-:W-:-:S02]  /*3d50*/  ISETP.GT.AND P3, PT, R83, 0x91, PT ;  /* 0x000000915300780c */ /* 0x000fc40003f64270 */
[----:B----4-:R-:W-:Y:S01]  /*3d60*/  FSEL R37, R93, -INF , P4 ;  /* 0xff8000005d257808 */ /* 0x010fe20002000000 */
[C---:B------:R-:W-:Y:S01]  /*3d70*/  FMUL.FTZ R93, R0.reuse, R38 ;  /* 0x00000026005d7220 */ /* 0x040fe20000410000 */
[----:B------:R-:W-:Y:S02]  /*3d80*/  FMNMX.FTZ R104, R25, R104, !PT ;  /* 0x0000006819687209 */ /* 0x000fe40007810000 */
[----:B------:R-:W-:Y:S01]  /*3d90*/  ISETP.GT.AND P4, PT, R83, 0x98, PT ;  /* 0x000000985300780c */ /* 0x000fe20003f84270 */
[----:B------:R-:W1:Y:S01]  /*3da0*/  MUFU.TANH R12, R12 ;  /* 0x0000000c000c7308 */ /* 0x000e620000002400 */
[----:B--2---:R-:W-:Y:S01]  /*3db0*/  FSEL R24, R91, -INF , P3 ;  /* 0xff8000005b187808 */ /* 0x004fe20001800000 */
[C---:B------:R-:W-:Y:S01]  /*3dc0*/  FMUL.FTZ R91, R0.reuse, R34 ;  /* 0x00000022005b7220 */ /* 0x040fe20000410000 */
[----:B------:R-:W-:Y:S01]  /*3dd0*/  FMNMX.FTZ R33, R37, R104, !PT ;  /* 0x0000006825217209 */ /* 0x000fe20007810000 */
[C---:B------:R-:W-:Y:S01]  /*3de0*/  FMUL.FTZ R104, R0.reuse, R50 ;  /* 0x0000003200687220 */ /* 0x040fe20000410000 */
[----:B------:R-:W-:Y:S01]  /*3df0*/  ISETP.GT.AND P3, PT, R83, 0x99, PT ;  /* 0x000000995300780c */ /* 0x000fe20003f64270 */
[C---:B------:R-:W-:Y:S01]  /*3e00*/  FMUL.FTZ R83, R0.reuse, R47 ;  /* 0x0000002f00537220 */ /* 0x040fe20000410000 */
[----:B---3--:R-:W-:Y:S01]  /*3e10*/  FSEL R32, R85, -INF , P4 ;  /* 0xff80000055207808 */ /* 0x008fe20002000000 */
[----:B------:R-:W-:Y:S01]  /*3e20*/  FMUL.FTZ R85, R0, R26 ;  /* 0x0000001a00557220 */ /* 0x000fe20000410000 */
[----:B------:R-:W-:Y:S01]  /*3e30*/  FMNMX.FTZ R47, R24, R33, !PT ;  /* 0x00000021182f7209 */ /* 0x000fe20007810000 */
[----:B------:R-:W2:Y:S01]  /*3e40*/  MUFU.TANH R11, R11 ;  /* 0x0000000b000b7308 */ /* 0x000ea20000002400 */
[----:B-----5:R-:W-:Y:S01]  /*3e50*/  FSEL R33, R87, -INF , P3 ;  /* 0xff80000057217808 */ /* 0x020fe20001800000 */
[----:B------:R-:W-:Y:S01]  /*3e60*/  FMUL.FTZ R87, R0, R55 ;  /* 0x0000003700577220 */ /* 0x000fe20000410000 */
[----:B------:R-:W-:Y:S01]  /*3e70*/  FMNMX.FTZ R46, R32, R47, !PT ;  /* 0x0000002f202e7209 */ /* 0x000fe20007810000 */
[----:B------:R-:W-:Y:S01]  /*3e80*/  FMUL.FTZ R55, R0, R31 ;  /* 0x0000001f00377220 */ /* 0x000fe20000410000 */
[----:B------:R-:W-:-:S02]  /*3e90*/  VIADDMNMX R82, R77, R79, R82, PT ;  /* 0x0000004f4d527246 */ /* 0x000fc40003800152 */
[----:B------:R-:W-:Y:S01]  /*3ea0*/  FMNMX.FTZ R46, R33, R46, !PT ;  /* 0x0000002e212e7209 */ /* 0x000fe20007810000 */
[----:B------:R-:W3:Y:S01]  /*3eb0*/  MUFU.TANH R13, R13 ;  /* 0x0000000d000d7308 */ /* 0x000ee20000002400 */
[C---:B------:R-:W-:Y:S02]  /*3ec0*/  ISETP.GT.AND P4, PT, R82.reuse, 0x1, PT ;  /* 0x000000015200780c */ /* 0x040fe40003f84270 */
[----:B------:R-:W-:Y:S01]  /*3ed0*/  ISETP.GT.AND P5, PT, R82, 0x8, PT ;  /* 0x000000085200780c */ /* 0x000fe20003fa4270 */
[----:B------:R-:W4:Y:S04]  /*3ee0*/  SHFL.BFLY PT, R47, R46, 0x2, 0x1f ;  /* 0x0c401f002e2f7f89 */ /* 0x000f2800000e0000 */
[----:B------:R-:W5:Y:S08]  /*3ef0*/  MUFU.TANH R14, R14 ;  /* 0x0000000e000e7308 */ /* 0x000f700000002400 */
[----:B------:R-:W5:Y:S08]  /*3f00*/  MUFU.TANH R20, R20 ;  /* 0x0000001400147308 */ /* 0x000f700000002400 */
[----:B------:R-:W5:Y:S01]  /*3f10*/  MUFU.TANH R15, R15 ;  /* 0x0000000f000f7308 */ /* 0x000f620000002400 */
[----:B----4-:R-:W-:-:S02]  /*3f20*/  FMNMX.FTZ R47, R46, R47, !PT ;  /* 0x0000002f2e2f7209 */ /* 0x010fc40007810000 */
[----:B------:R-:W-:-:S05]  /*3f30*/  FSEL R46, R5, -INF , P5 ;  /* 0xff800000052e7808 */ /* 0x000fca0002800000 */
[----:B------:R-:W4:Y:S01]  /*3f40*/  MUFU.TANH R21, R21 ;  /* 0x0000001500157308 */ /* 0x000f220000002400 */
[----:B------:R-:W0:Y:S07]  /*3f50*/  SHFL.BFLY PT, R26, R47, 0x1, 0x1f ;  /* 0x0c201f002f1a7f89 */ /* 0x000e2e00000e0000 */
[----:B------:R-:W4:Y:S08]  /*3f60*/  MUFU.TANH R72, R72 ;  /* 0x0000004800487308 */ /* 0x000f300000002400 */
[----:B------:R-:W4:Y:S08]  /*3f70*/  MUFU.TANH R57, R57 ;  /* 0x0000003900397308 */ /* 0x000f300000002400 */
[----:B------:R-:W4:Y:S01]  /*3f80*/  MUFU.TANH R56, R56 ;  /* 0x0000003800387308 */ /* 0x000f220000002400 */
[----:B0-----:R-:W-:Y:S01]  /*3f90*/  FMNMX.FTZ R89, R47, R26, !PT ;  /* 0x0000001a2f597209 */ /* 0x001fe20007810000 */
[----:B------:R-:W-:Y:S01]  /*3fa0*/  IMAD.U32 R26, RZ, RZ, UR10 ;  /* 0x0000000aff1a7e24 */ /* 0x000fe2000f8e00ff */
[----:B------:R-:W-:-:S02]  /*3fb0*/  FSEL R47, R4, -INF , P4 ;  /* 0xff800000042f7808 */ /* 0x000fc40002000000 */
[C---:B------:R-:W-:Y:S01]  /*3fc0*/  FSETP.NEU.FTZ.AND P3, PT, R89.reuse, -INF , PT ;  /* 0xff8000005900780b */ /* 0x040fe20003f7d000 */
[----:B------:R-:W-:-:S01]  /*3fd0*/  FFMA.FTZ R26, R89, R26, -8 ;  /* 0xc1000000591a7423 */ /* 0x000fc2000001001a */
[----:B------:R-:W-:Y:S01]  /*3fe0*/  ISETP.GT.AND P4, PT, R82, 0x10, PT ;  /* 0x000000105200780c */ /* 0x000fe20003f84270 */
[----:B------:R-:W0:Y:S03]  /*3ff0*/  MUFU.TANH R58, R58 ;  /* 0x0000003a003a7308 */ /* 0x000e260000002400 */
[----:B------:R-:W-:Y:S02]  /*4000*/  FSEL R39, R26, RZ, P3 ;  /* 0x000000ff1a277208 */ /* 0x000fe40001800000 */
[----:B------:R-:W-:Y:S02]  /*4010*/  ISETP.GT.AND P3, PT, R82, RZ, PT ;  /* 0x000000ff5200720c */ /* 0x000fe40003f64270 */
[----:B------:R-:W-:Y:S01]  /*4020*/  FSEL R7, R7, -INF , P4 ;  /* 0xff80000007077808 */ /* 0x000fe20002000000 */
[----:B------:R-:W0:Y:S01]  /*4030*/  MUFU.TANH R59, R59 ;  /* 0x0000003b003b7308 */ /* 0x000e220000002400 */
[----:B------:R-:W-:Y:S01]  /*4040*/  FSEL R38, R3, -INF , P3 ;  /* 0xff80000003267808 */ /* 0x000fe20001800000 */
[--C-:B------:R-:W-:Y:S01]  /*4050*/  FFMA.FTZ R4, R88, UR10, -R39.reuse ;  /* 0x0000000a58047c23 */ /* 0x100fe20008010827 */
[----:B------:R-:W-:Y:S01]  /*4060*/  ISETP.GT.AND P3, PT, R82, 0x9, PT ;  /* 0x000000095200780c */ /* 0x000fe20003f64270 */
[--C-:B------:R-:W-:Y:S01]  /*4070*/  FFMA.FTZ R26, R102, UR10, -R39.reuse ;  /* 0x0000000a661a7c23 */ /* 0x100fe20008010827 */
[----:B------:R-:W-:Y:S01]  /*4080*/  FMNMX.FTZ R5, R38, R47, !PT ;  /* 0x0000002f26057209 */ /* 0x000fe20007810000 */
[--C-:B------:R-:W-:Y:S01]  /*4090*/  FFMA.FTZ R27, R94, UR10, -R39.reuse ;  /* 0x0000000a5e1b7c23 */ /* 0x100fe20008010827 */
[----:B------:R-:W-:Y:S01]  /*40a0*/  FSEL R50, R6, -INF , P3 ;  /* 0xff80000006327808 */ /* 0x000fe20001800000 */
[----:B------:R-:W0:Y:S01]  /*40b0*/  MUFU.TANH R61, R61 ;  /* 0x0000003d003d7308 */ /* 0x000e220000002400 */
[----:B------:R-:W-:Y:S01]  /*40c0*/  FMNMX.FTZ R5, R46, R5, !PT ;  /* 0x000000052e057209 */ /* 0x000fe20007810000 */
[--C-:B------:R-:W-:Y:S01]  /*40d0*/  FFMA.FTZ R30, R92, UR10, -R39.reuse ;  /* 0x0000000a5c1e7c23 */ /* 0x100fe20008010827 */
[----:B------:R-:W-:Y:S01]  /*40e0*/  ISETP.GT.AND P3, PT, R82, 0x11, PT ;  /* 0x000000115200780c */ /* 0x000fe20003f64270 */
[--C-:B------:R-:W-:Y:S01]  /*40f0*/  FFMA.FTZ R35, R90, UR10, -R39.reuse ;  /* 0x0000000a5a237c23 */ /* 0x100fe20008010827 */
[----:B------:R-:W-:Y:S01]  /*4100*/  FMNMX.FTZ R6, R50, R5, !PT ;  /* 0x0000000532067209 */ /* 0x000fe20007810000 */
[--C-:B------:R-:W-:Y:S01]  /*4110*/  FFMA.FTZ R31, R100, UR10, -R39.reuse ;  /* 0x0000000a641f7c23 */ /* 0x100fe20008010827 */
[----:B------:R-:W-:Y:S01]  /*4120*/  ISETP.GT.AND P4, PT, R82, 0x18, PT ;  /* 0x000000185200780c */ /* 0x000fe20003f84270 */
[----:B------:R-:W0:Y:S01]  /*4130*/  MUFU.TANH R60, R60 ;  /* 0x0000003c003c7308 */ /* 0x000e220000002400 */
[----:B------:R-:W-:Y:S01]  /*4140*/  FSEL R51, R8, -INF , P3 ;  /* 0xff80000008337808 */ /* 0x000fe20001800000 */
[--C-:B------:R-:W-:Y:S01]  /*4150*/  FFMA.FTZ R34, R98, UR10, -R39.reuse ;  /* 0x0000000a62227c23 */ /* 0x100fe20008010827 */
[----:B------:R-:W-:Y:S01]  /*4160*/  FMNMX.FTZ R6, R7, R6, !PT ;  /* 0x0000000607067209 */ /* 0x000fe20007810000 */
[--C-:B------:R-:W-:Y:S01]  /*4170*/  FFMA.FTZ R3, R96, UR10, -R39.reuse ;  /* 0x0000000a60037c23 */ /* 0x100fe20008010827 */
[----:B------:R-:W-:Y:S01]  /*4180*/  ISETP.GT.AND P3, PT, R82, 0x19, PT ;  /* 0x000000195200780c */ /* 0x000fe20003f64270 */
[--C-:B------:R-:W-:Y:S01]  /*4190*/  FFMA.FTZ R5, R86, UR10, -R39.reuse ;  /* 0x0000000a56057c23 */ /* 0x100fe20008010827 */
[----:B------:R-:W-:Y:S01]  /*41a0*/  FSEL R10, R10, -INF , P4 ;  /* 0xff8000000a0a7808 */ /* 0x000fe20002000000 */
[----:B------:R-:W0:Y:S01]  /*41b0*/  MUFU.TANH R63, R63 ;  /* 0x0000003f003f7308 */ /* 0x000e220000002400 */
[----:B------:R-:W-:Y:S01]  /*41c0*/  FMNMX.FTZ R77, R51, R6, !PT ;  /* 0x00000006334d7209 */ /* 0x000fe20007810000 */
[--C-:B------:R-:W-:Y:S01]  /*41d0*/  FFMA.FTZ R6, R84, UR10, -R39.reuse ;  /* 0x0000000a54067c23 */ /* 0x100fe20008010827 */
[----:B------:R-:W-:Y:S01]  /*41e0*/  ISETP.GT.AND P4, PT, R82, 0x20, PT ;  /* 0x000000205200780c */ /* 0x000fe20003f84270 */
[--C-:B------:R-:W-:Y:S01]  /*41f0*/  FFMA.FTZ R84, R75, UR10, -R39.reuse ;  /* 0x0000000a4b547c23 */ /* 0x100fe20008010827 */
[----:B------:R-:W-:Y:S01]  /*4200*/  FSEL R9, R9, -INF , P3 ;  /* 0xff80000009097808 */ /* 0x000fe20001800000 */
[--C-:B------:R-:W-:Y:S01]  /*4210*/  FFMA.FTZ R67, R67, UR10, -R39.reuse ;  /* 0x0000000a43437c23 */ /* 0x100fe20008010827 */
[----:B------:R-:W-:Y:S01]  /*4220*/  FMNMX.FTZ R8, R10, R77, !PT ;  /* 0x0000004d0a087209 */ /* 0x000fe20007810000 */
[----:B------:R-:W0:Y:S01]  /*4230*/  MUFU.TANH R62, R62 ;  /* 0x0000003e003e7308 */ /* 0x000e220000002400 */
[----:B------:R-:W-:Y:S01]  /*4240*/  ISETP.GT.AND P3, PT, R82, 0x21, PT ;  /* 0x000000215200780c */ /* 0x000fe20003f64270 */
[--C-:B------:R-:W-:Y:S01]  /*4250*/  FFMA.FTZ R66, R66, UR10, -R39.reuse ;  /* 0x0000000a42427c23 */ /* 0x100fe20008010827 */
[----:B-1----:R-:W-:Y:S01]  /*4260*/  FSEL R12, R12, -INF , P4 ;  /* 0xff8000000c0c7808 */ /* 0x002fe20002000000 */
[--C-:B------:R-:W-:Y:S01]  /*4270*/  FFMA.FTZ R65, R65, UR10, -R39.reuse ;  /* 0x0000000a41417c23 */ /* 0x100fe20008010827 */
[----:B------:R-:W-:Y:S01]  /*4280*/  FMNMX.FTZ R79, R9, R8, !PT ;  /* 0x00000008094f7209 */ /* 0x000fe20007810000 */
[--C-:B------:R-:W-:Y:S01]  /*4290*/  FFMA.FTZ R8, R80, UR10, -R39.reuse ;  /* 0x0000000a50087c23 */ /* 0x100fe20008010827 */
[----:B------:R-:W-:Y:S01]  /*42a0*/  ISETP.GT.AND P4, PT, R82, 0x28, PT ;  /* 0x000000285200780c */ /* 0x000fe20003f84270 */
[----:B------:R-:W1:Y:S01]  /*42b0*/  MUFU.TANH R69, R69 ;  /* 0x0000004500457308 */ /* 0x000e620000002400 */
[----:B--2---:R-:W-:Y:S01]  /*42c0*/  FSEL R77, R11, -INF , P3 ;  /* 0xff8000000b4d7808 */ /* 0x004fe20001800000 */
[--C-:B------:R-:W-:Y:S01]  /*42d0*/  FFMA.FTZ R11, R78, UR10, -R39.reuse ;  /* 0x0000000a4e0b7c23 */ /* 0x100fe20008010827 */
[----:B------:R-:W-:Y:S01]  /*42e0*/  FMNMX.FTZ R80, R12, R79, !PT ;  /* 0x0000004f0c507209 */ /* 0x000fe20007810000 */
[--C-:B------:R-:W-:Y:S01]  /*42f0*/  FFMA.FTZ R64, R64, UR10, -R39.reuse ;  /* 0x0000000a40407c23 */ /* 0x100fe20008010827 */
[----:B------:R-:W-:Y:S01]  /*4300*/  ISETP.GT.AND P3, PT, R82, 0x29, PT ;  /* 0x000000295200780c */ /* 0x000fe20003f64270 */
[--C-:B------:R-:W-:Y:S01]  /*4310*/  FFMA.FTZ R53, R53, UR10, -R39.reuse ;  /* 0x0000000a35357c23 */ /* 0x100fe20008010827 */
[----:B---3--:R-:W-:Y:S01]  /*4320*/  FSEL R79, R13, -INF , P4 ;  /* 0xff8000000d4f7808 */ /* 0x008fe20002000000 */
[----:B------:R-:W2:Y:S01]  /*4330*/  MUFU.TANH R73, R73 ;  /* 0x0000004900497308 */ /* 0x000ea20000002400 */
[----:B------:R-:W-:Y:S01]  /*4340*/  FMNMX.FTZ R80, R77, R80, !PT ;  /* 0x000000504d507209 */ /* 0x000fe20007810000 */
[--C-:B------:R-:W-:Y:S01]  /*4350*/  FFMA.FTZ R52, R52, UR10, -R39.reuse ;  /* 0x0000000a34347c23 */ /* 0x100fe20008010827 */
[----:B------:R-:W-:Y:S01]  /*4360*/  ISETP.GT.AND P4, PT, R82, 0x30, PT ;  /* 0x000000305200780c */ /* 0x000fe20003f84270 */
[--C-:B------:R-:W-:Y:S01]  /*4370*/  FFMA.FTZ R49, R49, UR10, -R39.reuse ;  /* 0x0000000a31317c23 */ /* 0x100fe20008010827 */
[----:B-----5:R-:W-:Y:S01]  /*4380*/  FSEL R14, R14, -INF , P3 ;  /* 0xff8000000e0e7808 */ /* 0x020fe20001800000 */
[--C-:B------:R-:W-:Y:S01]  /*4390*/  FFMA.FTZ R44, R44, UR10, -R39.reuse ;  /* 0x0000000a2c2c7c23 */ /* 0x100fe20008010827 */
[----:B------:R-:W-:Y:S01]  /*43a0*/  FMNMX.FTZ R13, R79, R80, !PT ;  /* 0x000000504f0d7209 */ /* 0x000fe20007810000 */
[--C-:B------:R-:W-:Y:S01]  /*43b0*/  FFMA.FTZ R80, R76, UR10, -R39.reuse ;  /* 0x0000000a4c507c23 */ /* 0x100fe20008010827 */
[----:B------:R-:W-:Y:S01]  /*43c0*/  ISETP.GT.AND P3, PT, R82, 0x31, PT ;  /* 0x000000315200780c */ /* 0x000fe20003f64270 */
[----:B------:R-:W3:Y:S01]  /*43d0*/  MUFU.TANH R81, R81 ;  /* 0x0000005100517308 */ /* 0x000ee20000002400 */
[----:B------:R-:W-:Y:S01]  /*43e0*/  FSEL R78, R20, -INF , P4 ;  /* 0xff800000144e7808 */ /* 0x000fe20002000000 */
[--C-:B------:R-:W-:Y:S01]  /*43f0*/  FFMA.FTZ R28, R28, UR10, -R39.reuse ;  /* 0x0000000a1c1c7c23 */ /* 0x100fe20008010827 */
[----:B------:R-:W-:Y:S01]  /*4400*/  FMNMX.FTZ R13, R14, R13, !PT ;  /* 0x0000000d0e0d7209 */ /* 0x000fe20007810000 */
[--C-:B------:R-:W-:Y:S01]  /*4410*/  FFMA.FTZ R43, R43, UR10, -R39.reuse ;  /* 0x0000000a2b2b7c23 */ /* 0x100fe20008010827 */
[----:B------:R-:W-:Y:S01]  /*4420*/  ISETP.GT.AND P4, PT, R82, 0x38, PT ;  /* 0x000000385200780c */ /* 0x000fe20003f84270 */
[--C-:B------:R-:W-:Y:S01]  /*4430*/  FFMA.FTZ R42, R42, UR10, -R39.reuse ;  /* 0x0000000a2a2a7c23 */ /* 0x100fe20008010827 */
[----:B------:R-:W-:Y:S01]  /*4440*/  FSEL R15, R15, -INF , P3 ;  /* 0xff8000000f0f7808 */ /* 0x000fe20001800000 */
[----:B------:R-:W5:Y:S01]  /*4450*/  MUFU.TANH R83, R83 ;  /* 0x0000005300537308 */ /* 0x000f620000002400 */
[----:B------:R-:W-:Y:S01]  /*4460*/  FMNMX.FTZ R20, R78, R13, !PT ;  /* 0x0000000d4e147209 */ /* 0x000fe20007810000 */
[--C-:B------:R-:W-:Y:S01]  /*4470*/  FFMA.FTZ R36, R36, UR10, -R39.reuse ;  /* 0x0000000a24247c23 */ /* 0x100fe20008010827 */
[C---:B------:R-:W-:Y:S01]  /*4480*/  ISETP.GT.AND P3, PT, R82.reuse, 0x39, PT ;  /* 0x000000395200780c */ /* 0x040fe20003f64270 */
[--C-:B------:R-:W-:Y:S01]  /*4490*/  FFMA.FTZ R25, R25, UR10, -R39.reuse ;  /* 0x0000000a19197c23 */ /* 0x100fe20008010827 */
[----:B----4-:R-:W-:Y:S01]  /*44a0*/  FSEL R21, R21, -INF , P4 ;  /* 0xff80000015157808 */ /* 0x010fe20002000000 */
[--C-:B------:R-:W-:Y:S01]  /*44b0*/  FFMA.FTZ R37, R37, UR10, -R39.reuse ;  /* 0x0000000a25257c23 */ /* 0x100fe20008010827 */
[----:B------:R-:W-:Y:S01]  /*44c0*/  FMNMX.FTZ R20, R15, R20, !PT ;  /* 0x000000140f147209 */ /* 0x000fe20007810000 */
[----:B------:R4:W-:Y:S01]  /*44d0*/  MUFU.EX2 R13, R80 ;  /* 0x00000050000d7308 */ /* 0x0009e20000000800 */
[----:B------:R-:W-:Y:S01]  /*44e0*/  ISETP.GT.AND P4, PT, R82, 0x40, PT ;  /* 0x000000405200780c */ /* 0x000fe20003f84270 */
[--C-:B------:R-:W-:Y:S01]  /*44f0*/  FFMA.FTZ R24, R24, UR10, -R39.reuse ;  /* 0x0000000a18187c23 */ /* 0x100fe20008010827 */
[----:B------:R-:W-:Y:S01]  /*4500*/  FSEL R72, R72, -INF , P3 ;  /* 0xff80000048487808 */ /* 0x000fe20001800000 */
[--C-:B------:R-:W-:Y:S01]  /*4510*/  FFMA.FTZ R32, R32, UR10, -R39.reuse ;  /* 0x0000000a20207c23 */ /* 0x100fe20008010827 */
[----:B------:R-:W-:Y:S01]  /*4520*/  FMNMX.FTZ R75, R21, R20, !PT ;  /* 0x00000014154b7209 */ /* 0x000fe20007810000 */
[--C-:B------:R-:W-:Y:S01]  /*4530*/  FFMA.FTZ R33, R33, UR10, -R39.reuse ;  /* 0x0000000a21217c23 */ /* 0x100fe20008010827 */
[----:B------:R-:W-:Y:S01]  /*4540*/  ISETP.GT.AND P3, PT, R82, 0x41, PT ;  /* 0x000000415200780c */ /* 0x000fe20003f64270 */
[----:B------:R-:W5:Y:S01]  /*4550*/  MUFU.TANH R104, R104 ;  /* 0x0000006800687308 */ /* 0x000f620000002400 */
[----:B------:R-:W-:Y:S01]  /*4560*/  FSEL R57, R57, -INF , P4 ;  /* 0xff80000039397808 */ /* 0x000fe20002000000 */
[----:B----4-:R-:W-:Y:S01]  /*4570*/  FFMA.FTZ R80, R68, UR10, -R39 ;  /* 0x0000000a44507c23 */ /* 0x010fe20008010827 */
[----:B------:R-:W-:-:S02]  /*4580*/  FMNMX.FTZ R76, R72, R75, !PT ;  /* 0x0000004b484c7209 */ /* 0x000fc40007810000 */
[----:B------:R-:W-:Y:S02]  /*4590*/  ISETP.GT.AND P4, PT, R82, 0x48, PT ;  /* 0x000000485200780c */ /* 0x000fe40003f84270 */
[----:B------:R-:W-:Y:S01]  /*45a0*/  FSEL R75, R56, -INF , P3 ;  /* 0xff800000384b7808 */ /* 0x000fe20001800000 */
[----:B------:R-:W-:Y:S01]  /*45b0*/  FFMA.FTZ R56, R74, UR10, -R39 ;  /* 0x0000000a4a387c23 */ /* 0x000fe20008010827 */
[----:B------:R-:W-:Y:S01]  /*45c0*/  FMNMX.FTZ R76, R57, R76, !PT ;  /* 0x0000004c394c7209 */ /* 0x000fe20007810000 */
[----:B------:R-:W4:Y:S01]  /*45d0*/  MUFU.TANH R99, R99 ;  /* 0x0000006300637308 */ /* 0x000f220000002400 */
[----:B------:R-:W-:Y:S02]  /*45e0*/  ISETP.GT.AND P3, PT, R82, 0x49, PT ;  /* 0x000000495200780c */ /* 0x000fe40003f64270 */
[----:B0-----:R-:W-:Y:S02]  /*45f0*/  FSEL R58, R58, -INF , P4 ;  /* 0xff8000003a3a7808 */ /* 0x001fe40002000000 */
[----:B------:R-:W-:-:S02]  /*4600*/  FMNMX.FTZ R105, R75, R76, !PT ;  /* 0x0000004c4b697209 */ /* 0x000fc40007810000 */
[----:B------:R-:W-:Y:S01]  /*4610*/  ISETP.GT.AND P4, PT, R82, 0x50, PT ;  /* 0x000000505200780c */ /* 0x000fe20003f84270 */
[----:B------:R-:W0:Y:S01]  /*4620*/  MUFU.TANH R103, R103 ;  /* 0x0000006700677308 */ /* 0x000e220000002400 */
[----:B------:R-:W-:Y:S01]  /*4630*/  FSEL R74, R59, -INF , P3 ;  /* 0xff8000003b4a7808 */ /* 0x000fe20001800000 */
[----:B------:R-:W-:Y:S01]  /*4640*/  FFMA.FTZ R59, R71, UR10, -R39 ;  /* 0x0000000a473b7c23 */ /* 0x000fe20008010827 */
[----:B------:R-:W-:Y:S02]  /*4650*/  FMNMX.FTZ R105, R58, R105, !PT ;  /* 0x000000693a697209 */ /* 0x000fe40007810000 */
[----:B------:R-:W-:Y:S02]  /*4660*/  ISETP.GT.AND P3, PT, R82, 0x51, PT ;  /* 0x000000515200780c */ /* 0x000fe40003f64270 */
[----:B------:R-:W-:Y:S01]  /*4670*/  FSEL R61, R61, -INF , P4 ;  /* 0xff8000003d3d7808 */ /* 0x000fe20002000000 */
[----:B------:R-:W0:Y:S01]  /*4680*/  MUFU.TANH R87, R87 ;  /* 0x0000005700577308 */ /* 0x000e220000002400 */
[----:B------:R-:W-:-:S02]  /*4690*/  FMNMX.FTZ R76, R74, R105, !PT ;  /* 0x000000694a4c7209 */ /* 0x000fc40007810000 */
[----:B------:R-:W-:Y:S02]  /*46a0*/  ISETP.GT.AND P4, PT, R82, 0x58, PT ;  /* 0x000000585200780c */ /* 0x000fe40003f84270 */
[----:B------:R-:W-:Y:S01]  /*46b0*/  FSEL R71, R60, -INF , P3 ;  /* 0xff8000003c477808 */ /* 0x000fe20001800000 */
[----:B------:R-:W-:Y:S01]  /*46c0*/  FFMA.FTZ R60, R70, UR10, -R39 ;  /* 0x0000000a463c7c23 */ /* 0x000fe20008010827 */
[----:B------:R-:W-:Y:S01]  /*46d0*/  FMNMX.FTZ R76, R61, R76, !PT ;  /* 0x0000004c3d4c7209 */ /* 0x000fe20007810000 */
[----:B------:R-:W0:Y:S01]  /*46e0*/  MUFU.TANH R85, R85 ;  /* 0x0000005500557308 */ /* 0x000e220000002400 */
[----:B------:R-:W-:Y:S02]  /*46f0*/  ISETP.GT.AND P3, PT, R82, 0x59, PT ;  /* 0x000000595200780c */ /* 0x000fe40003f64270 */
[----:B------:R-:W-:Y:S02]  /*4700*/  FSEL R63, R63, -INF , P4 ;  /* 0xff8000003f3f7808 */ /* 0x000fe40002000000 */
[----:B------:R-:W-:-:S02]  /*4710*/  FMNMX.FTZ R76, R71, R76, !PT ;  /* 0x0000004c474c7209 */ /* 0x000fc40007810000 */
[----:B------:R-:W-:Y:S01]  /*4720*/  ISETP.GT.AND P4, PT, R82, 0x60, PT ;  /* 0x000000605200780c */ /* 0x000fe20003f84270 */
[----:B------:R-:W0:Y:S01]  /*4730*/  MUFU.TANH R95, R95 ;  /* 0x0000005f005f7308 */ /* 0x000e220000002400 */
[----:B------:R-:W-:Y:S02]  /*4740*/  FSEL R62, R62, -INF , P3 ;  /* 0xff8000003e3e7808 */ /* 0x000fe40001800000 */
[----:B------:R-:W-:Y:S02]  /*4750*/  FMNMX.FTZ R105, R63, R76, !PT ;  /* 0x0000004c3f697209 */ /* 0x000fe40007810000 */
[----:B------:R-:W-:Y:S02]  /*4760*/  ISETP.GT.AND P3, PT, R82, 0x61, PT ;  /* 0x000000615200780c */ /* 0x000fe40003f64270 */
[----:B-1----:R-:W-:Y:S01]  /*4770*/  FSEL R68, R69, -INF , P4 ;  /* 0xff80000045447808 */ /* 0x002fe20002000000 */
[----:B------:R-:W1:Y:S01]  /*4780*/  MUFU.TANH R97, R97 ;  /* 0x0000006100617308 */ /* 0x000e620000002400 */
[----:B------:R-:W-:-:S02]  /*4790*/  FMNMX.FTZ R105, R62, R105, !PT ;  /* 0x000000693e697209 */ /* 0x000fc40007810000 */
[----:B------:R-:W-:Y:S02]  /*47a0*/  ISETP.GT.AND P4, PT, R82, 0x68, PT ;  /* 0x000000685200780c */ /* 0x000fe40003f84270 */
[----:B--2---:R-:W-:Y:S02]  /*47b0*/  FSEL R73, R73, -INF , P3 ;  /* 0xff80000049497808 */ /* 0x004fe40001800000 */
[----:B------:R-:W-:Y:S01]  /*47c0*/  FMNMX.FTZ R70, R68, R105, !PT ;  /* 0x0000006944467209 */ /* 0x000fe20007810000 */
[----:B------:R-:W2:Y:S01]  /*47d0*/  MUFU.TANH R55, R55 ;  /* 0x0000003700377308 */ /* 0x000ea20000002400 */
[----:B------:R-:W-:Y:S02]  /*47e0*/  ISETP.GT.AND P3, PT, R82, 0x69, PT ;  /* 0x000000695200780c */ /* 0x000fe40003f64270 */
[----:B---3--:R-:W-:Y:S02]  /*47f0*/  FSEL R81, R81, -INF , P4 ;  /* 0xff80000051517808 */ /* 0x008fe40002000000 */
[----:B------:R-:W-:-:S02]  /*4800*/  FMNMX.FTZ R70, R73, R70, !PT ;  /* 0x0000004649467209 */ /* 0x000fc40007810000 */
[C---:B------:R-:W-:Y:S01]  /*4810*/  ISETP.GT.AND P4, PT, R82.reuse, 0x70, PT ;  /* 0x000000705200780c */ /* 0x040fe20003f84270 */
[----:B------:R-:W3:Y:S01]  /*4820*/  MUFU.TANH R91, R91 ;  /* 0x0000005b005b7308 */ /* 0x000ee20000002400 */
[----:B-----5:R-:W-:Y:S02]  /*4830*/  FSEL R83, R83, -INF , P3 ;  /* 0xff80000053537808 */ /* 0x020fe40001800000 */
[----:B------:R-:W-:Y:S02]  /*4840*/  FMNMX.FTZ R70, R81, R70, !PT ;  /* 0x0000004651467209 */ /* 0x000fe40007810000 */
[----:B------:R-:W-:Y:S02]  /*4850*/  ISETP.GT.AND P3, PT, R82, 0x71, PT ;  /* 0x000000715200780c */ /* 0x000fe40003f64270 */
[----:B------:R-:W-:Y:S01]  /*4860*/  FSEL R104, R104, -INF , P4 ;  /* 0xff80000068687808 */ /* 0x000fe20002000000 */
[----:B------:R-:W5:Y:S01]  /*4870*/  MUFU.TANH R54, R54 ;  /* 0x0000003600367308 */ /* 0x000f620000002400 */
[----:B------:R-:W-:-:S02]  /*4880*/  FMNMX.FTZ R105, R83, R70, !PT ;  /* 0x0000004653697209 */ /* 0x000fc40007810000 */
[----:B------:R-:W-:Y:S02]  /*4890*/  ISETP.GT.AND P4, PT, R82, 0x78, PT ;  /* 0x000000785200780c */ /* 0x000fe40003f84270 */
[----:B----4-:R-:W-:Y:S02]  /*48a0*/  FSEL R99, R99, -INF , P3 ;  /* 0xff80000063637808 */ /* 0x010fe40001800000 */
[----:B------:R-:W-:Y:S01]  /*48b0*/  FMNMX.FTZ R70, R104, R105, !PT ;  /* 0x0000006968467209 */ /* 0x000fe20007810000 */
[----:B------:R-:W4:Y:S01]  /*48c0*/  MUFU.TANH R93, R93 ;  /* 0x0000005d005d7308 */ /* 0x000f220000002400 */
[----:B------:R-:W-:Y:S02]  /*48d0*/  ISETP.GT.AND P3, PT, R82, 0x79, PT ;  /* 0x000000795200780c */ /* 0x000fe40003f64270 */
[----:B0-----:R-:W-:Y:S02]  /*48e0*/  FSEL R103, R103, -INF , P4 ;  /* 0xff80000067677808 */ /* 0x001fe40002000000 */
[----:B------:R-:W-:-:S02]  /*48f0*/  FMNMX.FTZ R70, R99, R70, !PT ;  /* 0x0000004663467209 */ /* 0x000fc40007810000 */
[C---:B------:R-:W-:Y:S01]  /*4900*/  ISETP.GT.AND P4, PT, R82.reuse, 0x80, PT ;  /* 0x000000805200780c */ /* 0x040fe20003f84270 */
[----:B------:R-:W0:Y:S01]  /*4910*/  MUFU.TANH R101, R101 ;  /* 0x0000006500657308 */ /* 0x000e220000002400 */
[----:B------:R-:W-:Y:S02]  /*4920*/  FSEL R87, R87, -INF , P3 ;  /* 0xff80000057577808 */ /* 0x000fe40001800000 */
[----:B------:R-:W-:Y:S02]  /*4930*/  FMNMX.FTZ R70, R103, R70, !PT ;  /* 0x0000004667467209 */ /* 0x000fe40007810000 */
[----:B------:R-:W-:Y:S02]  /*4940*/  ISETP.GT.AND P3, PT, R82, 0x81, PT ;  /* 0x000000815200780c */ /* 0x000fe40003f64270 */
[----:B------:R-:W-:Y:S01]  /*4950*/  FSEL R85, R85, -INF , P4 ;  /* 0xff80000055557808 */ /* 0x000fe20002000000 */
[----:B------:R-:W-:Y:S01]  /*4960*/  MUFU.EX2 R69, R80 ;  /* 0x0000005000457308 */ /* 0x000fe20000000800 */
[----:B------:R-:W-:-:S02]  /*4970*/  FMNMX.FTZ R70, R87, R70, !PT ;  /* 0x0000004657467209 */ /* 0x000fc40007810000 */
[C---:B------:R-:W-:Y:S02]  /*4980*/  ISETP.GT.AND P4, PT, R82.reuse, 0x88, PT ;  /* 0x000000885200780c */ /* 0x040fe40003f84270 */
[----:B------:R-:W-:Y:S02]  /*4990*/  FSEL R95, R95, -INF , P3 ;  /* 0xff8000005f5f7808 */ /* 0x000fe40001800000 */
[----:B------:R-:W-:Y:S01]  /*49a0*/  FMNMX.FTZ R70, R85, R70, !PT ;  /* 0x0000004655467209 */ /* 0x000fe20007810000 */
[----:B------:R-:W-:Y:S01]  /*49b0*/  MUFU.EX2 R26, R26 ;  /* 0x0000001a001a7308 */ /* 0x000fe20000000800 */
[----:B------:R-:W-:Y:S02]  /*49c0*/  ISETP.GT.AND P3, PT, R82, 0x89, PT ;  /* 0x000000895200780c */ /* 0x000fe40003f64270 */
[----:B-1----:R-:W-:Y:S02]  /*49d0*/  FSEL R97, R97, -INF , P4 ;  /* 0xff80000061617808 */ /* 0x002fe40002000000 */
[----:B------:R-:W-:-:S02]  /*49e0*/  FMNMX.FTZ R70, R95, R70, !PT ;  /* 0x000000465f467209 */ /* 0x000fc40007810000 */
[C---:B------:R-:W-:Y:S01]  /*49f0*/  ISETP.GT.AND P4, PT, R82.reuse, 0x90, PT ;  /* 0x000000905200780c */ /* 0x040fe20003f84270 */
[----:B------:R-:W-:Y:S01]  /*4a00*/  MUFU.EX2 R27, R27 ;  /* 0x0000001b001b7308 */ /* 0x000fe20000000800 */
[----:B--2---:R-:W-:Y:S02]  /*4a10*/  FSEL R55, R55, -INF , P3 ;  /* 0xff80000037377808 */ /* 0x004fe40001800000 */
[----:B------:R-:W-:Y:S02]  /*4a20*/  FMNMX.FTZ R70, R97, R70, !PT ;  /* 0x0000004661467209 */ /* 0x000fe40007810000 */
[----:B------:R-:W-:Y:S02]  /*4a30*/  ISETP.GT.AND P3, PT, R82, 0x91, PT ;  /* 0x000000915200780c */ /* 0x000fe40003f64270 */
[----:B---3--:R-:W-:Y:S01]  /*4a40*/  FSEL R91, R91, -INF , P4 ;  /* 0xff8000005b5b7808 */ /* 0x008fe20002000000 */
[----:B------:R-:W-:Y:S01]  /*4a50*/  MUFU.EX2 R30, R30 ;  /* 0x0000001e001e7308 */ /* 0x000fe20000000800 */
[----:B------:R-:W-:-:S02]  /*4a60*/  FMNMX.FTZ R70, R55, R70, !PT ;  /* 0x0000004637467209 */ /* 0x000fc40007810000 */
[----:B------:R-:W-:Y:S02]  /*4a70*/  ISETP.GT.AND P4, PT, R82, 0x98, PT ;  /* 0x000000985200780c */ /* 0x000fe40003f84270 */
[----:B-----5:R-:W-:Y:S02]  /*4a80*/  FSEL R54, R54, -INF , P3 ;  /* 0xff80000036367808 */ /* 0x020fe40001800000 */
[----:B------:R-:W-:Y:S01]  /*4a90*/  FMNMX.FTZ R105, R91, R70, !PT ;  /* 0x000000465b697209 */ /* 0x000fe20007810000 */
[----:B------:R-:W1:Y:S01]  /*4aa0*/  MUFU.EX2 R35, R35 ;  /* 0x0000002300237308 */ /* 0x000e620000000800 */
[----:B------:R-:W-:Y:S01]  /*4ab0*/  ISETP.GT.AND P3, PT, R82, 0x99, PT ;  /* 0x000000995200780c */ /* 0x000fe20003f64270 */
[--C-:B------:R-:W-:Y:S01]  /*4ac0*/  FFMA.FTZ R82, R29, UR10, -R39.reuse ;  /* 0x0000000a1d527c23 */ /* 0x100fe20008010827 */
[----:B----4-:R-:W-:Y:S01]  /*4ad0*/  FSEL R93, R93, -INF , P4 ;  /* 0xff8000005d5d7808 */ /* 0x010fe20002000000 */
[----:B------:R-:W-:Y:S01]  /*4ae0*/  FFMA.FTZ R29, R45, UR10, -R39 ;  /* 0x0000000a2d1d7c23 */ /* 0x000fe20008010827 */
[----:B------:R-:W-:-:S02]  /*4af0*/  FMNMX.FTZ R76, R54, R105, !PT ;  /* 0x00000069364c7209 */ /* 0x000fc40007810000 */
[----:B0-----:R-:W-:Y:S01]  /*4b00*/  FSEL R70, R101, -INF , P3 ;  /* 0xff80000065467808 */ /* 0x001fe20001800000 */
[----:B------:R-:W-:Y:S01]  /*4b10*/  MUFU.EX2 R31, R31 ;  /* 0x0000001f001f7308 */ /* 0x000fe20000000800 */
[----:B------:R-:W-:-:S04]  /*4b20*/  FMNMX.FTZ R101, R93, R76, !PT ;  /* 0x0000004c5d657209 */ /* 0x000fc80007810000 */
[----:B------:R-:W-:Y:S01]  /*4b30*/  FMNMX.FTZ R76, R70, R101, !PT ;  /* 0x00000065464c7209 */ /* 0x000fe20007810000 */
[----:B------:R-:W-:-:S01]  /*4b40*/  FFMA.FTZ R101, R40, UR10, -R39 ;  /* 0x0000000a28657c23 */ /* 0x000fc20008010827 */
[--C-:B------:R-:W-:Y:S01]  /*4b50*/  FFMA.FTZ R40, R48, UR10, -R39.reuse ;  /* 0x0000000a30287c23 */ /* 0x100fe20008010827 */
[----:B------:R-:W-:-:S01]  /*4b60*/  FFMA.FTZ R48, R41, UR10, -R39 ;  /* 0x0000000a29307c23 */ /* 0x000fc20008010827 */
[----:B------:R-:W-:Y:S01]  /*4b70*/  IMAD.U32 R41, RZ, RZ, UR10 ;  /* 0x0000000aff297e24 */ /* 0x000fe2000f8e00ff */
[----:B------:R-:W0:Y:S01]  /*4b80*/  SHFL.BFLY PT, R105, R76, 0x2, 0x1f ;  /* 0x0c401f004c697f89 */ /* 0x000e2200000e0000 */
[----:B------:R-:W-:Y:S01]  /*4b90*/  MUFU.EX2 R34, R34 ;  /* 0x0000002200227308 */ /* 0x000fe20000000800 */
[----:B-1----:R-:W-:-:S04]  /*4ba0*/  F2FP.SATFINITE.E4M3.F32.PACK_AB_MERGE_C R184, R35, R30, RZ ;  /* 0x0000001e23b8723e */ /* 0x002fc800048070ff */
[----:B------:R-:W-:-:S03]  /*4bb0*/  F2FP.SATFINITE.E4M3.F32.PACK_AB_MERGE_C R184, R27, R26, R184 ;  /* 0x0000001a1bb8723e */ /* 0x000fc600048070b8 */
[----:B------:R-:W-:Y:S08]  /*4bc0*/  MUFU.EX2 R3, R3 ;  /* 0x0000000300037308 */ /* 0x000ff00000000800 */
[----:B------:R-:W1:Y:S01]  /*4bd0*/  MUFU.EX2 R4, R4 ;  /* 0x0000000400047308 */ /* 0x000e620000000800 */
[----:B0-----:R-:W-:-:S07]  /*4be0*/  FMNMX.FTZ R80, R76, R105, !PT ;  /* 0x000000694c507209 */ /* 0x001fce0007810000 */
[----:B------:R-:W-:Y:S01]  /*4bf0*/  MUFU.EX2 R5, R5 ;  /* 0x0000000500057308 */ /* 0x000fe20000000800 */
[----:B------:R-:W0:Y:S07]  /*4c00*/  SHFL.BFLY PT, R45, R80, 0x1, 0x1f ;  /* 0x0c201f00502d7f89 */ /* 0x000e2e00000e0000 */
[----:B------:R2:W-:Y:S01]  /*4c10*/  MUFU.EX2 R105, R82 ;  /* 0x0000005200697308 */ /* 0x0005e20000000800 */
[----:B-1----:R-:W-:-:S04]  /*4c20*/  F2FP.SATFINITE.E4M3.F32.PACK_AB_MERGE_C R186, R4, R3, RZ ;  /* 0x0000000304ba723e */ /* 0x002fc800048070ff */
[----:B------:R-:W-:-:S03]  /*4c30*/  F2FP.SATFINITE.E4M3.F32.PACK_AB_MERGE_C R186, R34, R31, R186 ;  /* 0x0000001f22ba723e */ /* 0x000fc600048070ba */
[----:B------:R-:W-:Y:S08]  /*4c40*/  MUFU.EX2 R6, R6 ;  /* 0x0000000600067308 */ /* 0x000ff00000000800 */
[----:B------:R-:W-:Y:S01]  /*4c50*/  MUFU.EX2 R8, R8 ;  /* 0x0000000800087308 */ /* 0x000fe20000000800 */
[----:B0-----:R-:W-:-:S04]  /*4c60*/  FMNMX.FTZ R88, R80, R45, !PT ;  /* 0x0000002d50587209 */ /* 0x001fc80007810000 */
        /* <DEDUP_REMOVED lines=14> */
[----:B--2---:R-:W-:-:S01]  /*4d50*/  FFMA.FTZ R82, R9, UR10, -R76 ;  /* 0x0000000a09527c23 */ /* 0x004fc2000801084c */
        /* <DEDUP_REMOVED lines=14> */
[----:B------:R1:W-:Y:S01]  /*4e40*/  MUFU.EX2 R47, R41 ;  /* 0x00000029002f7308 */ /* 0x0003e20000000800 */
        /* <DEDUP_REMOVED lines=8> */
[----:B-1----:R-:W-:-:S01]  /*4ed0*/  FFMA.FTZ R41, R14, UR10, -R76 ;  /* 0x0000000a0e297c23 */ /* 0x002fc2000801084c */
[----:B0-----:R-:W-:Y:S01]  /*4ee0*/  FADD.FTZ R78, R38, R39 ;  /* 0x00000027264e7221 */ /* 0x001fe20000010000 */
[----:B------:R-:W-:-:S01]  /*4ef0*/  FFMA.FTZ R14, R57, UR10, -R76 ;  /* 0x0000000a390e7c23 */ /* 0x000fc2000801084c */
[--C-:B------:R-:W-:Y:S01]  /*4f00*/  FFMA.FTZ R97, R97, UR10, -R76.reuse ;  /* 0x0000000a61617c23 */ /* 0x100fe2000801084c */
[----:B------:R-:W-:-:S01]  /*4f10*/  FFMA.FTZ R55, R55, UR10, -R76 ;  /* 0x0000000a37377c23 */ /* 0x000fc2000801084c */
[--C-:B------:R-:W-:Y:S01]  /*4f20*/  FFMA.FTZ R91, R91, UR10, -R76.reuse ;  /* 0x0000000a5b5b7c23 */ /* 0x100fe2000801084c */
[----:B------:R-:W-:-:S01]  /*4f30*/  FFMA.FTZ R54, R54, UR10, -R76 ;  /* 0x0000000a36367c23 */ /* 0x000fc2000801084c */
[----:B------:R-:W0:Y:S01]  /*4f40*/  MUFU.EX2 R7, R7 ;  /* 0x0000000700077308 */ /* 0x000e220000000800 */
[----:B--2---:R-:W-:-:S01]  /*4f50*/  FFMA.FTZ R50, R71, UR10, -R76 ;  /* 0x0000000a47327c23 */ /* 0x004fc2000801084c */
[--C-:B------:R-:W-:Y:S01]  /*4f60*/  FFMA.FTZ R93, R93, UR10, -R76.reuse ;  /* 0x0000000a5d5d7c23 */ /* 0x100fe2000801084c */
[----:B------:R-:W-:-:S05]  /*4f70*/  FFMA.FTZ R70, R70, UR10, -R76 ;  /* 0x0000000a46467c23 */ /* 0x000fca000801084c */
[----:B------:R1:W-:Y:S01]  /*4f80*/  MUFU.EX2 R51, R45 ;  /* 0x0000002d00337308 */ /* 0x0003e20000000800 */
[----:B---3--:R-:W-:-:S04]  /*4f90*/  F2FP.SATFINITE.E4M3.F32.PACK_AB_MERGE_C R185, R80, R47, RZ ;  /* 0x0000002f50b9723e */ /* 0x008fc800048070ff */
[----:B------:R-:W-:Y:S02]  /*4fa0*/  F2FP.SATFINITE.E4M3.F32.PACK_AB_MERGE_C R185, R39, R38, R185 ;  /* 0x0000002627b9723e */ /* 0x000fe400048070b9 */
[----:B------:R-:W-:Y:S01]  /*4fb0*/  CS2R R38, SRZ ;  /* 0x0000000000267805 */ /* 0x000fe2000001ff00 */
[----:B------:R-:W2:Y:S01]  /*4fc0*/  MUFU.EX2 R46, R46 ;  /* 0x0000002e002e7308 */ /* 0x000ea20000000800 */
[----:B-1----:R-:W-:-:S07]  /*4fd0*/  FADD.FTZ R45, R26, R27 ;  /* 0x0000001b1a2d7221 */ /* 0x002fce0000010000 */
[----:B------:R1:W-:Y:S08]  /*4fe0*/  MUFU.EX2 R77, R21 ;  /* 0x00000015004d7308 */ /* 0x0003f00000000800 */
[----:B------:R3:W-:Y:S01]  /*4ff0*/  MUFU.EX2 R57, R74 ;  /* 0x0000004a00397308 */ /* 0x0007e20000000800 */
[----:B-1----:R-:W-:-:S01]  /*5000*/  FFMA.FTZ R21, R61, UR10, -R76 ;  /* 0x0000000a3d157c23 */ /* 0x002fc2000801084c */
[----:B------:R-:W-:-:S04]  /*5010*/  FADD.FTZ R61, R47, R78 ;  /* 0x0000004e2f3d7221 */ /* 0x000fc80000010000 */
[----:B------:R-:W-:Y:S02]  /*5020*/  FADD.FTZ R78, R80, R61 ;  /* 0x0000003d504e7221 */ /* 0x000fe40000010000 */
[----:B------:R-:W1:Y:S01]  /*5030*/  MUFU.EX2 R82, R82 ;  /* 0x0000005200527308 */ /* 0x000e620000000800 */
[----:B---3--:R-:W-:-:S01]  /*5040*/  FADD.FTZ R74, R30, R45 ;  /* 0x0000002d1e4a7221 */ /* 0x008fc20000010000 */
[----:B0-----:R-:W-:Y:S01]  /*5050*/  FADD.FTZ R71, R7, R78 ;  /* 0x0000004e07477221 */ /* 0x001fe20000010000 */
[----:B------:R-:W-:Y:S02]  /*5060*/  @!P0 PRMT R45, RZ, 0x654, R2 ;  /* 0x00000654ff2d8816 */ /* 0x000fe40000000002 */
[----:B------:R-:W-:Y:S01]  /*5070*/  FADD.FTZ R74, R35, R74 ;  /* 0x0000004a234a7221 */ /* 0x000fe20000010000 */
[----:B--2---:R-:W-:-:S01]  /*5080*/  FADD.FTZ R78, R46, R71 ;  /* 0x000000472e4e7221 */ /* 0x004fc20000010000 */
[----:B------:R0:W-:Y:S01]  /*5090*/  @!P0 SYNCS.ARRIVE.TRANS64.RED.A1T0 RZ, [R45+URZ], RZ ;  /* 0x000000ff2dff89a7 */ /* 0x0001e2000810043f */
[----:B------:R-:W2:Y:S01]  /*50a0*/  MUFU.EX2 R9, R9 ;  /* 0x0000000900097308 */ /* 0x000ea20000000800 */
[----:B------:R-:W-:-:S01]  /*50b0*/  FADD.FTZ R61, R31, R74 ;  /* 0x0000004a1f3d7221 */ /* 0x000fc20000010000 */
[----:B------:R-:W-:-:S03]  /*50c0*/  FADD.FTZ R71, R51, R78 ;  /* 0x0000004e33477221 */ /* 0x000fc60000010000 */
[----:B------:R-:W-:Y:S01]  /*50d0*/  FADD.FTZ R74, R34, R61 ;  /* 0x0000003d224a7221 */ /* 0x000fe20000010000 */
[----:B0-----:R-:W-:-:S02]  /*50e0*/  FFMA.FTZ R45, R73, UR10, -R76 ;  /* 0x0000000a492d7c23 */ /* 0x001fc4000801084c */
[----:B------:R-:W0:Y:S01]  /*50f0*/  MUFU.EX2 R10, R10 ;  /* 0x0000000a000a7308 */ /* 0x000e220000000800 */
[----:B------:R-:W-:-:S01]  /*5100*/  FADD.FTZ R61, R3, R74 ;  /* 0x0000004a033d7221 */ /* 0x000fc20000010000 */
[C---:B-1----:R-:W-:Y:S01]  /*5110*/  FADD.FTZ R74, R82.reuse, R71 ;  /* 0x00000047524a7221 */ /* 0x042fe20000010000 */
[----:B------:R-:W-:-:S04]  /*5120*/  F2FP.SATFINITE.E4M3.F32.PACK_AB_MERGE_C R51, R82, R51, RZ ;  /* 0x000000335233723e */ /* 0x000fc800048070ff */
[----:B------:R-:W-:Y:S01]  /*5130*/  F2FP.SATFINITE.E4M3.F32.PACK_AB_MERGE_C R187, R46, R7, R51 ;  /* 0x000000072ebb723e */ /* 0x000fe20004807033 */
[----:B------:R-:W1:Y:S01]  /*5140*/  MUFU.EX2 R79, R79 ;  /* 0x0000004f004f7308 */ /* 0x000e620000000800 */
[----:B--2---:R-:W-:-:S01]  /*5150*/  FADD.FTZ R71, R9, R74 ;  /* 0x0000004a09477221 */ /* 0x004fc20000010000 */
[----:B------:R-:W-:-:S06]  /*5160*/  CS2R R46, SRZ ;  /* 0x00000000002e7805 */ /* 0x000fcc000001ff00 */
[----:B------:R2:W-:Y:S01]  /*5170*/  MUFU.EX2 R2, R68 ;  /* 0x0000004400027308 */ /* 0x0005e20000000800 */
[----:B0-----:R-:W-:-:S07]  /*5180*/  FADD.FTZ R74, R10, R71 ;  /* 0x000000470a4a7221 */ /* 0x001fce0000010000 */
[----:B------:R0:W3:Y:S01]  /*5190*/  MUFU.EX2 R84, R41 ;  /* 0x0000002900547308 */ /* 0x0000e20000000800 */
[----:B--2---:R-:W-:-:S04]  /*51a0*/  FADD.FTZ R68, R4, R61 ;  /* 0x0000003d04447221 */ /* 0x004fc80000010000 */
[----:B------:R-:W-:-:S03]  /*51b0*/  FADD.FTZ R61, R5, R68 ;  /* 0x00000044053d7221 */ /* 0x000fc60000010000 */
[----:B------:R-:W2:Y:S01]  /*51c0*/  MUFU.EX2 R12, R12 ;  /* 0x0000000c000c7308 */ /* 0x000ea20000000800 */
[----:B------:R-:W-:-:S01]  /*51d0*/  FADD.FTZ R61, R6, R61 ;  /* 0x0000003d063d7221 */ /* 0x000fc20000010000 */
[----:B0-----:R-:W-:-:S03]  /*51e0*/  FFMA.FTZ R41, R75, UR10, -R76 ;  /* 0x0000000a4b297c23 */ /* 0x001fc6000801084c */
[----:B------:R-:W-:Y:S01]  /*51f0*/  FADD.FTZ R78, R8, R61 ;  /* 0x0000003d084e7221 */ /* 0x000fe20000010000 */
[----:B-1----:R-:W-:-:S02]  /*5200*/  FADD.FTZ R61, R79, R74 ;  /* 0x0000004a4f3d7221 */ /* 0x002fc40000010000 */
[----:B------:R-:W0:Y:S01]  /*5210*/  MUFU.EX2 R15, R15 ;  /* 0x0000000f000f7308 */ /* 0x000e220000000800 */
[----:B------:R-:W-:-:S01]  /*5220*/  FADD.FTZ R78, R11, R78 ;  /* 0x0000004e0b4e7221 */ /* 0x000fc20000010000 */
[C---:B---3--:R-:W-:Y:S01]  /*5230*/  FADD.FTZ R61, R84.reuse, R61 ;  /* 0x0000003d543d7221 */ /* 0x048fe20000010000 */
[----:B------:R-:W-:Y:S02]  /*5240*/  F2FP.SATFINITE.E4M3.F32.PACK_AB_MERGE_C R79, R84, R79, RZ ;  /* 0x0000004f544f723e */ /* 0x000fe400048070ff */
[----:B------:R-:W-:Y:S02]  /*5250*/  FADD.FTZ R71, R13, R78 ;  /* 0x0000004e0d477221 */ /* 0x000fe40000010000 */
[----:B------:R-:W-:Y:S01]  /*5260*/  F2FP.SATFINITE.E4M3.F32.PACK_AB_MERGE_C R181, R10, R9, R79 ;  /* 0x000000090ab5723e */ /* 0x000fe2000480704f */
[----:B------:R-:W1:Y:S01]  /*5270*/  MUFU.EX2 R56, R56 ;  /* 0x0000003800387308 */ /* 0x000e620000000800 */
[----:B--2---:R-:W-:-:S01]  /*5280*/  FADD.FTZ R74, R12, R61 ;  /* 0x0000003d0c4a7221 */ /* 0x004fc20000010000 */
[----:B------:R-:W-:-:S06]  /*5290*/  FADD.FTZ R71, R20, R71 ;  /* 0x0000004714477221 */ /* 0x000fcc0000010000 */
[----:B------:R-:W2:Y:S01]  /*52a0*/  MUFU.EX2 R59, R59 ;  /* 0x0000003b003b7308 */ /* 0x000ea20000000800 */
[----:B0-----:R-:W-:-:S04]  /*52b0*/  FADD.FTZ R74, R15, R74 ;  /* 0x0000004a0f4a7221 */ /* 0x001fc80000010000 */
[----:B------:R-:W-:Y:S01]  /*52c0*/  FADD.FTZ R61, R77, R74 ;  /* 0x0000004a4d3d7221 */ /* 0x000fe20000010000 */
[----:B------:R-:W-:Y:S02]  /*52d0*/  CS2R R74, SRZ ;  /* 0x00000000004a7805 */ /* 0x000fe4000001ff00 */
[----:B------:R-:W0:Y:S01]  /*52e0*/  MUFU.EX2 R72, R72 ;  /* 0x0000004800487308 */ /* 0x000e220000000800 */
[----:B-1----:R-:W-:-:S07]  /*52f0*/  FADD.FTZ R78, R56, R71 ;  /* 0x00000047384e7221 */ /* 0x002fce0000010000 */
[----:B------:R-:W1:Y:S01]  /*5300*/  MUFU.EX2 R60, R60 ;  /* 0x0000003c003c7308 */ /* 0x000e620000000800 */
[----:B--2---:R-:W-:-:S01]  /*5310*/  FADD.FTZ R35, R59, R78 ;  /* 0x0000004e3b237221 */ /* 0x004fc20000010000 */
[----:B------:R-:W-:Y:S02]  /*5320*/  F2FP.SATFINITE.E4M3.F32.PACK_AB_MERGE_C R56, R59, R56, RZ ;  /* 0x000000383b38723e */ /* 0x000fe400048070ff */
[----:B------:R-:W-:Y:S02]  /*5330*/  CS2R R78, SRZ ;  /* 0x00000000004e7805 */ /* 0x000fe4000001ff00 */
[----:B------:R-:W-:Y:S02]  /*5340*/  F2FP.SATFINITE.E4M3.F32.PACK_AB_MERGE_C R182, R20, R13, R56 ;  /* 0x0000000d14b6723e */ /* 0x000fe40004807038 */
[----:B------:R-:W2:Y:S01]  /*5350*/  MUFU.EX2 R14, R14 ;  /* 0x0000000e000e7308 */ /* 0x000ea20000000800 */
[----:B0-----:R-:W-:-:S01]  /*5360*/  FADD.FTZ R61, R72, R61 ;  /* 0x0000003d483d7221 */ /* 0x001fc20000010000 */
[----:B------:R-:W-:-:S02]  /*5370*/  F2FP.SATFINITE.E4M3.F32.PACK_AB_MERGE_C R72, R72, R77, RZ ;  /* 0x0000004d4848723e */ /* 0x000fc400048070ff */
[----:B------:R-:W-:Y:S02]  /*5380*/  CS2R R76, SRZ ;  /* 0x00000000004c7805 */ /* 0x000fe4000001ff00 */
[----:B------:R-:W-:Y:S02]  /*5390*/  F2FP.SATFINITE.E4M3.F32.PACK_AB_MERGE_C R183, R15, R12, R72 ;  /* 0x0000000c0fb7723e */ /* 0x000fe40004807048 */
[----:B------:R-:W-:Y:S01]  /*53a0*/  CS2R R72, SRZ ;  /* 0x0000000000487805 */ /* 0x000fe2000001ff00 */
[----:B------:R-:W0:Y:S01]  /*53b0*/  MUFU.EX2 R41, R41 ;  /* 0x0000002900297308 */ /* 0x000e220000000800 */
[----:B-1----:R-:W-:-:S01]  /*53c0*/  FADD.FTZ R30, R60, R35 ;  /* 0x000000233c1e7221 */ /* 0x002fc20000010000 */
[----:B------:R-:W-:-:S03]  /*53d0*/  F2FP.SATFINITE.E4M3.F32.PACK_AB_MERGE_C R35, R11, R8, RZ ;  /* 0x000000080b23723e */ /* 0x000fc600048070ff */
[----:B------:R-:W-:Y:S01]  /*53e0*/  FADD.FTZ R30, R69, R30 ;  /* 0x0000001e451e7221 */ /* 0x000fe20000010000 */
[----:B------:R-:W-:Y:S02]  /*53f0*/  F2FP.SATFINITE.E4M3.F32.PACK_AB_MERGE_C R180, R6, R5, R35 ;  /* 0x0000000506b4723e */ /* 0x000fe40004807023 */
[----:B------:R-:W-:Y:S01]  /*5400*/  CS2R R34, SRZ ;  /* 0x0000000000227805 */ /* 0x000fe2000001ff00 */
[----:B------:R-:W1:Y:S01]  /*5410*/  MUFU.EX2 R67, R67 ;  /* 0x0000004300437308 */ /* 0x000e620000000800 */
[----:B--2---:R-:W-:-:S07]  /*5420*/  FADD.FTZ R4, R14, R61 ;  /* 0x0000003d0e047221 */ /* 0x004fce0000010000 */
        /* <DEDUP_REMOVED lines=8> */
[----:B------:R-:W-:Y:S01]  /*54b0*/  CS2R R58, SRZ ;  /* 0x00000000003a7805 */ /* 0x000fe2000001ff00 */
[----:B------:R-:W2:Y:S01]  /*54c0*/  MUFU.EX2 R21, R21 ;  /* 0x0000001500157308 */ /* 0x000ea20000000800 */
[----:B0-----:R-:W-:-:S01]  /*54d0*/  FADD.FTZ R30, R66, R11 ;  /* 0x0000000b421e7221 */ /* 0x001fc20000010000 */
[----:B------:R-:W-:Y:S02]  /*54e0*/  F2FP.SATFINITE.E4M3.F32.PACK_AB_MERGE_C R66, R66, R67, RZ ;  /* 0x000000434242723e */ /* 0x000fe400048070ff */
[----:B------:R-:W-:Y:S02]  /*54f0*/  F2FP.SATFINITE.E4M3.F32.PACK_AB_MERGE_C R177, R41, R14, R57 ;  /* 0x0000000e29b1723e */ /* 0x000fe40004807039 */
[----:B------:R-:W-:-:S02]  /*5500*/  CS2R R56, SRZ ;  /* 0x0000000000387805 */ /* 0x000fc4000001ff00 */
[----:B------:R-:W-:Y:S02]  /*5510*/  F2FP.SATFINITE.E4M3.F32.PACK_AB_MERGE_C R176, R69, R60, R66 ;  /* 0x0000003c45b0723e */ /* 0x000fe40004807042 */
[----:B------:R-:W-:Y:S01]  /*5520*/  CS2R R60, SRZ ;  /* 0x00000000003c7805 */ /* 0x000fe2000001ff00 */
[----:B------:R-:W0:Y:S01]  /*5530*/  MUFU.EX2 R64, R64 ;  /* 0x0000004000407308 */ /* 0x000e220000000800 */
[----:B-1----:R-:W-:-:S01]  /*5540*/  FADD.FTZ R3, R65, R30 ;  /* 0x0000001e41037221 */ /* 0x002fc20000010000 */
[----:B------:R-:W-:-:S06]  /*5550*/  CS2R R66, SRZ ;  /* 0x0000000000427805 */ /* 0x000fcc000001ff00 */
        /* <DEDUP_REMOVED lines=11> */
[C---:B-1----:R-:W-:Y:S01]  /*5610*/  F2FP.SATFINITE.E4M3.F32.PACK_AB_MERGE_C R53, R52.reuse, R53, RZ ;  /* 0x000000353435723e */ /* 0x042fe200048070ff */
[----:B------:R-:W-:-:S03]  /*5620*/  FADD.FTZ R52, R52, R3 ;  /* 0x0000000334347221 */ /* 0x000fc60000010000 */
[----:B------:R-:W-:Y:S02]  /*5630*/  F2FP.SATFINITE.E4M3.F32.PACK_AB_MERGE_C R178, R64, R65, R53 ;  /* 0x0000004140b2723e */ /* 0x000fe40004807035 */
[----:B------:R-:W-:Y:S01]  /*5640*/  CS2R R64, SRZ ;  /* 0x0000000000407805 */ /* 0x000fe2000001ff00 */
[----:B------:R-:W1:Y:S01]  /*5650*/  MUFU.EX2 R44, R44 ;  /* 0x0000002c002c7308 */ /* 0x000e620000000800 */
[----:B--2---:R-:W-:-:S01]  /*5660*/  FADD.FTZ R11, R62, R11 ;  /* 0x0000000b3e0b7221 */ /* 0x004fc20000010000 */
[----:B------:R-:W-:-:S03]  /*5670*/  F2FP.SATFINITE.E4M3.F32.PACK_AB_MERGE_C R63, R62, R63, RZ ;  /* 0x0000003f3e3f723e */ /* 0x000fc600048070ff */
[----:B------:R-:W-:Y:S01]  /*5680*/  FADD.FTZ R26, R2, R11 ;  /* 0x0000000b021a7221 */ /* 0x000fe20000010000 */
[----:B------:R-:W-:Y:S02]  /*5690*/  F2FP.SATFINITE.E4M3.F32.PACK_AB_MERGE_C R179, R50, R21, R63 ;  /* 0x0000001532b3723e */ /* 0x000fe4000480703f */
[----:B------:R-:W-:Y:S01]  /*56a0*/  CS2R R50, SRZ ;  /* 0x0000000000327805 */ /* 0x000fe2000001ff00 */
[----:B------:R-:W2:Y:S01]  /*56b0*/  MUFU.EX2 R45, R45 ;  /* 0x0000002d002d7308 */ /* 0x000ea20000000800 */
[----:B0-----:R-:W-:-:S01]  /*56c0*/  FADD.FTZ R3, R49, R52 ;  /* 0x0000003431037221 */ /* 0x001fc20000010000 */
[----:B------:R-:W-:Y:S02]  /*56d0*/  CS2R R52, SRZ ;  /* 0x0000000000347805 */ /* 0x000fe4000001ff00 */
[----:B------:R-:W-:-:S04]  /*56e0*/  CS2R R62, SRZ ;  /* 0x00000000003e7805 */ /* 0x000fc8000001ff00 */
[----:B------:R-:W0:Y:S01]  /*56f0*/  MUFU.EX2 R28, R28 ;  /* 0x0000001c001c7308 */ /* 0x000e220000000800 */
[----:B-1----:R-:W-:-:S07]  /*5700*/  FADD.FTZ R3, R44, R3 ;  /* 0x000000032c037221 */ /* 0x002fce0000010000 */
[----:B------:R-:W1:Y:S01]  /*5710*/  MUFU.EX2 R81, R81 ;  /* 0x0000005100517308 */ /* 0x000e620000000800 */
[----:B--2---:R-:W-:-:S07]  /*5720*/  FADD.FTZ R26, R45, R26 ;  /* 0x0000001a2d1a7221 */ /* 0x004fce0000010000 */
[----:B------:R-:W2:Y:S01]  /*5730*/  MUFU.EX2 R101, R101 ;  /* 0x0000006500657308 */ /* 0x000ea20000000800 */
[----:B0-----:R-:W-:-:S07]  /*5740*/  FADD.FTZ R30, R28, R3 ;  /* 0x000000031c1e7221 */ /* 0x001fce0000010000 */
[----:B------:R0:W3:Y:S01]  /*5750*/  MUFU.EX2 R68, R83 ;  /* 0x0000005300447308 */ /* 0x0000e20000000800 */
[----:B-1----:R-:W-:-:S01]  /*5760*/  FADD.FTZ R3, R81, R26 ;  /* 0x0000001a51037221 */ /* 0x002fc20000010000 */
[----:B------:R-:W-:-:S06]  /*5770*/  CS2R R26, SRZ ;  /* 0x00000000001a7805 */ /* 0x000fcc000001ff00 */
[----:B------:R-:W1:Y:S01]  /*5780*/  MUFU.EX2 R40, R40 ;  /* 0x0000002800287308 */ /* 0x000e620000000800 */
[C---:B--2---:R-:W-:Y:S01]  /*5790*/  F2FP.SATFINITE.E4M3.F32.PACK_AB_MERGE_C R28, R101.reuse, R28, RZ ;  /* 0x0000001c651c723e */ /* 0x044fe200048070ff */
[----:B------:R-:W-:Y:S01]  /*57a0*/  FADD.FTZ R101, R101, R30 ;  /* 0x0000001e65657221 */ /* 0x000fe20000010000 */
[----:B------:R-:W-:Y:S02]  /*57b0*/  CS2R R30, SRZ ;  /* 0x00000000001e7805 */ /* 0x000fe4000001ff00 */
[----:B0-----:R-:W-:Y:S02]  /*57c0*/  CS2R R82, SRZ ;  /* 0x0000000000527805 */ /* 0x001fe4000001ff00 */
[----:B------:R-:W-:Y:S01]  /*57d0*/  F2FP.SATFINITE.E4M3.F32.PACK_AB_MERGE_C R172, R44, R49, R28 ;  /* 0x000000312cac723e */ /* 0x000fe2000480701c */
[----:B------:R-:W0:Y:S01]  /*57e0*/  MUFU.EX2 R104, R104 ;  /* 0x0000006800687308 */ /* 0x000e220000000800 */
[----:B---3--:R-:W-:-:S01]  /*57f0*/  FADD.FTZ R3, R68, R3 ;  /* 0x0000000344037221 */ /* 0x008fc20000010000 */
[----:B------:R-:W-:-:S02]  /*5800*/  F2FP.SATFINITE.E4M3.F32.PACK_AB_MERGE_C R81, R68, R81, RZ ;  /* 0x000000514451723e */ /* 0x000fc400048070ff */
[----:B------:R-:W-:Y:S02]  /*5810*/  CS2R R68, SRZ ;  /* 0x0000000000447805 */ /* 0x000fe4000001ff00 */
[----:B------:R-:W-:Y:S02]  /*5820*/  F2FP.SATFINITE.E4M3.F32.PACK_AB_MERGE_C R173, R45, R2, R81 ;  /* 0x000000022dad723e */ /* 0x000fe40004807051 */
[----:B------:R-:W-:Y:S01]  /*5830*/  CS2R R44, SRZ ;  /* 0x00000000002c7805 */ /* 0x000fe2000001ff00 */
[----:B------:R-:W2:Y:S01]  /*5840*/  MUFU.EX2 R43, R43 ;  /* 0x0000002b002b7308 */ /* 0x000ea20000000800 */
[----:B-1----:R-:W-:-:S01]  /*5850*/  FADD.FTZ R10, R40, R101 ;  /* 0x00000065280a7221 */ /* 0x002fc20000010000 */
[----:B------:R-:W-:-:S06]  /*5860*/  CS2R R80, SRZ ;  /* 0x0000000000507805 */ /* 0x000fcc000001ff00 */
[----:B------:R-:W1:Y:S01]  /*5870*/  MUFU.EX2 R99, R99 ;  /* 0x0000006300637308 */ /* 0x000e620000000800 */
[----:B0-----:R-:W-:-:S07]  /*5880*/  FADD.FTZ R20, R104, R3 ;  /* 0x0000000368147221 */ /* 0x001fce0000010000 */
[----:B------:R-:W0:Y:S01]  /*5890*/  MUFU.EX2 R42, R42 ;  /* 0x0000002a002a7308 */ /* 0x000e220000000800 */
[----:B--2---:R-:W-:-:S07]  /*58a0*/  FADD.FTZ R3, R43, R10 ;  /* 0x0000000a2b037221 */ /* 0x004fce0000010000 */
[----:B------:R-:W2:Y:S01]  /*58b0*/  MUFU.EX2 R103, R103 ;  /* 0x0000006700677308 */ /* 0x000ea20000000800 */
[----:B-1----:R-:W-:-:S07]  /*58c0*/  FADD.FTZ R20, R99, R20 ;  /* 0x0000001463147221 */ /* 0x002fce0000010000 */
[----:B------:R1:W3:Y:S01]  /*58d0*/  MUFU.EX2 R4, R87 ;  /* 0x0000005700047308 */ /* 0x0002e20000000800 */
[----:B0-----:R-:W-:-:S01]  /*58e0*/  FADD.FTZ R10, R42, R3 ;  /* 0x000000032a0a7221 */ /* 0x001fc20000010000 */
[----:B------:R-:W-:-:S03]  /*58f0*/  F2FP.SATFINITE.E4M3.F32.PACK_AB_MERGE_C R42, R105, R42, RZ ;  /* 0x0000002a692a723e */ /* 0x000fc600048070ff */
[----:B------:R-:W-:Y:S01]  /*5900*/  FADD.FTZ R10, R105, R10 ;  /* 0x0000000a690a7221 */ /* 0x000fe20000010000 */
[----:B------:R-:W-:Y:S02]  /*5910*/  F2FP.SATFINITE.E4M3.F32.PACK_AB_MERGE_C R174, R43, R40, R42 ;  /* 0x000000282bae723e */ /* 0x000fe4000480702a */
[----:B------:R-:W-:Y:S01]  /*5920*/  CS2R R40, SRZ ;  /* 0x0000000000287805 */ /* 0x000fe2000001ff00 */
[----:B------:R-:W0:Y:S01]  /*5930*/  MUFU.EX2 R29, R29 ;  /* 0x0000001d001d7308 */ /* 0x000e220000000800 */
[----:B--2---:R-:W-:-:S01]  /*5940*/  FADD.FTZ R3, R103, R20 ;  /* 0x0000001467037221 */ /* 0x004fc20000010000 */
[----:B------:R-:W-:Y:S02]  /*5950*/  CS2R R42, SRZ ;  /* 0x00000000002a7805 */ /* 0x000fe4000001ff00 */
[----:B-1----:R-:W-:-:S04]  /*5960*/  CS2R R86, SRZ ;  /* 0x0000000000567805 */ /* 0x002fc8000001ff00 */
[----:B------:R-:W1:Y:S01]  /*5970*/  MUFU.EX2 R85, R85 ;  /* 0x0000005500557308 */ /* 0x000e620000000800 */
[C---:B---3--:R-:W-:Y:S01]  /*5980*/  F2FP.SATFINITE.E4M3.F32.PACK_AB_MERGE_C R103, R4.reuse, R103, RZ ;  /* 0x000000670467723e */ /* 0x048fe200048070ff */
[----:B------:R-:W-:-:S03]  /*5990*/  FADD.FTZ R4, R4, R3 ;  /* 0x0000000304047221 */ /* 0x000fc60000010000 */
[----:B------:R-:W-:-:S03]  /*59a0*/  F2FP.SATFINITE.E4M3.F32.PACK_AB_MERGE_C R175, R99, R104, R103 ;  /* 0x0000006863af723e */ /* 0x000fc60004807067 */
        /* <DEDUP_REMOVED lines=13> */
[C---:B0-----:R-:W-:Y:S01]  /*5a80*/  F2FP.SATFINITE.E4M3.F32.PACK_AB_MERGE_C R97, R6.reuse, R97, RZ ;  /* 0x000000610661723e */ /* 0x041fe200048070ff */
[----:B------:R-:W-:-:S03]  /*5a90*/  FADD.FTZ R6, R6, R3 ;  /* 0x0000000306067221 */ /* 0x000fc60000010000 */
[----:B------:R-:W-:Y:S02]  /*5aa0*/  F2FP.SATFINITE.E4M3.F32.PACK_AB_MERGE_C R169, R8, R85, R97 ;  /* 0x0000005508a9723e */ /* 0x000fe40004807061 */
[----:B------:R-:W-:Y:S01]  /*5ab0*/  CS2R R84, SRZ ;  /* 0x0000000000547805 */ /* 0x000fe2000001ff00 */
[----:B------:R-:W0:Y:S01]  /*5ac0*/  MUFU.EX2 R91, R91 ;  /* 0x0000005b005b7308 */ /* 0x000e220000000800 */
[----:B-1----:R-:W-:-:S01]  /*5ad0*/  FADD.FTZ R10, R25, R10 ;  /* 0x0000000a190a7221 */ /* 0x002fc20000010000 */
[----:B------:R-:W-:-:S04]  /*5ae0*/  F2FP.SATFINITE.E4M3.F32.PACK_AB_MERGE_C R36, R25, R36, RZ ;  /* 0x000000241924723e */ /* 0x000fc800048070ff */
[----:B------:R-:W-:Y:S02]  /*5af0*/  F2FP.SATFINITE.E4M3.F32.PACK_AB_MERGE_C R168, R48, R29, R36 ;  /* 0x0000001d30a8723e */ /* 0x000fe40004807024 */
[----:B------:R-:W-:Y:S01]  /*5b00*/  CS2R R28, SRZ ;  /* 0x00000000001c7805 */ /* 0x000fe2000001ff00 */
[----:B------:R-:W1:Y:S01]  /*5b10*/  MUFU.EX2 R24, R24 ;  /* 0x0000001800187308 */ /* 0x000e620000000800 */
[----:B--2---:R-:W-:-:S01]  /*5b20*/  FADD.FTZ R3, R37, R10 ;  /* 0x0000000a25037221 */ /* 0x004fc20000010000 */
[----:B------:R-:W-:-:S06]  /*5b30*/  CS2R R48, SRZ ;  /* 0x0000000000307805 */ /* 0x000fcc000001ff00 */
[----:B------:R-:W2:Y:S01]  /*5b40*/  MUFU.EX2 R54, R54 ;  /* 0x0000003600367308 */ /* 0x000ea20000000800 */
[----:B0-----:R-:W-:-:S07]  /*5b50*/  FADD.FTZ R5, R91, R6 ;  /* 0x000000065b057221 */ /* 0x001fce0000010000 */
[----:B------:R-:W-:Y:S01]  /*5b60*/  MUFU.EX2 R32, R32 ;  /* 0x0000002000207308 */ /* 0x000fe20000000800 */
[----:B-1----:R-:W-:-:S07]  /*5b70*/  FADD.FTZ R3, R24, R3 ;  /* 0x0000000318037221 */ /* 0x002fce0000010000 */
[----:B------:R-:W0:Y:S01]  /*5b80*/  MUFU.EX2 R33, R33 ;  /* 0x0000002100217308 */ /* 0x000e220000000800 */
[----:B--2---:R-:W-:-:S07]  /*5b90*/  FADD.FTZ R2, R54, R5 ;  /* 0x0000000536027221 */ /* 0x004fce0000010000 */
[----:B------:R-:W-:Y:S08]  /*5ba0*/  MUFU.EX2 R93, R93 ;  /* 0x0000005d005d7308 */ /* 0x000ff00000000800 */
[----:B------:R-:W1:Y:S01]  /*5bb0*/  MUFU.EX2 R70, R70 ;  /* 0x0000004600467308 */ /* 0x000e620000000800 */
[----:B0-----:R-:W-:Y:S01]  /*5bc0*/  F2FP.SATFINITE.E4M3.F32.PACK_AB_MERGE_C R4, R33, R32, RZ ;  /* 0x000000202104723e */ /* 0x001fe200048070ff */
[----:B------:R-:W-:-:S03]  /*5bd0*/  FADD.FTZ R32, R32, R3 ;  /* 0x0000000320207221 */ /* 0x000fc60000010000 */
[----:B------:R-:W-:Y:S01]  /*5be0*/  F2FP.SATFINITE.E4M3.F32.PACK_AB_MERGE_C R170, R24, R37, R4 ;  /* 0x0000002518aa723e */ /* 0x000fe20004807004 */
[----:B------:R-:W-:-:S01]  /*5bf0*/  FADD.FTZ R3, R33, R32 ;  /* 0x0000002021037221 */ /* 0x000fc20000010000 */
[----:B------:R-:W-:Y:S02]  /*5c00*/  CS2R R24, SRZ ;  /* 0x0000000000187805 */ /* 0x000fe4000001ff00 */
[----:B------:R-:W-:Y:S02]  /*5c10*/  CS2R R32, SRZ ;  /* 0x0000000000207805 */ /* 0x000fe4000001ff00 */
[----:B------:R-:W-:Y:S02]  /*5c20*/  CS2R R36, SRZ ;  /* 0x0000000000247805 */ /* 0x000fe4000001ff00 */
[----:B-1----:R-:W-:Y:S01]  /*5c30*/  F2FP.SATFINITE.E4M3.F32.PACK_AB_MERGE_C R5, R70, R93, RZ ;  /* 0x0000005d4605723e */ /* 0x002fe200048070ff */
[----:B------:R-:W-:-:S03]  /*5c40*/  FADD.FTZ R93, R93, R2 ;  /* 0x000000025d5d7221 */ /* 0x000fc60000010000 */
[----:B------:R-:W-:Y:S01]  /*5c50*/  F2FP.SATFINITE.E4M3.F32.PACK_AB_MERGE_C R171, R54, R91, R5 ;  /* 0x0000005b36ab723e */ /* 0x000fe20004807005 */
[----:B------:R-:W-:-:S01]  /*5c60*/  FADD.FTZ R2, R70, R93 ;  /* 0x0000005d46027221 */ /* 0x000fc20000010000 */
[----:B------:R-:W-:Y:S02]  /*5c70*/  CS2R R54, SRZ ;  /* 0x0000000000367805 */ /* 0x000fe4000001ff00 */
[----:B------:R-:W-:Y:S01]  /*5c80*/  CS2R R70, SRZ ;  /* 0x0000000000467805 */ /* 0x000fe2000001ff00 */
        /* <DEDUP_REMOVED lines=38> */
.L_x_2066:
[----:B------:R-:W-:Y:S01]  /*5ef0*/  ISETP.NE.AND P4, PT, RZ, UR45, PT ;  /* 0x0000002dff007c0c */ /* 0x000fe2000bf85270 */
[----:B------:R-:W-:-:S04]  /*5f00*/  UISETP.NE.AND UP1, UPT, UR59, 0x1, UPT ;  /* 0x000000013b00788c */ /* 0x000fc8000bf25270 */
[----:B------:R-:W-:-:S04]  /*5f10*/  USEL UR47, URZ, 0x1, UP1 ;  /* 0x000000013f2f7887 */ /* 0x000fc80008800000 */
[----:B------:R-:W-:-:S04]  /*5f20*/  ULOP3.LUT UR47, UR60, UR47, URZ, 0x3c, !UPT ;  /* 0x0000002f3c2f7292 */ /* 0x000fc8000f8e3c3f */
[----:B------:R-:W-:Y:S08]  /*5f30*/  @P4 BRA `(.L_x_2057) ;  /* 0x0000000000384947 */ /* 0x000ff00003800000 */
[----:B------:R-:W-:Y:S05]  /*5f40*/  @!P1 BRA `(.L_x_2058) ;  /* 0x0000000000049947 */ /* 0x000fea0003800000 */
[----:B------:R-:W-:Y:S01]  /*5f50*/  BPT.TRAP 0x1 ;  /* 0x000000040000795c */ /* 0x000fe20000300000 */
.L_x_2058:
        /* <DEDUP_REMOVED lines=9> */
.L_x_2059:
[----:B-1----:R-:W-:Y:S05]  /*5ff0*/  @P3 BRA `(.L_x_2057) ;  /* 0x0000000000083947 */ /* 0x002fea0003800000 */
[----:B------:R-:W1:Y:S02]  /*6000*/  SYNCS.PHASECHK.TRANS64.TRYWAIT P3, [UR6+0x29830], R6 ;  /* 0x02983006ff0075a7 */ /* 0x000e640008060146 */
[----:B-1----:R-:W-:Y:S05]  /*6010*/  @!P3 BRA `(.L_x_2060) ;  /* 0x00000120002cb947 */ /* 0x002fea0003800000 */
.L_x_2057:
        /* <DEDUP_REMOVED lines=191> */
.L_x_2062:
[----:B------:R-:W-:Y:S01]  /*6c10*/  ULEA UR6, UR59, UR41, 0x3 ;  /* 0x000000293b067291 */ /* 0x000fe2000f8e183f */
[----:B------:R-:W-:-:S05]  /*6c20*/  IMAD.U32 R6, RZ, RZ, UR60 ;  /* 0x0000003cff067e24 */ /* 0x000fca000f8e00ff */
[----:B------:R-:W-:-:S04]  /*6c30*/  SHF.L.U32 R6, R6, 0x1f, RZ ;  /* 0x0000001f06067819 */ /* 0x000fc800000006ff */
[----:B------:R0:W1:Y:S01]  /*6c40*/  SYNCS.PHASECHK.TRANS64.TRYWAIT P3, [UR6+0x29850], R6 ;  /* 0x02985006ff0075a7 */ /* 0x0000620008060146 */
[----:B------:R-:W-:Y:S05]  /*6c50*/  @!P1 BRA `(.L_x_2063) ;  /* 0x0000000000049947 */ /* 0x000fea0003800000 */
[----:B------:R-:W-:Y:S01]  /*6c60*/  BPT.TRAP 0x1 ;  /* 0x000000040000795c */ /* 0x000fe20000300000 */
.L_x_2063:
[----:B-1----:R-:W-:Y:S05]  /*6c70*/  @P3 BRA `(.L_x_2061) ;  /* 0x0000000000083947 */ /* 0x002fea0003800000 */
[----:B------:R-:W1:Y:S02]  /*6c80*/  SYNCS.PHASECHK.TRANS64.TRYWAIT P3, [UR6+0x29850], R6 ;  /* 0x02985006ff0075a7 */ /* 0x000e640008060146 */
[----:B-1----:R-:W-:Y:S05]  /*6c90*/  @!P3 BRA `(.L_x_2064) ;  /* 0x000001140024b947 */ /* 0x002fea0003800000 */
.L_x_2061:
[----:B------:R-:W-:Y:S01]  /*6ca0*/  FMUL.FTZ R11, R0, R157 ;  /* 0x0000009d000b7220 */ /* 0x000fe20000410000 */
[----:B------:R-:W-:Y:S01]  /*6cb0*/  VIADD R157, R18, UR36 ;  /* 0x00000024129d7c36 */ /* 0x000fe20008000000 */
[----:B------:R-:W-:Y:S01]  /*6cc0*/  @UP0 ULDC UR6, c[0x0][0x44c] ;  /* 0x0001130000060ab9 */ /* 0x000fe20000000800 */
[C---:B------:R-:W-:Y:S01]  /*6cd0*/  FMUL.FTZ R12, R0.reuse, R158 ;  /* 0x0000009e000c7220 */ /* 0x040fe20000410000 */
[----:B------:R-:W-:Y:S01]  /*6ce0*/  FMUL.FTZ R10, R0, R156 ;  /* 0x0000009c000a7220 */ /* 0x000fe20000410000 */
[----:B------:R-:W-:-:S04]  /*6cf0*/  @P2 IMAD.HI.U32 R158, R157, UR6, RZ ;  /* 0x000000069d9e2c27 */ /* 0x000fc8000f8e00ff */
[C---:B------:R-:W-:Y:S01]  /*6d00*/  FMUL.FTZ R156, R0.reuse, R130 ;  /* 0x00000082009c7220 */ /* 0x040fe20000410000 */
[----:B------:R-:W-:Y:S01]  /*6d10*/  @UP0 ULDC UR6, c[0x0][0x450] ;  /* 0x0001140000060ab9 */ /* 0x000fe20000000800 */
[C---:B------:R-:W-:Y:S01]  /*6d20*/  FMUL.FTZ R13, R0.reuse, R159 ;  /* 0x0000009f000d7220 */ /* 0x040fe20000410000 */
[----:B------:R-:W-:Y:S01]  /*6d30*/  IMAD.MOV.U32 R130, RZ, RZ, R157 ;  /* 0x000000ffff827224 */ /* 0x000fe200078e009d */
[----:B------:R-:W-:Y:S01]  /*6d40*/  @P2 SHF.R.U32.HI R130, RZ, UR6, R158 ;  /* 0x00000006ff822c19 */ /* 0x000fe2000801169e */
[----:B------:R-:W-:Y:S01]  /*6d50*/  UIMAD UR6, UR57, -0xa0, URZ ;  /* 0xffffff60390678a4 */ /* 0x000fe2000f8e023f */
[C---:B01----:R-:W-:Y:S01]  /*6d60*/  FMUL.FTZ R6, R0.reuse, R152 ;  /* 0x0000009800067220 */ /* 0x043fe20000410000 */
[C---:B------:R-:W-:Y:S01]  /*6d70*/  FMUL.FTZ R15, R0.reuse, R161 ;  /* 0x000000a1000f7220 */ /* 0x040fe20000410000 */
[C---:B------:R-:W-:Y:S01]  /*6d80*/  FMUL.FTZ R7, R0.reuse, R153 ;  /* 0x0000009900077220 */ /* 0x040fe20000410000 */
[----:B------:R-:W0:Y:S01]  /*6d90*/  SHFL.IDX PT, R159, R130, RZ, 0x1c1f ;  /* 0x001c1fff829f7589 */ /* 0x000e2200000e0000 */
[----:B------:R-:W-:Y:S01]  /*6da0*/  FMUL.FTZ R157, R0, R134 ;  /* 0x00000086009d7220 */ /* 0x000fe20000410000 */
[----:B------:R-:W-:Y:S01]  /*6db0*/  IMAD.U32 R158, RZ, RZ, UR6 ;  /* 0x00000006ff9e7e24 */ /* 0x000fe2000f8e00ff */
[----:B------:R-:W1:Y:S01]  /*6dc0*/  MUFU.TANH R6, R6 ;  /* 0x0000000600067308 */ /* 0x000e620000002400 */
[----:B------:R-:W-:-:S02]  /*6dd0*/  IMAD.U32 R161, RZ, RZ, UR52 ;  /* 0x00000034ffa17e24 */ /* 0x000fc4000f8e00ff */
[C---:B------:R-:W-:Y:S01]  /*6de0*/  FMUL.FTZ R14, R0.reuse, R160 ;  /* 0x000000a0000e7220 */ /* 0x040fe20000410000 */
[C---:B------:R-:W-:Y:S01]  /*6df0*/  FMUL.FTZ R152, R0.reuse, R164 ;  /* 0x000000a400987220 */ /* 0x040fe20000410000 */
[----:B------:R-:W-:Y:S01]  /*6e00*/  IADD3 R134, -R17, 0x1, R158 ;  /* 0x0000000111867810 */ /* 0x000fe20007ffe19e */
[C---:B------:R-:W-:Y:S01]  /*6e10*/  FMUL.FTZ R153, R0.reuse, R165 ;  /* 0x000000a500997220 */ /* 0x040fe20000410000 */
[C---:B------:R-:W-:Y:S01]  /*6e20*/  FMUL.FTZ R136, R0.reuse, R136 ;  /* 0x0000008800887220 */ /* 0x040fe20000410000 */
[C---:B------:R-:W-:Y:S01]  /*6e30*/  FMUL.FTZ R137, R0.reuse, R137 ;  /* 0x0000008900897220 */ /* 0x040fe20000410000 */
[----:B------:R-:W-:Y:S01]  /*6e40*/  IADD3 R134, -R161, UR51, R134 ;  /* 0x00000033a1867c10 */ /* 0x000fe2000fffe186 */
        /* <DEDUP_REMOVED lines=11> */
[----:B------:R-:W-:Y:S01]  /*6f00*/  FMUL.FTZ R125, R0, R125 ;  /* 0x0000007d007d7220 */ /* 0x000fe20000410000 */
[----:B0-----:R-:W-:-:S02]  /*6f10*/  IMAD.IADD R158, R134, 0x1, R159 ;  /* 0x00000001869e7824 */ /* 0x001fc400078e029f */
[C---:B------:R-:W-:Y:S01]  /*6f20*/  FMUL.FTZ R159, R0.reuse, R104 ;  /* 0x00000068009f7220 */ /* 0x040fe20000410000 */
[C---:B------:R-:W-:Y:S01]  /*6f30*/  FMUL.FTZ R104, R0.reuse, R105 ;  /* 0x0000006900687220 */ /* 0x040fe20000410000 */
[----:B------:R-:W-:Y:S01]  /*6f40*/  FMUL.FTZ R128, R0, R128 ;  /* 0x0000008000807220 */ /* 0x000fe20000410000 */
[----:B------:R-:W0:Y:S01]  /*6f50*/  MUFU.TANH R11, R11 ;  /* 0x0000000b000b7308 */ /* 0x000e220000002400 */
[----:B------:R-:W-:Y:S01]  /*6f60*/  ISETP.GT.AND P3, PT, R158, RZ, PT ;  /* 0x000000ff9e00720c */ /* 0x000fe20003f64270 */
[----:B------:R-:W-:Y:S01]  /*6f70*/  FMUL.FTZ R129, R0, R129 ;  /* 0x0000008100817220 */ /* 0x000fe20000410000 */
[----:B------:R-:W-:Y:S01]  /*6f80*/  ISETP.GT.AND P4, PT, R158, 0x1, PT ;  /* 0x000000019e00780c */ /* 0x000fe20003f84270 */
[----:B------:R-:W-:Y:S01]  /*6f90*/  FMUL.FTZ R132, R0, R132 ;  /* 0x0000008400847220 */ /* 0x000fe20000410000 */
[----:B-1----:R-:W-:Y:S01]  /*6fa0*/  FSEL R105, R6, -INF , P3 ;  /* 0xff80000006697808 */ /* 0x002fe20001800000 */
[----:B------:R-:W-:Y:S01]  /*6fb0*/  FMUL.FTZ R133, R0, R133 ;  /* 0x0000008500857220 */ /* 0x000fe20000410000 */
[----:B------:R-:W-:Y:S01]  /*6fc0*/  ISETP.GT.AND P3, PT, R158, 0x8, PT ;  /* 0x000000089e00780c */ /* 0x000fe20003f64270 */
[----:B------:R-:W1:Y:S01]  /*6fd0*/  MUFU.TANH R14, R14 ;  /* 0x0000000e000e7308 */ /* 0x000e620000002400 */
[----:B--2---:R-:W-:Y:S01]  /*6fe0*/  FSEL R7, R7, -INF , P4 ;  /* 0xff80000007077808 */ /* 0x004fe20002000000 */
[C---:B------:R-:W-:Y:S01]  /*6ff0*/  FMUL.FTZ R108, R0.reuse, R108 ;  /* 0x0000006c006c7220 */ /* 0x040fe20000410000 */
[----:B------:R-:W-:Y:S01]  /*7000*/  FMNMX.FTZ R160, R105, R4, !PT ;  /* 0x0000000469a07209 */ /* 0x000fe20007810000 */
[----:B------:R-:W-:Y:S01]  /*7010*/  FMUL.FTZ R109, R0, R109 ;  /* 0x0000006d006d7220 */ /* 0x000fe20000410000 */
[----:B------:R-:W-:Y:S01]  /*7020*/  ISETP.GT.AND P4, PT, R158, 0x9, PT ;  /* 0x000000099e00780c */ /* 0x000fe20003f84270 */
[----:B------:R-:W-:Y:S01]  /*7030*/  FMUL.FTZ R112, R0, R112 ;  /* 0x0000007000707220 */ /* 0x000fe20000410000 */
[----:B---3--:R-:W-:Y:S01]  /*7040*/  FSEL R10, R10, -INF , P3 ;  /* 0xff8000000a0a7808 */ /* 0x008fe20001800000 */
        /* <DEDUP_REMOVED lines=10> */
[----:B------:R-:W-:Y:S01]  /*70f0*/  FMUL.FTZ R117, R0, R117 ;  /* 0x0000007500757220 */ /* 0x000fe20000410000 */
[----:B-1----:R-:W-:Y:S01]  /*7100*/  FSEL R14, R14, -INF , P3 ;  /* 0xff8000000e0e7808 */ /* 0x002fe20001800000 */
[----:B------:R-:W-:Y:S01]  /*7110*/  FMUL.FTZ R89, R0, R89 ;  /* 0x0000005900597220 */ /* 0x000fe20000410000 */
[----:B------:R-:W-:Y:S01]  /*7120*/  ISETP.GT.AND P3, PT, R158, 0x18, PT ;  /* 0x000000189e00780c */ /* 0x000fe20003f64270 */
[C---:B------:R-:W-:Y:S01]  /*7130*/  FMUL.FTZ R20, R0.reuse, R162 ;  /* 0x000000a200147220 */ /* 0x040fe20000410000 */
[----:B------:R-:W-:Y:S01]  /*7140*/  FMUL.FTZ R162, R0, R96 ;  /* 0x0000006000a27220 */ /* 0x000fe20000410000 */
[----:B------:R-:W1:Y:S01]  /*7150*/  MUFU.TANH R153, R153 ;  /* 0x0000009900997308 */ /* 0x000e620000002400 */
[----:B--2---:R-:W-:Y:S01]  /*7160*/  FSEL R15, R15, -INF , P4 ;  /* 0xff8000000f0f7808 */ /* 0x004fe20002000000 */
[----:B------:R-:W-:Y:S01]  /*7170*/  UIADD3 UR6, UR41, 0x400, URZ ;  /* 0x0000040029067890 */ /* 0x000fe2000fffe03f */
[C---:B------:R-:W-:Y:S01]  /*7180*/  ISETP.GT.AND P4, PT, R158.reuse, 0x19, PT ;  /* 0x000000199e00780c */ /* 0x040fe20003f84270 */
[----:B------:R-:W-:Y:S01]  /*7190*/  WARPGROUP.ARRIVE ;  /* 0x00000000000079c5 */ /* 0x000fe20000000000 */
[----:B------:R-:W-:Y:S01]  /*71a0*/  UMOV UR7, 0xc0000010 ;  /* 0xc000001000077882 */ /* 0x000fe20000000000 */
[----:B------:R-:W-:Y:S01]  /*71b0*/  USHF.R.U32.HI UR6, URZ, 0x4, UR6 ;  /* 0x000000043f067899 */ /* 0x000fe20008011606 */
[----:B------:R-:W-:Y:S01]  /*71c0*/  ISETP.GT.AND P5, PT, R158, 0x98, PT ;  /* 0x000000989e00780c */ /* 0x000fe20003fa4270 */
[----:B------:R-:W2:Y:S01]  /*71d0*/  MUFU.TANH R136, R136 ;  /* 0x0000008800887308 */ /* 0x000ea20000002400 */
[----:B0-----:R-:W-:Y:S01]  /*71e0*/  FSEL R152, R152, -INF , P3 ;  /* 0xff80000098987808 */ /* 0x001fe20001800000 */
[----:B------:R-:W-:Y:S01]  /*71f0*/  ULOP3.LUT UR6, UR6, 0x3fff, URZ, 0xc0, !UPT ;  /* 0x00003fff06067892 */ /* 0x000fe2000f8ec03f */
[----:B------:R-:W-:Y:S01]  /*7200*/  ISETP.GT.AND P3, PT, R158, 0x20, PT ;  /* 0x000000209e00780c */ /* 0x000fe20003f64270 */
[----:B------:R-:W-:Y:S01]  /*7210*/  UMOV UR10, UR53 ;  /* 0x00000035000a7c82 */ /* 0x000fe20008000000 */
[C---:B------:R-:W-:Y:S01]  /*7220*/  FMUL.FTZ R8, R0.reuse, R154 ;  /* 0x0000009a00087220 */ /* 0x040fe20000410000 */
[----:B------:R-:W-:Y:S01]  /*7230*/  ULOP3.LUT UR6, UR6, 0x10000, URZ, 0xfc, !UPT ;  /* 0x0001000006067892 */ /* 0x000fe2000f8efc3f */
[----:B------:R-:W-:Y:S01]  /*7240*/  FMUL.FTZ R9, R0, R155 ;  /* 0x0000009b00097220 */ /* 0x000fe20000410000 */
[----:B------:R0:W-:Y:S01]  /*7250*/  MUFU.TANH R6, R159 ;  /* 0x0000009f00067308 */ /* 0x0001e20000002400 */
[----:B-1----:R-:W-:Y:S01]  /*7260*/  FSEL R153, R153, -INF , P4 ;  /* 0xff80000099997808 */ /* 0x002fe20002000000 */
[----:B------:R-:W-:Y:S01]  /*7270*/  UIMAD UR11, UR59, 0x500, UR6 ;  /* 0x000005003b0b78a4 */ /* 0x000fe2000f8e0206 */
[----:B------:R-:W-:Y:S01]  /*7280*/  ISETP.GT.AND P4, PT, R158, 0x21, PT ;  /* 0x000000219e00780c */ /* 0x000fe20003f84270 */
[C---:B------:R-:W-:Y:S01]  /*7290*/  FMUL.FTZ R154, R0.reuse, R166 ;  /* 0x000000a6009a7220 */ /* 0x040fe20000410000 */
[C---:B------:R-:W-:Y:S01]  /*72a0*/  FMUL.FTZ R155, R0.reuse, R167 ;  /* 0x000000a7009b7220 */ /* 0x040fe20000410000 */
[C---:B------:R-:W-:Y:S01]  /*72b0*/  FMUL.FTZ R138, R0.reuse, R138 ;  /* 0x0000008a008a7220 */ /* 0x040fe20000410000 */
[----:B------:R-:W-:Y:S01]  /*72c0*/  FMUL.FTZ R139, R0, R139 ;  /* 0x0000008b008b7220 */ /* 0x000fe20000410000 */
[----:B------:R-:W1:Y:S01]  /*72d0*/  MUFU.TANH R137, R137 ;  /* 0x0000008900897308 */ /* 0x000e620000002400 */
[----:B0-----:R-:W-:Y:S01]  /*72e0*/  FMNMX.FTZ R159, R11, R160, !PT ;  /* 0x000000a00b9f7209 */ /* 0x001fe20007810000 */
[----:B------:R-:W-:Y:S01]  /*72f0*/  UMOV UR6, UR11 ;  /* 0x0000000b00067c82 */ /* 0x000fe20008000000 */
[----:B--2---:R-:W-:Y:S01]  /*7300*/  FSEL R136, R136, -INF , P3 ;  /* 0xff80000088887808 */ /* 0x004fe20001800000 */
[----:B------:R-:W-:Y:S01]  /*7310*/  QGMMA.64x128x32.F32.E4M3.E4M3 R24, R184, gdesc[UR4], R24, gsb0 ;  /* 0x01e00004b8187df3 */ /* 0x000fe20008000818 */
[----:B------:R-:W-:Y:S01]  /*7320*/  FMNMX.FTZ R160, R14, R159, !PT ;  /* 0x0000009f0ea07209 */ /* 0x000fe20007810000 */
[----:B------:R-:W-:Y:S01]  /*7330*/  UIADD3 UR6, UR11, 0x100, URZ ;  /* 0x000001000b067890 */ /* 0x000fe2000fffe03f */
[----:B------:R-:W-:Y:S01]  /*7340*/  ISETP.GT.AND P3, PT, R158, 0x28, PT ;  /* 0x000000289e00780c */ /* 0x000fe20003f64270 */
[----:B------:R-:W0:Y:S01]  /*7350*/  MUFU.TANH R140, R140 ;  /* 0x0000008c008c7308 */ /* 0x000e220000002400 */
[----:B------:R-:W-:Y:S01]  /*7360*/  FMNMX.FTZ R159, R15, R160, !PT ;  /* 0x000000a00f9f7209 */ /* 0x000fe20007810000 */
[----:B------:R-:W-:Y:S01]  /*7370*/  UMOV UR7, 0xc0000010 ;  /* 0xc000001000077882 */ /* 0x000fe20000000000 */
[C---:B------:R-:W-:Y:S01]  /*7380*/  FMUL.FTZ R142, R0.reuse, R142 ;  /* 0x0000008e008e7220 */ /* 0x040fe20000410000 */
[----:B------:R-:W-:Y:S01]  /*7390*/  FMUL.FTZ R143, R0, R143 ;  /* 0x0000008f008f7220 */ /* 0x000fe20000410000 */
[----:B------:R-:W-:Y:S01]  /*73a0*/  FMNMX.FTZ R160, R152, R159, !PT ;  /* 0x0000009f98a07209 */ /* 0x000fe20007810000 */
[C---:B------:R-:W-:Y:S01]  /*73b0*/  FMUL.FTZ R146, R0.reuse, R146 ;  /* 0x0000009200927220 */ /* 0x040fe20000410000 */
[C---:B------:R-:W-:Y:S01]  /*73c0*/  FMUL.FTZ R147, R0.reuse, R147 ;  /* 0x0000009300937220 */ /* 0x040fe20000410000 */
[----:B------:R-:W2:Y:S01]  /*73d0*/  MUFU.TANH R141, R141 ;  /* 0x0000008d008d7308 */ /* 0x000ea20000002400 */
[----:B------:R-:W-:Y:S01]  /*73e0*/  FMNMX.FTZ R159, R153, R160, !PT ;  /* 0x000000a0999f7209 */ /* 0x000fe20007810000 */
[C---:B------:R-:W-:Y:S01]  /*73f0*/  FMUL.FTZ R150, R0.reuse, R150 ;  /* 0x0000009600967220 */ /* 0x040fe20000410000 */
[----:B-1----:R-:W-:Y:S01]  /*7400*/  FSEL R137, R137, -INF , P4 ;  /* 0xff80000089897808 */ /* 0x002fe20002000000 */
[----:B------:R-:W-:Y:S01]  /*7410*/  FMUL.FTZ R151, R0, R151 ;  /* 0x0000009700977220 */ /* 0x000fe20000410000 */
[----:B------:R-:W-:Y:S01]  /*7420*/  FMNMX.FTZ R160, R136, R159, !PT ;  /* 0x0000009f88a07209 */ /* 0x000fe20007810000 */
[----:B------:R-:W-:Y:S01]  /*7430*/  FMUL.FTZ R122, R0, R122 ;  /* 0x0000007a007a7220 */ /* 0x000fe20000410000 */
[----:B------:R-:W-:Y:S01]  /*7440*/  ISETP.GT.AND P4, PT, R158, 0x29, PT ;  /* 0x000000299e00780c */ /* 0x000fe20003f84270 */
[----:B------:R-:W1:Y:S01]  /*7450*/  MUFU.TANH R144, R144 ;  /* 0x0000009000907308 */ /* 0x000e620000002400 */
[----:B0-----:R-:W-:Y:S01]  /*7460*/  FSEL R140, R140, -INF , P3 ;  /* 0xff8000008c8c7808 */ /* 0x001fe20001800000 */
[C---:B------:R-:W-:Y:S01]  /*7470*/  FMUL.FTZ R123, R0.reuse, R123 ;  /* 0x0000007b007b7220 */ /* 0x040fe20000410000 */
[----:B------:R-:W-:Y:S01]  /*7480*/  FMNMX.FTZ R159, R137, R160, !PT ;  /* 0x000000a0899f7209 */ /* 0x000fe20007810000 */
[----:B------:R-:W-:Y:S01]  /*7490*/  FMUL.FTZ R126, R0, R126 ;  /* 0x0000007e007e7220 */ /* 0x000fe20000410000 */
[----:B------:R-:W-:Y:S01]  /*74a0*/  ISETP.GT.AND P3, PT, R158, 0x30, PT ;  /* 0x000000309e00780c */ /* 0x000fe20003f64270 */
[----:B------:R-:W-:Y:S01]  /*74b0*/  FMUL.FTZ R127, R0, R127 ;  /* 0x0000007f007f7220 */ /* 0x000fe20000410000 */
[----:B------:R-:W-:Y:S01]  /*74c0*/  FMNMX.FTZ R160, R140, R159, !PT ;  /* 0x0000009f8ca07209 */ /* 0x000fe20007810000 */
[----:B------:R-:W0:Y:S01]  /*74d0*/  MUFU.TANH R145, R145 ;  /* 0x0000009100917308 */ /* 0x000e220000002400 */
[----:B--2---:R-:W-:Y:S01]  /*74e0*/  FSEL R141, R141, -INF , P4 ;  /* 0xff8000008d8d7808 */ /* 0x004fe20002000000 */
[----:B------:R-:W-:Y:S01]  /*74f0*/  FMUL.FTZ R131, R0, R131 ;  /* 0x0000008300837220 */ /* 0x000fe20000410000 */
[----:B------:R-:W-:Y:S01]  /*7500*/  ISETP.GT.AND P4, PT, R158, 0x31, PT ;  /* 0x000000319e00780c */ /* 0x000fe20003f84270 */
[C---:B------:R-:W-:Y:S01]  /*7510*/  FMUL.FTZ R135, R0.reuse, R135 ;  /* 0x0000008700877220 */ /* 0x040fe20000410000 */
[----:B------:R-:W-:Y:S01]  /*7520*/  FMNMX.FTZ R159, R141, R160, !PT ;  /* 0x000000a08d9f7209 */ /* 0x000fe20007810000 */
[C---:B------:R-:W-:Y:S01]  /*7530*/  FMUL.FTZ R106, R0.reuse, R106 ;  /* 0x0000006a006a7220 */ /* 0x040fe20000410000 */
[----:B------:R-:W-:Y:S01]  /*7540*/  FMUL.FTZ R107, R0, R107 ;  /* 0x0000006b006b7220 */ /* 0x000fe20000410000 */
[----:B------:R-:W2:Y:S01]  /*7550*/  MUFU.TANH R148, R148 ;  /* 0x0000009400947308 */ /* 0x000ea20000002400 */
[----:B-1----:R-:W-:Y:S01]  /*7560*/  FSEL R144, R144, -INF , P3 ;  /* 0xff80000090907808 */ /* 0x002fe20001800000 */
[----:B------:R-:W-:Y:S01]  /*7570*/  FMUL.FTZ R110, R0, R110 ;  /* 0x0000006e006e7220 */ /* 0x000fe20000410000 */
[----:B------:R-:W-:Y:S01]  /*7580*/  ISETP.GT.AND P3, PT, R158, 0x38, PT ;  /* 0x000000389e00780c */ /* 0x000fe20003f64270 */
[----:B------:R-:W-:Y:S01]  /*7590*/  FMUL.FTZ R114, R0, R114 ;  /* 0x0000007200727220 */ /* 0x000fe20000410000 */
[----:B------:R-:W-:Y:S01]  /*75a0*/  FMNMX.FTZ R160, R144, R159, !PT ;  /* 0x0000009f90a07209 */ /* 0x000fe20007810000 */
[C---:B------:R-:W-:Y:S01]  /*75b0*/  FMUL.FTZ R115, R0.reuse, R115 ;  /* 0x0000007300737220 */ /* 0x040fe20000410000 */
[C---:B------:R-:W-:Y:S01]  /*75c0*/  FMUL.FTZ R118, R0.reuse, R118 ;  /* 0x0000007600767220 */ /* 0x040fe20000410000 */
[----:B------:R-:W1:Y:S01]  /*75d0*/  MUFU.TANH R149, R149 ;  /* 0x0000009500957308 */ /* 0x000e620000002400 */
[----:B0-----:R-:W-:Y:S01]  /*75e0*/  FSEL R145, R145, -INF , P4 ;  /* 0xff80000091917808 */ /* 0x001fe20002000000 */
[----:B------:R-:W-:Y:S01]  /*75f0*/  FMUL.FTZ R119, R0, R119 ;  /* 0x0000007700777220 */ /* 0x000fe20000410000 */
[----:B------:R-:W-:Y:S01]  /*7600*/  ISETP.GT.AND P4, PT, R158, 0x39, PT ;  /* 0x000000399e00780c */ /* 0x000fe20003f84270 */
[C---:B------:R-:W-:Y:S01]  /*7610*/  FMUL.FTZ R90, R0.reuse, R90 ;  /* 0x0000005a005a7220 */ /* 0x040fe20000410000 */
[----:B------:R-:W-:Y:S01]  /*7620*/  FMNMX.FTZ R159, R145, R160, !PT ;  /* 0x000000a0919f7209 */ /* 0x000fe20007810000 */
[C---:B------:R-:W-:Y:S01]  /*7630*/  FMUL.FTZ R91, R0.reuse, R91 ;  /* 0x0000005b005b7220 */ /* 0x040fe20000410000 */
[----:B------:R-:W-:Y:S01]  /*7640*/  FMUL.FTZ R94, R0, R94 ;  /* 0x0000005e005e7220 */ /* 0x000fe20000410000 */
[----:B------:R-:W0:Y:S01]  /*7650*/  MUFU.TANH R120, R120 ;  /* 0x0000007800787308 */ /* 0x000e220000002400 */
[----:B--2---:R-:W-:Y:S01]  /*7660*/  FSEL R148, R148, -INF , P3 ;  /* 0xff80000094947808 */ /* 0x004fe20001800000 */
[----:B------:R-:W-:Y:S01]  /*7670*/  FMUL.FTZ R95, R0, R95 ;  /* 0x0000005f005f7220 */ /* 0x000fe20000410000 */
[----:B------:R-:W-:Y:S01]  /*7680*/  ISETP.GT.AND P3, PT, R158, 0x40, PT ;  /* 0x000000409e00780c */ /* 0x000fe20003f64270 */
[----:B------:R-:W-:Y:S01]  /*7690*/  FMUL.FTZ R98, R0, R98 ;  /* 0x0000006200627220 */ /* 0x000fe20000410000 */
[----:B------:R-:W-:Y:S01]  /*76a0*/  FMNMX.FTZ R160, R148, R159, !PT ;  /* 0x0000009f94a07209 */ /* 0x000fe20007810000 */
[C---:B------:R-:W-:Y:S01]  /*76b0*/  FMUL.FTZ R99, R0.reuse, R99 ;  /* 0x0000006300637220 */ /* 0x040fe20000410000 */
[----:B------:R-:W-:Y:S01]  /*76c0*/  FMUL.FTZ R103, R0, R103 ;  /* 0x0000006700677220 */ /* 0x000fe20000410000 */
[----:B------:R-:W2:Y:S01]  /*76d0*/  MUFU.TANH R121, R121 ;  /* 0x0000007900797308 */ /* 0x000ea20000002400 */
[----:B-1----:R-:W-:Y:S01]  /*76e0*/  FSEL R149, R149, -INF , P4 ;  /* 0xff80000095957808 */ /* 0x002fe20002000000 */
[----:B------:R-:W1:Y:S01]  /*76f0*/  S2R R225, SR_TID.X ;  /* 0x0000000000e17919 */ /* 0x000e620000002100 */
[----:B------:R-:W-:-:S02]  /*7700*/  ISETP.GT.AND P4, PT, R158, 0x41, PT ;  /* 0x000000419e00780c */ /* 0x000fc40003f84270 */
[----:B------:R-:W-:-:S03]  /*7710*/  FMNMX.FTZ R159, R149, R160, !PT ;  /* 0x000000a0959f7209 */ /* 0x000fc60007810000 */
[----:B------:R-:W3:Y:S01]  /*7720*/  MUFU.TANH R124, R124 ;  /* 0x0000007c007c7308 */ /* 0x000ee20000002400 */
[----:B0-----:R-:W-:Y:S02]  /*7730*/  FSEL R120, R120, -INF , P3 ;  /* 0xff80000078787808 */ /* 0x001fe40001800000 */
[----:B------:R-:W-:Y:S02]  /*7740*/  ISETP.GT.AND P3, PT, R158, 0x48, PT ;  /* 0x000000489e00780c */ /* 0x000fe40003f64270 */
[----:B------:R-:W-:-:S03]  /*7750*/  FMNMX.FTZ R160, R120, R159, !PT ;  /* 0x0000009f78a07209 */ /* 0x000fc60007810000 */
[----:B------:R-:W0:Y:S01]  /*7760*/  MUFU.TANH R125, R125 ;  /* 0x0000007d007d7308 */ /* 0x000e220000002400 */
[----:B--2---:R-:W-:Y:S02]  /*7770*/  FSEL R121, R121, -INF , P4 ;  /* 0xff80000079797808 */ /* 0x004fe40002000000 */
[----:B------:R-:W-:Y:S02]  /*7780*/  ISETP.GT.AND P4, PT, R158, 0x49, PT ;  /* 0x000000499e00780c */ /* 0x000fe40003f84270 */
[----:B------:R-:W-:-:S03]  /*7790*/  FMNMX.FTZ R159, R121, R160, !PT ;  /* 0x000000a0799f7209 */ /* 0x000fc60007810000 */
[----:B------:R-:W2:Y:S01]  /*77a0*/  MUFU.TANH R128, R128 ;  /* 0x0000008000807308 */ /* 0x000ea20000002400 */
[----:B---3--:R-:W-:Y:S02]  /*77b0*/  FSEL R124, R124, -INF , P3 ;  /* 0xff8000007c7c7808 */ /* 0x008fe40001800000 */
[----:B------:R-:W-:Y:S02]  /*77c0*/  ISETP.GT.AND P3, PT, R158, 0x50, PT ;  /* 0x000000509e00780c */ /* 0x000fe40003f64270 */
[----:B------:R-:W-:Y:S01]  /*77d0*/  FMNMX.FTZ R160, R124, R159, !PT ;  /* 0x0000009f7ca07209 */ /* 0x000fe20007810000 */
[----:B------:R-:W-:Y:S02]  /*77e0*/  FMUL.FTZ R159, R0, R88 ;  /* 0x00000058009f7220 */ /* 0x000fe40000410000 */
[----:B------:R-:W3:Y:S01]  /*77f0*/  MUFU.TANH R129, R129 ;  /* 0x0000008100817308 */ /* 0x000ee20000002400 */
[----:B0-----:R-:W-:Y:S02]  /*7800*/  FSEL R125, R125, -INF , P4 ;  /* 0xff8000007d7d7808 */ /* 0x001fe40002000000 */
[----:B------:R-:W-:-:S02]  /*7810*/  ISETP.GT.AND P4, PT, R158, 0x51, PT ;  /* 0x000000519e00780c */ /* 0x000fc40003f84270 */
[----:B------:R-:W-:Y:S01]  /*7820*/  FMNMX.FTZ R161, R125, R160, !PT ;  /* 0x000000a07da17209 */ /* 0x000fe20007810000 */
[----:B------:R-:W-:Y:S01]  /*7830*/  FMUL.FTZ R160, R0, R92 ;  /* 0x0000005c00a07220 */ /* 0x000fe20000410000 */
[----:B-1----:R-:W-:Y:S01]  /*7840*/  SHF.R.U32.HI R225, RZ, 0x7, R225 ;  /* 0x00000007ffe17819 */ /* 0x002fe200000116e1 */
[----:B------:R-:W0:Y:S01]  /*7850*/  MUFU.TANH R132, R132 ;  /* 0x0000008400847308 */ /* 0x000e220000002400 */
[----:B--2---:R-:W-:Y:S02]  /*7860*/  FSEL R128, R128, -INF , P3 ;  /* 0xff80000080807808 */ /* 0x004fe40001800000 */
[----:B------:R-:W-:Y:S02]  /*7870*/  ISETP.GT.AND P3, PT, R158, 0x58, PT ;  /* 0x000000589e00780c */ /* 0x000fe40003f64270 */
[----:B------:R-:W-:-:S03]  /*7880*/  FMNMX.FTZ R88, R128, R161, !PT ;  /* 0x000000a180587209 */ /* 0x000fc60007810000 */
[----:B------:R-:W1:Y:S01]  /*7890*/  MUFU.TANH R133, R133 ;  /* 0x0000008500857308 */ /* 0x000e620000002400 */
[----:B---3--:R-:W-:Y:S02]  /*78a0*/  FSEL R129, R129, -INF , P4 ;  /* 0xff80000081817808 */ /* 0x008fe40002000000 */
[----:B------:R-:W-:Y:S02]  /*78b0*/  ISETP.GT.AND P4, PT, R158, 0x59, PT ;  /* 0x000000599e00780c */ /* 0x000fe40003f84270 */
[----:B------:R-:W-:-:S03]  /*78c0*/  FMNMX.FTZ R161, R129, R88, !PT ;  /* 0x0000005881a17209 */ /* 0x000fc60007810000 */
[----:B------:R-:W2:Y:S01]  /*78d0*/  MUFU.TANH R104, R104 ;  /* 0x0000006800687308 */ /* 0x000ea20000002400 */
[----:B0-----:R-:W-:Y:S02]  /*78e0*/  FSEL R132, R132, -INF , P3 ;  /* 0xff80000084847808 */ /* 0x001fe40001800000 */
[----:B------:R-:W-:Y:S02]  /*78f0*/  ISETP.GT.AND P3, PT, R158, 0x60, PT ;  /* 0x000000609e00780c */ /* 0x000fe40003f64270 */
[----:B------:R-:W-:Y:S02]  /*7900*/  FMNMX.FTZ R88, R132, R161, !PT ;  /* 0x000000a184587209 */ /* 0x000fe40007810000 */
[----:B------:R-:W-:Y:S01]  /*7910*/  FSEL R6, R6, -INF , P3 ;  /* 0xff80000006067808 */ /* 0x000fe20001800000 */
[----:B------:R-:W0:Y:S01]  /*7920*/  MUFU.TANH R108, R108 ;  /* 0x0000006c006c7308 */ /* 0x000e220000002400 */
[----:B-1----:R-:W-:Y:S02]  /*7930*/  FSEL R133, R133, -INF , P4 ;  /* 0xff80000085857808 */ /* 0x002fe40002000000 */
[----:B------:R-:W-:-:S02]  /*7940*/  ISETP.GT.AND P4, PT, R158, 0x61, PT ;  /* 0x000000619e00780c */ /* 0x000fc40003f84270 */
[----:B------:R-:W-:Y:S02]  /*7950*/  FMNMX.FTZ R161, R133, R88, !PT ;  /* 0x0000005885a17209 */ /* 0x000fe40007810000 */
[----:B------:R-:W-:Y:S01]  /*7960*/  ISETP.GT.AND P3, PT, R158, 0x68, PT ;  /* 0x000000689e00780c */ /* 0x000fe20003f64270 */
[----:B------:R-:W1:Y:S01]  /*7970*/  MUFU.TANH R109, R109 ;  /* 0x0000006d006d7308 */ /* 0x000e620000002400 */
[----:B--2---:R-:W-:Y:S02]  /*7980*/  FSEL R104, R104, -INF , P4 ;  /* 0xff80000068687808 */ /* 0x004fe40002000000 */
[----:B------:R-:W-:Y:S01]  /*7990*/  FMNMX.FTZ R163, R6, R161, !PT ;  /* 0x000000a106a37209 */ /* 0x000fe20007810000 */
[----:B------:R-:W-:Y:S01]  /*79a0*/  FMUL.FTZ R161, R0, R93 ;  /* 0x0000005d00a17220 */ /* 0x000fe20000410000 */
[----:B------:R-:W-:Y:S02]  /*79b0*/  ISETP.GT.AND P4, PT, R158, 0x69, PT ;  /* 0x000000699e00780c */ /* 0x000fe40003f84270 */
[----:B------:R-:W-:Y:S01]  /*79c0*/  FMNMX.FTZ R163, R104, R163, !PT ;  /* 0x000000a368a37209 */ /* 0x000fe20007810000 */
[----:B------:R-:W2:Y:S01]  /*79d0*/  MUFU.TANH R112, R112 ;  /* 0x0000007000707308 */ /* 0x000ea20000002400 */
[----:B0-----:R-:W-:Y:S01]  /*79e0*/  FSEL R88, R108, -INF , P3 ;  /* 0xff8000006c587808 */ /* 0x001fe20001800000 */
[----:B------:R-:W-:-:S02]  /*79f0*/  WARPGROUP.DEPBAR.LE gsb0, 0x0 ;  /* 0x00008000000079c5 */ /* 0x000fc40000010000 */
[----:B------:R-:W-:Y:S01]  /*7a00*/  ISETP.GT.AND P3, PT, R158, 0x70, PT ;  /* 0x000000709e00780c */ /* 0x000fe20003f64270 */
[----:B------:R-:W-:Y:S01]  /*7a10*/  WARPGROUP.ARRIVE ;  /* 0x00000000000079c5 */ /* 0x000fe20000000000 */
[----:B------:R-:W-:Y:S02]  /*7a20*/  FMNMX.FTZ R163, R88, R163, !PT ;  /* 0x000000a358a37209 */ /* 0x000fe40007810000 */
[----:B------:R-:W0:Y:S01]  /*7a30*/  MUFU.TANH R113, R113 ;  /* 0x0000007100717308 */ /* 0x000e220000002400 */
[----:B-1----:R-:W-:Y:S02]  /*7a40*/  FSEL R92, R109, -INF , P4 ;  /* 0xff8000006d5c7808 */ /* 0x002fe40002000000 */
[----:B------:R-:W-:Y:S01]  /*7a50*/  ISETP.GT.AND P4, PT, R158, 0x71, PT ;  /* 0x000000719e00780c */ /* 0x000fe20003f84270 */
[----:B------:R-:W-:Y:S01]  /*7a60*/  QGMMA.64x128x32.F32.E4M3.E4M3 R24, R180, gdesc[UR4], R24, gsb0 ;  /* 0x01e00004b4187df3 */ /* 0x000fe20008000818 */
[----:B------:R-:W-:Y:S01]  /*7a70*/  FMNMX.FTZ R108, R92, R163, !PT ;  /* 0x000000a35c6c7209 */ /* 0x000fe20007810000 */
[----:B------:R-:W-:-:S02]  /*7a80*/  UIADD3 UR6, UR11, 0x200, URZ ;  /* 0x000002000b067890 */ /* 0x000fc4000fffe03f */
[----:B------:R-:W1:Y:S01]  /*7a90*/  MUFU.TANH R116, R116 ;  /* 0x0000007400747308 */ /* 0x000e620000002400 */
[----:B--2---:R-:W-:Y:S01]  /*7aa0*/  FSEL R93, R112, -INF , P3 ;  /* 0xff800000705d7808 */ /* 0x004fe20001800000 */
[----:B------:R-:W-:Y:S01]  /*7ab0*/  FMUL.FTZ R112, R0, R97 ;  /* 0x0000006100707220 */ /* 0x000fe20000410000 */
[----:B------:R-:W-:Y:S01]  /*7ac0*/  ISETP.GT.AND P3, PT, R158, 0x78, PT ;  /* 0x000000789e00780c */ /* 0x000fe20003f64270 */
[----:B------:R-:W-:Y:S01]  /*7ad0*/  UMOV UR7, 0xc0000010 ;  /* 0xc000001000077882 */ /* 0x000fe20000000000 */
[----:B------:R-:W-:-:S03]  /*7ae0*/  FMNMX.FTZ R109, R93, R108, !PT ;  /* 0x0000006c5d6d7209 */ /* 0x000fc60007810000 */
[----:B------:R-:W2:Y:S01]  /*7af0*/  MUFU.TANH R117, R117 ;  /* 0x0000007500757308 */ /* 0x000ea20000002400 */
[----:B0-----:R-:W-:Y:S01]  /*7b00*/  FSEL R96, R113, -INF , P4 ;  /* 0xff80000071607808 */ /* 0x001fe20002000000 */
[----:B------:R-:W-:Y:S01]  /*7b10*/  FMUL.FTZ R113, R0, R100 ;  /* 0x0000006400717220 */ /* 0x000fe20000410000 */
[----:B------:R-:W-:-:S05]  /*7b20*/  ISETP.GT.AND P4, PT, R158, 0x79, PT ;  /* 0x000000799e00780c */ /* 0x000fca0003f84270 */
[----:B------:R-:W0:Y:S01]  /*7b30*/  MUFU.TANH R159, R159 ;  /* 0x0000009f009f7308 */ /* 0x000e220000002400 */
[----:B-1----:R-:W-:Y:S02]  /*7b40*/  FSEL R97, R116, -INF , P3 ;  /* 0xff80000074617808 */ /* 0x002fe40001800000 */
[----:B------:R-:W-:Y:S02]  /*7b50*/  FMNMX.FTZ R116, R96, R109, !PT ;  /* 0x0000006d60747209 */ /* 0x000fe40007810000 */
[C---:B------:R-:W-:Y:S02]  /*7b60*/  ISETP.GT.AND P3, PT, R158.reuse, 0x80, PT ;  /* 0x000000809e00780c */ /* 0x040fe40003f64270 */
[----:B------:R-:W-:Y:S01]  /*7b70*/  FMNMX.FTZ R109, R97, R116, !PT ;  /* 0x00000074616d7209 */ /* 0x000fe20007810000 */
[----:B------:R-:W1:Y:S01]  /*7b80*/  MUFU.TANH R89, R89 ;  /* 0x0000005900597308 */ /* 0x000e620000002400 */
[----:B--2---:R-:W-:Y:S02]  /*7b90*/  FSEL R108, R117, -INF , P4 ;  /* 0xff800000756c7808 */ /* 0x004fe40002000000 */
[----:B------:R-:W-:-:S02]  /*7ba0*/  ISETP.GT.AND P4, PT, R158, 0x81, PT ;  /* 0x000000819e00780c */ /* 0x000fc40003f84270 */
[----:B------:R-:W-:-:S03]  /*7bb0*/  FMNMX.FTZ R117, R108, R109, !PT ;  /* 0x0000006d6c757209 */ /* 0x000fc60007810000 */
[----:B------:R-:W2:Y:S01]  /*7bc0*/  MUFU.TANH R160, R160 ;  /* 0x000000a000a07308 */ /* 0x000ea20000002400 */
[----:B0-----:R-:W-:Y:S02]  /*7bd0*/  FSEL R100, R159, -INF , P3 ;  /* 0xff8000009f647808 */ /* 0x001fe40001800000 */
[----:B------:R-:W-:-:S05]  /*7be0*/  ISETP.GT.AND P3, PT, R158, 0x88, PT ;  /* 0x000000889e00780c */ /* 0x000fca0003f64270 */
[----:B------:R-:W0:Y:S01]  /*7bf0*/  MUFU.TANH R161, R161 ;  /* 0x000000a100a17308 */ /* 0x000e220000002400 */
[----:B-1----:R-:W-:Y:S01]  /*7c00*/  FSEL R109, R89, -INF , P4 ;  /* 0xff800000596d7808 */ /* 0x002fe20002000000 */
[----:B------:R-:W-:Y:S01]  /*7c10*/  FMUL.FTZ R89, R0, R101 ;  /* 0x0000006500597220 */ /* 0x000fe20000410000 */
[----:B------:R-:W-:-:S05]  /*7c20*/  ISETP.GT.AND P4, PT, R158, 0x89, PT ;  /* 0x000000899e00780c */ /* 0x000fca0003f84270 */
[----:B------:R-:W1:Y:S01]  /*7c30*/  MUFU.TANH R162, R162 ;  /* 0x000000a200a27308 */ /* 0x000e620000002400 */
[----:B--2---:R-:W-:Y:S02]  /*7c40*/  FSEL R101, R160, -INF , P3 ;  /* 0xff800000a0657808 */ /* 0x004fe40001800000 */
[----:B------:R-:W-:-:S05]  /*7c50*/  ISETP.GT.AND P3, PT, R158, 0x90, PT ;  /* 0x000000909e00780c */ /* 0x000fca0003f64270 */
[----:B------:R2:W3:Y:S08]  /*7c60*/  MUFU.TANH R163, R112 ;  /* 0x0000007000a37308 */ /* 0x0004f00000002400 */
[----:B------:R1:W4:Y:S01]  /*7c70*/  MUFU.TANH R159, R113 ;  /* 0x00000071009f7308 */ /* 0x0003220000002400 */
[----:B--2---:R-:W-:-:S04]  /*7c80*/  FMNMX.FTZ R112, R100, R117, !PT ;  /* 0x0000007564707209 */ /* 0x004fc80007810000 */
[----:B------:R-:W-:Y:S02]  /*7c90*/  FMNMX.FTZ R116, R109, R112, !PT ;  /* 0x000000706d747209 */ /* 0x000fe40007810000 */
[----:B0-----:R-:W-:Y:S01]  /*7ca0*/  FSEL R112, R161, -INF , P4 ;  /* 0xff800000a1707808 */ /* 0x001fe20002000000 */
[----:B------:R0:W2:Y:S01]  /*7cb0*/  MUFU.TANH R164, R89 ;  /* 0x0000005900a47308 */ /* 0x0000a20000002400 */
[----:B------:R-:W-:Y:S02]  /*7cc0*/  FMNMX.FTZ R117, R101, R116, !PT ;  /* 0x0000007465757209 */ /* 0x000fe40007810000 */
[----:B------:R-:W-:Y:S02]  /*7cd0*/  ISETP.GT.AND P4, PT, R158, 0x91, PT ;  /* 0x000000919e00780c */ /* 0x000fe40003f84270 */
[----:B-1----:R-:W-:Y:S02]  /*7ce0*/  FSEL R113, R162, -INF , P3 ;  /* 0xff800000a2717808 */ /* 0x002fe40001800000 */
[----:B------:R-:W-:Y:S01]  /*7cf0*/  FMNMX.FTZ R160, R112, R117, !PT ;  /* 0x0000007570a07209 */ /* 0x000fe20007810000 */
[----:B------:R-:W1:Y:S01]  /*7d00*/  MUFU.TANH R8, R8 ;  /* 0x0000000800087308 */ /* 0x000e620000002400 */
[----:B---3--:R-:W-:-:S02]  /*7d10*/  FSEL R116, R163, -INF , P4 ;  /* 0xff800000a3747808 */ /* 0x008fc40002000000 */
[----:B0-----:R-:W-:Y:S02]  /*7d20*/  FMNMX.FTZ R89, R113, R160, !PT ;  /* 0x000000a071597209 */ /* 0x001fe40007810000 */
[----:B------:R-:W-:Y:S01]  /*7d30*/  ISETP.GT.AND P3, PT, R158, 0x99, PT ;  /* 0x000000999e00780c */ /* 0x000fe20003f64270 */
[C---:B------:R-:W-:Y:S01]  /*7d40*/  FMUL.FTZ R158, R0.reuse, R111 ;  /* 0x0000006f009e7220 */ /* 0x040fe20000410000 */
[----:B----4-:R-:W-:Y:S01]  /*7d50*/  FSEL R111, R159, -INF , P5 ;  /* 0xff8000009f6f7808 */ /* 0x010fe20002800000 */
[----:B------:R-:W-:Y:S01]  /*7d60*/  FMUL.FTZ R159, R0, R102 ;  /* 0x00000066009f7220 */ /* 0x000fe20000410000 */
[----:B------:R-:W-:Y:S01]  /*7d70*/  FMNMX.FTZ R160, R116, R89, !PT ;  /* 0x0000005974a07209 */ /* 0x000fe20007810000 */
[----:B------:R-:W-:Y:S01]  /*7d80*/  IMAD.U32 R102, RZ, RZ, UR10 ;  /* 0x0000000aff667e24 */ /* 0x000fe2000f8e00ff */
[----:B--2---:R-:W-:Y:S01]  /*7d90*/  FSEL R117, R164, -INF , P3 ;  /* 0xff800000a4757808 */ /* 0x004fe20001800000 */
[----:B------:R-:W0:Y:S01]  /*7da0*/  MUFU.TANH R9, R9 ;  /* 0x0000000900097308 */ /* 0x000e220000002400 */
[----:B------:R-:W-:-:S04]  /*7db0*/  FMNMX.FTZ R160, R111, R160, !PT ;  /* 0x000000a06fa07209 */ /* 0x000fc80007810000 */
[----:B------:R-:W-:-:S03]  /*7dc0*/  FMNMX.FTZ R160, R117, R160, !PT ;  /* 0x000000a075a07209 */ /* 0x000fc60007810000 */
[----:B------:R-:W2:Y:S02]  /*7dd0*/  MUFU.TANH R12, R12 ;  /* 0x0000000c000c7308 */ /* 0x000ea40000002400 */
[----:B------:R-:W3:Y:S06]  /*7de0*/  SHFL.BFLY PT, R89, R160, 0x2, 0x1f ;  /* 0x0c401f00a0597f89 */ /* 0x000eec00000e0000 */
[----:B------:R-:W4:Y:S08]  /*7df0*/  MUFU.TANH R13, R13 ;  /* 0x0000000d000d7308 */ /* 0x000f300000002400 */
[----:B------:R-:W5:Y:S08]  /*7e00*/  MUFU.TANH R20, R20 ;  /* 0x0000001400147308 */ /* 0x000f700000002400 */
[----:B------:R-:W5:Y:S01]  /*7e10*/  MUFU.TANH R21, R21 ;  /* 0x0000001500157308 */ /* 0x000f620000002400 */
[----:B---3--:R-:W-:-:S05]  /*7e20*/  FMNMX.FTZ R160, R160, R89, !PT ;  /* 0x00000059a0a07209 */ /* 0x008fca0007810000 */
[----:B------:R-:W3:Y:S02]  /*7e30*/  SHFL.BFLY PT, R89, R160, 0x1, 0x1f ;  /* 0x0c201f00a0597f89 */ /* 0x000ee400000e0000 */
[----:B------:R-:W5:Y:S01]  /*7e40*/  MUFU.TANH R154, R154 ;  /* 0x0000009a009a7308 */ /* 0x000f620000002400 */
[----:B------:R-:W-:-:S07]  /*7e50*/  WARPGROUP.DEPBAR.LE gsb0, 0x0 ;  /* 0x00008000000079c5 */ /* 0x000fce0000010000 */
[----:B------:R-:W5:Y:S01]  /*7e60*/  MUFU.TANH R155, R155 ;  /* 0x0000009b009b7308 */ /* 0x000f620000002400 */
[----:B------:R-:W-:-:S06]  /*7e70*/  WARPGROUP.ARRIVE ;  /* 0x00000000000079c5 */ /* 0x000fcc0000000000 */
[----:B------:R-:W-:Y:S01]  /*7e80*/  QGMMA.64x128x32.F32.E4M3.E4M3 R24, R176, gdesc[UR4], R24, gsb0 ;  /* 0x01e00004b0187df3 */ /* 0x000fe20008000818 */
[----:B------:R-:W5:Y:S01]  /*7e90*/  MUFU.TANH R138, R138 ;  /* 0x0000008a008a7308 */ /* 0x000f620000002400 */
[----:B------:R-:W-:Y:S01]  /*7ea0*/  UIADD3 UR6, UR11, 0x300, URZ ;  /* 0x000003000b067890 */ /* 0x000fe2000fffe03f */
[----:B------:R-:W-:Y:S01]  /*7eb0*/  UMOV UR7, 0xc0000010 ;  /* 0xc000001000077882 */ /* 0x000fe20000000000 */
[----:B---3--:R-:W-:-:S05]  /*7ec0*/  FMNMX.FTZ R89, R160, R89, !PT ;  /* 0x00000059a0597209 */ /* 0x008fca0007810000 */
[----:B------:R-:W3:Y:S01]  /*7ed0*/  MUFU.TANH R139, R139 ;  /* 0x0000008b008b7308 */ /* 0x000ee20000002400 */
[C---:B------:R-:W-:Y:S01]  /*7ee0*/  FSETP.NEU.FTZ.AND P3, PT, R89.reuse, -INF , PT ;  /* 0xff8000005900780b */ /* 0x040fe20003f7d000 */
[----:B------:R-:W-:-:S06]  /*7ef0*/  FFMA.FTZ R102, R89, R102, -8 ;  /* 0xc100000059667423 */ /* 0x000fcc0000010066 */
[----:B------:R-:W3:Y:S01]  /*7f00*/  MUFU.TANH R142, R142 ;  /* 0x0000008e008e7308 */ /* 0x000ee20000002400 */
[----:B------:R-:W-:-:S05]  /*7f10*/  FSEL R102, R102, RZ, P3 ;  /* 0x000000ff66667208 */ /* 0x000fca0001800000 */
[--C-:B------:R-:W-:Y:S01]  /*7f20*/  FFMA.FTZ R160, R105, UR10, -R102.reuse ;  /* 0x0000000a69a07c23 */ /* 0x100fe20008010866 */
[----:B------:R-:W-:-:S01]  /*7f30*/  FFMA.FTZ R161, R124, UR10, -R102 ;  /* 0x0000000a7ca17c23 */ /* 0x000fc20008010866 */
[----:B------:R1:W0:Y:S01]  /*7f40*/  SHFL.IDX PT, R105, R130, 0x1, 0x1c1f ;  /* 0x003c1f0082697f89 */ /* 0x00022200000e0000 */
[----:B------:R-:W3:Y:S01]  /*7f50*/  MUFU.TANH R143, R143 ;  /* 0x0000008f008f7308 */ /* 0x000ee20000002400 */
[----:B------:R-:W-:-:S01]  /*7f60*/  FFMA.FTZ R7, R7, UR10, -R102 ;  /* 0x0000000a07077c23 */ /* 0x000fc20008010866 */
[--C-:B------:R-:W-:Y:S01]  /*7f70*/  FFMA.FTZ R10, R10, UR10, -R102.reuse ;  /* 0x0000000a0a0a7c23 */ /* 0x100fe20008010866 */
[----:B------:R-:W-:-:S01]  /*7f80*/  FFMA.FTZ R11, R11, UR10, -R102 ;  /* 0x0000000a0b0b7c23 */ /* 0x000fc20008010866 */
[--C-:B------:R-:W-:Y:S01]  /*7f90*/  FFMA.FTZ R14, R14, UR10, -R102.reuse ;  /* 0x0000000a0e0e7c23 */ /* 0x100fe20008010866 */
[----:B------:R-:W-:-:S01]  /*7fa0*/  FFMA.FTZ R15, R15, UR10, -R102 ;  /* 0x0000000a0f0f7c23 */ /* 0x000fc20008010866 */
[--C-:B------:R-:W-:Y:S01]  /*7fb0*/  FFMA.FTZ R136, R136, UR10, -R102.reuse ;  /* 0x0000000a88887c23 */ /* 0x100fe20008010866 */
[----:B-1----:R-:W-:-:S01]  /*7fc0*/  FFMA.FTZ R130, R153, UR10, -R102 ;  /* 0x0000000a99827c23 */ /* 0x002fc20008010866 */
[----:B------:R-:W1:Y:S01]  /*7fd0*/  MUFU.TANH R146, R146 ;  /* 0x0000009200927308 */ /* 0x000e620000002400 */
[----:B------:R-:W-:-:S01]  /*7fe0*/  FFMA.FTZ R137, R137, UR10, -R102 ;  /* 0x0000000a89897c23 */ /* 0x000fc20008010866 */
[--C-:B------:R-:W-:Y:S01]  /*7ff0*/  FFMA.FTZ R140, R140, UR10, -R102.reuse ;  /* 0x0000000a8c8c7c23 */ /* 0x100fe20008010866 */
[----:B------:R-:W-:-:S01]  /*8000*/  FFMA.FTZ R141, R141, UR10, -R102 ;  /* 0x0000000a8d8d7c23 */ /* 0x000fc20008010866 */
[--C-:B------:R-:W-:Y:S01]  /*8010*/  FFMA.FTZ R144, R144, UR10, -R102.reuse ;  /* 0x0000000a90907c23 */ /* 0x100fe20008010866 */
[----:B------:R-:W-:-:S01]  /*8020*/  FFMA.FTZ R145, R145, UR10, -R102 ;  /* 0x0000000a91917c23 */ /* 0x000fc20008010866 */
[--C-:B------:R-:W-:Y:S01]  /*8030*/  FFMA.FTZ R148, R148, UR10, -R102.reuse ;  /* 0x0000000a94947c23 */ /* 0x100fe20008010866 */
[----:B------:R-:W-:-:S01]  /*8040*/  FFMA.FTZ R149, R149, UR10, -R102 ;  /* 0x0000000a95957c23 */ /* 0x000fc20008010866 */
[----:B------:R-:W1:Y:S01]  /*8050*/  MUFU.TANH R147, R147 ;  /* 0x0000009300937308 */ /* 0x000e620000002400 */
[----:B------:R-:W-:-:S01]  /*8060*/  FFMA.FTZ R120, R120, UR10, -R102 ;  /* 0x0000000a78787c23 */ /* 0x000fc20008010866 */
[--C-:B------:R-:W-:Y:S01]  /*8070*/  FFMA.FTZ R121, R121, UR10, -R102.reuse ;  /* 0x0000000a79797c23 */ /* 0x100fe20008010866 */
[----:B------:R-:W-:-:S01]  /*8080*/  FFMA.FTZ R125, R125, UR10, -R102 ;  /* 0x0000000a7d7d7c23 */ /* 0x000fc20008010866 */
[--C-:B------:R-:W-:Y:S01]  /*8090*/  FFMA.FTZ R129, R129, UR10, -R102.reuse ;  /* 0x0000000a81817c23 */ /* 0x100fe20008010866 */
[----:B------:R-:W-:-:S01]  /*80a0*/  FFMA.FTZ R133, R133, UR10, -R102 ;  /* 0x0000000a85857c23 */ /* 0x000fc20008010866 */
[----:B------:R-:W-:Y:S01]  /*80b0*/  FFMA.FTZ R6, R6, UR10, -R102 ;  /* 0x0000000a06067c23 */ /* 0x000fe20008010866 */
[----:B0-----:R-:W-:-:S02]  /*80c0*/  IMAD.IADD R134, R134, 0x1, R105 ;  /* 0x0000000186867824 */ /* 0x001fc400078e0269 */
[--C-:B------:R-:W-:Y:S01]  /*80d0*/  FFMA.FTZ R105, R152, UR10, -R102.reuse ;  /* 0x0000000a98697c23 */ /* 0x100fe20008010866 */
[----:B------:R-:W0:Y:S01]  /*80e0*/  MUFU.TANH R150, R150 ;  /* 0x0000009600967308 */ /* 0x000e220000002400 */
[----:B------:R-:W-:-:S01]  /*80f0*/  FFMA.FTZ R100, R100, UR10, -R102 ;  /* 0x0000000a64647c23 */ /* 0x000fc20008010866 */
[--C-:B------:R-:W-:Y:S01]  /*8100*/  FFMA.FTZ R109, R109, UR10, -R102.reuse ;  /* 0x0000000a6d6d7c23 */ /* 0x100fe20008010866 */
[C---:B------:R-:W-:Y:S01]  /*8110*/  ISETP.GT.AND P4, PT, R134.reuse, RZ, PT ;  /* 0x000000ff8600720c */ /* 0x040fe20003f84270 */
[--C-:B------:R-:W-:Y:S01]  /*8120*/  FFMA.FTZ R101, R101, UR10, -R102.reuse ;  /* 0x0000000a65657c23 */ /* 0x100fe20008010866 */
[----:B------:R-:W-:Y:S01]  /*8130*/  ISETP.GT.AND P5, PT, R134, 0x1, PT ;  /* 0x000000018600780c */ /* 0x000fe20003fa4270 */
[----:B------:R-:W-:Y:S01]  /*8140*/  FFMA.FTZ R111, R111, UR10, -R102 ;  /* 0x0000000a6f6f7c23 */ /* 0x000fe20008010866 */
[----:B------:R-:W-:Y:S01]  /*8150*/  FSEL R8, R8, -INF , P4 ;  /* 0xff80000008087808 */ /* 0x000fe20002000000 */
[----:B------:R-:W0:Y:S01]  /*8160*/  MUFU.TANH R151, R151 ;  /* 0x0000009700977308 */ /* 0x000e220000002400 */
[----:B------:R-:W-:-:S02]  /*8170*/  ISETP.GT.AND P4, PT, R134, 0x8, PT ;  /* 0x000000088600780c */ /* 0x000fc40003f84270 */
[----:B------:R-:W-:Y:S02]  /*8180*/  FSEL R9, R9, -INF , P5 ;  /* 0xff80000009097808 */ /* 0x000fe40002800000 */
[----:B------:R-:W-:Y:S02]  /*8190*/  FMNMX.FTZ R152, R8, R5, !PT ;  /* 0x0000000508987209 */ /* 0x000fe40007810000 */
[----:B------:R-:W-:Y:S01]  /*81a0*/  ISETP.GT.AND P5, PT, R134, 0x9, PT ;  /* 0x000000098600780c */ /* 0x000fe20003fa4270 */
[----:B------:R-:W0:Y:S01]  /*81b0*/  MUFU.TANH R122, R122 ;  /* 0x0000007a007a7308 */ /* 0x000e220000002400 */
[----:B--2---:R-:W-:Y:S02]  /*81c0*/  FSEL R12, R12, -INF , P4 ;  /* 0xff8000000c0c7808 */ /* 0x004fe40002000000 */
[----:B------:R-:W-:Y:S02]  /*81d0*/  FMNMX.FTZ R153, R9, R152, !PT ;  /* 0x0000009809997209 */ /* 0x000fe40007810000 */
[----:B------:R-:W-:-:S02]  /*81e0*/  ISETP.GT.AND P4, PT, R134, 0x10, PT ;  /* 0x000000108600780c */ /* 0x000fc40003f84270 */
[----:B----4-:R-:W-:Y:S01]  /*81f0*/  FSEL R13, R13, -INF , P5 ;  /* 0xff8000000d0d7808 */ /* 0x010fe20002800000 */
[----:B------:R-:W2:Y:S01]  /*8200*/  MUFU.TANH R123, R123 ;  /* 0x0000007b007b7308 */ /* 0x000ea20000002400 */
[----:B------:R-:W-:Y:S02]  /*8210*/  FMNMX.FTZ R152, R12, R153, !PT ;  /* 0x000000990c987209 */ /* 0x000fe40007810000 */
[----:B------:R-:W-:Y:S02]  /*8220*/  ISETP.GT.AND P5, PT, R134, 0x11, PT ;  /* 0x000000118600780c */ /* 0x000fe40003fa4270 */
[----:B-----5:R-:W-:Y:S02]  /*8230*/  FSEL R20, R20, -INF , P4 ;  /* 0xff80000014147808 */ /* 0x020fe40002000000 */
[----:B------:R-:W-:Y:S01]  /*8240*/  FMNMX.FTZ R153, R13, R152, !PT ;  /* 0x000000980d997209 */ /* 0x000fe20007810000 */
[----:B------:R-:W4:Y:S01]  /*8250*/  MUFU.TANH R126, R126 ;  /* 0x0000007e007e7308 */ /* 0x000f220000002400 */
[----:B------:R-:W-:-:S02]  /*8260*/  ISETP.GT.AND P4, PT, R134, 0x18, PT ;  /* 0x000000188600780c */ /* 0x000fc40003f84270 */
[----:B------:R-:W-:Y:S02]  /*8270*/  FSEL R21, R21, -INF , P5 ;  /* 0xff80000015157808 */ /* 0x000fe40002800000 */
[----:B------:R-:W-:Y:S02]  /*8280*/  FMNMX.FTZ R152, R20, R153, !PT ;  /* 0x0000009914987209 */ /* 0x000fe40007810000 */
[----:B------:R-:W-:Y:S01]  /*8290*/  ISETP.GT.AND P5, PT, R134, 0x19, PT ;  /* 0x000000198600780c */ /* 0x000fe20003fa4270 */
[----:B------:R-:W5:Y:S01]  /*82a0*/  MUFU.TANH R127, R127 ;  /* 0x0000007f007f7308 */ /* 0x000f620000002400 */
[----:B------:R-:W-:Y:S02]  /*82b0*/  FSEL R154, R154, -INF , P4 ;  /* 0xff8000009a9a7808 */ /* 0x000fe40002000000 */
[----:B------:R-:W-:Y:S02]  /*82c0*/  FMNMX.FTZ R153, R21, R152, !PT ;  /* 0x0000009815997209 */ /* 0x000fe40007810000 */
[----:B------:R-:W-:-:S02]  /*82d0*/  ISETP.GT.AND P4, PT, R134, 0x20, PT ;  /* 0x000000208600780c */ /* 0x000fc40003f84270 */
[----:B------:R-:W-:Y:S01]  /*82e0*/  FSEL R155, R155, -INF , P5 ;  /* 0xff8000009b9b7808 */ /* 0x000fe20002800000 */
[----:B------:R-:W5:Y:S01]  /*82f0*/  MUFU.TANH R156, R156 ;  /* 0x0000009c009c7308 */ /* 0x000f620000002400 */
[----:B------:R-:W-:Y:S02]  /*8300*/  FMNMX.FTZ R152, R154, R153, !PT ;  /* 0x000000999a987209 */ /* 0x000fe40007810000 */
[----:B------:R-:W-:Y:S02]  /*8310*/  ISETP.GT.AND P5, PT, R134, 0x21, PT ;  /* 0x000000218600780c */ /* 0x000fe40003fa4270 */
[----:B------:R-:W-:Y:S02]  /*8320*/  FSEL R138, R138, -INF , P4 ;  /* 0xff8000008a8a7808 */ /* 0x000fe40002000000 */
[----:B------:R-:W-:Y:S01]  /*8330*/  FMNMX.FTZ R153, R155, R152, !PT ;  /* 0x000000989b997209 */ /* 0x000fe20007810000 */
[----:B------:R-:W5:Y:S01]  /*8340*/  MUFU.TANH R131, R131 ;  /* 0x0000008300837308 */ /* 0x000f620000002400 */
[----:B------:R-:W-:-:S02]  /*8350*/  ISETP.GT.AND P4, PT, R134, 0x28, PT ;  /* 0x000000288600780c */ /* 0x000fc40003f84270 */
[----:B---3--:R-:W-:Y:S02]  /*8360*/  FSEL R139, R139, -INF , P5 ;  /* 0xff8000008b8b7808 */ /* 0x008fe40002800000 */
[----:B------:R-:W-:Y:S02]  /*8370*/  FMNMX.FTZ R152, R138, R153, !PT ;  /* 0x000000998a987209 */ /* 0x000fe40007810000 */
[----:B------:R-:W-:Y:S01]  /*8380*/  ISETP.GT.AND P5, PT, R134, 0x29, PT ;  /* 0x000000298600780c */ /* 0x000fe20003fa4270 */
[----:B------:R-:W3:Y:S01]  /*8390*/  MUFU.TANH R157, R157 ;  /* 0x0000009d009d7308 */ /* 0x000ee20000002400 */
[----:B------:R-:W-:Y:S02]  /*83a0*/  FSEL R142, R142, -INF , P4 ;  /* 0xff8000008e8e7808 */ /* 0x000fe40002000000 */
[----:B------:R-:W-:Y:S02]  /*83b0*/  FMNMX.FTZ R153, R139, R152, !PT ;  /* 0x000000988b997209 */ /* 0x000fe40007810000 */
[----:B------:R-:W-:-:S02]  /*83c0*/  ISETP.GT.AND P4, PT, R134, 0x30, PT ;  /* 0x000000308600780c */ /* 0x000fc40003f84270 */
[----:B------:R-:W-:Y:S01]  /*83d0*/  FSEL R143, R143, -INF , P5 ;  /* 0xff8000008f8f7808 */ /* 0x000fe20002800000 */
[----:B------:R-:W3:Y:S01]  /*83e0*/  MUFU.TANH R135, R135 ;  /* 0x0000008700877308 */ /* 0x000ee20000002400 */
[----:B------:R-:W-:Y:S02]  /*83f0*/  FMNMX.FTZ R152, R142, R153, !PT ;  /* 0x000000998e987209 */ /* 0x000fe40007810000 */
[----:B------:R-:W-:Y:S02]  /*8400*/  ISETP.GT.AND P5, PT, R134, 0x31, PT ;  /* 0x000000318600780c */ /* 0x000fe40003fa4270 */
[----:B-1----:R-:W-:Y:S02]  /*8410*/  FSEL R146, R146, -INF , P4 ;  /* 0xff80000092927808 */ /* 0x002fe40002000000 */
[----:B------:R-:W-:Y:S01]  /*8420*/  FMNMX.FTZ R153, R143, R152, !PT ;  /* 0x000000988f997209 */ /* 0x000fe20007810000 */
[----:B------:R-:W1:Y:S01]  /*8430*/  MUFU.TANH R106, R106 ;  /* 0x0000006a006a7308 */ /* 0x000e620000002400 */
[----:B------:R-:W-:-:S02]  /*8440*/  ISETP.GT.AND P4, PT, R134, 0x38, PT ;  /* 0x000000388600780c */ /* 0x000fc40003f84270 */
[----:B------:R-:W-:Y:S02]  /*8450*/  FSEL R147, R147, -INF , P5 ;  /* 0xff80000093937808 */ /* 0x000fe40002800000 */
[----:B------:R-:W-:Y:S02]  /*8460*/  FMNMX.FTZ R152, R146, R153, !PT ;  /* 0x0000009992987209 */ /* 0x000fe40007810000 */
[----:B------:R-:W-:Y:S01]  /*8470*/  ISETP.GT.AND P5, PT, R134, 0x39, PT ;  /* 0x000000398600780c */ /* 0x000fe20003fa4270 */
[----:B------:R-:W1:Y:S01]  /*8480*/  MUFU.TANH R107, R107 ;  /* 0x0000006b006b7308 */ /* 0x000e620000002400 */
[----:B0-----:R-:W-:Y:S02]  /*8490*/  FSEL R150, R150, -INF , P4 ;  /* 0xff80000096967808 */ /* 0x001fe40002000000 */
[----:B------:R-:W-:Y:S01]  /*84a0*/  FMNMX.FTZ R153, R147, R152, !PT ;  /* 0x0000009893997209 */ /* 0x000fe20007810000 */
[----:B------:R-:W-:Y:S02]  /*84b0*/  WARPGROUP.DEPBAR.LE gsb0, 0x0 ;  /* 0x00008000000079c5 */ /* 0x000fe40000010000 */
[----:B------:R-:W-:Y:S01]  /*84c0*/  ISETP.GT.AND P4, PT, R134, 0x40, PT ;  /* 0x000000408600780c */ /* 0x000fe20003f84270 */
[----:B------:R-:W-:Y:S01]  /*84d0*/  WARPGROUP.ARRIVE ;  /* 0x00000000000079c5 */ /* 0x000fe20000000000 */
[----:B------:R-:W-:Y:S01]  /*84e0*/  FSEL R151, R151, -INF , P5 ;  /* 0xff80000097977808 */ /* 0x000fe20002800000 */
[----:B------:R-:W0:Y:S01]  /*84f0*/  MUFU.TANH R110, R110 ;  /* 0x0000006e006e7308 */ /* 0x000e220000002400 */
[----:B------:R-:W-:-:S02]  /*8500*/  FMNMX.FTZ R152, R150, R153, !PT ;  /* 0x0000009996987209 */ /* 0x000fc40007810000 */
[----:B------:R-:W-:Y:S01]  /*8510*/  ISETP.GT.AND P5, PT, R134, 0x41, PT ;  /* 0x000000418600780c */ /* 0x000fe20003fa4270 */
[----:B------:R-:W-:Y:S01]  /*8520*/  QGMMA.64x128x32.F32.E4M3.E4M3 R24, R172, gdesc[UR4], R24, gsb0 ;  /* 0x01e00004ac187df3 */ /* 0x000fe20008000818 */
[----:B------:R-:W-:Y:S01]  /*8530*/  FSEL R122, R122, -INF , P4 ;  /* 0xff8000007a7a7808 */ /* 0x000fe20002000000 */
[----:B------:R-:W-:Y:S01]  /*8540*/  UIADD3 UR6, UR11, 0x400, URZ ;  /* 0x000004000b067890 */ /* 0x000fe2000fffe03f */
[----:B------:R-:W-:Y:S01]  /*8550*/  FMNMX.FTZ R153, R151, R152, !PT ;  /* 0x0000009897997209 */ /* 0x000fe20007810000 */
[----:B------:R-:W0:Y:S01]  /*8560*/  MUFU.TANH R158, R158 ;  /* 0x0000009e009e7308 */ /* 0x000e220000002400 */
[----:B------:R-:W-:Y:S01]  /*8570*/  ISETP.GT.AND P4, PT, R134, 0x48, PT ;  /* 0x000000488600780c */ /* 0x000fe20003f84270 */
[----:B------:R-:W-:Y:S01]  /*8580*/  UMOV UR7, 0xc0000010 ;  /* 0xc000001000077882 */ /* 0x000fe20000000000 */
[----:B--2---:R-:W-:Y:S02]  /*8590*/  FSEL R123, R123, -INF , P5 ;  /* 0xff8000007b7b7808 */ /* 0x004fe40002800000 */
[----:B------:R-:W-:-:S02]  /*85a0*/  FMNMX.FTZ R152, R122, R153, !PT ;  /* 0x000000997a987209 */ /* 0x000fc40007810000 */
[----:B------:R-:W-:Y:S01]  /*85b0*/  ISETP.GT.AND P5, PT, R134, 0x49, PT ;  /* 0x000000498600780c */ /* 0x000fe20003fa4270 */
[----:B------:R-:W2:Y:S01]  /*85c0*/  MUFU.TANH R114, R114 ;  /* 0x0000007200727308 */ /* 0x000ea20000002400 */
[----:B----4-:R-:W-:Y:S02]  /*85d0*/  FSEL R126, R126, -INF , P4 ;  /* 0xff8000007e7e7808 */ /* 0x010fe40002000000 */
[----:B------:R-:W-:Y:S02]  /*85e0*/  FMNMX.FTZ R153, R123, R152, !PT ;  /* 0x000000987b997209 */ /* 0x000fe40007810000 */
[----:B------:R-:W-:Y:S02]  /*85f0*/  ISETP.GT.AND P4, PT, R134, 0x50, PT ;  /* 0x000000508600780c */ /* 0x000fe40003f84270 */
[----:B-----5:R-:W-:Y:S01]  /*8600*/  FSEL R127, R127, -INF , P5 ;  /* 0xff8000007f7f7808 */ /* 0x020fe20002800000 */
[----:B------:R-:W4:Y:S01]  /*8610*/  MUFU.TANH R115, R115 ;  /* 0x0000007300737308 */ /* 0x000f220000002400 */
[----:B------:R-:W-:-:S02]  /*8620*/  FMNMX.FTZ R152, R126, R153, !PT ;  /* 0x000000997e987209 */ /* 0x000fc40007810000 */
[----:B------:R-:W-:Y:S02]  /*8630*/  ISETP.GT.AND P5, PT, R134, 0x51, PT ;  /* 0x000000518600780c */ /* 0x000fe40003fa4270 */
[----:B------:R-:W-:Y:S02]  /*8640*/  FSEL R156, R156, -INF , P4 ;  /* 0xff8000009c9c7808 */ /* 0x000fe40002000000 */
[----:B------:R-:W-:Y:S01]  /*8650*/  FMNMX.FTZ R153, R127, R152, !PT ;  /* 0x000000987f997209 */ /* 0x000fe20007810000 */
[----:B------:R-:W5:Y:S01]  /*8660*/  MUFU.TANH R118, R118 ;  /* 0x0000007600767308 */ /* 0x000f620000002400 */
[----:B------:R-:W-:Y:S02]  /*8670*/  ISETP.GT.AND P4, PT, R134, 0x58, PT ;  /* 0x000000588600780c */ /* 0x000fe40003f84270 */
[----:B------:R-:W-:Y:S02]  /*8680*/  FSEL R131, R131, -INF , P5 ;  /* 0xff80000083837808 */ /* 0x000fe40002800000 */
[----:B------:R-:W-:-:S02]  /*8690*/  FMNMX.FTZ R152, R156, R153, !PT ;  /* 0x000000999c987209 */ /* 0x000fc40007810000 */
[C---:B------:R-:W-:Y:S01]  /*86a0*/  ISETP.GT.AND P5, PT, R134.reuse, 0x59, PT ;  /* 0x000000598600780c */ /* 0x040fe20003fa4270 */
[----:B------:R-:W5:Y:S01]  /*86b0*/  MUFU.TANH R119, R119 ;  /* 0x0000007700777308 */ /* 0x000f620000002400 */
[----:B---3--:R-:W-:Y:S02]  /*86c0*/  FSEL R157, R157, -INF , P4 ;  /* 0xff8000009d9d7808 */ /* 0x008fe40002000000 */
[----:B------:R-:W-:Y:S02]  /*86d0*/  FMNMX.FTZ R152, R131, R152, !PT ;  /* 0x0000009883987209 */ /* 0x000fe40007810000 */
[----:B------:R-:W-:Y:S02]  /*86e0*/  ISETP.GT.AND P4, PT, R134, 0x60, PT ;  /* 0x000000608600780c */ /* 0x000fe40003f84270 */
[----:B------:R-:W-:Y:S01]  /*86f0*/  FSEL R135, R135, -INF , P5 ;  /* 0xff80000087877808 */ /* 0x000fe20002800000 */
[----:B------:R-:W3:Y:S01]  /*8700*/  MUFU.TANH R90, R90 ;  /* 0x0000005a005a7308 */ /* 0x000ee20000002400 */
[----:B------:R-:W-:-:S02]  /*8710*/  FMNMX.FTZ R152, R157, R152, !PT ;  /* 0x000000989d987209 */ /* 0x000fc40007810000 */
[----:B------:R-:W-:Y:S02]  /*8720*/  ISETP.GT.AND P5, PT, R134, 0x61, PT ;  /* 0x000000618600780c */ /* 0x000fe40003fa4270 */
[----:B-1----:R-:W-:Y:S02]  /*8730*/  FSEL R124, R106, -INF , P4 ;  /* 0xff8000006a7c7808 */ /* 0x002fe40002000000 */
[----:B------:R-:W-:Y:S01]  /*8740*/  FMNMX.FTZ R153, R135, R152, !PT ;  /* 0x0000009887997209 */ /* 0x000fe20007810000 */
[----:B------:R1:W-:Y:S01]  /*8750*/  MUFU.EX2 R106, R161 ;  /* 0x000000a1006a7308 */ /* 0x0003e20000000800 */
[----:B------:R-:W-:Y:S02]  /*8760*/  ISETP.GT.AND P4, PT, R134, 0x68, PT ;  /* 0x000000688600780c */ /* 0x000fe40003f84270 */
[----:B------:R-:W-:Y:S02]  /*8770*/  FSEL R107, R107, -INF , P5 ;  /* 0xff8000006b6b7808 */ /* 0x000fe40002800000 */
[----:B------:R-:W-:-:S02]  /*8780*/  FMNMX.FTZ R152, R124, R153, !PT ;  /* 0x000000997c987209 */ /* 0x000fc40007810000 */
[----:B------:R-:W-:Y:S01]  /*8790*/  ISETP.GT.AND P5, PT, R134, 0x69, PT ;  /* 0x000000698600780c */ /* 0x000fe20003fa4270 */
[----:B------:R-:W3:Y:S01]  /*87a0*/  MUFU.TANH R91, R91 ;  /* 0x0000005b005b7308 */ /* 0x000ee20000002400 */
[----:B0-----:R-:W-:Y:S01]  /*87b0*/  FSEL R110, R110, -INF , P4 ;  /* 0xff8000006e6e7808 */ /* 0x001fe20002000000 */
[----:B-1----:R-:W-:Y:S01]  /*87c0*/  FFMA.FTZ R161, R128, UR10, -R102 ;  /* 0x0000000a80a17c23 */ /* 0x002fe20008010866 */
        /* <DEDUP_REMOVED lines=8> */
[----:B------:R-:W1:Y:S01]  /*8850*/  MUFU.TANH R95, R95 ;  /* 0x0000005f005f7308 */ /* 0x000e620000002400 */
[----:B------:R-:W-:Y:S02]  /*8860*/  ISETP.GT.AND P4, PT, R134, 0x78, PT ;  /* 0x000000788600780c */ /* 0x000fe40003f84270 */
[----:B----4-:R-:W-:Y:S02]  /*8870*/  FSEL R115, R115, -INF , P5 ;  /* 0xff80000073737808 */ /* 0x010fe40002800000 */
[----:B------:R-:W-:-:S02]  /*8880*/  FMNMX.FTZ R152, R128, R153, !PT ;  /* 0x0000009980987209 */ /* 0x000fc40007810000 */
[----:B------:R-:W-:Y:S01]  /*8890*/  ISETP.GT.AND P5, PT, R134, 0x79, PT ;  /* 0x000000798600780c */ /* 0x000fe20003fa4270 */
[----:B------:R2:W-:Y:S01]  /*88a0*/  MUFU.EX2 R114, R161 ;  /* 0x000000a100727308 */ /* 0x0005e20000000800 */
[----:B-----5:R-:W-:Y:S02]  /*88b0*/  FSEL R118, R118, -INF , P4 ;  /* 0xff80000076767808 */ /* 0x020fe40002000000 */
[----:B------:R-:W-:Y:S02]  /*88c0*/  FMNMX.FTZ R153, R115, R152, !PT ;  /* 0x0000009873997209 */ /* 0x000fe40007810000 */
[----:B------:R-:W-:Y:S02]  /*88d0*/  ISETP.GT.AND P4, PT, R134, 0x80, PT ;  /* 0x000000808600780c */ /* 0x000fe40003f84270 */
[----:B------:R-:W-:Y:S01]  /*88e0*/  FSEL R119, R119, -INF , P5 ;  /* 0xff80000077777808 */ /* 0x000fe20002800000 */
[----:B------:R-:W4:Y:S01]  /*88f0*/  MUFU.TANH R98, R98 ;  /* 0x0000006200627308 */ /* 0x000f220000002400 */
[----:B------:R-:W-:Y:S01]  /*8900*/  FMNMX.FTZ R152, R118, R153, !PT ;  /* 0x0000009976987209 */ /* 0x000fe20007810000 */
[----:B--2---:R-:W-:Y:S01]  /*8910*/  FFMA.FTZ R161, R132, UR10, -R102 ;  /* 0x0000000a84a17c23 */ /* 0x004fe20008010866 */
[----:B------:R-:W-:-:S02]  /*8920*/  ISETP.GT.AND P5, PT, R134, 0x81, PT ;  /* 0x000000818600780c */ /* 0x000fc40003fa4270 */
[----:B---3--:R-:W-:Y:S02]  /*8930*/  FSEL R132, R90, -INF , P4 ;  /* 0xff8000005a847808 */ /* 0x008fe40002000000 */
[----:B------:R-:W-:Y:S01]  /*8940*/  FMNMX.FTZ R153, R119, R152, !PT ;  /* 0x0000009877997209 */ /* 0x000fe20007810000 */
[----:B------:R-:W2:Y:S01]  /*8950*/  MUFU.TANH R99, R99 ;  /* 0x0000006300637308 */ /* 0x000ea20000002400 */
[----:B------:R-:W-:Y:S02]  /*8960*/  ISETP.GT.AND P4, PT, R134, 0x88, PT ;  /* 0x000000888600780c */ /* 0x000fe40003f84270 */
[----:B------:R-:W-:Y:S02]  /*8970*/  FSEL R91, R91, -INF , P5 ;  /* 0xff8000005b5b7808 */ /* 0x000fe40002800000 */
[----:B------:R-:W-:Y:S02]  /*8980*/  FMNMX.FTZ R152, R132, R153, !PT ;  /* 0x0000009984987209 */ /* 0x000fe40007810000 */
[----:B------:R-:W-:Y:S01]  /*8990*/  ISETP.GT.AND P5, PT, R134, 0x89, PT ;  /* 0x000000898600780c */ /* 0x000fe20003fa4270 */
[----:B------:R-:W3:Y:S01]  /*89a0*/  MUFU.TANH R159, R159 ;  /* 0x0000009f009f7308 */ /* 0x000ee20000002400 */
[----:B0-----:R-:W-:-:S02]  /*89b0*/  FSEL R94, R94, -INF , P4 ;  /* 0xff8000005e5e7808 */ /* 0x001fc40002000000 */
[----:B------:R-:W-:Y:S02]  /*89c0*/  FMNMX.FTZ R153, R91, R152, !PT ;  /* 0x000000985b997209 */ /* 0x000fe40007810000 */
[----:B------:R-:W-:Y:S02]  /*89d0*/  ISETP.GT.AND P4, PT, R134, 0x90, PT ;  /* 0x000000908600780c */ /* 0x000fe40003f84270 */
[----:B-1----:R-:W-:Y:S01]  /*89e0*/  FSEL R95, R95, -INF , P5 ;  /* 0xff8000005f5f7808 */ /* 0x002fe20002800000 */
[----:B------:R-:W0:Y:S01]  /*89f0*/  MUFU.TANH R103, R103 ;  /* 0x0000006700677308 */ /* 0x000e220000002400 */
[----:B------:R-:W-:Y:S02]  /*8a00*/  FMNMX.FTZ R152, R94, R153, !PT ;  /* 0x000000995e987209 */ /* 0x000fe40007810000 */
[----:B------:R-:W-:Y:S02]  /*8a10*/  ISETP.GT.AND P5, PT, R134, 0x91, PT ;  /* 0x000000918600780c */ /* 0x000fe40003fa4270 */
[----:B----4-:R-:W-:-:S02]  /*8a20*/  FSEL R98, R98, -INF , P4 ;  /* 0xff80000062627808 */ /* 0x010fc40002000000 */
[----:B------:R-:W-:Y:S01]  /*8a30*/  FMNMX.FTZ R153, R95, R152, !PT ;  /* 0x000000985f997209 */ /* 0x000fe20007810000 */
[----:B------:R-:W-:-:S01]  /*8a40*/  FFMA.FTZ R152, R104, UR10, -R102 ;  /* 0x0000000a68987c23 */ /* 0x000fc20008010866 */
[----:B------:R-:W-:Y:S01]  /*8a50*/  ISETP.GT.AND P4, PT, R134, 0x98, PT ;  /* 0x000000988600780c */ /* 0x000fe20003f84270 */
[----:B------:R1:W-:Y:S01]  /*8a60*/  MUFU.EX2 R90, R161 ;  /* 0x000000a1005a7308 */ /* 0x0003e20000000800 */
[----:B--2---:R-:W-:Y:S02]  /*8a70*/  FSEL R99, R99, -INF , P5 ;  /* 0xff80000063637808 */ /* 0x004fe40002800000 */
[----:B------:R-:W-:Y:S02]  /*8a80*/  FMNMX.FTZ R104, R98, R153, !PT ;  /* 0x0000009962687209 */ /* 0x000fe40007810000 */
[----:B------:R-:W-:Y:S01]  /*8a90*/  ISETP.GT.AND P5, PT, R134, 0x99, PT ;  /* 0x000000998600780c */ /* 0x000fe20003fa4270 */
[--C-:B------:R-:W-:Y:S01]  /*8aa0*/  FFMA.FTZ R134, R88, UR10, -R102.reuse ;  /* 0x0000000a58867c23 */ /* 0x100fe20008010866 */
[----:B---3--:R-:W-:Y:S01]  /*8ab0*/  FSEL R159, R159, -INF , P4 ;  /* 0xff8000009f9f7808 */ /* 0x008fe20002000000 */
[----:B------:R2:W-:Y:S01]  /*8ac0*/  MUFU.EX2 R153, R152 ;  /* 0x0000009800997308 */ /* 0x0005e20000000800 */
[----:B------:R-:W-:Y:S01]  /*8ad0*/  FMNMX.FTZ R104, R99, R104, !PT ;  /* 0x0000006863687209 */ /* 0x000fe20007810000 */
[--C-:B-1----:R-:W-:Y:S01]  /*8ae0*/  FFMA.FTZ R161, R92, UR10, -R102.reuse ;  /* 0x0000000a5ca17c23 */ /* 0x102fe20008010866 */
[----:B0-----:R-:W-:Y:S01]  /*8af0*/  FSEL R103, R103, -INF , P5 ;  /* 0xff80000067677808 */ /* 0x001fe20002800000 */
        /* <DEDUP_REMOVED lines=9> */
[----:B------:R0:W-:Y:S01]  /*8b90*/  MUFU.EX2 R104, R134 ;  /* 0x0000008600687308 */ /* 0x0001e20000000800 */
[----:B------:R-:W1:Y:S01]  /*8ba0*/  SHFL.BFLY PT, R163, R88, 0x2, 0x1f ;  /* 0x0c401f0058a37f89 */ /* 0x000e6200000e0000 */
[----:B------:R-:W-:-:S01]  /*8bb0*/  FFMA.FTZ R102, R117, UR10, -R102 ;  /* 0x0000000a75667c23 */ /* 0x000fc20008010866 */
[----:B------:R-:W-:-:S02]  /*8bc0*/  WARPGROUP.DEPBAR.LE gsb0, 0x0 ;  /* 0x00008000000079c5 */ /* 0x000fc40000010000 */
[----:B------:R-:W-:-:S03]  /*8bd0*/  WARPGROUP.ARRIVE ;  /* 0x00000000000079c5 */ /* 0x000fc60000000000 */
[----:B------:R-:W-:Y:S03]  /*8be0*/  MUFU.EX2 R160, R160 ;  /* 0x000000a000a07308 */ /* 0x000fe60000000800 */
[----:B------:R-:W-:Y:S05]  /*8bf0*/  QGMMA.64x128x32.F32.E4M3.E4M3 R24, R168, gdesc[UR4], R24, gsb0 ;  /* 0x01e00004a8187df3 */ /* 0x000fea0008000818 */
[----:B------:R-:W-:Y:S08]  /*8c00*/  MUFU.EX2 R7, R7 ;  /* 0x0000000700077308 */ /* 0x000ff00000000800 */
[----:B------:R-:W-:Y:S01]  /*8c10*/  MUFU.EX2 R10, R10 ;  /* 0x0000000a000a7308 */ /* 0x000fe20000000800 */
[----:B-1----:R-:W-:-:S05]  /*8c20*/  FMNMX.FTZ R163, R88, R163, !PT ;  /* 0x000000a358a37209 */ /* 0x002fca0007810000 */
[----:B------:R-:W1:Y:S02]  /*8c30*/  SHFL.BFLY PT, R88, R163, 0x1, 0x1f ;  /* 0x0c201f00a3587f89 */ /* 0x000e6400000e0000 */
[----:B------:R-:W-:Y:S08]  /*8c40*/  MUFU.EX2 R11, R11 ;  /* 0x0000000b000b7308 */ /* 0x000ff00000000800 */
[----:B------:R-:W-:Y:S08]  /*8c50*/  MUFU.EX2 R14, R14 ;  /* 0x0000000e000e7308 */ /* 0x000ff00000000800 */
[----:B------:R-:W-:Y:S01]  /*8c60*/  MUFU.EX2 R15, R15 ;  /* 0x0000000f000f7308 */ /* 0x000fe20000000800 */
[----:B-1----:R-:W-:Y:S01]  /*8c70*/  FMNMX.FTZ R88, R163, R88, !PT ;  /* 0x00000058a3587209 */ /* 0x002fe20007810000 */
[----:B------:R-:W-:-:S06]  /*8c80*/  IMAD.U32 R163, RZ, RZ, UR10 ;  /* 0x0000000affa37e24 */ /* 0x000fcc000f8e00ff */
[----:B------:R-:W-:Y:S01]  /*8c90*/  MUFU.EX2 R105, R105 ;  /* 0x0000006900697308 */ /* 0x000fe20000000800 */
[C---:B------:R-:W-:Y:S01]  /*8ca0*/  FSETP.NEU.FTZ.AND P4, PT, R88.reuse, -INF , PT ;  /* 0xff8000005800780b */ /* 0x040fe20003f9d000 */
[----:B------:R-:W-:-:S05]  /*8cb0*/  FFMA.FTZ R116, R88, R163, -8 ;  /* 0xc100000058747423 */ /* 0x000fca00000100a3 */
[----:B------:R-:W-:Y:S01]  /*8cc0*/  FSEL R116, R116, RZ, P4 ;  /* 0x000000ff74747208 */ /* 0x000fe20002000000 */
[----:B------:R-:W-:Y:S04]  /*8cd0*/  MUFU.EX2 R130, R130 ;  /* 0x0000008200827308 */ /* 0x000fe80000000800 */
[----:B--2---:R-:W-:-:S01]  /*8ce0*/  FFMA.FTZ R152, R126, UR10, -R116 ;  /* 0x0000000a7e987c23 */ /* 0x004fc20008010874 */
[--C-:B0-----:R-:W-:Y:S01]  /*8cf0*/  FFMA.FTZ R134, R155, UR10, -R116.reuse ;  /* 0x0000000a9b867c23 */ /* 0x101fe20008010874 */
[----:B------:R-:W-:Y:S01]  /*8d00*/  FSEL R126, R88, RZ, P4 ;  /* 0x000000ff587e7208 */ /* 0x000fe20002000000 */
[--C-:B------:R-:W-:Y:S01]  /*8d10*/  FFMA.FTZ R117, R8, UR10, -R116.reuse ;  /* 0x0000000a08757c23 */ /* 0x100fe20008010874 */
[----:B------:R-:W-:Y:S01]  /*8d20*/  FSEL R155, R89, RZ, P3 ;  /* 0x000000ff599b7208 */ /* 0x000fe20001800000 */
[--C-:B------:R-:W-:Y:S01]  /*8d30*/  FFMA.FTZ R8, R9, UR10, -R116.reuse ;  /* 0x0000000a09087c23 */ /* 0x100fe20008010874 */
[----:B------:R-:W-:-:S01]  /*8d40*/  FFMA.FTZ R9, R12, UR10, -R116 ;  /* 0x0000000a0c097c23 */ /* 0x000fc20008010874 */
[----:B------:R-:W-:Y:S01]  /*8d50*/  FADD.FTZ R126, -R126, R5 ;  /* 0x000000057e7e7221 */ /* 0x000fe20000010100 */
[----:B------:R-:W-:-:S01]  /*8d60*/  FFMA.FTZ R12, R13, UR10, -R116 ;  /* 0x0000000a0d0c7c23 */ /* 0x000fc20008010874 */
[----:B------:R-:W-:Y:S01]  /*8d70*/  FADD.FTZ R155, -R155, R4 ;  /* 0x000000049b9b7221 */ /* 0x000fe20000010100 */
[----:B------:R-:W-:Y:S01]  /*8d80*/  MUFU.EX2 R117, R117 ;  /* 0x0000007500757308 */ /* 0x000fe20000000800 */
[----:B------:R-:W-:Y:S01]  /*8d90*/  FMUL.FTZ R126, R126, UR10 ;  /* 0x0000000a7e7e7c20 */ /* 0x000fe20008410000 */
[--C-:B------:R-:W-:Y:S01]  /*8da0*/  FFMA.FTZ R13, R20, UR10, -R116.reuse ;  /* 0x0000000a140d7c23 */ /* 0x100fe20008010874 */
[----:B------:R-:W-:Y:S01]  /*8db0*/  FMUL.FTZ R155, R155, UR10 ;  /* 0x0000000a9b9b7c20 */ /* 0x000fe20008410000 */
        /* <DEDUP_REMOVED lines=21> */
[----:B0-----:R-:W-:-:S01]  /*8f10*/  FFMA.FTZ R162, R5, R3, R160 ;  /* 0x0000000305a27223 */ /* 0x001fc200000100a0 */
[--C-:B------:R-:W-:Y:S01]  /*8f20*/  FFMA.FTZ R107, R107, UR10, -R116.reuse ;  /* 0x0000000a6b6b7c23 */ /* 0x100fe20008010874 */
[----:B------:R-:W-:-:S01]  /*8f30*/  FFMA.FTZ R110, R110, UR10, -R116 ;  /* 0x0000000a6e6e7c23 */ /* 0x000fc20008010874 */
[----:B------:R-:W-:Y:S01]  /*8f40*/  FFMA.FTZ R128, R128, UR10, -R116 ;  /* 0x0000000a80807c23 */ /* 0x000fe20008010874 */
[----:B------:R-:W-:-:S01]  /*8f50*/  FADD.FTZ R155, R7, R162 ;  /* 0x000000a2079b7221 */ /* 0x000fc20000010000 */
[--C-:B------:R-:W-:Y:S01]  /*8f60*/  FFMA.FTZ R115, R115, UR10, -R116.reuse ;  /* 0x0000000a73737c23 */ /* 0x100fe20008010874 */
[----:B------:R-:W-:-:S01]  /*8f70*/  FFMA.FTZ R118, R118, UR10, -R116 ;  /* 0x0000000a76767c23 */ /* 0x000fc20008010874 */
[----:B------:R-:W0:Y:S01]  /*8f80*/  MUFU.EX2 R9, R9 ;  /* 0x0000000900097308 */ /* 0x000e220000000800 */
[----:B-1----:R-:W-:-:S01]  /*8f90*/  FFMA.FTZ R3, R126, R2, R117 ;  /* 0x000000027e037223 */ /* 0x002fc20000010075 */
[----:B------:R-:W-:Y:S01]  /*8fa0*/  FADD.FTZ R162, R10, R155 ;  /* 0x0000009b0aa27221 */ /* 0x000fe20000010000 */
[----:B------:R-:W-:-:S01]  /*8fb0*/  FFMA.FTZ R119, R119, UR10, -R116 ;  /* 0x0000000a77777c23 */ /* 0x000fc20008010874 */
[--C-:B------:R-:W-:Y:S01]  /*8fc0*/  FFMA.FTZ R132, R132, UR10, -R116.reuse ;  /* 0x0000000a84847c23 */ /* 0x100fe20008010874 */
[----:B------:R-:W-:-:S01]  /*8fd0*/  FFMA.FTZ R91, R91, UR10, -R116 ;  /* 0x0000000a5b5b7c23 */ /* 0x000fc20008010874 */
[----:B------:R-:W-:Y:S01]  /*8fe0*/  FADD.FTZ R155, R11, R162 ;  /* 0x000000a20b9b7221 */ /* 0x000fe20000010000 */
[----:B------:R-:W-:-:S01]  /*8ff0*/  FFMA.FTZ R94, R94, UR10, -R116 ;  /* 0x0000000a5e5e7c23 */ /* 0x000fc20008010874 */
[----:B------:R-:W1:Y:S01]  /*9000*/  MUFU.EX2 R12, R12 ;  /* 0x0000000c000c7308 */ /* 0x000e620000000800 */
[----:B--2---:R-:W-:-:S01]  /*9010*/  FADD.FTZ R2, R8, R3 ;  /* 0x0000000308027221 */ /* 0x004fc20000010000 */
[--C-:B------:R-:W-:Y:S01]  /*9020*/  FFMA.FTZ R95, R95, UR10, -R116.reuse ;  /* 0x0000000a5f5f7c23 */ /* 0x100fe20008010874 */
[----:B------:R-:W-:-:S01]  /*9030*/  FFMA.FTZ R98, R98, UR10, -R116 ;  /* 0x0000000a62627c23 */ /* 0x000fc20008010874 */
[----:B------:R-:W-:-:S02]  /*9040*/  IMAD.U32 R162, RZ, RZ, UR58 ;  /* 0x0000003affa27e24 */ /* 0x000fc4000f8e00ff */
[----:B------:R-:W-:-:S01]  /*9050*/  FFMA.FTZ R99, R99, UR10, -R116 ;  /* 0x0000000a63637c23 */ /* 0x000fc20008010874 */
[--C-:B------:R-:W-:Y:S01]  /*9060*/  FFMA.FTZ R159, R159, UR10, -R116.reuse ;  /* 0x0000000a9f9f7c23 */ /* 0x100fe20008010874 */
[----:B------:R-:W-:-:S01]  /*9070*/  FFMA.FTZ R103, R103, UR10, -R116 ;  /* 0x0000000a67677c23 */ /* 0x000fc20008010874 */
[----:B------:R-:W2:Y:S01]  /*9080*/  MUFU.EX2 R13, R13 ;  /* 0x0000000d000d7308 */ /* 0x000ea20000000800 */
[----:B0-----:R-:W-:-:S01]  /*9090*/  FADD.FTZ R3, R9, R2 ;  /* 0x0000000209037221 */ /* 0x001fc20000010000 */
[----:B------:R-:W-:-:S06]  /*90a0*/  @!P0 LEA R162, R162, UR41, 0x3 ;  /* 0x00000029a2a28c11 */ /* 0x000fcc000f8e18ff */
[----:B------:R-:W0:Y:S01]  /*90b0*/  MUFU.EX2 R20, R20 ;  /* 0x0000001400147308 */ /* 0x000e220000000800 */
[----:B-1----:R-:W-:-:S07]  /*90c0*/  FADD.FTZ R2, R12, R3 ;  /* 0x000000030c027221 */ /* 0x002fce0000010000 */
[----:B------:R-:W1:Y:S01]  /*90d0*/  MUFU.EX2 R21, R21 ;  /* 0x0000001500157308 */ /* 0x000e620000000800 */
[----:B--2---:R-:W-:-:S07]  /*90e0*/  FADD.FTZ R3, R13, R2 ;  /* 0x000000020d037221 */ /* 0x004fce0000010000 */
[----:B------:R-:W2:Y:S01]  /*90f0*/  MUFU.EX2 R134, R134 ;  /* 0x0000008600867308 */ /* 0x000ea20000000800 */
[----:B0-----:R-:W-:-:S01]  /*9100*/  FADD.FTZ R2, R20, R3 ;  /* 0x0000000314027221 */ /* 0x001fc20000010000 */
[----:B------:R-:W-:-:S06]  /*9110*/  WARPGROUP.DEPBAR.LE gsb0, 0x0 ;  /* 0x00008000000079c5 */ /* 0x000fcc0000010000 */
[----:B------:R-:W-:Y:S08]  /*9120*/  MUFU.EX2 R4, R152 ;  /* 0x0000009800047308 */ /* 0x000ff00000000800 */
[----:B------:R-:W-:Y:S08]  /*9130*/  MUFU.EX2 R136, R136 ;  /* 0x0000008800887308 */ /* 0x000ff00000000800 */
[----:B------:R-:W0:Y:S08]  /*9140*/  MUFU.EX2 R138, R138 ;  /* 0x0000008a008a7308 */ /* 0x000e300000000800 */
[----:B------:R3:W-:Y:S08]  /*9150*/  MUFU.EX2 R152, R156 ;  /* 0x0000009c00987308 */ /* 0x0007f00000000800 */
[----:B------:R-:W4:Y:S01]  /*9160*/  MUFU.EX2 R137, R137 ;  /* 0x0000008900897308 */ /* 0x000f220000000800 */
[----:B---3--:R-:W-:-:S01]  /*9170*/  FADD.FTZ R156, R14, R155 ;  /* 0x0000009b0e9c7221 */ /* 0x008fc20000010000 */
[----:B-1----:R-:W-:-:S03]  /*9180*/  FADD.FTZ R155, R21, R2 ;  /* 0x00000002159b7221 */ /* 0x002fc60000010000 */
[----:B------:R-:W-:Y:S01]  /*9190*/  FADD.FTZ R156, R15, R156 ;  /* 0x0000009c0f9c7221 */ /* 0x000fe20000010000 */
[----:B--2---:R-:W-:-:S02]  /*91a0*/  FADD.FTZ R155, R134, R155 ;  /* 0x0000009b869b7221 */ /* 0x004fc40000010000 */
[----:B------:R-:W1:Y:S01]  /*91b0*/  MUFU.EX2 R139, R139 ;  /* 0x0000008b008b7308 */ /* 0x000e620000000800 */
[----:B------:R-:W-:-:S01]  /*91c0*/  FADD.FTZ R3, R105, R156 ;  /* 0x0000009c69037221 */ /* 0x000fc20000010000 */
[----:B0-----:R-:W-:Y:S01]  /*91d0*/  FADD.FTZ R156, R138, R155 ;  /* 0x0000009b8a9c7221 */ /* 0x001fe20000010000 */
[----:B------:R-:W-:-:S02]  /*91e0*/  FFMA.FTZ R155, R158, UR10, -R116 ;  /* 0x0000000a9e9b7c23 */ /* 0x000fc40008010874 */
[----:B------:R-:W-:-:S03]  /*91f0*/  FADD.FTZ R3, R130, R3 ;  /* 0x0000000382037221 */ /* 0x000fc60000010000 */
[----:B------:R-:W0:Y:S01]  /*9200*/  MUFU.EX2 R140, R140 ;  /* 0x0000008c008c7308 */ /* 0x000e220000000800 */
[----:B------:R-:W-:-:S04]  /*9210*/  FADD.FTZ R2, R136, R3 ;  /* 0x0000000388027221 */ /* 0x000fc80000010000 */
[----:B----4-:R-:W-:-:S03]  /*9220*/  FADD.FTZ R3, R137, R2 ;  /* 0x0000000289037221 */ /* 0x010fc60000010000 */
        /* <DEDUP_REMOVED lines=34> */
[----:B0-----:R-:W-:-:S04]  /*9450*/  FADD.FTZ R157, R123, R156 ;  /* 0x0000009c7b9d7221 */ /* 0x001fc80000010000 */
[----:B------:R-:W-:-:S03]  /*9460*/  FADD.FTZ R156, R4, R157 ;  /* 0x0000009d049c7221 */ /* 0x000fc60000010000 */
[----:B------:R-:W0:Y:S01]  /*9470*/  MUFU.EX2 R129, R129 ;  /* 0x0000008100817308 */ /* 0x000e220000000800 */
[----:B--2---:R-:W-:-:S04]  /*9480*/  FADD.FTZ R3, R125, R2 ;  /* 0x000000027d037221 */ /* 0x004fc80000010000 */
[----:B------:R-:W-:-:S03]  /*9490*/  FADD.FTZ R2, R114, R3 ;  /* 0x0000000372027221 */ /* 0x000fc60000010000 */
[----:B------:R-:W2:Y:S01]  /*94a0*/  MUFU.EX2 R131, R131 ;  /* 0x0000008300837308 */ /* 0x000ea20000000800 */
[----:B-1----:R-:W-:-:S04]  /*94b0*/  FADD.FTZ R157, R127, R156 ;  /* 0x0000009c7f9d7221 */ /* 0x002fc80000010000 */
[----:B------:R-:W-:-:S03]  /*94c0*/  FADD.FTZ R156, R152, R157 ;  /* 0x0000009d989c7221 */ /* 0x000fc60000010000 */
[----:B------:R-:W1:Y:S01]  /*94d0*/  MUFU.EX2 R154, R154 ;  /* 0x0000009a009a7308 */ /* 0x000e620000000800 */
[----:B0-----:R-:W-:-:S04]  /*94e0*/  FADD.FTZ R3, R129, R2 ;  /* 0x0000000281037221 */ /* 0x001fc80000010000 */
[----:B------:R-:W-:-:S03]  /*94f0*/  FADD.FTZ R2, R90, R3 ;  /* 0x000000035a027221 */ /* 0x000fc60000010000 */
        /* <DEDUP_REMOVED lines=19> */
[----:B0-----:R-:W-:-:S01]  /*9630*/  FADD.FTZ R3, R161, R2 ;  /* 0x00000002a1037221 */ /* 0x001fc20000010000 */
[----:B------:R-:W-:-:S05]  /*9640*/  IADD3 R2, -R225, 0xb, RZ ;  /* 0x0000000be1027810 */ /* 0x000fca0007ffe1ff */
[----:B------:R0:W-:Y:S06]  /*9650*/  BAR.ARV R2, 0x100 ;  /* 0x000400020000751d */ /* 0x0001ec0000002000 */
[----:B------:R-:W3:Y:S01]  /*9660*/  MUFU.EX2 R128, R128 ;  /* 0x0000008000807308 */ /* 0x000ee20000000800 */
[----:B--2---:R-:W-:-:S01]  /*9670*/  FADD.FTZ R157, R155, R156 ;  /* 0x0000009c9b9d7221 */ /* 0x004fc20000010000 */
[----:B0-----:R-:W-:Y:S02]  /*9680*/  @!P0 VIADD R2, R162, 0x29840 ;  /* 0x00029840a2028836 */ /* 0x001fe40000000000 */
[----:B-1----:R-:W-:-:S03]  /*9690*/  FADD.FTZ R156, R92, R3 ;  /* 0x000000035c9c7221 */ /* 0x002fc60000010000 */
[----:B------:R-:W-:Y:S01]  /*96a0*/  @!P0 PRMT R2, RZ, 0x654, R2 ;  /* 0x00000654ff028816 */ /* 0x000fe20000000002 */
[----:B------:R-:W0:Y:S03]  /*96b0*/  MUFU.EX2 R93, R93 ;  /* 0x0000005d005d7308 */ /* 0x000e260000000800 */
[----:B------:R1:W-:Y:S05]  /*96c0*/  @!P0 SYNCS.ARRIVE.TRANS64.RED.A1T0 RZ, [R2+URZ], RZ ;  /* 0x000000ff02ff89a7 */ /* 0x0003ea000810043f */
[----:B------:R-:W2:Y:S01]  /*96d0*/  MUFU.EX2 R115, R115 ;  /* 0x0000007300737308 */ /* 0x000ea20000000800 */
[----:B---3--:R-:W-:-:S07]  /*96e0*/  FADD.FTZ R158, R128, R157 ;  /* 0x0000009d809e7221 */ /* 0x008fce0000010000 */
[----:B------:R-:W3:Y:S01]  /*96f0*/  MUFU.EX2 R96, R96 ;  /* 0x0000006000607308 */ /* 0x000ee20000000800 */
[----:B0-----:R-:W-:-:S07]  /*9700*/  FADD.FTZ R3, R93, R156 ;  /* 0x0000009c5d037221 */ /* 0x001fce0000010000 */
[----:B------:R-:W0:Y:S01]  /*9710*/  MUFU.EX2 R118, R118 ;  /* 0x0000007600767308 */ /* 0x000e220000000800 */
[----:B--2---:R-:W-:-:S07]  /*9720*/  FADD.FTZ R157, R115, R158 ;  /* 0x0000009e739d7221 */ /* 0x004fce0000010000 */
        /* <DEDUP_REMOVED lines=40> */
.L_x_2065:
[----:B------:R-:W-:Y:S01]  /*99b0*/  UISETP.GT.AND UP1, UPT, UR57, UR56, UPT ;  /* 0x000000383900728c */ /* 0x000fe2000bf24270 */
[----:B------:R-:W-:Y:S01]  /*99c0*/  F2FP.SATFINITE.E4M3.F32.PACK_AB_MERGE_C R10, R11, R10, RZ ;  /* 0x0000000a0b0a723e */ /* 0x000fe200048070ff */
[----:B------:R-:W-:Y:S01]  /*99d0*/  ULEA UR6, UR59, UR41, 0x3 ;  /* 0x000000293b067291 */ /* 0x000fe2000f8e183f */
[----:B------:R-:W-:Y:S01]  /*99e0*/  F2FP.SATFINITE.E4M3.F32.PACK_AB_MERGE_C R4, R127, R4, RZ ;  /* 0x000000047f04723e */ /* 0x000fe200048070ff */
[----:B------:R-:W-:Y:S01]  /*99f0*/  UIADD3 UR57, UR57, -0x1, URZ ;  /* 0xffffffff39397890 */ /* 0x000fe2000fffe03f */
[----:B------:R-:W-:Y:S01]  /*9a00*/  F2FP.SATFINITE.E4M3.F32.PACK_AB_MERGE_C R9, R12, R9, RZ ;  /* 0x000000090c09723e */ /* 0x000fe200048070ff */
[----:B------:R-:W-:Y:S01]  /*9a10*/  UIADD3 UR6, UR6, 0x29860, URZ ;  /* 0x0002986006067890 */ /* 0x000fe2000fffe03f */
[----:B------:R-:W-:Y:S01]  /*9a20*/  PLOP3.LUT P3, PT, PT, PT, UP1, 0x80, 0x0 ;  /* 0x000000000000781c */ /* 0x000fe20003f6f018 */
[----:B------:R-:W-:Y:S01]  /*9a30*/  UMOV UR60, UR47 ;  /* 0x0000002f003c7c82 */ /* 0x000fe20008000000 */
[----:B------:R-:W-:Y:S01]  /*9a40*/  F2FP.SATFINITE.E4M3.F32.PACK_AB_MERGE_C R105, R130, R105, RZ ;  /* 0x000000698269723e */ /* 0x000fe200048070ff */
[----:B------:R-:W-:Y:S01]  /*9a50*/  UPRMT UR6, UR40, 0x654, UR6 ;  /* 0x0000065428067896 */ /* 0x000fe20008000006 */
[----:B------:R-:W-:Y:S01]  /*9a60*/  F2FP.SATFINITE.E4M3.F32.PACK_AB_MERGE_C R21, R134, R21, RZ ;  /* 0x000000158615723e */ /* 0x000fe200048070ff */
[----:B------:R-:W-:Y:S01]  /*9a70*/  UMOV UR59, UR58 ;  /* 0x0000003a003b7c82 */ /* 0x000fe20008000000 */
        /* <DEDUP_REMOVED lines=100> */
[----:B------:R-:W-:-:S02]  /*a0c0*/  IMAD.MOV.U32 R5, RZ, RZ, R88 ;  /* 0x000000ffff057224 */ /* 0x000fc400078e0058 */
[----:B------:R-:W-:Y:S01]  /*a0d0*/  IMAD.MOV.U32 R4, RZ, RZ, R89 ;  /* 0x000000ffff047224 */ /* 0x000fe200078e0059 */
[----:B------:R-:W-:Y:S06]  /*a0e0*/  @P3 BRA `(.L_x_2066) ;  /* 0xffffffbc00803947 */ /* 0x000fec000383ffff */
[----:B------:R-:W-:-:S05]  /*a0f0*/  UMOV UR53, UR58 ;  /* 0x0000003a00357c82 */ /* 0x000fca0008000000 */
.L_x_2056:
[----:B------:R-:W-:-:S06]  /*a100*/  UISETP.GE.AND UP0, UPT, UR57, UR39, UPT ;  /* 0x000000273900728c */ /* 0x000fcc000bf06270 */
[----:B------:R-:W-:-:S13]  /*a110*/  PLOP3.LUT P2, PT, PT, PT, UP0, 0x80, 0x0 ;  /* 0x000000000000781c */ /* 0x000fda0003f4f008 */
[----:B------:R-:W-:Y:S05]  /*a120*/  @!P2 BRA `(.L_x_2067) ;  /* 0x0000003400b0a947 */ /* 0x000fea0003800000 */
[----:B------:R-:W-:Y:S01]  /*a130*/  IMAD.MOV.U32 R5, RZ, RZ, R88 ;  /* 0x000000ffff057224 */ /* 0x000fe200078e0058 */
[----:B------:R-:W-:Y:S01]  /*a140*/  UMOV UR56, UR47 ;  /* 0x0000002f00387c82 */ /* 0x000fe20008000000 */
[----:B------:R-:W-:Y:S01]  /*a150*/  IMAD.MOV.U32 R4, RZ, RZ, R89 ;  /* 0x000000ffff047224 */ /* 0x000fe200078e0059 */
[----:B------:R-:W-:Y:S01]  /*a160*/  UMOV UR52, UR53 ;  /* 0x0000003500347c82 */ /* 0x000fe20008000000 */
[----:B------:R-:W-:-:S05]  /*a170*/  ULDC UR51, c[0x0][0x988] ;  /* 0x0002620000337ab9 */ /* 0x000fca0000000800 */
.L_x_2077:
        /* <DEDUP_REMOVED lines=9> */
.L_x_2069:
[----:B------:R-:W-:Y:S01]  /*a210*/  ULEA UR6, UR53, UR41, 0x3 ;  /* 0x0000002935067291 */ /* 0x000fe2000f8e183f */
[----:B------:R-:W-:-:S05]  /*a220*/  IMAD.U32 R6, RZ, RZ, UR47 ;  /* 0x0000002fff067e24 */ /* 0x000fca000f8e00ff */
[----:B------:R-:W-:-:S04]  /*a230*/  SHF.L.U32 R6, R6, 0x1f, RZ ;  /* 0x0000001f06067819 */ /* 0x000fc800000006ff */
[----:B------:R0:W1:Y:S01]  /*a240*/  SYNCS.PHASECHK.TRANS64.TRYWAIT P2, [UR6+0x29830], R6 ;  /* 0x02983006ff0075a7 */ /* 0x0000620008040146 */
[----:B------:R-:W-:Y:S05]  /*a250*/  @!P1 BRA `(.L_x_2070) ;  /* 0x0000000000049947 */ /* 0x000fea0003800000 */
[----:B------:R-:W-:Y:S01]  /*a260*/  BPT.TRAP 0x1 ;  /* 0x000000040000795c */ /* 0x000fe20000300000 */
.L_x_2070:
[----:B-1----:R-:W-:Y:S05]  /*a270*/  @P2 BRA `(.L_x_2068) ;  /* 0x0000000000082947 */ /* 0x002fea0003800000 */
[----:B------:R-:W1:Y:S02]  /*a280*/  SYNCS.PHASECHK.TRANS64.TRYWAIT P2, [UR6+0x29830], R6 ;  /* 0x02983006ff0075a7 */ /* 0x000e640008040146 */
[----:B-1----:R-:W-:Y:S05]  /*a290*/  @!P2 BRA `(.L_x_2071) ;  /* 0x000000dc00bca947 */ /* 0x002fea0003800000 */
.L_x_2068:
[----:B-1----:R-:W1:Y:S01]  /*a2a0*/  S2R R7, SR_TID.X ;  /* 0x0000000000077919 */ /* 0x002e620000002100 */
[----:B------:R-:W-:Y:S01]  /*a2b0*/  UIMAD UR58, UR53, 0x780, UR50 ;  /* 0x00000780353a78a4 */ /* 0x000fe2000f8e0232 */
[----:B------:R-:W-:Y:S01]  /*a2c0*/  UMOV UR27, 0x80000020 ;  /* 0x80000020001b7882 */ /* 0x000fe20000000000 */
[----:B------:R-:W-:Y:S02]  /*a2d0*/  UMOV UR28, UR24 ;  /* 0x00000018001c7c82 */ /* 0x000fe40008000000 */
[----:B------:R-:W-:Y:S01]  /*a2e0*/  UIADD3 UR30, UR58, 0x80, URZ ;  /* 0x000000803a1e7890 */ /* 0x000fe2000fffe03f */
[----:B------:R-:W-:Y:S02]  /*a2f0*/  UMOV UR29, UR25 ;  /* 0x00000019001d7c82 */ /* 0x000fe40008000000 */
[----:B------:R-:W-:Y:S01]  /*a300*/  UMOV UR26, UR58 ;  /* 0x0000003a001a7c82 */ /* 0x000fe20008000000 */
[----:B------:R-:W-:Y:S01]  /*a310*/  UMOV UR31, 0x80000020 ;  /* 0x80000020001f7882 */ /* 0x000fe20000000000 */
[----:B------:R-:W-:Y:S01]  /*a320*/  UIADD3 UR34, UR58, 0x100, URZ ;  /* 0x000001003a227890 */ /* 0x000fe2000fffe03f */
[----:B------:R-:W-:Y:S01]  /*a330*/  UMOV UR32, UR24 ;  /* 0x0000001800207c82 */ /* 0x000fe20008000000 */
[----:B------:R-:W-:Y:S01]  /*a340*/  UMOV UR33, UR25 ;  /* 0x0000001900217c82 */ /* 0x000fe20008000000 */
        /* <DEDUP_REMOVED lines=177> */
.L_x_2073:
[----:B------:R-:W-:Y:S01]  /*ae60*/  ULEA UR6, UR52, UR41, 0x3 ;  /* 0x0000002934067291 */ /* 0x000fe2000f8e183f */
[----:B------:R-:W-:-:S05]  /*ae70*/  IMAD.U32 R6, RZ, RZ, UR56 ;  /* 0x00000038ff067e24 */ /* 0x000fca000f8e00ff */
[----:B------:R-:W-:-:S04]  /*ae80*/  SHF.L.U32 R6, R6, 0x1f, RZ ;  /* 0x0000001f06067819 */ /* 0x000fc800000006ff */
[----:B------:R0:W1:Y:S01]  /*ae90*/  SYNCS.PHASECHK.TRANS64.TRYWAIT P2, [UR6+0x29850], R6 ;  /* 0x02985006ff0075a7 */ /* 0x0000620008040146 */
[----:B------:R-:W-:Y:S05]  /*aea0*/  @!P1 BRA `(.L_x_2074) ;  /* 0x0000000000049947 */ /* 0x000fea0003800000 */
[----:B------:R-:W-:Y:S01]  /*aeb0*/  BPT.TRAP 0x1 ;  /* 0x000000040000795c */ /* 0x000fe20000300000 */
.L_x_2074:
[----:B-1----:R-:W-:Y:S05]  /*aec0*/  @P2 BRA `(.L_x_2072) ;  /* 0x0000000000082947 */ /* 0x002fea0003800000 */
[----:B------:R-:W1:Y:S02]  /*aed0*/  SYNCS.PHASECHK.TRANS64.TRYWAIT P2, [UR6+0x29850], R6 ;  /* 0x02985006ff0075a7 */ /* 0x000e640008040146 */
[----:B-1----:R-:W-:Y:S05]  /*aee0*/  @!P2 BRA `(.L_x_2075) ;  /* 0x000000d000c0a947 */ /* 0x002fea0003800000 */
.L_x_2072:
[----:B------:R-:W-:Y:S01]  /*aef0*/  UIADD3 UR6, UR41, 0x400, URZ ;  /* 0x0000040029067890 */ /* 0x000fe2000fffe03f */
[----:B------:R-:W-:Y:S01]  /*af00*/  WARPGROUP.ARRIVE ;  /* 0x00000000000079c5 */ /* 0x000fe20000000000 */
[----:B------:R-:W-:Y:S01]  /*af10*/  UMOV UR7, 0xc0000010 ;  /* 0xc000001000077882 */ /* 0x000fe20000000000 */
[C---:B-1----:R-:W-:Y:S01]  /*af20*/  FMUL.FTZ R7, R0.reuse, R152 ;  /* 0x0000009800077220 */ /* 0x042fe20000410000 */
[----:B------:R-:W-:Y:S01]  /*af30*/  USHF.R.U32.HI UR6, URZ, 0x4, UR6 ;  /* 0x000000043f067899 */ /* 0x000fe20008011606 */
[C---:B0-----:R-:W-:Y:S01]  /*af40*/  FMUL.FTZ R6, R0.reuse, R153 ;  /* 0x0000009900067220 */ /* 0x041fe20000410000 */
[C---:B------:R-:W-:Y:S01]  /*af50*/  FMUL.FTZ R8, R0.reuse, R154 ;  /* 0x0000009a00087220 */ /* 0x040fe20000410000 */
        /* <DEDUP_REMOVED lines=26> */
[----:B------:R-:W-:Y:S01]  /*b100*/  FMUL.FTZ R138, R0, R138 ;  /* 0x0000008a008a7220 */ /* 0x000fe20000410000 */
        /* <DEDUP_REMOVED lines=83> */
[----:B------:R-:W-:Y:S01]  /*b640*/  UMOV UR10, UR51 ;  /* 0x00000033000a7c82 */ /* 0x000fe20008000000 */
[----:B------:R-:W2:Y:S05]  /*b650*/  S2R R225, SR_TID.X ;  /* 0x0000000000e17919 */ /* 0x000eaa0000002100 */
[----:B------:R-:W3:Y:S01]  /*b660*/  MUFU.TANH R154, R154 ;  /* 0x0000009a009a7308 */ /* 0x000ee20000002400 */
[----:B0-----:R-:W-:-:S07]  /*b670*/  FMNMX.FTZ R159, R21, R88, !PT ;  /* 0x00000058159f7209 */ /* 0x001fce0007810000 */
[----:B------:R-:W0:Y:S01]  /*b680*/  MUFU.TANH R136, R136 ;  /* 0x0000008800887308 */ /* 0x000e220000002400 */
[----:B-1----:R-:W-:-:S07]  /*b690*/  FMNMX.FTZ R161, R153, R158, !PT ;  /* 0x0000009e99a17209 */ /* 0x002fce0007810000 */
[----:B------:R-:W1:Y:S01]  /*b6a0*/  MUFU.TANH R155, R155 ;  /* 0x0000009b009b7308 */ /* 0x000e620000002400 */
[----:B---3--:R-:W-:-:S07]  /*b6b0*/  FMNMX.FTZ R88, R154, R159, !PT ;  /* 0x0000009f9a587209 */ /* 0x008fce0007810000 */
[----:B------:R-:W3:Y:S01]  /*b6c0*/  MUFU.TANH R137, R137 ;  /* 0x0000008900897308 */ /* 0x000ee20000002400 */
[----:B0-----:R-:W-:Y:S02]  /*b6d0*/  FMNMX.FTZ R158, R136, R161, !PT ;  /* 0x000000a1889e7209 */ /* 0x001fe40007810000 */
[----:B--2---:R-:W-:-:S04]  /*b6e0*/  SHF.R.U32.HI R225, RZ, 0x7, R225 ;  /* 0x00000007ffe17819 */ /* 0x004fc800000116e1 */
[----:B------:R-:W-:Y:S01]  /*b6f0*/  IADD3 R162, -R225, 0xb, RZ ;  /* 0x0000000be1a27810 */ /* 0x000fe20007ffe1ff */
[----:B------:R-:W0:Y:S01]  /*b700*/  MUFU.TANH R138, R138 ;  /* 0x0000008a008a7308 */ /* 0x000e220000002400 */
[----:B-1----:R-:W-:-:S07]  /*b710*/  FMNMX.FTZ R89, R155, R88, !PT ;  /* 0x000000589b597209 */ /* 0x002fce0007810000 */
[----:B------:R-:W1:Y:S01]  /*b720*/  MUFU.TANH R140, R140 ;  /* 0x0000008c008c7308 */ /* 0x000e620000002400 */
[----:B---3--:R-:W-:Y:S01]  /*b730*/  FMNMX.FTZ R159, R137, R158, !PT ;  /* 0x0000009e899f7209 */ /* 0x008fe20007810000 */
        /* <DEDUP_REMOVED lines=49> */
[----:B------:R-:W-:-:S04]  /*ba50*/  UMOV UR7, 0xc0000010 ;  /* 0xc000001000077882 */ /* 0x000fc80000000000 */
        /* <DEDUP_REMOVED lines=83> */
[----:B------:R-:W-:Y:S06]  /*bf90*/  QGMMA.64x128x32.F32.E4M3.E4M3 R24, R168, gdesc[UR4], R24, gsb0 ;  /* 0x01e00004a8187df3 */ /* 0x000fec0008000818 */
[----:B------:R-:W0:Y:S01]  /*bfa0*/  MUFU.TANH R102, R102 ;  /* 0x0000006600667308 */ /* 0x000e220000002400 */
[----:B-1----:R-:W-:-:S07]  /*bfb0*/  FMNMX.FTZ R89, R99, R88, !PT ;  /* 0x0000005863597209 */ /* 0x002fce0007810000 */
[----:B------:R-:W1:Y:S01]  /*bfc0*/  MUFU.TANH R103, R103 ;  /* 0x0000006700677308 */ /* 0x000e620000002400 */
[----:B--2---:R-:W-:Y:S02]  /*bfd0*/  FMNMX.FTZ R158, R101, R158, !PT ;  /* 0x0000009e659e7209 */ /* 0x004fe40007810000 */
[----:B0-----:R-:W-:-:S03]  /*bfe0*/  FMNMX.FTZ R88, R102, R89, !PT ;  /* 0x0000005966587209 */ /* 0x001fc60007810000 */
[----:B------:R-:W0:Y:S01]  /*bff0*/  SHFL.BFLY PT, R89, R158, 0x2, 0x1f ;  /* 0x0c401f009e597f89 */ /* 0x000e2200000e0000 */
[----:B-1----:R-:W-:-:S05]  /*c000*/  FMNMX.FTZ R159, R103, R88, !PT ;  /* 0x00000058679f7209 */ /* 0x002fca0007810000 */
[----:B------:R-:W1:Y:S01]  /*c010*/  SHFL.BFLY PT, R88, R159, 0x2, 0x1f ;  /* 0x0c401f009f587f89 */ /* 0x000e6200000e0000 */
[----:B0-----:R-:W-:Y:S01]  /*c020*/  FMNMX.FTZ R160, R158, R89, !PT ;  /* 0x000000599ea07209 */ /* 0x001fe20007810000 */
[----:B------:R-:W-:-:S04]  /*c030*/  IMAD.U32 R158, RZ, RZ, UR10 ;  /* 0x0000000aff9e7e24 */ /* 0x000fc8000f8e00ff */
[----:B------:R-:W0:Y:S01]  /*c040*/  SHFL.BFLY PT, R89, R160, 0x1, 0x1f ;  /* 0x0c201f00a0597f89 */ /* 0x000e2200000e0000 */
[----:B-1----:R-:W-:Y:S01]  /*c050*/  FMNMX.FTZ R161, R159, R88, !PT ;  /* 0x000000589fa17209 */ /* 0x002fe20007810000 */
[----:B------:R-:W-:-:S04]  /*c060*/  IMAD.U32 R159, RZ, RZ, UR10 ;  /* 0x0000000aff9f7e24 */ /* 0x000fc8000f8e00ff */
[----:B------:R-:W1:Y:S01]  /*c070*/  SHFL.BFLY PT, R88, R161, 0x1, 0x1f ;  /* 0x0c201f00a1587f89 */ /* 0x000e6200000e0000 */
[----:B0-----:R-:W-:-:S05]  /*c080*/  FMNMX.FTZ R89, R160, R89, !PT ;  /* 0x00000059a0597209 */ /* 0x001fca0007810000 */
[C---:B------:R-:W-:Y:S01]  /*c090*/  FFMA.FTZ R158, R89.reuse, R158, -8 ;  /* 0xc1000000599e7423 */ /* 0x040fe2000001009e */
[----:B------:R-:W-:-:S03]  /*c0a0*/  FADD.FTZ R4, -R89, R4 ;  /* 0x0000000459047221 */ /* 0x000fc60000010100 */
[--C-:B------:R-:W-:Y:S01]  /*c0b0*/  FFMA.FTZ R7, R7, UR10, -R158.reuse ;  /* 0x0000000a07077c23 */ /* 0x100fe2000801089e */
[----:B------:R-:W-:-:S01]  /*c0c0*/  FFMA.FTZ R6, R6, UR10, -R158 ;  /* 0x0000000a06067c23 */ /* 0x000fc2000801089e */
[----:B-1----:R-:W-:Y:S01]  /*c0d0*/  FMNMX.FTZ R88, R161, R88, !PT ;  /* 0x00000058a1587209 */ /* 0x002fe20007810000 */
        /* <DEDUP_REMOVED lines=39> */
[----:B------:R-:W-:Y:S01]  /*c350*/  FFMA.FTZ R158, R88, R159, -8 ;  /* 0xc1000000589e7423 */ /* 0x000fe2000001009f */
[----:B------:R-:W-:Y:S01]  /*c360*/  FMUL.FTZ R4, R4, UR10 ;  /* 0x0000000a04047c20 */ /* 0x000fe20008410000 */
[----:B------:R-:W-:Y:S01]  /*c370*/  MUFU.EX2 R7, R7 ;  /* 0x0000000700077308 */ /* 0x000fe20000000800 */
[----:B------:R-:W-:Y:S01]  /*c380*/  FMUL.FTZ R5, R5, UR10 ;  /* 0x0000000a05057c20 */ /* 0x000fe20008410000 */
        /* <DEDUP_REMOVED lines=42> */
[----:B------:R-:W-:-:S02]  /*c630*/  WARPGROUP.DEPBAR.LE gsb0, 0x0 ;  /* 0x00008000000079c5 */ /* 0x000fc40000010000 */
[----:B------:R-:W-:-:S01]  /*c640*/  FFMA.FTZ R102, R102, UR10, -R158 ;  /* 0x0000000a66667c23 */ /* 0x000fc2000801089e */
[----:B------:R-:W-:Y:S01]  /*c650*/  FFMA.FTZ R103, R103, UR10, -R158 ;  /* 0x0000000a67677c23 */ /* 0x000fe2000801089e */
        /* <DEDUP_REMOVED lines=122> */
[----:B-1----:R-:W-:-:S01]  /*ce00*/  FADD.FTZ R160, R118, R161 ;  /* 0x000000a176a07221 */ /* 0x002fc20000010000 */
[----:B------:R-:W-:-:S06]  /*ce10*/  IMAD.U32 R161, RZ, RZ, UR53 ;  /* 0x00000035ffa17e24 */ /* 0x000fcc000f8e00ff */
[----:B------:R-:W1:Y:S01]  /*ce20*/  MUFU.EX2 R156, R156 ;  /* 0x0000009c009c7308 */ /* 0x000e620000000800 */
[----:B0-----:R-:W-:-:S01]  /*ce30*/  FADD.FTZ R3, R117, R2 ;  /* 0x0000000275037221 */ /* 0x001fc20000010000 */
[----:B------:R-:W-:-:S05]  /*ce40*/  @!P0 LEA R2, R161, UR41, 0x3 ;  /* 0x00000029a1028c11 */ /* 0x000fca000f8e18ff */
[----:B------:R-:W-:Y:S01]  /*ce50*/  @!P0 VIADD R2, R2, 0x29840 ;  /* 0x0002984002028836 */ /* 0x000fe20000000000 */
[----:B------:R-:W0:Y:S01]  /*ce60*/  MUFU.EX2 R90, R90 ;  /* 0x0000005a005a7308 */ /* 0x000e220000000800 */
[----:B--2---:R-:W-:-:S01]  /*ce70*/  FADD.FTZ R99, R119, R160 ;  /* 0x000000a077637221 */ /* 0x004fc20000010000 */
[----:B------:R0:W-:Y:S06]  /*ce80*/  BAR.ARV R162, 0x100 ;  /* 0x000400a20000751d */ /* 0x0001ec0000002000 */
[----:B------:R-:W2:Y:S01]  /*ce90*/  MUFU.EX2 R157, R157 ;  /* 0x0000009d009d7308 */ /* 0x000ea20000000800 */
[----:B-1----:R-:W-:-:S01]  /*cea0*/  FADD.FTZ R160, R156, R3 ;  /* 0x000000039ca07221 */ /* 0x002fc20000010000 */
[----:B------:R-:W-:-:S04]  /*ceb0*/  @!P0 PRMT R2, RZ, 0x654, R2 ;  /* 0x00000654ff028816 */ /* 0x000fc80000000002 */
[----:B------:R1:W-:Y:S02]  /*cec0*/  @!P0 SYNCS.ARRIVE.TRANS64.RED.A1T0 RZ, [R2+URZ], RZ ;  /* 0x000000ff02ff89a7 */ /* 0x0003e4000810043f */
        /* <DEDUP_REMOVED lines=26> */
[----:B-1----:R-:W-:-:S03]  /*d070*/  FADD.FTZ R3, R101, R2 ;  /* 0x0000000265037221 */ /* 0x002fc60000010000 */
[----:B--2---:R-:W-:Y:S01]  /*d080*/  FADD.FTZ R2, R103, R99 ;  /* 0x0000006367027221 */ /* 0x004fe20000010000 */
[----:B------:R-:W-:Y:S06]  /*d090*/  @!P1 BRA `(.L_x_2076) ;  /* 0x0000000000049947 */ /* 0x000fec0003800000 */
[----:B------:R-:W-:Y:S01]  /*d0a0*/  BPT.TRAP 0x1 ;  /* 0x000000040000795c */ /* 0x000fe20000300000 */
.L_x_2076:
        /* <DEDUP_REMOVED lines=114> */
[----:B------:R-:W-:Y:S01]  /*d7d0*/  F2FP.SATFINITE.E4M3.F32.PACK_AB_MERGE_C R171, R98, R95, R11 ;  /* 0x0000005f62ab723e */ /* 0x000fe2000480700b */
[----:B------:R-:W-:Y:S06]  /*d7e0*/  @P2 BRA `(.L_x_2077) ;  /* 0xffffffc800642947 */ /* 0x000fec000383ffff */
.L_x_2067:
[----:B------:R-:W-:Y:S06]  /*d7f0*/  BAR.ARV 0x8, 0x180 ;  /* 0x0206000000007b1d */ /* 0x000fec0000002000 */
[----:B------:R-:W-:Y:S05]  /*d800*/  @!P1 BRA `(.L_x_2078) ;  /* 0x0000000000049947 */ /* 0x000fea0003800000 */
[----:B------:R-:W-:Y:S01]  /*d810*/  BPT.TRAP 0x1 ;  /* 0x000000040000795c */ /* 0x000fe20000300000 */
.L_x_2078:
[----:B------:R-:W-:Y:S01]  /*d820*/  ULEA UR5, UR53, UR41, 0x3 ;  /* 0x0000002935057291 */ /* 0x000fe2000f8e183f */
[----:B------:R-:W-:-:S05]  /*d830*/  IMAD.U32 R0, RZ, RZ, UR47 ;  /* 0x0000002fff007e24 */ /* 0x000fca000f8e00ff */
[----:B------:R-:W-:-:S04]  /*d840*/  SHF.L.U32 R0, R0, 0x1f, RZ ;  /* 0x0000001f00007819 */ /* 0x000fc800000006ff */
[----:B------:R0:W1:Y:S01]  /*d850*/  SYNCS.PHASECHK.TRANS64.TRYWAIT P0, [UR5+0x29850], R0 ;  /* 0x02985000ff0075a7 */ /* 0x0000620008000145 */
[----:B------:R-:W-:Y:S05]  /*d860*/  @!P1 BRA `(.L_x_2079) ;  /* 0x0000000000049947 */ /* 0x000fea0003800000 */
[----:B------:R-:W-:Y:S01]  /*d870*/  BPT.TRAP 0x1 ;  /* 0x000000040000795c */ /* 0x000fe20000300000 */
.L_x_2079:
[----:B-1----:R-:W-:Y:S05]  /*d880*/  @P0 BRA `(.L_x_2080) ;  /* 0x0000000000080947 */ /* 0x002fea0003800000 */
[----:B------:R-:W1:Y:S02]  /*d890*/  SYNCS.PHASECHK.TRANS64.TRYWAIT P0, [UR5+0x29850], R0 ;  /* 0x02985000ff0075a7 */ /* 0x000e640008000145 */
[----:B-1----:R-:W-:Y:S05]  /*d8a0*/  @!P0 BRA `(.L_x_2081) ;  /* 0x000000a800688947 */ /* 0x002fea0003800000 */
.L_x_2080:
[----:B------:R-:W-:Y:S01]  /*d8b0*/  UIADD3 UR41, UR41, 0x400, URZ ;  /* 0x0000040029297890 */ /* 0x000fe2000fffe03f */
[----:B------:R-:W-:Y:S01]  /*d8c0*/  WARPGROUP.ARRIVE ;  /* 0x00000000000079c5 */ /* 0x000fe20000000000 */
[----:B------:R-:W-:Y:S02]  /*d8d0*/  UMOV UR7, 0xc0000010 ;  /* 0xc000001000077882 */ /* 0x000fe40000000000 */
[----:B------:R-:W-:-:S04]  /*d8e0*/  USHF.R.U32.HI UR41, URZ, 0x4, UR41 ;  /* 0x000000043f297899 */ /* 0x000fc80008011629 */
[----:B------:R-:W-:-:S04]  /*d8f0*/  ULOP3.LUT UR41, UR41, 0x3fff, URZ, 0xc0, !UPT ;  /* 0x00003fff29297892 */ /* 0x000fc8000f8ec03f */
[----:B------:R-:W-:-:S04]  /*d900*/  ULOP3.LUT UR4, UR41, 0x10000, URZ, 0xfc, !UPT ;  /* 0x0001000029047892 */ /* 0x000fc8000f8efc3f */
[----:B------:R-:W-:-:S07]  /*d910*/  UIMAD UR4, UR53, 0x500, UR4 ;  /* 0x00000500350478a4 */ /* 0x000fce000f8e0204 */
[----:B------:R-:W-:Y:S02]  /*d920*/  UMOV UR6, UR4 ;  /* 0x0000000400067c82 */ /* 0x000fe40008000000 */
[----:B------:R-:W-:Y:S01]  /*d930*/  QGMMA.64x128x32.F32.E4M3.E4M3 R24, R184, gdesc[UR4], R24, gsb0 ;  /* 0x01e00004b8187df3 */ /* 0x000fe20008000818 */
[----:B------:R-:W-:Y:S01]  /*d940*/  UIADD3 UR6, UR4, 0x100, URZ ;  /* 0x0000010004067890 */ /* 0x000fe2000fffe03f */
[----:B------:R-:W-:Y:S01]  /*d950*/  UMOV UR7, 0xc0000010 ;  /* 0xc000001000077882 */ /* 0x000fe20000000000 */
[----:B------:R-:W-:Y:S02]  /*d960*/  WARPGROUP.DEPBAR.LE gsb0, 0x0 ;  /* 0x00008000000079c5 */ /* 0x000fe40000010000 */
[----:B------:R-:W-:-:S07]  /*d970*/  WARPGROUP.ARRIVE ;  /* 0x00000000000079c5 */ /* 0x000fce0000000000 */
[----:B------:R-:W-:Y:S01]  /*d980*/  QGMMA.64x128x32.F32.E4M3.E4M3 R24, R180, gdesc[UR4], R24, gsb0 ;  /* 0x01e00004b4187df3 */ /* 0x000fe20008000818 */
[----:B------:R-:W-:Y:S02]  /*d990*/  ULDC.64 UR6, c[0x0][0x9a0] ;  /* 0x0002680000067ab9 */ /* 0x000fe40000000a00 */
[----:B------:R-:W-:-:S04]  /*d9a0*/  ISETP.NE.U32.AND P0, PT, RZ, UR6, PT ;  /* 0x00000006ff007c0c */ /* 0x000fc8000bf05070 */
[----:B------:R-:W-:-:S13]  /*d9b0*/  ISETP.NE.AND.EX P0, PT, RZ, UR7, PT, P0 ;  /* 0x00000007ff007c0c */ /* 0x000fda000bf05300 */
[----:B------:R-:W0:Y:S08]  /*d9c0*/  @P0 LDC.64 R6, c[0x0][0x9c8] ;  /* 0x00027200ff060b82 */ /* 0x000e300000000a00 */
[----:B------:R-:W2:Y:S01]  /*d9d0*/  @P0 LDC.64 R8, c[0x0][0x9d0] ;  /* 0x00027400ff080b82 */ /* 0x000ea20000000a00 */
[C---:B01----:R-:W-:Y:S02]  /*d9e0*/  @P0 IMAD R0, R6.reuse, UR42, RZ ;  /* 0x0000002a06000c24 */ /* 0x043fe4000f8e02ff */
[----:B------:R-:W-:-:S04]  /*d9f0*/  @P0 IMAD.WIDE.U32 R4, R6, UR43, RZ ;  /* 0x0000002b06040c25 */ /* 0x000fc8000f8e00ff */
[----:B------:R-:W-:-:S04]  /*da00*/  @P0 IMAD R7, R7, UR43, R0 ;  /* 0x0000002b07070c24 */ /* 0x000fc8000f8e0200 */
[----:B------:R-:W-:Y:S02]  /*da10*/  @P0 IMAD.IADD R5, R5, 0x1, R7 ;  /* 0x0000000105050824 */ /* 0x000fe400078e0207 */
[----:B--2---:R-:W-:-:S04]  /*da20*/  @P0 IMAD.WIDE.U32 R4, R8, UR44, R4 ;  /* 0x0000002c08040c25 */ /* 0x004fc8000f8e0004 */
[----:B------:R-:W-:Y:S01]  /*da30*/  @P0 IMAD R5, R9, UR44, R5 ;  /* 0x0000002c09050c24 */ /* 0x000fe2000f8e0205 */
[----:B------:R-:W-:Y:S01]  /*da40*/  @P0 LEA R6, P2, R4, UR6, 0x2 ;  /* 0x0000000604060c11 */ /* 0x000fe2000f8410ff */
[----:B------:R-:W-:-:S03]  /*da50*/  UIADD3 UR6, UR4, 0x200, URZ ;  /* 0x0000020004067890 */ /* 0x000fc6000fffe03f */
[----:B------:R-:W-:Y:S01]  /*da60*/  @P0 LEA.HI.X R7, R4, UR7, R5, 0x2, P2 ;  /* 0x0000000704070c11 */ /* 0x000fe200090f1405 */
[----:B------:R-:W-:Y:S01]  /*da70*/  UMOV UR7, 0xc0000010 ;  /* 0xc000001000077882 */ /* 0x000fe20000000000 */
[----:B------:R-:W-:-:S06]  /*da80*/  IMAD.MOV.U32 R4, RZ, RZ, 0x3f800000 ;  /* 0x3f800000ff047424 */ /* 0x000fcc00078e00ff */
[----:B------:R0:W2:Y:S01]  /*da90*/  @P0 LDG.E R4, desc[UR54][R6.64] ;  /* 0x0000003606040981 */ /* 0x0000a2000c1e1900 */
[----:B------:R-:W-:Y:S02]  /*daa0*/  WARPGROUP.DEPBAR.LE gsb0, 0x0 ;  /* 0x00008000000079c5 */ /* 0x000fe40000010000 */
[----:B------:R-:W-:-:S06]  /*dab0*/  WARPGROUP.ARRIVE ;  /* 0x00000000000079c5 */ /* 0x000fcc0000000000 */
[----:B------:R-:W-:Y:S01]  /*dac0*/  QGMMA.64x128x32.F32.E4M3.E4M3 R24, R176, gdesc[UR4], R24, gsb0 ;  /* 0x01e00004b0187df3 */ /* 0x000fe20008000818 */
[----:B------:R-:W-:Y:S01]  /*dad0*/  UIADD3 UR6, UR4, 0x300, URZ ;  /* 0x0000030004067890 */ /* 0x000fe2000fffe03f */
[----:B------:R-:W-:Y:S01]  /*dae0*/  UMOV UR7, 0xc0000010 ;  /* 0xc000001000077882 */ /* 0x000fe20000000000 */
[----:B------:R-:W1:Y:S04]  /*daf0*/  SHFL.BFLY PT, R0, R3, 0x2, 0x1f ;  /* 0x0c401f0003007f89 */ /* 0x000e6800000e0000 */
[----:B------:R-:W3:Y:S01]  /*db00*/  SHFL.BFLY PT, R9, R2, 0x2, 0x1f ;  /* 0x0c401f0002097f89 */ /* 0x000ee200000e0000 */
[----:B------:R-:W-:Y:S02]  /*db10*/  WARPGROUP.DEPBAR.LE gsb0, 0x0 ;  /* 0x00008000000079c5 */ /* 0x000fe40000010000 */
[----:B------:R-:W-:-:S06]  /*db20*/  WARPGROUP.ARRIVE ;  /* 0x00000000000079c5 */ /* 0x000fcc0000000000 */
[----:B------:R-:W-:Y:S01]  /*db30*/  QGMMA.64x128x32.F32.E4M3.E4M3 R24, R172, gdesc[UR4], R24, gsb0 ;  /* 0x01e00004ac187df3 */ /* 0x000fe20008000818 */
[----:B------:R-:W-:Y:S01]  /*db40*/  UIADD3 UR6, UR4, 0x400, URZ ;  /* 0x0000040004067890 */ /* 0x000fe2000fffe03f */
[----:B------:R-:W-:Y:S01]  /*db50*/  UMOV UR7, 0xc0000010 ;  /* 0xc000001000077882 */ /* 0x000fe20000000000 */
[----:B-1----:R-:W-:-:S01]  /*db60*/  FADD.FTZ R0, R0, R3 ;  /* 0x0000000300007221 */ /* 0x002fc20000010000 */
[----:B---3--:R-:W-:-:S04]  /*db70*/  FADD.FTZ R9, R9, R2 ;  /* 0x0000000209097221 */ /* 0x008fc80000010000 */
[----:B------:R-:W1:Y:S04]  /*db80*/  SHFL.BFLY PT, R5, R0, 0x1, 0x1f ;  /* 0x0c201f0000057f89 */ /* 0x000e6800000e0000 */
[----:B0-----:R-:W0:Y:S01]  /*db90*/  SHFL.BFLY PT, R6, R9, 0x1, 0x1f ;  /* 0x0c201f0009067f89 */ /* 0x001e2200000e0000 */
        /* <DEDUP_REMOVED lines=24> */
[----:B--2---:R-:W-:Y:S01]  /*dd20*/  FMUL.FTZ R3, R3, R4 ;  /* 0x0000000403037220 */ /* 0x004fe20000410000 */
[----:B------:R-:W-:Y:S02]  /*dd30*/  IMAD.MOV.U32 R0, RZ, RZ, -0x800000 ;  /* 0xff800000ff007424 */ /* 0x000fe400078e00ff */
[----:B------:R-:W-:Y:S01]  /*dd40*/  @P2 FFMA.FTZ R2, R6, R89, R5 ;  /* 0x0000005906022223 */ /* 0x000fe20000010005 */
[----:B------:R-:W-:-:S01]  /*dd50*/  @P3 FFMA.FTZ R0, R10, R88, R9 ;  /* 0x000000580a003223 */ /* 0x000fc20000010009 */
[----:B---3--:R-:W-:Y:S01]  /*dd60*/  FMUL.FTZ R4, R7, R4 ;  /* 0x0000000407047220 */ /* 0x008fe20000410000 */
[----:B------:R-:W-:-:S02]  /*dd70*/  WARPGROUP.DEPBAR.LE gsb0, 0x0 ;  /* 0x00008000000079c5 */ /* 0x000fc40000010000 */
[----:B------:R-:W-:Y:S05]  /*dd80*/  @!P1 BRA `(.L_x_2082) ;  /* 0x0000000000049947 */ /* 0x000fea0003800000 */
[----:B------:R-:W-:Y:S01]  /*dd90*/  BPT.TRAP 0x1 ;  /* 0x000000040000795c */ /* 0x000fe20000300000 */
.L_x_2082:
        /* <DEDUP_REMOVED lines=74> */
.L_x_2049:
        /* <DEDUP_REMOVED lines=51> */
[----:B------:R-:W-:Y:S02]  /*e570*/  SEL R73, R58, R59, P0 ;  /* 0x0000003b3a497207 */ /* 0x000fe40000000000 */
[----:B------:R-:W-:Y:S02]  /*e580*/  SEL R50, R59, R58, P0 ;  /* 0x0000003a3b327207 */ /* 0x000fe40000000000 */
[C---:B------:R-:W-:Y:S02]  /*e590*/  IADD3 R55, P6, R10.reuse, 0x20, RZ ;  /* 0x000000200a377810 */ /* 0x040fe40007fde0ff */
[----:B------:R-:W-:Y:S02]  /*e5a0*/  IADD3 R59, P1, R10, 0x40, RZ ;  /* 0x000000400a3b7810 */ /* 0x000fe40007f3e0ff */
[----:B------:R-:W-:Y:S01]  /*e5b0*/  SEL R153, R6, R9, P0 ;  /* 0x0000000906997207 */ /* 0x000fe20000000000 */
[----:B------:R-:W-:Y:S01]  /*e5c0*/  IMAD.X R101, RZ, RZ, R11, P6 ;  /* 0x000000ffff657224 */ /* 0x000fe200030e060b */
[----:B------:R-:W-:-:S02]  /*e5d0*/  SEL R27, R9, R6, P0 ;  /* 0x00000006091b7207 */ /* 0x000fc40000000000 */
[----:B------:R-:W-:Y:S02]  /*e5e0*/  LOP3.LUT R4, R55, 0x380, RZ, 0xc0, !PT ;  /* 0x0000038037047812 */ /* 0x000fe400078ec0ff */
[----:B------:R-:W-:Y:S02]  /*e5f0*/  LOP3.LUT R6, R59, 0x380, RZ, 0xc0, !PT ;  /* 0x000003803b067812 */ /* 0x000fe400078ec0ff */
        /* <DEDUP_REMOVED lines=18> */
[----:B------:R-:W-:Y:S02]  /*e720*/  IADD3 R63, P2, R10, 0x60, RZ ;  /* 0x000000600a3f7810 */ /* 0x000fe40007f5e0ff */
[----:B------:R-:W-:Y:S02]  /*e730*/  SHF.R.U64 R4, R4, 0x3, RZ ;  /* 0x0000000304047819 */ /* 0x000fe400000012ff */
[----:B------:R-:W-:Y:S02]  /*e740*/  SHF.R.U64 R6, R6, 0x3, RZ ;  /* 0x0000000306067819 */ /* 0x000fe400000012ff */
[----:B------:R-:W-:-:S02]  /*e750*/  SEL R105, R78, R79, P0 ;  /* 0x0000004f4e697207 */ /* 0x000fc40000000000 */
[----:B------:R-:W-:Y:S02]  /*e760*/  SEL R85, R79, R78, P0 ;  /* 0x0000004e4f557207 */ /* 0x000fe40000000000 */
[C---:B------:R-:W-:Y:S02]  /*e770*/  IADD3 R71, P3, R10.reuse, 0x4000, RZ ;  /* 0x000040000a477810 */ /* 0x040fe40007f7e0ff */
[C---:B------:R-:W-:Y:S02]  /*e780*/  IADD3 R75, P4, R10.reuse, 0x4020, RZ ;  /* 0x000040200a4b7810 */ /* 0x040fe40007f9e0ff */
[----:B------:R-:W-:Y:S01]  /*e790*/  SEL R119, R47, R14, P0 ;  /* 0x0000000e2f777207 */ /* 0x000fe20000000000 */
[--C-:B------:R-:W-:Y:S01]  /*e7a0*/  IMAD.X R95, RZ, RZ, R11.reuse, P3 ;  /* 0x000000ffff5f7224 */ /* 0x100fe200018e060b */
[----:B------:R-:W-:Y:S01]  /*e7b0*/  IADD3 R79, P5, R10, 0x4040, RZ ;  /* 0x000040400a4f7810 */ /* 0x000fe20007fbe0ff */
[----:B------:R-:W-:Y:S01]  /*e7c0*/  IMAD.X R9, RZ, RZ, R11, P4 ;  /* 0x000000ffff097224 */ /* 0x000fe200020e060b */
[----:B------:R-:W-:-:S02]  /*e7d0*/  SEL R151, R7, R8, P0 ;  /* 0x0000000807977207 */ /* 0x000fc40000000000 */
[----:B------:R-:W-:Y:S01]  /*e7e0*/  SEL R25, R8, R7, P0 ;  /* 0x0000000708197207 */ /* 0x000fe20000000000 */
[----:B------:R-:W-:Y:S01]  /*e7f0*/  IMAD.X R7, RZ, RZ, R11, P5 ;  /* 0x000000ffff077224 */ /* 0x000fe200028e060b */
[----:B------:R-:W-:Y:S02]  /*e800*/  SEL R47, R14, R47, P0 ;  /* 0x0000002f0e2f7207 */ /* 0x000fe40000000000 */
[----:B------:R-:W-:Y:S02]  /*e810*/  LOP3.LUT R8, R63, 0x380, RZ, 0xc0, !PT ;  /* 0x000003803f087812 */ /* 0x000fe400078ec0ff */
[----:B------:R-:W-:Y:S02]  /*e820*/  LOP3.LUT R100, R4, R55, RZ, 0x3c, !PT ;  /* 0x0000003704647212 */ /* 0x000fe400078e3cff */
[----:B------:R-:W-:Y:S02]  /*e830*/  LOP3.LUT R14, R6, R59, RZ, 0x3c, !PT ;  /* 0x0000003b060e7212 */ /* 0x000fe400078e3cff */
[----:B------:R-:W-:-:S02]  /*e840*/  SEL R123, R80, R81, P0 ;  /* 0x00000051507b7207 */ /* 0x000fc40000000000 */
[----:B------:R-:W-:Y:S02]  /*e850*/  SEL R39, R81, R80, P0 ;  /* 0x0000005051277207 */ /* 0x000fe40000000000 */
[----:B------:R-:W-:Y:S02]  /*e860*/  LOP3.LUT R4, R71, 0x380, RZ, 0xc0, !PT ;  /* 0x0000038047047812 */ /* 0x000fe400078ec0ff */
[----:B------:R-:W-:Y:S02]  /*e870*/  LOP3.LUT R6, R75, 0x380, RZ, 0xc0, !PT ;  /* 0x000003804b067812 */ /* 0x000fe400078ec0ff */
[----:B------:R-:W-:Y:S02]  /*e880*/  SEL R109, R82, R83, P0 ;  /* 0x00000053526d7207 */ /* 0x000fe40000000000 */
[----:B------:R-:W-:Y:S02]  /*e890*/  SEL R81, R83, R82, P0 ;  /* 0x0000005253517207 */ /* 0x000fe40000000000 */
[----:B------:R-:W-:-:S02]  /*e8a0*/  LOP3.LUT R30, R79, 0x380, RZ, 0xc0, !PT ;  /* 0x000003804f1e7812 */ /* 0x000fc400078ec0ff */
[----:B------:R-:W-:Y:S02]  /*e8b0*/  IADD3 R83, P6, R10, 0x4060, RZ ;  /* 0x000040600a537810 */ /* 0x000fe40007fde0ff */
[----:B------:R-:W-:Y:S02]  /*e8c0*/  SHF.R.U64 R8, R8, 0x3, RZ ;  /* 0x0000000308087819 */ /* 0x000fe400000012ff */
[----:B------:R-:W-:Y:S02]  /*e8d0*/  SHF.R.U64 R4, R4, 0x3, RZ ;  /* 0x0000000304047819 */ /* 0x000fe400000012ff */
[----:B------:R-:W-:Y:S02]  /*e8e0*/  SHF.R.U64 R6, R6, 0x3, RZ ;  /* 0x0000000306067819 */ /* 0x000fe400000012ff */
[----:B------:R-:W-:Y:S02]  /*e8f0*/  LOP3.LUT R5, R10, 0x380, RZ, 0xc0, !PT ;  /* 0x000003800a057812 */ /* 0x000fe400078ec0ff */
[----:B------:R-:W-:-:S02]  /*e900*/  SHF.R.U64 R30, R30, 0x3, RZ ;  /* 0x000000031e1e7819 */ /* 0x000fc400000012ff */
[----:B------:R-:W-:Y:S02]  /*e910*/  SEL R117, R12, R13, P0 ;  /* 0x0000000d0c757207 */ /* 0x000fe40000000000 */
[----:B------:R-:W-:Y:S01]  /*e920*/  SEL R43, R13, R12, P0 ;  /* 0x0000000c0d2b7207 */ /* 0x000fe20000000000 */
[----:B------:R-:W-:Y:S01]  /*e930*/  IMAD.X R13, RZ, RZ, R11, P2 ;  /* 0x000000ffff0d7224 */ /* 0x000fe200010e060b */
[----:B------:R-:W-:Y:S02]  /*e940*/  LOP3.LUT R52, R83, 0x380, RZ, 0xc0, !PT ;  /* 0x0000038053347812 */ /* 0x000fe400078ec0ff */
[----:B------:R-:W-:Y:S02]  /*e950*/  LOP3.LUT R12, R8, R63, RZ, 0x3c, !PT ;  /* 0x0000003f080c7212 */ /* 0x000fe400078e3cff */
[----:B------:R-:W-:Y:S02]  /*e960*/  LOP3.LUT R94, R4, R71, RZ, 0x3c, !PT ;  /* 0x00000047045e7212 */ /* 0x000fe400078e3cff */
[----:B------:R-:W-:-:S02]  /*e970*/  LOP3.LUT R8, R6, R75, RZ, 0x3c, !PT ;  /* 0x0000004b06087212 */ /* 0x000fc400078e3cff */
[----:B------:R-:W-:Y:S02]  /*e980*/  SHF.R.U64 R5, R5, 0x3, RZ ;  /* 0x0000000305057819 */ /* 0x000fe400000012ff */
[----:B------:R-:W-:Y:S02]  /*e990*/  LOP3.LUT R6, R30, R79, RZ, 0x3c, !PT ;  /* 0x0000004f1e067212 */ /* 0x000fe400078e3cff */
[----:B------:R-:W-:Y:S02]  /*e9a0*/  SHF.R.U64 R52, R52, 0x3, RZ ;  /* 0x0000000334347819 */ /* 0x000fe400000012ff */
[----:B------:R-:W-:Y:S02]  /*e9b0*/  MOV R94, R94 ;  /* 0x0000005e005e7202 */ /* 0x000fe40000000f00 */
[----:B------:R-:W-:Y:S01]  /*e9c0*/  LOP3.LUT R10, R5, R10, RZ, 0x3c, !PT ;  /* 0x0000000a050a7212 */ /* 0x000fe200078e3cff */
[----:B------:R-:W-:Y:S01]  /*e9d0*/  IMAD.X R5, RZ, RZ, R11, P6 ;  /* 0x000000ffff057224 */ /* 0x000fe200030e060b */
[----:B------:R-:W-:-:S02]  /*e9e0*/  MOV R95, R6 ;  /* 0x00000006005f7202 */ /* 0x000fc40000000f00 */
[----:B------:R-:W-:Y:S02]  /*e9f0*/  LOP3.LUT R4, R52, R83, RZ, 0x3c, !PT ;  /* 0x0000005334047212 */ /* 0x000fe400078e3cff */
[----:B------:R-:W-:Y:S02]  /*ea00*/  SEL R129, R76, R77, P0 ;  /* 0x0000004d4c817207 */ /* 0x000fe40000000000 */
[----:B------:R-:W-:Y:S02]  /*ea10*/  SEL R41, R77, R76, P0 ;  /* 0x0000004c4d297207 */ /* 0x000fe40000000000 */
[----:B------:R-:W-:Y:S02]  /*ea20*/  SEL R137, R60, R61, P0 ;  /* 0x0000003d3c897207 */ /* 0x000fe40000000000 */
[----:B------:R-:W-:Y:S02]  /*ea30*/  SEL R37, R61, R60, P0 ;  /* 0x0000003c3d257207 */ /* 0x000fe40000000000 */
[----:B------:R-:W-:-:S02]  /*ea40*/  SEL R77, R87, R86, P0 ;  /* 0x00000056574d7207 */ /* 0x000fc40000000000 */
[----:B------:R-:W-:Y:S02]  /*ea50*/  SEL R145, R15, R88, P0 ;  /* 0x000000580f917207 */ /* 0x000fe40000000000 */
[----:B------:R-:W-:Y:S01]  /*ea60*/  SEL R34, R88, R15, P0 ;  /* 0x0000000f58227207 */ /* 0x000fe20000000000 */
[----:B------:R-:W-:Y:S01]  /*ea70*/  IMAD.X R15, RZ, RZ, R11, P1 ;  /* 0x000000ffff0f7224 */ /* 0x000fe200008e060b */
[----:B------:R-:W-:Y:S02]  /*ea80*/  SEL R61, R86, R87, P0 ;  /* 0x00000057563d7207 */ /* 0x000fe40000000000 */
        /* <DEDUP_REMOVED lines=25> */
[----:B------:R-:W-:Y:S04]  /*ec20*/  SHFL.IDX PT, R55, R117, R24, 0x1c1f ;  /* 0x001c1f1875377589 */ /* 0x000fe800000e0000 */
[----:B------:R-:W-:Y:S01]  /*ec30*/  SHFL.IDX PT, R54, R119, R24, 0x1c1f ;  /* 0x001c1f1877367589 */ /* 0x000fe200000e0000 */
[----:B0-----:R-:W-:-:S02]  /*ec40*/  SEL R84, R82, R83, P0 ;  /* 0x0000005352547207 */ /* 0x001fc40000000000 */
[----:B------:R-:W-:Y:S01]  /*ec50*/  SEL R82, R83, R82, P0 ;  /* 0x0000005253527207 */ /* 0x000fe20000000000 */
        /* <DEDUP_REMOVED lines=13> */
[----:B------:R0:W-:Y:S04]  /*ed30*/  SHFL.IDX PT, R64, R91, R24, 0x1c1f ;  /* 0x001c1f185b407589 */ /* 0x0001e800000e0000 */
[----:B------:R-:W-:Y:S04]  /*ed40*/  SHFL.IDX PT, R102, R69, R24, 0x1c1f ;  /* 0x001c1f1845667589 */ /* 0x000fe800000e0000 */
[----:B------:R-:W-:Y:S01]  /*ed50*/  SHFL.IDX PT, R106, R65, R24, 0x1c1f ;  /* 0x001c1f18416a7589 */ /* 0x000fe200000e0000 */
[----:B0-----:R-:W-:-:S03]  /*ed60*/  SEL R91, R27, R4, P0 ;  /* 0x000000041b5b7207 */ /* 0x001fc60000000000 */
        /* <DEDUP_REMOVED lines=13> */
[----:B------:R-:W-:Y:S01]  /*ee40*/  SHFL.IDX PT, R70, R131, R24, 0x1c1f ;  /* 0x001c1f1883467589 */ /* 0x000fe200000e0000 */
[----:B----4-:R-:W-:Y:S02]  /*ee50*/  SEL R76, R74, R75, P0 ;  /* 0x0000004b4a4c7207 */ /* 0x010fe40000000000 */
[----:B------:R-:W-:Y:S01]  /*ee60*/  SEL R74, R75, R74, P0 ;  /* 0x0000004a4b4a7207 */ /* 0x000fe20000000000 */
[----:B------:R-:W-:Y:S01]  /*ee70*/  SHFL.IDX PT, R68, R127, R24, 0x1c1f ;  /* 0x001c1f187f447589 */ /* 0x000fe200000e0000 */
[----:B0-----:R-:W-:-:S03]  /*ee80*/  SEL R43, R56, R49, P0 ;  /* 0x00000031382b7207 */ /* 0x001fc60000000000 */
[----:B------:R-:W-:Y:S04]  /*ee90*/  SHFL.IDX PT, R62, R123, R24, 0x1c1f ;  /* 0x001c1f187b3e7589 */ /* 0x000fe800000e0000 */
[----:B------:R0:W-:Y:S04]  /*eea0*/  SHFL.IDX PT, R60, R93, R24, 0x1c1f ;  /* 0x001c1f185d3c7589 */ /* 0x0001e800000e0000 */
[----:B------:R-:W-:Y:S01]  /*eeb0*/  SHFL.IDX PT, R59, R113, R24, 0x1c1f ;  /* 0x001c1f18713b7589 */ /* 0x000fe200000e0000 */
[----:B------:R-:W-:-:S03]  /*eec0*/  SEL R50, R66, R73, P0 ;  /* 0x0000004942327207 */ /* 0x000fc60000000000 */
[----:B------:R1:W2:Y:S01]  /*eed0*/  SHFL.IDX PT, R12, R36, R6, 0x1c1f ;  /* 0x001c1f06240c7589 */ /* 0x0002a200000e0000 */
[----:B0-----:R-:W-:-:S03]  /*eee0*/  SEL R93, R4, R27, P0 ;  /* 0x0000001b045d7207 */ /* 0x001fc60000000000 */
[----:B------:R0:W3:Y:S01]  /*eef0*/  SHFL.IDX PT, R71, R35, R6, 0x1c1f ;  /* 0x001c1f0623477589 */ /* 0x0000e200000e0000 */
[----:B------:R-:W-:-:S03]  /*ef00*/  F2FP.BF16.F32.PACK_AB R4, R93, R92 ;  /* 0x0000005c5d04723e */ /* 0x000fc600000010ff */
[----:B------:R4:W-:Y:S01]  /*ef10*/  SHFL.IDX PT, R69, R38, R6, 0x1c1f ;  /* 0x001c1f0626457589 */ /* 0x0009e200000e0000 */
[----:B-1----:R-:W-:-:S03]  /*ef20*/  SEL R36, R44, R53, P0 ;  /* 0x000000352c247207 */ /* 0x002fc60000000000 */
[----:B------:R1:W3:Y:S01]  /*ef30*/  SHFL.IDX PT, R65, R39, R6, 0x1c1f ;  /* 0x001c1f0627417589 */ /* 0x0002e200000e0000 */
[----:B------:R-:W-:Y:S02]  /*ef40*/  SEL R44, R46, R57, P0 ;  /* 0x000000392e2c7207 */ /* 0x000fe40000000000 */
[----:B0-----:R-:W-:Y:S01]  /*ef50*/  SEL R35, R52, R45, P0 ;  /* 0x0000002d34237207 */ /* 0x001fe20000000000 */
[----:B------:R0:W-:Y:S01]  /*ef60*/  SHFL.IDX PT, R32, R51, R6, 0x1c1f ;  /* 0x001c1f0633207589 */ /* 0x0001e200000e0000 */
[----:B------:R-:W-:Y:S02]  /*ef70*/  SEL R53, R67, R64, P0 ;  /* 0x0000004043357207 */ /* 0x000fe40000000000 */
[----:B----4-:R-:W-:Y:S01]  /*ef80*/  SEL R38, R55, R28, P0 ;  /* 0x0000001c37267207 */ /* 0x010fe20000000000 */
[----:B------:R-:W4:Y:S01]  /*ef90*/  SHFL.IDX PT, R61, R48, R6, 0x1c1f ;  /* 0x001c1f06303d7589 */ /* 0x000f2200000e0000 */
[----:B-1----:R-:W-:-:S03]  /*efa0*/  SEL R39, R54, R47, P0 ;  /* 0x0000002f36277207 */ /* 0x002fc60000000000 */
[----:B------:R-:W-:Y:S01]  /*efb0*/  SHFL.IDX PT, R11, R137, R24, 0x1c1f ;  /* 0x001c1f18890b7589 */ /* 0x000fe200000e0000 */
[----:B--2---:R-:W-:Y:S02]  /*efc0*/  SEL R79, R12, R9, P0 ;  /* 0x000000090c4f7207 */ /* 0x004fe40000000000 */
[----:B0-----:R-:W-:Y:S01]  /*efd0*/  SEL R51, R64, R67, P0 ;  /* 0x0000004340337207 */ /* 0x001fe20000000000 */
[----:B------:R-:W-:Y:S01]  /*efe0*/  SHFL.IDX PT, R13, R133, R24, 0x1c1f ;  /* 0x001c1f18850d7589 */ /* 0x000fe200000e0000 */
[----:B---3--:R-:W-:Y:S02]  /*eff0*/  SEL R72, R70, R71, P0 ;  /* 0x0000004746487207 */ /* 0x008fe40000000000 */
[----:B------:R-:W-:Y:S01]  /*f000*/  SEL R70, R71, R70, P0 ;  /* 0x0000004647467207 */ /* 0x000fe20000000000 */
[----:B------:R-:W-:Y:S04]  /*f010*/  SHFL.IDX PT, R15, R129, R24, 0x1c1f ;  /* 0x001c1f18810f7589 */ /* 0x000fe800000e0000 */
[----:B------:R-:W-:Y:S01]  /*f020*/  SHFL.IDX PT, R63, R125, R24, 0x1c1f ;  /* 0x001c1f187d3f7589 */ /* 0x000fe200000e0000 */
[----:B------:R-:W-:-:S02]  /*f030*/  SEL R64, R62, R65, P0 ;  /* 0x000000413e407207 */ /* 0x000fc40000000000 */
[----:B------:R-:W-:Y:S01]  /*f040*/  SEL R62, R65, R62, P0 ;  /* 0x0000003e413e7207 */ /* 0x000fe20000000000 */
[----:B------:R-:W-:Y:S04]  /*f050*/  SHFL.IDX PT, R105, R105, R24, 0x1c1f ;  /* 0x001c1f1869697589 */ /* 0x000fe800000e0000 */
[----:B------:R-:W-:Y:S01]  /*f060*/  SHFL.IDX PT, R109, R109, R24, 0x1c1f ;  /* 0x001c1f186d6d7589 */ /* 0x000fe200000e0000 */
[----:B----4-:R-:W-:-:S03]  /*f070*/  SEL R48, R61, R60, P0 ;  /* 0x0000003c3d307207 */ /* 0x010fc60000000000 */
[----:B------:R0:W1:Y:S04]  /*f080*/  SHFL.IDX PT, R14, R37, R6, 0x1c1f ;  /* 0x001c1f06250e7589 */ /* 0x00006800000e0000 */
[----:B------:R2:W3:Y:S04]  /*f090*/  SHFL.IDX PT, R24, R40, R6, 0x1c1f ;  /* 0x001c1f0628187589 */ /* 0x0004e800000e0000 */
[----:B------:R4:W3:Y:S01]  /*f0a0*/  SHFL.IDX PT, R58, R41, R6, 0x1c1f ;  /* 0x001c1f06293a7589 */ /* 0x0008e200000e0000 */
[----:B0-----:R-:W-:-:S03]  /*f0b0*/  SEL R37, R45, R52, P0 ;  /* 0x000000342d257207 */ /* 0x001fc60000000000 */
[----:B------:R0:W3:Y:S01]  /*f0c0*/  SHFL.IDX PT, R26, R42, R6, 0x1c1f ;  /* 0x001c1f062a1a7589 */ /* 0x0000e200000e0000 */
[----:B------:R-:W-:Y:S02]  /*f0d0*/  SEL R45, R49, R56, P0 ;  /* 0x00000038312d7207 */ /* 0x000fe40000000000 */
[----:B--2---:R-:W-:Y:S01]  /*f0e0*/  SEL R40, R28, R55, P0 ;  /* 0x000000371c287207 */ /* 0x004fe20000000000 */
[----:B------:R2:W-:Y:S01]  /*f0f0*/  SHFL.IDX PT, R104, R89, R6, 0x1c1f ;  /* 0x001c1f0659687589 */ /* 0x0005e200000e0000 */
[----:B------:R-:W-:Y:S02]  /*f100*/  SEL R52, R73, R66, P0 ;  /* 0x0000004249347207 */ /* 0x000fe40000000000 */
[----:B----4-:R-:W-:Y:S01]  /*f110*/  SEL R41, R47, R54, P0 ;  /* 0x000000362f297207 */ /* 0x010fe20000000000 */
[----:B------:R-:W4:Y:S01]  /*f120*/  SHFL.IDX PT, R103, R103, R6, 0x1c1f ;  /* 0x001c1f0667677589 */ /* 0x000f2200000e0000 */
[----:B------:R-:W-:Y:S02]  /*f130*/  SEL R47, R59, R32, P0 ;  /* 0x000000203b2f7207 */ /* 0x000fe40000000000 */
[----:B0-----:R-:W-:Y:S01]  /*f140*/  SEL R42, R57, R46, P0 ;  /* 0x0000002e392a7207 */ /* 0x001fe20000000000 */
[----:B------:R0:W-:Y:S01]  /*f150*/  SHFL.IDX PT, R108, R85, R6, 0x1c1f ;  /* 0x001c1f06556c7589 */ /* 0x0001e200000e0000 */
[----:B------:R-:W-:-:S02]  /*f160*/  SEL R46, R60, R61, P0 ;  /* 0x0000003d3c2e7207 */ /* 0x000fc40000000000 */
[----:B--2---:R-:W-:Y:S01]  /*f170*/  SEL R89, R5, R8, P0 ;  /* 0x0000000805597207 */ /* 0x004fe20000000000 */
[----:B------:R-:W2:Y:S01]  /*f180*/  SHFL.IDX PT, R107, R107, R6, 0x1c1f ;  /* 0x001c1f066b6b7589 */ /* 0x000ea200000e0000 */
[----:B------:R-:W-:Y:S02]  /*f190*/  SEL R49, R32, R59, P0 ;  /* 0x0000003b20317207 */ /* 0x000fe40000000000 */
[----:B------:R-:W-:Y:S01]  /*f1a0*/  SEL R66, R68, R69, P0 ;  /* 0x0000004544427207 */ /* 0x000fe20000000000 */
[----:B------:R3:W2:Y:S01]  /*f1b0*/  SHFL.IDX PT, R110, R81, R6, 0x1c1f ;  /* 0x001c1f06516e7589 */ /* 0x0006a200000e0000 */
[----:B-1----:R-:W-:Y:S02]  /*f1c0*/  SEL R77, R11, R14, P0 ;  /* 0x0000000e0b4d7207 */ /* 0x002fe40000000000 */
[----:B0-----:R-:W-:Y:S02]  /*f1d0*/  SEL R85, R7, R10, P0 ;  /* 0x0000000a07557207 */ /* 0x001fe40000000000 */
[----:B------:R-:W-:-:S02]  /*f1e0*/  SEL R75, R14, R11, P0 ;  /* 0x0000000b0e4b7207 */ /* 0x000fc40000000000 */
[----:B------:R-:W-:Y:S02]  /*f1f0*/  SEL R68, R69, R68, P0 ;  /* 0x0000004445447207 */ /* 0x000fe40000000000 */
[----:B------:R-:W-:Y:S02]  /*f200*/  F2FP.BF16.F32.PACK_AB R5, R35, R34 ;  /* 0x000000222305723e */ /* 0x000fe400000010ff */
[----:B---3--:R-:W-:Y:S02]  /*f210*/  SEL R81, R9, R12, P0 ;  /* 0x0000000c09517207 */ /* 0x008fe40000000000 */
[----:B------:R-:W-:Y:S02]  /*f220*/  F2FP.BF16.F32.PACK_AB R6, R91, R90 ;  /* 0x0000005a5b06723e */ /* 0x000fe400000010ff */
[----:B------:R-:W-:Y:S02]  /*f230*/  F2FP.BF16.F32.PACK_AB R7, R37, R36 ;  /* 0x000000242507723e */ /* 0x000fe400000010ff */
[----:B------:R-:W-:-:S02]  /*f240*/  SEL R73, R13, R24, P0 ;  /* 0x000000180d497207 */ /* 0x000fc40000000000 */
[----:B------:R-:W-:Y:S01]  /*f250*/  SEL R71, R24, R13, P0 ;  /* 0x0000000d18477207 */ /* 0x000fe20000000000 */
[----:B------:R0:W-:Y:S01]  /*f260*/  STSM.16.M88.4 [R99], R4 ;  /* 0x0000000463007844 */ /* 0x0001e20000000200 */
[----:B------:R-:W-:Y:S02]  /*f270*/  SEL R67, R15, R58, P0 ;  /* 0x0000003a0f437207 */ /* 0x000fe40000000000 */
[----:B------:R-:W-:Y:S02]  /*f280*/  SEL R69, R58, R15, P0 ;  /* 0x0000000f3a457207 */ /* 0x000fe40000000000 */
[----:B------:R-:W-:Y:S02]  /*f290*/  SEL R65, R63, R26, P0 ;  /* 0x0000001a3f417207 */ /* 0x000fe40000000000 */
[----:B------:R-:W-:Y:S02]  /*f2a0*/  F2FP.BF16.F32.PACK_AB R8, R89, R88 ;  /* 0x000000585908723e */ /* 0x000fe400000010ff */
[----:B------:R-:W-:-:S02]  /*f2b0*/  F2FP.BF16.F32.PACK_AB R9, R39, R38 ;  /* 0x000000262709723e */ /* 0x000fc400000010ff */
[----:B------:R-:W-:Y:S02]  /*f2c0*/  F2FP.BF16.F32.PACK_AB R10, R87, R86 ;  /* 0x00000056570a723e */ /* 0x000fe400000010ff */
[----:B------:R-:W-:Y:S02]  /*f2d0*/  F2FP.BF16.F32.PACK_AB R11, R41, R40 ;  /* 0x00000028290b723e */ /* 0x000fe400000010ff */
[----:B------:R-:W-:Y:S01]  /*f2e0*/  SEL R63, R26, R63, P0 ;  /* 0x0000003f1a3f7207 */ /* 0x000fe20000000000 */
[----:B0-----:R-:W-:Y:S01]  /*f2f0*/  IMAD.U32 R99, RZ, RZ, UR9 ;  /* 0x00000009ff637e24 */ /* 0x001fe2000f8e00ff */
[----:B------:R-:W-:Y:S01]  /*f300*/  F2FP.BF16.F32.PACK_AB R12, R85, R84 ;  /* 0x00000054550c723e */ /* 0x000fe200000010ff */
[----:B------:R-:W-:Y:S01]  /*f310*/  STSM.16.M88.4 [R100], R8 ;  /* 0x0000000864007844 */ /* 0x000fe20000000200 */
[----:B------:R-:W-:Y:S02]  /*f320*/  F2FP.BF16.F32.PACK_AB R13, R43, R42 ;  /* 0x0000002a2b0d723e */ /* 0x000fe400000010ff */
[----:B------:R-:W-:-:S02]  /*f330*/  F2FP.BF16.F32.PACK_AB R14, R83, R82 ;  /* 0x00000052530e723e */ /* 0x000fc400000010ff */
[----:B------:R-:W-:Y:S02]  /*f340*/  F2FP.BF16.F32.PACK_AB R15, R45, R44 ;  /* 0x0000002c2d0f723e */ /* 0x000fe400000010ff */
[----:B----4-:R-:W-:Y:S02]  /*f350*/  SEL R54, R102, R103, P0 ;  /* 0x0000006766367207 */ /* 0x010fe40000000000 */
[----:B------:R-:W-:Y:S01]  /*f360*/  SEL R56, R103, R102, P0 ;  /* 0x0000006667387207 */ /* 0x000fe20000000000 */
[----:B------:R-:W-:Y:S01]  /*f370*/  STSM.16.M88.4 [R97], R12 ;  /* 0x0000000c61007844 */ /* 0x000fe20000000200 */
[----:B------:R-:W-:Y:S02]  /*f380*/  SEL R55, R101, R104, P0 ;  /* 0x0000006865377207 */ /* 0x000fe40000000000 */
[----:B------:R-:W-:Y:S02]  /*f390*/  SEL R57, R104, R101, P0 ;  /* 0x0000006568397207 */ /* 0x000fe40000000000 */
[----:B------:R-:W-:-:S02]  /*f3a0*/  F2FP.BF16.F32.PACK_AB R24, R81, R80 ;  /* 0x000000505118723e */ /* 0x000fc400000010ff */
[----:B------:R-:W-:Y:S02]  /*f3b0*/  F2FP.BF16.F32.PACK_AB R25, R47, R46 ;  /* 0x0000002e2f19723e */ /* 0x000fe400000010ff */
[----:B------:R-:W-:Y:S02]  /*f3c0*/  F2FP.BF16.F32.PACK_AB R26, R79, R78 ;  /* 0x0000004e4f1a723e */ /* 0x000fe400000010ff */
[----:B------:R-:W-:Y:S02]  /*f3d0*/  F2FP.BF16.F32.PACK_AB R27, R49, R48 ;  /* 0x00000030311b723e */ /* 0x000fe400000010ff */
[----:B--2---:R-:W-:Y:S02]  /*f3e0*/  SEL R58, R106, R107, P0 ;  /* 0x0000006b6a3a7207 */ /* 0x004fe40000000000 */
[----:B------:R-:W-:Y:S01]  /*f3f0*/  SEL R60, R107, R106, P0 ;  /* 0x0000006a6b3c7207 */ /* 0x000fe20000000000 */
[----:B------:R0:W-:Y:S01]  /*f400*/  STSM.16.M88.4 [R98], R24 ;  /* 0x0000001862007844 */ /* 0x0001e20000000200 */
[----:B------:R-:W-:-:S02]  /*f410*/  SEL R59, R105, R108, P0 ;  /* 0x0000006c693b7207 */ /* 0x000fc40000000000 */
[----:B------:R-:W-:Y:S02]  /*f420*/  SEL R61, R108, R105, P0 ;  /* 0x000000696c3d7207 */ /* 0x000fe40000000000 */
[----:B------:R-:W-:Y:S02]  /*f430*/  SEL R28, R109, R110, P0 ;  /* 0x0000006e6d1c7207 */ /* 0x000fe40000000000 */
[----:B------:R-:W-:Y:S02]  /*f440*/  SEL R32, R110, R109, P0 ;  /* 0x0000006d6e207207 */ /* 0x000fe40000000000 */
[----:B------:R-:W-:Y:S02]  /*f450*/  F2FP.BF16.F32.PACK_AB R4, R77, R76 ;  /* 0x0000004c4d04723e */ /* 0x000fe400000010ff */
[----:B------:R-:W-:Y:S02]  /*f460*/  F2FP.BF16.F32.PACK_AB R5, R51, R50 ;  /* 0x000000323305723e */ /* 0x000fe400000010ff */
[----:B------:R-:W-:-:S02]  /*f470*/  F2FP.BF16.F32.PACK_AB R6, R75, R74 ;  /* 0x0000004a4b06723e */ /* 0x000fc400000010ff */
[----:B------:R-:W-:Y:S01]  /*f480*/  F2FP.BF16.F32.PACK_AB R7, R53, R52 ;  /* 0x000000343507723e */ /* 0x000fe200000010ff */
[----:B0-----:R-:W-:Y:S01]  /*f490*/  IMAD.U32 R98, RZ, RZ, UR8 ;  /* 0x00000008ff627e24 */ /* 0x001fe2000f8e00ff */
[----:B------:R-:W-:Y:S01]  /*f4a0*/  F2FP.BF16.F32.PACK_AB R8, R73, R72 ;  /* 0x000000484908723e */ /* 0x000fe200000010ff */
[----:B------:R-:W-:Y:S01]  /*f4b0*/  ULDC.64 UR8, c[0x0][0xc08] ;  /* 0x0003020000087ab9 */ /* 0x000fe20000000a00 */
[----:B------:R-:W-:Y:S01]  /*f4c0*/  F2FP.BF16.F32.PACK_AB R9, R55, R54 ;  /* 0x000000363709723e */ /* 0x000fe200000010ff */
[----:B------:R0:W-:Y:S01]  /*f4d0*/  STSM.16.M88.4 [R94], R4 ;  /* 0x000000045e007844 */ /* 0x0001e20000000200 */
        /* <DEDUP_REMOVED lines=10> */
[----:B------:R-:W-:Y:S01]  /*f580*/  F2FP.BF16.F32.PACK_AB R26, R63, R62 ;  /* 0x0000003e3f1a723e */ /* 0x000fe200000010ff */
[----:B0-----:R-:W0:Y:S01]  /*f590*/  LDC R94, c[0x0][0xbe8] ;  /* 0x0002fa00ff5e7b82 */ /* 0x001e220000000800 */
[----:B------:R-:W-:-:S02]  /*f5a0*/  F2FP.BF16.F32.PACK_AB R27, R33, R32 ;  /* 0x00000020211b723e */ /* 0x000fc400000010ff */
[----:B------:R-:W-:-:S03]  /*f5b0*/  ISETP.NE.U32.AND P0, PT, RZ, UR10, PT ;  /* 0x0000000aff007c0c */ /* 0x000fc6000bf05070 */
[----:B------:R3:W-:Y:S02]  /*f5c0*/  STSM.16.M88.4 [R96], R24 ;  /* 0x0000001860007844 */ /* 0x0007e40000000200 */
[----:B------:R-:W-:Y:S01]  /*f5d0*/  BAR.SYNC.DEFER_BLOCKING 0x1, 0x100 ;  /* 0x0044000000007b1d */ /* 0x000fe20000010000 */
[----:B------:R-:W-:-:S13]  /*f5e0*/  ISETP.NE.AND.EX P0, PT, RZ, UR11, PT, P0 ;  /* 0x0000000bff007c0c */ /* 0x000fda000bf05300 */
[----:B------:R-:W4:Y:S01]  /*f5f0*/  @P0 LDG.E R97, desc[UR54][R98.64] ;  /* 0x0000003662610981 */ /* 0x000f22000c1e1900 */
[----:B------:R-:W-:Y:S01]  /*f600*/  UISETP.NE.U32.AND UP0, UPT, UR8, URZ, UPT ;  /* 0x0000003f0800728c */ /* 0x000fe2000bf05070 */
[----:B0-----:R-:W-:Y:S01]  /*f610*/  ISETP.NE.AND P1, PT, R94, 0x1, PT ;  /* 0x000000015e00780c */ /* 0x001fe20003f25270 */
[----:B------:R-:W-:Y:S02]  /*f620*/  ULDC UR4, c[0x0][0xa88] ;  /* 0x0002a20000047ab9 */ /* 0x000fe40000000800 */
[----:B------:R-:W-:Y:S01]  /*f630*/  UISETP.NE.AND.EX UP0, UPT, UR9, URZ, UPT, UP0 ;  /* 0x0000003f0900728c */ /* 0x000fe2000bf05300 */
[----:B-1----:R-:W-:Y:S01]  /*f640*/  IMAD.U32 R9, RZ, RZ, UR4 ;  /* 0x00000004ff097e24 */ /* 0x002fe2000f8e00ff */
[----:B------:R-:W-:-:S04]  /*f650*/  UMOV UR16, 0x9b8 ;  /* 0x000009b800107882 */ /* 0x000fc80000000000 */
[----:B------:R-:W-:-:S04]  /*f660*/  PLOP3.LUT P4, PT, PT, PT, UP0, 0x80, 0x0 ;  /* 0x000000000000781c */ /* 0x000fc80003f8f008 */
[----:B------:R-:W0:Y:S01]  /*f670*/  @P1 LDC R6, c[0x0][0xbec] ;  /* 0x0002fb00ff061b82 */ /* 0x000e220000000800 */
[----:B------:R-:W-:-:S04]  /*f680*/  @UP0 ULEA UR8, UP1, UR43, UR8, 0x2 ;  /* 0x000000082b080291 */ /* 0x000fc8000f82103f */
[----:B------:R-:W-:Y:S02]  /*f690*/  @UP0 ULEA.HI.X UR9, UR43, UR9, UR42, 0x2, UP1 ;  /* 0x000000092b090291 */ /* 0x000fe400088f142a */
[----:B------:R-:W-:Y:S01]  /*f6a0*/  UISETP.GT.AND UP1, UPT, UR46, 0x1, UPT ;  /* 0x000000012e00788c */ /* 0x000fe2000bf24270 */
[----:B------:R-:W1:Y:S01]  /*f6b0*/  @P1 LDC R11, c[0x0][0xbf0] ;  /* 0x0002fc00ff0b1b82 */ /* 0x000e620000000800 */
[----:B------:R-:W-:Y:S02]  /*f6c0*/  IMAD.U32 R4, RZ, RZ, UR8 ;  /* 0x00000008ff047e24 */ /* 0x000fe4000f8e00ff */
[----:B------:R-:W-:Y:S01]  /*f6d0*/  USEL UR16, UR16, 0x978, UP1 ;  /* 0x0000097810107887 */ /* 0x000fe20008800000 */
[----:B------:R-:W-:Y:S01]  /*f6e0*/  IMAD.U32 R5, RZ, RZ, UR9 ;  /* 0x00000009ff057e24 */ /* 0x000fe2000f8e00ff */
[----:B------:R-:W-:Y:S01]  /*f6f0*/  UISETP.NE.U32.AND UP0, UPT, UR10, URZ, UPT ;  /* 0x0000003f0a00728c */ /* 0x000fe2000bf05070 */
[----:B--2---:R-:W-:Y:S01]  /*f700*/  VIADD R15, R18, UR36 ;  /* 0x00000024120f7c36 */ /* 0x004fe20008000000 */
[----:B------:R-:W-:-:S02]  /*f710*/  UMOV UR4, URZ ;  /* 0x0000003f00047c82 */ /* 0x000fc40008000000 */
[----:B------:R-:W-:Y:S01]  /*f720*/  UISETP.NE.AND.EX UP0, UPT, UR11, URZ, UPT, UP0 ;  /* 0x0000003f0b00728c */ /* 0x000fe2000bf05300 */
[----:B------:R0:W5:Y:S01]  /*f730*/  @P4 LDG.E R9, desc[UR54][R4.64] ;  /* 0x0000003604094981 */ /* 0x000162000c1e1900 */
[----:B------:R-:W-:Y:S01]  /*f740*/  USEL UR7, UR37, URZ, UP1 ;  /* 0x0000003f25077287 */ /* 0x000fe20008800000 */
[----:B------:R-:W-:Y:S01]  /*f750*/  IMAD.MOV.U32 R7, RZ, RZ, R15 ;  /* 0x000000ffff077224 */ /* 0x000fe200078e000f */
[----:B------:R-:W-:Y:S02]  /*f760*/  USEL UR43, UR43, URZ, !UP0 ;  /* 0x0000003f2b2b7287 */ /* 0x000fe4000c000000 */
[----:B------:R-:W-:Y:S01]  /*f770*/  ULDC.64 UR10, c[0x0][UR16+0x218] ;  /* 0x00008600100a7abb */ /* 0x000fe20008000a00 */
[----:B------:R-:W-:Y:S01]  /*f780*/  ULDC.64 UR14, c[0x0][UR16+0x228] ;  /* 0x00008a00100e7abb */ /* 0x000fe20008000a00 */
[----:B------:R-:W-:Y:S01]  /*f790*/  ULDC.64 UR12, c[0x0][UR16+0x220] ;  /* 0x00008800100c7abb */ /* 0x000fe20008000a00 */
[----:B------:R-:W-:Y:S02]  /*f7a0*/  UIMAD.WIDE.U32 UR8, UR10, UR44, URZ ;  /* 0x0000002c0a0872a5 */ /* 0x000fe4000f8e003f */
[----:B------:R-:W-:Y:S01]  /*f7b0*/  UIMAD.WIDE.U32 UR18, UR14, UR7, URZ ;  /* 0x000000070e1272a5 */ /* 0x000fe2000f8e003f */
[----:B0-----:R-:W-:Y:S01]  /*f7c0*/  @P1 IMAD.HI.U32 R4, R15, R6, RZ ;  /* 0x000000060f041227 */ /* 0x001fe200078e00ff */
[----:B------:R-:W-:-:S02]  /*f7d0*/  UIMAD UR10, UR11, UR44, URZ ;  /* 0x0000002c0b0a72a4 */ /* 0x000fc4000f8e023f */
[----:B------:R-:W-:Y:S02]  /*f7e0*/  UIMAD UR14, UR15, UR7, URZ ;  /* 0x000000070f0e72a4 */ /* 0x000fe4000f8e023f */
[----:B------:R-:W-:Y:S01]  /*f7f0*/  USEL UR42, UR42, URZ, !UP0 ;  /* 0x0000003f2a2a7287 */ /* 0x000fe2000c000000 */
[----:B-1----:R-:W-:Y:S01]  /*f800*/  @P1 SHF.R.U32.HI R7, RZ, R11, R4 ;  /* 0x0000000bff071219 */ /* 0x002fe20000011604 */
[----:B------:R-:W-:Y:S01]  /*f810*/  UIMAD UR7, UR13, UR43, URZ ;  /* 0x0000002b0d0772a4 */ /* 0x000fe2000f8e023f */
[----:B------:R-:W-:Y:S01]  /*f820*/  IMAD.U32 R4, RZ, RZ, UR18 ;  /* 0x00000012ff047e24 */ /* 0x000fe2000f8e00ff */
[----:B------:R-:W-:Y:S01]  /*f830*/  UIADD3 UR9, UR9, UR10, URZ ;  /* 0x0000000a09097290 */ /* 0x000fe2000fffe03f */
[----:B------:R-:W-:Y:S01]  /*f840*/  IMAD.U32 R5, RZ, RZ, UR19 ;  /* 0x00000013ff057e24 */ /* 0x000fe2000f8e00ff */
[----:B------:R-:W-:Y:S01]  /*f850*/  UIMAD.WIDE.U32 UR10, UR12, UR43, URZ ;  /* 0x0000002b0c0a72a5 */ /* 0x000fe2000f8e003f */
[--C-:B------:R-:W-:Y:S01]  /*f860*/  IMAD.MOV R11, RZ, RZ, -R7.reuse ;  /* 0x000000ffff0b7224 */ /* 0x100fe200078e0a07 */
[----:B------:R-:W-:Y:S01]  /*f870*/  UIMAD UR7, UR12, UR42, UR7 ;  /* 0x0000002a0c0772a4 */ /* 0x000fe2000f8e0207 */
[----:B------:R-:W-:Y:S01]  /*f880*/  SHF.R.S32.HI R5, RZ, 0x1f, R7 ;  /* 0x0000001fff057819 */ /* 0x000fe20000011407 */
[----:B------:R-:W-:Y:S01]  /*f890*/  UIADD3 UR14, UR19, UR14, URZ ;  /* 0x0000000e130e7290 */ /* 0x000fe2000fffe03f */
[----:B------:R-:W-:Y:S01]  /*f8a0*/  IMAD R11, R94, R11, R15 ;  /* 0x0000000b5e0b7224 */ /* 0x000fe200078e020f */
[----:B------:R-:W-:-:S04]  /*f8b0*/  UIADD3 UR7, UR11, UR7, URZ ;  /* 0x000000070b077290 */ /* 0x000fc8000fffe03f */
[----:B------:R-:W-:Y:S01]  /*f8c0*/  IMAD.U32 R8, RZ, RZ, UR14 ;  /* 0x0000000eff087e24 */ /* 0x000fe2000f8e00ff */
        /* <DEDUP_REMOVED lines=22> */
.L_x_2085:
        /* <DEDUP_REMOVED lines=61> */
[----:B------:R-:W-:Y:S01]  /*fe00*/  IMAD R0, R22, 0x20, R202 ;  /* 0x0000002016007824 */ /* 0x000fe200078e02ca */
[----:B------:R-:W-:-:S02]  /*fe10*/  ULDC.64 UR10, c[0x0][0xae8] ;  /* 0x0002ba00000a7ab9 */ /* 0x000fc40000000a00 */
[----:B------:R-:W5:Y:S04]  /*fe20*/  LD.E.128 R12, desc[UR54][R12.64] ;  /* 0x000000360c0c7980 */ /* 0x000f68000c101d00 */
[----:B------:R-:W5:Y:S01]  /*fe30*/  LD.E.128 R24, desc[UR54][R24.64] ;  /* 0x0000003618187980 */ /* 0x000f62000c101d00 */
[----:B-1----:R-:W1:Y:S01]  /*fe40*/  @P1 LDC R21, c[0x0][0xbec] ;  /* 0x0002fb00ff151b82 */ /* 0x002e620000000800 */
[----:B------:R-:W-:Y:S01]  /*fe50*/  UIADD3 UR9, UR9, UR7, URZ ;  /* 0x0000000709097290 */ /* 0x000fe2000fffe03f */
[----:B------:R-:W-:Y:S01]  /*fe60*/  VIADD R2, R0, UR36 ;  /* 0x0000002400027c36 */ /* 0x000fe20008000000 */
[----:B------:R-:W5:Y:S02]  /*fe70*/  LD.E.128 R32, desc[UR54][R32.64] ;  /* 0x0000003620207980 */ /* 0x000f64000c101d00 */
[----:B------:R-:W-:-:S02]  /*fe80*/  UIMAD.WIDE.U32 UR8, UR44, UR10, UR8 ;  /* 0x0000000a2c0872a5 */ /* 0x000fc4000f8e0008 */
[----:B------:R-:W-:Y:S01]  /*fe90*/  USHF.R.S32.HI UR4, URZ, 0x1f, UR43 ;  /* 0x0000001f3f047899 */ /* 0x000fe2000801142b */
[----:B------:R-:W5:Y:S01]  /*fea0*/  LD.E.128 R36, desc[UR54][R36.64] ;  /* 0x0000003624247980 */ /* 0x000f62000c101d00 */
[----:B------:R-:W-:-:S03]  /*feb0*/  UIMAD UR9, UR44, UR11, UR9 ;  /* 0x0000000b2c0972a4 */ /* 0x000fc6000f8e0209 */
[----:B------:R-:W-:Y:S01]  /*fec0*/  ULDC.64 UR10, c[0x0][0xaf0] ;  /* 0x0002bc00000a7ab9 */ /* 0x000fe20000000a00 */
[----:B------:R-:W5:Y:S01]  /*fed0*/  LD.E.128 R40, desc[UR54][R40.64] ;  /* 0x0000003628287980 */ /* 0x000f62000c101d00 */
[----:B------:R-:W-:Y:S01]  /*fee0*/  UIMAD UR4, UR4, UR10, URZ ;  /* 0x0000000a040472a4 */ /* 0x000fe2000f8e023f */
[----:B------:R-:W-:Y:S01]  /*fef0*/  IMAD.MOV.U32 R29, RZ, RZ, R2 ;  /* 0x000000ffff1d7224 */ /* 0x000fe200078e0002 */
[----:B------:R-:W-:Y:S01]  /*ff00*/  UIMAD.WIDE.U32 UR8, UR43, UR10, UR8 ;  /* 0x0000000a2b0872a5 */ /* 0x000fe2000f8e0008 */
[----:B------:R-:W5:Y:S01]  /*ff10*/  LD.E.128 R44, desc[UR54][R44.64] ;  /* 0x000000362c2c7980 */ /* 0x000f62000c101d00 */
[----:B------:R-:W-:-:S03]  /*ff20*/  UIMAD UR4, UR43, UR11, UR4 ;  /* 0x0000000b2b0472a4 */ /* 0x000fc6000f8e0204 */
[----:B------:R-:W-:Y:S01]  /*ff30*/  ULDC.64 UR10, c[0x0][0xae0] ;  /* 0x0002b800000a7ab9 */ /* 0x000fe20000000a00 */
[----:B-1----:R-:W-:Y:S01]  /*ff40*/  @P1 IMAD.HI.U32 R0, R2, R21, RZ ;  /* 0x0000001502001227 */ /* 0x002fe200078e00ff */
[----:B------:R-:W-:Y:S01]  /*ff50*/  @!PT LDS RZ, [RZ] ;  /* 0x00000000fffff984 */ /* 0x000fe20000000800 */
[----:B------:R-:W-:Y:S01]  /*ff60*/  @!PT LDS RZ, [RZ] ;  /* 0x00000000fffff984 */ /* 0x000fe20000000800 */
[----:B------:R-:W-:Y:S01]  /*ff70*/  @!PT LDS RZ, [RZ] ;  /* 0x00000000fffff984 */ /* 0x000fe20000000800 */
[----:B------:R-:W-:Y:S01]  /*ff80*/  @!PT LDS RZ, [RZ] ;  /* 0x00000000fffff984 */ /* 0x000fe20000000800 */
[----:B------:R1:W-:Y:S06]  /*ff90*/  MEMBAR.ALL.CTA ;  /* 0x0000000000007992 */ /* 0x0003ec0000008000 */
[----:B-1----:R-:W1:Y:S01]  /*ffa0*/  FENCE.VIEW.ASYNC.S ;  /* 0x00000000000073c6 */ /* 0x002e620000000000 */
        /* <DEDUP_REMOVED lines=43> */
.L_x_2088:
[----:B------:R-:W-:Y:S05]  /*10260*/  BSYNC B1 ;  /* 0x0000000000017941 */ /* 0x000fea0003800000 */
.L_x_2087:
        /* <DEDUP_REMOVED lines=13> */
.L_x_2090:
[----:B------:R-:W-:Y:S05]  /*10340*/  BSYNC B1 ;  /* 0x0000000000017941 */ /* 0x000fea0003800000 */
.L_x_2089:
        /* <DEDUP_REMOVED lines=13> */
.L_x_2092:
[----:B------:R-:W-:Y:S05]  /*10420*/  BSYNC B1 ;  /* 0x0000000000017941 */ /* 0x000fea0003800000 */
.L_x_2091:
        /* <DEDUP_REMOVED lines=16> */
.L_x_2086:
        /* <DEDUP_REMOVED lines=18> */
[----:B------:R-:W-:Y:S02]  /*10650*/  UIMAD UR4, UR4, UR10, URZ ;  /* 0x0000000a040472a4 */ /* 0x000fe4000f8e023f */
[----:B------:R-:W-:Y:S01]  /*10660*/  UIMAD.WIDE.U32 UR8, UR43, UR10, UR8 ;  /* 0x0000000a2b0872a5 */ /* 0x000fe2000f8e0008 */
[----:B0-----:R-:W-:Y:S01]  /*10670*/  @P1 IMAD.HI.U32 R0, R15, R0, RZ ;  /* 0x000000000f001227 */ /* 0x001fe200078e00ff */
        /* <DEDUP_REMOVED lines=8> */
[----:B------:R-:W-:Y:S01]  /*10700*/  IMAD.U32 R5, RZ, RZ, UR9 ;  /* 0x00000009ff057e24 */ /* 0x000fe2000f8e00ff */
[----:B------:R-:W-:Y:S01]  /*10710*/  ULDC.64 UR10, c[0x0][0xb30] ;  /* 0x0002cc00000a7ab9 */ /* 0x000fe20000000a00 */
[----:B------:R-:W-:Y:S02]  /*10720*/  IMAD R9, R94, R9, R15 ;  /* 0x000000095e097224 */ /* 0x000fe400078e020f */
        /* <DEDUP_REMOVED lines=14> */
[----:B------:R-:W-:Y:S02]  /*10810*/  LEA.HI.X R20, R4, UR9, R3, 0x2, P1 ;  /* 0x0000000904147c11 */ /* 0x000fe400088f1403 */
        /* <DEDUP_REMOVED lines=9> */
[-C--:B0-----:R-:W-:Y:S02]  /*108b0*/  @!P3 LEA R6, P5, R201, R4.reuse, 0x2 ;  /* 0x00000004c906b211 */ /* 0x081fe400078a10ff */
[----:B-12---:R-:W-:Y:S02]  /*108c0*/  @!P2 IMAD.WIDE R2, R17, 0x4, R4 ;  /* 0x000000041102a825 */ /* 0x006fe400078e0204 */
        /* <DEDUP_REMOVED lines=56> */
.L_x_2095:
[----:B------:R-:W-:Y:S05]  /*10c50*/  BSYNC B1 ;  /* 0x0000000000017941 */ /* 0x000fea0003800000 */
.L_x_2094:
[----:B------:R-:W-:Y:S01]  /*10c60*/  ISETP.GE.AND P0, PT, R25, R30, PT ;  /* 0x0000001e1900720c */ /* 0x000fe20003f06270 */
[----:B-1-3--:R1:W3:Y:S04]  /*10c70*/  SHFL.IDX PT, R5, R20, 0x1, 0x1c1f ;  /* 0x003c1f0014057f89 */ /* 0x00a2e800000e0000 */
        /* <DEDUP_REMOVED lines=8> */
[-C--:B0-----:R-:W-:Y:S02]  /*10d00*/  @!P1 LEA R6, P4, R201, R4.reuse, 0x2 ;  /* 0x00000004c9069211 */ /* 0x081fe400078810ff */
[----:B--23--:R-:W-:Y:S02]  /*10d10*/  @!P6 IMAD.WIDE R2, R17, 0x4, R4 ;  /* 0x000000041102e825 */ /* 0x00cfe400078e0204 */
        /* <DEDUP_REMOVED lines=24> */
[CC--:B--2---:R-:W-:Y:S01]  /*10ea0*/  @!P2 LEA R8, P6, R194.reuse, R4.reuse, 0x2 ;  /* 0x00000004c208a211 */ /* 0x0c4fe200078c10ff */
[----:B------:R0:W-:Y:S01]  /*10eb0*/  @!P0 ST.E.64 desc[UR54][R2.64], R46 ;  /* 0x0000002e02008985 */ /* 0x0001e2000c101b36 */
[-C--:B------:R-:W-:Y:S02]  /*10ec0*/  @!P1 LEA.HI.X R7, R195, R5.reuse, R212, 0x2, P5 ;  /* 0x00000005c3079211 */ /* 0x080fe400028f14d4 */
[----:B------:R-:W-:Y:S02]  /*10ed0*/  @!P2 LEA.HI.X R9, R194, R5, R211, 0x2, P6 ;  /* 0x00000005c209a211 */ /* 0x000fe400030f14d3 */
[----:B------:R-:W-:Y:S01]  /*10ee0*/  ISETP.GE.AND P0, PT, R191, UR4, PT ;  /* 0x00000004bf007c0c */ /* 0x000fe2000bf06270 */
[----:B------:R1:W-:Y:S01]  /*10ef0*/  @!P1 ST.E.64 desc[UR54][R6.64], R48 ;  /* 0x0000003006009985 */ /* 0x0003e2000c101b36 */
[----:B---3--:R-:W-:-:S02]  /*10f00*/  @!P4 LEA R10, P1, R193, R4, 0x2 ;  /* 0x00000004c10ac211 */ /* 0x008fc400078210ff */
[----:B------:R-:W-:Y:S01]  /*10f10*/  ISETP.GE.AND P5, PT, R190, UR4, PT ;  /* 0x00000004be007c0c */ /* 0x000fe2000bfa6270 */
[----:B------:R2:W-:Y:S01]  /*10f20*/  @!P2 ST.E.64 desc[UR54][R8.64], R50 ;  /* 0x000000320800a985 */ /* 0x0005e2000c101b36 */
[----:B------:R-:W-:Y:S02]  /*10f30*/  @!P4 LEA.HI.X R11, R193, R5, R210, 0x2, P1 ;  /* 0x00000005c10bc211 */ /* 0x000fe400008f14d2 */
[----:B------:R-:W-:Y:S02]  /*10f40*/  ISETP.GE.AND P2, PT, R189, UR4, PT ;  /* 0x00000004bd007c0c */ /* 0x000fe4000bf46270 */
[----:B------:R-:W-:Y:S01]  /*10f50*/  ISETP.GE.AND P1, PT, R188, UR4, PT ;  /* 0x00000004bc007c0c */ /* 0x000fe2000bf26270 */
[----:B------:R3:W-:Y:S01]  /*10f60*/  @!P4 ST.E.64 desc[UR54][R10.64], R52 ;  /* 0x000000340a00c985 */ /* 0x0007e2000c101b36 */
[-C--:B----4-:R-:W-:Y:S02]  /*10f70*/  @!P3 LEA R12, P6, R192, R4.reuse, 0x2 ;  /* 0x00000004c00cb211 */ /* 0x090fe400078c10ff */
[----:B0-----:R-:W-:-:S02]  /*10f80*/  @!P0 LEA R2, P4, R191, R4, 0x2 ;  /* 0x00000004bf028211 */ /* 0x001fc400078810ff */
        /* <DEDUP_REMOVED lines=15> */
[----:B---3--:R-:W-:-:S04]  /*11080*/  LEA R2, P0, R23, R4, 0x2 ;  /* 0x0000000417027211 */ /* 0x008fc800078010ff */
[----:B------:R-:W-:-:S05]  /*11090*/  LEA.HI.X R3, R23, R5, R204, 0x2, P0 ;  /* 0x0000000517037211 */ /* 0x000fca00000f14cc */
[----:B------:R0:W-:Y:S01]  /*110a0*/  ST.E.64 desc[UR54][R2.64], R32 ;  /* 0x0000002002007985 */ /* 0x0001e2000c101b36 */
[----:B------:R-:W-:Y:S05]  /*110b0*/  BRA `(.L_x_2093) ;  /* 0x0000000c000c7947 */ /* 0x000fea0003800000 */
.L_x_2084:
        /* <DEDUP_REMOVED lines=29> */
.L_x_2096:
[----:B------:R-:W-:Y:S01]  /*11290*/  USEL UR43, UR43, URZ, !UP0 ;  /* 0x0000003f2b2b7287 */ /* 0x000fe2000c000000 */
[----:B------:R-:W-:Y:S01]  /*112a0*/  BSSY B1, `(.L_x_2097) ;  /* 0x0000038000017945 */ /* 0x000fe20003800000 */
[----:B------:R-:W-:-:S03]  /*112b0*/  USEL UR42, UR42, URZ, !UP0 ;  /* 0x0000003f2a2a7287 */ /* 0x000fc6000c000000 */
[----:B------:R-:W-:Y:S09]  /*112c0*/  @P0 BRA `(.L_x_2098) ;  /* 0x0000000000d40947 */ /* 0x000ff20003800000 */
        /* <DEDUP_REMOVED lines=32> */
[----:B------:R-:W-:Y:S01]  /*114d0*/  UIADD3.X UR7, UR7, UR11, UR16, UP0, UP1 ;  /* 0x0000000b07077290 */ /* 0x000fe200087e2410 */
[----:B-1----:R-:W-:Y:S01]  /*114e0*/  @P0 SHF.R.U32.HI R5, RZ, R7, R2 ;  /* 0x00000007ff050219 */ /* 0x002fe20000011602 */
[----:B------:R-:W-:Y:S01]  /*114f0*/  IMAD.U32 R2, RZ, RZ, UR20 ;  /* 0x00000014ff027e24 */ /* 0x000fe2000f8e00ff */
[----:B------:R-:W-:Y:S01]  /*11500*/  ULDC.64 UR8, c[0x0][UR17+0x210] ;  /* 0x0000840011087abb */ /* 0x000fe20008000a00 */
[----:B------:R-:W-:Y:S01]  /*11510*/  ULDC.64 UR10, c[0x0][0xba8] ;  /* 0x0002ea00000a7ab9 */ /* 0x000fe20000000a00 */
[----:B------:R-:W-:Y:S01]  /*11520*/  @!UP2 ULDC UR10, c[0x0][0xb50] ;  /* 0x0002d400000aaab9 */ /* 0x000fe20000000800 */
[--C-:B------:R-:W-:Y:S01]  /*11530*/  IMAD.MOV R7, RZ, RZ, -R5.reuse ;  /* 0x000000ffff077224 */ /* 0x100fe200078e0a05 */
[----:B------:R-:W-:Y:S01]  /*11540*/  IADD3 R2, P0, P1, R5, UR14, R2 ;  /* 0x0000000e05027c10 */ /* 0x000fe2000f91e002 */
[----:B------:R-:W-:Y:S01]  /*11550*/  @!UP2 ULDC UR11, c[0x0][0xb54] ;  /* 0x0002d500000baab9 */ /* 0x000fe20000000800 */
[----:B------:R-:W-:Y:S01]  /*11560*/  SHF.R.S32.HI R5, RZ, 0x1f, R5 ;  /* 0x0000001fff057819 */ /* 0x000fe20000011405 */
[----:B------:R-:W-:-:S03]  /*11570*/  IMAD R7, R9, R7, R4 ;  /* 0x0000000709077224 */ /* 0x000fc600078e0204 */
[----:B------:R-:W-:Y:S01]  /*11580*/  IADD3.X R3, R5, UR7, R6, P0, P1 ;  /* 0x0000000705037c10 */ /* 0x000fe200087e2406 */
        /* <DEDUP_REMOVED lines=9> */
.L_x_2098:
[----:B------:R-:W-:Y:S05]  /*11620*/  BSYNC B1 ;  /* 0x0000000000017941 */ /* 0x000fea0003800000 */
.L_x_2097:
        /* <DEDUP_REMOVED lines=11> */
[----:B------:R-:W-:Y:S01]  /*116e0*/  ULDC.64 UR10, c[0x0][0xae8] ;  /* 0x0002ba00000a7ab9 */ /* 0x000fe20000000a00 */
[----:B------:R-:W-:Y:S01]  /*116f0*/  UIADD3 UR9, UR9, UR7, URZ ;  /* 0x0000000709097290 */ /* 0x000fe2000fffe03f */
[----:B0-----:R-:W-:-:S03]  /*11700*/  IMAD.MOV.U32 R5, RZ, RZ, R6 ;  /* 0x000000ffff057224 */ /* 0x001fc600078e0006 */
        /* <DEDUP_REMOVED lines=51> */
.L_x_2100:
[----:B------:R-:W-:Y:S05]  /*11a40*/  BSYNC B1 ;  /* 0x0000000000017941 */ /* 0x000fea0003800000 */
.L_x_2099:
        /* <DEDUP_REMOVED lines=13> */
.L_x_2102:
[----:B------:R-:W-:Y:S05]  /*11b20*/  BSYNC B1 ;  /* 0x0000000000017941 */ /* 0x000fea0003800000 */
.L_x_2101:
        /* <DEDUP_REMOVED lines=13> */
.L_x_2104:
[----:B------:R-:W-:Y:S05]  /*11c00*/  BSYNC B1 ;  /* 0x0000000000017941 */ /* 0x000fea0003800000 */
.L_x_2103:
        /* <DEDUP_REMOVED lines=14> */
.L_x_2093:
[----:B------:R-:W-:Y:S05]  /*11cf0*/  BSYNC B0 ;  /* 0x0000000000007941 */ /* 0x000fea0003800000 */
.L_x_2083:
[----:B------:R-:W-:Y:S02]  /*11d00*/  ULDC UR4, c[0x0][0xc3c] ;  /* 0x00030f0000047ab9 */ /* 0x000fe40000000800 */
[----:B------:R-:W-:-:S13]  /*11d10*/  ISETP.GE.AND P0, PT, R31, UR4, PT ;  /* 0x000000041f007c0c */ /* 0x000fda000bf06270 */
[----:B------:R-:W-:Y:S05]  /*11d20*/  @!P0 BRA `(.L_x_2105) ;  /* 0xfffffef000b08947 */ /* 0x000fea000383ffff */
[----:B------:R-:W-:Y:S05]  /*11d30*/  EXIT ;  /* 0x000000000000794d */ /* 0x000fea0003800000 */
.L_x_2043:
[----:B------:R-:W-:-:S08]  /*11d40*/  NOP ;  /* 0x0000000000007918 */ /* 0x000fd00000000000 */
[----:B------:R-:W0:-:S00]  /*11d50*/  USETMAXREG.DEALLOC.CTAPOOL 0x18 ;  /* 0x00000018000079c8 */ /* 0x000e0000080e0500 */
[----:B0-----:R-:W-:Y:S01]  /*11d60*/  LOP3.LUT R0, R0, 0x3, RZ, 0xc0, !PT ;  /* 0x0000000300007812 */ /* 0x001fe200078ec0ff */
[----:B------:R-:W-:-:S05]  /*11d70*/  IMAD.MOV.U32 R6, RZ, RZ, RZ ;  /* 0x000000ffff067224 */ /* 0x000fca00078e00ff */
[----:B------:R-:W0:Y:S02]  /*11d80*/  SHFL.IDX PT, R0, R0, RZ, 0x1f ;  /* 0x00001fff00007589 */ /* 0x000e2400000e0000 */
[----:B0-----:R-:W-:-:S04]  /*11d90*/  ISETP.NE.AND P0, PT, R0, RZ, PT ;  /* 0x000000ff0000720c */ /* 0x001fc80003f05270 */
[----:B------:R-:W-:-:S05]  /*11da0*/  P2R R0, PR, RZ, 0x1 ;  /* 0x00000001ff007803 */ /* 0x000fca0000000000 */
[----:B------:R0:W-:Y:S04]  /*11db0*/  STL [R1+0x34], R0 ;  /* 0x0000340001007387 */ /* 0x0001e80000100800 */
[----:B------:R-:W-:Y:S05]  /*11dc0*/  @!P0 BRA `(.L_x_2106) ;  /* 0x00000000002c8947 */ /* 0x000fea0003800000 */
[----:B------:R-:W1:Y:S08]  /*11dd0*/  S2UR UR5, SR_CgaCtaId ;  /* 0x00000000000579c3 */ /* 0x000e700000008800 */
[----:B------:R-:W-:Y:S06]  /*11de0*/  BAR.SYNC.DEFER_BLOCKING 0x5, 0x180 ;  /* 0x0146000000007b1d */ /* 0x000fec0000010000 */
[----:B------:R-:W-:-:S02]  /*11df0*/  UMOV UR4, 0x400 ;  /* 0x0000040000047882 */ /* 0x000fc40000000000 */
[----:B-1----:R-:W-:-:S09]  /*11e00*/  ULEA UR4, UR5, UR4, 0x18 ;  /* 0x0000000405047291 */ /* 0x002fd2000f8ec03f */
[----:B------:R-:W1:Y:S04]  /*11e10*/  LDS.128 R4, [UR4+0x298d0] ;  /* 0x0298d004ff047984 */ /* 0x000e680008000c00 */
[----:B-1----:R1:W-:Y:S01]  /*11e20*/  STL.64 [R1+0x10], R4 ;  /* 0x0000100401007387 */ /* 0x0023e20000100a00 */
[----:B0-----:R-:W-:-:S03]  /*11e30*/  IMAD.MOV.U32 R0, RZ, RZ, R7 ;  /* 0x000000ffff007224 */ /* 0x001fc600078e0007 */
[----:B------:R1:W-:Y:S02]  /*11e40*/  STL [R1+0x18], R6 ;  /* 0x0000180601007387 */ /* 0x0003e40000100800 */
[----:B------:R-:W-:Y:S01]  /*11e50*/  R2UR UR42, R0 ;  /* 0x00000000002a72ca */ /* 0x000fe200000e0000 */
[----:B------:R-:W-:Y:S06]  /*11e60*/  BAR.ARV 0x4, 0x180 ;  /* 0x0106000000007b1d */ /* 0x000fec0000002000 */
[----:B------:R-:W-:Y:S08]  /*11e70*/  BRA `(.L_x_2107) ;  /* 0x0000000c00c47947 */ /* 0x000ff00003800000 */
.L_x_2106:
[----:B0-----:R-:W0:Y:S01]  /*11e80*/  S2R R0, SR_TID.X ;  /* 0x0000000000007919 */ /* 0x001e220000002100 */
[----:B------:R-:W-:Y:S01]  /*11e90*/  ULDC UR4, c[0x0][0xc3c] ;  /* 0x00030f0000047ab9 */ /* 0x000fe20000000800 */
[----:B0-----:R-:W-:-:S04]  /*11ea0*/  LOP3.LUT R0, R0, 0x1f, RZ, 0xc0, !PT ;  /* 0x0000001f00007812 */ /* 0x001fc800078ec0ff */
[----:B------:R-:W-:-:S04]  /*11eb0*/  ISETP.NE.AND P0, PT, R0, 0x1f, PT ;  /* 0x0000001f0000780c */ /* 0x000fc80003f05270 */
[----:B------:R-:W-:-:S13]  /*11ec0*/  ISETP.GE.OR P1, PT, R0, UR4, !P0 ;  /* 0x0000000400007c0c */ /* 0x000fda000c726670 */
[----:B------:R-:W0:Y:S08]  /*11ed0*/  @!P1 LDC.64 R2, c[0x0][0xc80] ;  /* 0x00032000ff029b82 */ /* 0x000e300000000a00 */
        /* <DEDUP_REMOVED lines=38> */
.L_x_2110:
        /* <DEDUP_REMOVED lines=39> */
.L_x_2108:
        /* <DEDUP_REMOVED lines=15> */
.L_x_2111:
        /* <DEDUP_REMOVED lines=62> */
.L_x_2112:
        /* <DEDUP_REMOVED lines=63> */
.L_x_2113:
[----:B01----:R-:W-:-:S05]  /*12c70*/  LOP3.LUT R3, RZ, R2, RZ, 0x33, !PT ;  /* 0x00000002ff037212 */ /* 0x003fca00078e33ff */
[----:B------:R-:W-:-:S05]  /*12c80*/  IMAD.IADD R2, R6, 0x1, R3 ;  /* 0x0000000106027824 */ /* 0x000fca00078e0203 */
[----:B------:R1:W-:Y:S01]  /*12c90*/  STL [R1+0x14], R2 ;  /* 0x0000140201007387 */ /* 0x0003e20000100800 */
[----:B------:R-:W-:Y:S05]  /*12ca0*/  BRA `(.L_x_2114) ;  /* 0x00000000000c7947 */ /* 0x000fea0003800000 */
.L_x_2109:
[----:B------:R0:W-:Y:S04]  /*12cb0*/  STL [R1+0x10], R7 ;  /* 0x0000100701007387 */ /* 0x0001e80000100800 */
[----:B------:R0:W-:Y:S04]  /*12cc0*/  STL [R1+0x14], RZ ;  /* 0x000014ff01007387 */ /* 0x0001e80000100800 */
[----:B------:R0:W-:Y:S02]  /*12cd0*/  STL [R1+0x18], RZ ;  /* 0x000018ff01007387 */ /* 0x0001e40000100800 */
.L_x_2114:
        /* <DEDUP_REMOVED lines=11> */
.L_x_2107:
        /* <DEDUP_REMOVED lines=49> */
[----:B------:R-:W-:-:S03]  /*130a0*/  IMAD.MOV.U32 R0, RZ, RZ, 0x1 ;  /* 0x00000001ff007424 */ /* 0x000fc600078e00ff */
[----:B------:R0:W-:Y:S04]  /*130b0*/  STL [R1+0x28], R2 ;  /* 0x0000280201007387 */ /* 0x0001e80000100800 */
[----:B------:R-:W-:Y:S04]  /*130c0*/  STL [R1+0x30], RZ ;  /* 0x000030ff01007387 */ /* 0x000fe80000100800 */
[----:B------:R1:W-:Y:S01]  /*130d0*/  STL [R1], R0 ;  /* 0x0000000001007387 */ /* 0x0003e20000100800 */
[C---:B0-----:R-:W-:Y:S02]  /*130e0*/  LOP3.LUT R2, R4.reuse, 0x40, RZ, 0xfc, !PT ;  /* 0x0000004004027812 */ /* 0x041fe400078efcff */
[----:B-1----:R-:W-:-:S07]  /*130f0*/  LOP3.LUT R0, R4, 0x80, RZ, 0xfc, !PT ;  /* 0x0000008004007812 */ /* 0x002fce00078efcff */
.L_x_2187:
[----:B------:R-:W-:Y:S01]  /*13100*/  ULDC.64 UR4, c[0x0][0xc88] ;  /* 0x0003220000047ab9 */ /* 0x000fe20000000a00 */
[----:B------:R-:W-:Y:S01]  /*13110*/  IMAD.MOV.U32 R0, RZ, RZ, RZ ;  /* 0x000000ffff007224 */ /* 0x000fe200078e00ff */
[----:B------:R-:W-:Y:S01]  /*13120*/  UIMAD.WIDE UR4, UR42, 0x4, UR4 ;  /* 0x000000042a0478a5 */ /* 0x000fe2000f8e0204 */
[----:B------:R-:W2:Y:S01]  /*13130*/  LDL.LU R12, [R1+0x18] ;  /* 0x00001800010c7983 */ /* 0x000ea20000300800 */
[----:B------:R-:W-:Y:S01]  /*13140*/  ULDC.64 UR6, c[0x0][0xa08] ;  /* 0x0002820000067ab9 */ /* 0x000fe20000000a00 */
[----:B------:R-:W-:Y:S01]  /*13150*/  IMAD.MOV.U32 R9, RZ, RZ, RZ ;  /* 0x000000ffff097224 */ /* 0x000fe200078e00ff */
[----:B------:R-:W-:Y:S01]  /*13160*/  ULDC.64 UR8, c[0x0][0xa18] ;  /* 0x0002860000087ab9 */ /* 0x000fe20000000a00 */
[----:B0-----:R-:W0:Y:S01]  /*13170*/  LDC R19, c[0x0][0x288] ;  /* 0x0000a200ff137b82 */ /* 0x001e220000000800 */
[----:B------:R-:W-:Y:S02]  /*13180*/  IMAD.U32 R2, RZ, RZ, UR4 ;  /* 0x00000004ff027e24 */ /* 0x000fe4000f8e00ff */
[----:B------:R-:W-:Y:S01]  /*13190*/  IMAD.U32 R3, RZ, RZ, UR5 ;  /* 0x00000005ff037e24 */ /* 0x000fe2000f8e00ff */
[----:B------:R-:W-:-:S04]  /*131a0*/  ULDC.64 UR4, c[0x0][0xa28] ;  /* 0x00028a0000047ab9 */ /* 0x000fc80000000a00 */
[----:B------:R-:W3:Y:S01]  /*131b0*/  LDG.E R2, desc[UR54][R2.64] ;  /* 0x0000003602027981 */ /* 0x000ee2000c1e1900 */
[----:B------:R-:W-:Y:S01]  /*131c0*/  UISETP.NE.U32.AND UP0, UPT, UR4, URZ, UPT ;  /* 0x0000003f0400728c */ /* 0x000fe2000bf05070 */
[----:B-1----:R-:W1:Y:S03]  /*131d0*/  LDC R10, c[0x0][0x424] ;  /* 0x00010900ff0a7b82 */ /* 0x002e660000000800 */
[----:B------:R-:W-:-:S05]  /*131e0*/  UISETP.NE.AND.EX UP0, UPT, UR5, URZ, UPT, UP0 ;  /* 0x0000003f0500728c */ /* 0x000fca000bf05300 */
[----:B------:R-:W4:Y:S01]  /*131f0*/  LDC R11, c[0x0][0x2f0] ;  /* 0x0000bc00ff0b7b82 */ /* 0x000f220000000800 */
[----:B------:R-:W-:Y:S02]  /*13200*/  PLOP3.LUT P0, PT, PT, PT, UP0, 0x80, 0x0 ;  /* 0x000000000000781c */ /* 0x000fe40003f0f008 */
[----:B---3--:R-:W-:-:S13]  /*13210*/  R2UR UR46, R2 ;  /* 0x00000000022e72ca */ /* 0x008fda00000e0000 */
[----:B------:R-:W-:Y:S02]  /*13220*/  USHF.R.S32.HI UR45, URZ, 0x1f, UR46 ;  /* 0x0000001f3f2d7899 */ /* 0x000fe4000801142e */
[----:B------:R-:W-:-:S04]  /*13230*/  @UP0 ULEA UR4, UP1, UR46, UR4, 0x2 ;  /* 0x000000042e040291 */ /* 0x000fc8000f82103f */
[----:B------:R-:W-:Y:S02]  /*13240*/  @UP0 ULEA.HI.X UR5, UR46, UR5, UR45, 0x2, UP1 ;  /* 0x000000052e050291 */ /* 0x000fe400088f142d */
[----:B------:R-:W-:-:S04]  /*13250*/  IMAD.U32 R2, RZ, RZ, UR4 ;  /* 0x00000004ff027e24 */ /* 0x000fc8000f8e00ff */
[----:B------:R-:W-:Y:S01]  /*13260*/  IMAD.U32 R3, RZ, RZ, UR5 ;  /* 0x00000005ff037e24 */ /* 0x000fe2000f8e00ff */
[----:B------:R-:W-:Y:S01]  /*13270*/  ULDC.64 UR4, c[0x0][0xa00] ;  /* 0x0002800000047ab9 */ /* 0x000fe20000000a00 */
[----:B------:R-:W-:-:S03]  /*13280*/  USHF.L.U32 UR43, UR46, 0x2, URZ ;  /* 0x000000022e2b7899 */ /* 0x000fc6000800063f */
[----:B------:R3:W5:Y:S01]  /*13290*/  @P0 LDG.E R0, desc[UR54][R2.64] ;  /* 0x0000003602000981 */ /* 0x000762000c1e1900 */
[----:B------:R-:W-:Y:S01]  /*132a0*/  ISETP.NE.U32.AND P0, PT, RZ, UR4, PT ;  /* 0x00000004ff007c0c */ /* 0x000fe2000bf05070 */
[----:B------:R-:W-:Y:S02]  /*132b0*/  USHF.L.U64.HI UR44, UR46, 0x2, UR45 ;  /* 0x000000022e2c7899 */ /* 0x000fe4000801022d */
[----:B------:R-:W-:Y:S01]  /*132c0*/  UIADD3 UR4, UP0, UR43, UR4, URZ ;  /* 0x000000042b047290 */ /* 0x000fe2000ff1e03f */
[----:B------:R-:W-:Y:S02]  /*132d0*/  ISETP.NE.AND.EX P2, PT, RZ, UR5, PT, P0 ;  /* 0x00000005ff007c0c */ /* 0x000fe4000bf45300 */
[----:B------:R-:W-:Y:S01]  /*132e0*/  ISETP.NE.U32.AND P0, PT, RZ, UR6, PT ;  /* 0x00000006ff007c0c */ /* 0x000fe2000bf05070 */
[----:B------:R-:W-:Y:S02]  /*132f0*/  UIADD3.X UR5, UR44, UR5, URZ, UP0, !UPT ;  /* 0x000000052c057290 */ /* 0x000fe400087fe43f */
[----:B------:R-:W-:Y:S01]  /*13300*/  IMAD.U32 R4, RZ, RZ, UR4 ;  /* 0x00000004ff047e24 */ /* 0x000fe2000f8e00ff */
[----:B------:R-:W-:Y:S01]  /*13310*/  UIADD3 UR4, UP0, UR43, UR6, URZ ;  /* 0x000000062b047290 */ /* 0x000fe2000ff1e03f */
[----:B------:R-:W-:-:S02]  /*13320*/  ISETP.NE.AND.EX P0, PT, RZ, UR7, PT, P0 ;  /* 0x00000007ff007c0c */ /* 0x000fc4000bf05300 */
[----:B------:R-:W-:Y:S01]  /*13330*/  IMAD.U32 R5, RZ, RZ, UR5 ;  /* 0x00000005ff057e24 */ /* 0x000fe2000f8e00ff */
[----:B------:R-:W-:-:S04]  /*13340*/  UIADD3.X UR5, UR44, UR7, URZ, UP0, !UPT ;  /* 0x000000072c057290 */ /* 0x000fc800087fe43f */
[----:B------:R-:W4:Y:S01]  /*13350*/  @P2 LDG.E R8, desc[UR54][R4.64] ;  /* 0x0000003604082981 */ /* 0x000f22000c1e1900 */
[----:B------:R-:W-:Y:S01]  /*13360*/  IMAD.U32 R6, RZ, RZ, UR4 ;  /* 0x00000004ff067e24 */ /* 0x000fe2000f8e00ff */
[----:B------:R-:W-:Y:S01]  /*13370*/  UISETP.NE.U32.AND UP0, UPT, UR8, URZ, UPT ;  /* 0x0000003f0800728c */ /* 0x000fe2000bf05070 */
[----:B------:R-:W-:-:S03]  /*13380*/  IMAD.U32 R7, RZ, RZ, UR5 ;  /* 0x00000005ff077e24 */ /* 0x000fc6000f8e00ff */
[----:B------:R-:W-:Y:S02]  /*13390*/  UISETP.NE.AND.EX UP0, UPT, UR9, URZ, UPT, UP0 ;  /* 0x0000003f0900728c */ /* 0x000fe4000bf05300 */
[----:B------:R-:W5:Y:S04]  /*133a0*/  @P0 LDG.E R9, desc[UR54][R6.64] ;  /* 0x0000003606090981 */ /* 0x000f68000c1e1900 */
[----:B------:R-:W-:-:S05]  /*133b0*/  PLOP3.LUT P3, PT, PT, PT, UP0, 0x80, 0x0 ;  /* 0x000000000000781c */ /* 0x000fca0003f6f008 */
[----:B------:R-:W-:-:S04]  /*133c0*/  @UP0 UIADD3 UR4, UP1, UR43, UR8, URZ ;  /* 0x000000082b040290 */ /* 0x000fc8000ff3e03f */
[----:B------:R-:W-:Y:S02]  /*133d0*/  @UP0 UIADD3.X UR5, UR44, UR9, URZ, UP1, !UPT ;  /* 0x000000092c050290 */ /* 0x000fe40008ffe43f */
[----:B---3--:R-:W-:-:S04]  /*133e0*/  IMAD.U32 R2, RZ, RZ, UR4 ;  /* 0x00000004ff027e24 */ /* 0x008fc8000f8e00ff */
[----:B------:R-:W-:-:S05]  /*133f0*/  IMAD.U32 R3, RZ, RZ, UR5 ;  /* 0x00000005ff037e24 */ /* 0x000fca000f8e00ff */
[----:B0-----:R0:W5:Y:S01]  /*13400*/  @P3 LDG.E R19, desc[UR54][R2.64] ;  /* 0x0000003602133981 */ /* 0x001162000c1e1900 */
[----:B------:R-:W-:Y:S01]  /*13410*/  UMOV UR47, URZ ;  /* 0x0000003f002f7c82 */ /* 0x000fe20008000000 */
[----:B--2---:R-:W-:Y:S01]  /*13420*/  R2UR UR36, R12 ;  /* 0x000000000c2472ca */ /* 0x004fe200000e0000 */
[----:B0-----:R-:W0:Y:S02]  /*13430*/  LDC.64 R2, c[0x0][0x418] ;  /* 0x00010600ff027b82 */ /* 0x001e240000000a00 */
[----:B0-----:R-:W-:Y:S02]  /*13440*/  ISETP.NE.U32.AND P1, PT, R2, RZ, PT ;  /* 0x000000ff0200720c */ /* 0x001fe40003f25070 */
[----:B------:R-:W-:Y:S02]  /*13450*/  LOP3.LUT R2, R12, 0xff000000, RZ, 0xc0, !PT ;  /* 0xff0000000c027812 */ /* 0x000fe400078ec0ff */
[----:B------:R-:W-:Y:S02]  /*13460*/  ISETP.NE.AND.EX P1, PT, R3, RZ, PT, P1 ;  /* 0x000000ff0300720c */ /* 0x000fe40003f25310 */
[----:B------:R-:W-:-:S02]  /*13470*/  SHF.R.U32.HI R2, RZ, 0x8, R2 ;  /* 0x00000008ff027819 */ /* 0x000fc40000011602 */
[----:B----4-:R-:W-:Y:S02]  /*13480*/  @P2 R2UR UR47, R8 ;  /* 0x00000000082f22ca */ /* 0x010fe400000e0000 */
[----:B------:R-:W-:-:S04]  /*13490*/  LOP3.LUT R8, R12, 0xff0000, RZ, 0xc0, !PT ;  /* 0x00ff00000c087812 */ /* 0x000fc800078ec0ff */
[----:B------:R-:W-:Y:S01]  /*134a0*/  LEA.HI R8, R8, R2, RZ, 0x10 ;  /* 0x0000000208087211 */ /* 0x000fe200078f80ff */
[----:B-1----:R-:W-:Y:S08]  /*134b0*/  @P3 BRA `(.L_x_2116) ;  /* 0x0000000000103947 */ /* 0x002ff00003800000 */
[----:B------:R-:W-:Y:S05]  /*134c0*/  @!P2 BRA `(.L_x_2116) ;  /* 0x00000000000ca947 */ /* 0x000fea0003800000 */
[----:B-----5:R-:W2:Y:S04]  /*134d0*/  LDG.E R19, desc[UR54][R4.64] ;  /* 0x0000003604137981 */ /* 0x020ea8000c1e1900 */
[----:B------:R-:W2:Y:S02]  /*134e0*/  LDG.E R4, desc[UR54][R4.64+0x4] ;  /* 0x0000043604047981 */ /* 0x000ea4000c1e1900 */
[----:B--2---:R-:W-:-:S07]  /*134f0*/  IMAD.IADD R19, R4, 0x1, -R19 ;  /* 0x0000000104137824 */ /* 0x004fce00078e0a13 */
.L_x_2116:
[----:B------:R-:W-:Y:S01]  /*13500*/  IMAD.U32 R3, RZ, RZ, UR46 ;  /* 0x0000002eff037e24 */ /* 0x000fe2000f8e00ff */
[----:B------:R-:W-:Y:S01]  /*13510*/  ULDC.64 UR4, c[0x0][0xa20] ;  /* 0x0002880000047ab9 */ /* 0x000fe20000000a00 */
[----:B-----5:R-:W-:Y:S01]  /*13520*/  IMAD.IADD R4, R9, 0x1, R0 ;  /* 0x0000000109047824 */ /* 0x020fe200078e0200 */
[----:B------:R-:W-:Y:S01]  /*13530*/  ISETP.NE.U32.AND P2, PT, RZ, UR4, PT ;  /* 0x00000004ff007c0c */ /* 0x000fe2000bf45070 */
[----:B------:R-:W-:Y:S01]  /*13540*/  ULOP3.LUT UR36, UR36, 0xffff, URZ, 0xc0, !UPT ;  /* 0x0000ffff24247892 */ /* 0x000fe2000f8ec03f */
[----:B------:R0:W-:Y:S01]  /*13550*/  STL [R1+0x4], R3 ;  /* 0x0000040301007387 */ /* 0x0001e20000100800 */
[----:B------:R-:W-:Y:S02]  /*13560*/  SEL R2, R10, 0x1, P1 ;  /* 0x000000010a027807 */ /* 0x000fe40000800000 */
[----:B------:R-:W-:Y:S01]  /*13570*/  ISETP.NE.AND.EX P2, PT, RZ, UR5, PT, P2 ;  /* 0x00000005ff007c0c */ /* 0x000fe2000bf45320 */
[----:B------:R0:W-:Y:S02]  /*13580*/  STL [R1+0x1c], R4 ;  /* 0x00001c0401007387 */ /* 0x0001e40000100800 */
[----:B------:R-:W-:-:S10]  /*13590*/  IMAD R2, R2, R11, RZ ;  /* 0x0000000b02027224 */ /* 0x000fd400078e02ff */
[----:B0-----:R-:W-:Y:S05]  /*135a0*/  @!P2 BRA `(.L_x_2117) ;  /* 0x000000000018a947 */ /* 0x001fea0003800000 */
[----:B------:R-:W-:-:S04]  /*135b0*/  UIADD3 UR4, UP0, UR43, UR4, URZ ;  /* 0x000000042b047290 */ /* 0x000fc8000ff1e03f */
[----:B------:R-:W-:Y:S02]  /*135c0*/  UIADD3.X UR5, UR44, UR5, URZ, UP0, !UPT ;  /* 0x000000052c057290 */ /* 0x000fe400087fe43f */
[----:B------:R-:W-:-:S04]  /*135d0*/  IMAD.U32 R2, RZ, RZ, UR4 ;  /* 0x00000004ff027e24 */ /* 0x000fc8000f8e00ff */
[----:B------:R-:W-:-:S05]  /*135e0*/  IMAD.U32 R3, RZ, RZ, UR5 ;  /* 0x00000005ff037e24 */ /* 0x000fca000f8e00ff */
[----:B------:R0:W5:Y:S01]  /*135f0*/  LDG.E R2, desc[UR54][R2.64] ;  /* 0x0000003602027981 */ /* 0x000162000c1e1900 */
[----:B------:R-:W-:Y:S05]  /*13600*/  BRA `(.L_x_2118) ;  /* 0x0000000000107947 */ /* 0x000fea0003800000 */
.L_x_2117:
[----:B------:R-:W-:Y:S05]  /*13610*/  @!P0 BRA `(.L_x_2118) ;  /* 0x00000000000c8947 */ /* 0x000fea0003800000 */
[----:B------:R-:W2:Y:S04]  /*13620*/  LDG.E R2, desc[UR54][R6.64] ;  /* 0x0000003606027981 */ /* 0x000ea8000c1e1900 */
[----:B------:R-:W2:Y:S02]  /*13630*/  LDG.E R6, desc[UR54][R6.64+0x4] ;  /* 0x0000043606067981 */ /* 0x000ea4000c1e1900 */
[----:B--2---:R-:W-:-:S07]  /*13640*/  IMAD.IADD R2, R6, 0x1, -R2 ;  /* 0x0000000106027824 */ /* 0x004fce00078e0a02 */
.L_x_2118:
[----:B0-----:R-:W2:Y:S01]  /*13650*/  LDL R3, [R1+0x14] ;  /* 0x0000140001037983 */ /* 0x001ea20000100800 */
[----:B-----5:R-:W-:Y:S02]  /*13660*/  IMAD.IADD R2, R2, 0x1, -R0 ;  /* 0x0000000102027824 */ /* 0x020fe400078e0a00 */
[----:B------:R-:W0:Y:S02]  /*13670*/  LDC R0, c[0x0][0x448] ;  /* 0x00011200ff007b82 */ /* 0x000e240000000800 */
[----:B0-----:R-:W-:-:S13]  /*13680*/  ISETP.NE.AND P0, PT, R0, 0x1, PT ;  /* 0x000000010000780c */ /* 0x001fda0003f05270 */
[----:B------:R-:W0:Y:S08]  /*13690*/  @P0 LDC R4, c[0x0][0x44c] ;  /* 0x00011300ff040b82 */ /* 0x000e300000000800 */
[----:B------:R-:W1:Y:S01]  /*136a0*/  @P0 LDC R0, c[0x0][0x450] ;  /* 0x00011400ff000b82 */ /* 0x000e620000000800 */
[----:B--2---:R-:W-:-:S04]  /*136b0*/  IMAD.SHL.U32 R3, R3, 0x80, RZ ;  /* 0x0000008003037824 */ /* 0x004fc800078e00ff */
[----:B------:R-:W-:-:S04]  /*136c0*/  VIADD R3, R3, 0x7f ;  /* 0x0000007f03037836 */ /* 0x000fc80000000000 */
[----:B0-----:R-:W-:-:S05]  /*136d0*/  @P0 IMAD.HI.U32 R4, R3, R4, RZ ;  /* 0x0000000403040227 */ /* 0x001fca00078e00ff */
[----:B-1----:R-:W-:Y:S01]  /*136e0*/  @P0 SHF.R.U32.HI R3, RZ, R0, R4 ;  /* 0x00000000ff030219 */ /* 0x002fe20000011604 */
[C---:B------:R-:W-:Y:S01]  /*136f0*/  VIADD R0, R2.reuse, 0x9f ;  /* 0x0000009f02007836 */ /* 0x040fe20000000000 */
[----:B------:R-:W-:Y:S02]  /*13700*/  IADD3 R2, R2, 0xa0, -R19 ;  /* 0x000000a002027810 */ /* 0x000fe40007ffe813 */
[----:B------:R-:W-:Y:S01]  /*13710*/  SHF.R.U32.HI R4, RZ, 0x10, R8 ;  /* 0x00000010ff047819 */ /* 0x000fe20000011608 */
[----:B------:R-:W-:-:S03]  /*13720*/  IMAD.HI R0, R0, 0x66666667, RZ ;  /* 0x6666666700007827 */ /* 0x000fc600078e02ff */
[----:B------:R-:W-:Y:S01]  /*13730*/  ISETP.NE.AND P0, PT, R4, RZ, PT ;  /* 0x000000ff0400720c */ /* 0x000fe20003f05270 */
[----:B------:R-:W-:Y:S01]  /*13740*/  IMAD.IADD R2, R2, 0x1, R3 ;  /* 0x0000000102027824 */ /* 0x000fe200078e0203 */
[----:B------:R-:W-:-:S03]  /*13750*/  SHF.R.U32.HI R3, RZ, 0x1f, R0 ;  /* 0x0000001fff037819 */ /* 0x000fc60000011600 */
[----:B------:R-:W-:Y:S01]  /*13760*/  IMAD.HI R2, R2, 0x66666667, RZ ;  /* 0x6666666702027827 */ /* 0x000fe200078e02ff */
[----:B------:R-:W-:-:S04]  /*13770*/  LEA.HI.SX32 R0, R0, R3, 0x1a ;  /* 0x0000000300007211 */ /* 0x000fc800078fd2ff */
[----:B------:R-:W-:-:S03]  /*13780*/  SHF.R.U32.HI R3, RZ, 0x1f, R2 ;  /* 0x0000001fff037819 */ /* 0x000fc60000011602 */
[----:B------:R-:W0:Y:S01]  /*13790*/  @!P0 LDC R4, c[0x0][0x9f0] ;  /* 0x00027c00ff048b82 */ /* 0x000e220000000800 */
[----:B------:R-:W-:Y:S01]  /*137a0*/  LEA.HI.SX32 R3, R2, R3, 0x1a ;  /* 0x0000000302037211 */ /* 0x000fe200078fd2ff */
[----:B------:R-:W-:-:S03]  /*137b0*/  IMAD.MOV.U32 R2, RZ, RZ, RZ ;  /* 0x000000ffff027224 */ /* 0x000fc600078e00ff */
[----:B------:R-:W-:-:S04]  /*137c0*/  VIMNMX R0, R0, R3, PT ;  /* 0x0000000300007248 */ /* 0x000fc80003fe0100 */
[----:B------:R-:W-:-:S13]  /*137d0*/  ISETP.GE.AND P1, PT, R0, 0x1, PT ;  /* 0x000000010000780c */ /* 0x000fda0003f26270 */
[----:B------:R-:W-:Y:S05]  /*137e0*/  @!P1 BRA `(.L_x_2119) ;  /* 0x0000000000689947 */ /* 0x000fea0003800000 */
[-C--:B0-----:R-:W-:Y:S02]  /*137f0*/  IABS R5, R4.reuse ;  /* 0x0000000400057213 */ /* 0x081fe40000000000 */
        /* <DEDUP_REMOVED lines=10> */
[----:B------:R-:W-:-:S04]  /*138a0*/  IADD3 R3, R4, -0x1, R0 ;  /* 0xffffffff04037810 */ /* 0x000fc80007ffe000 */
        /* <DEDUP_REMOVED lines=14> */
.L_x_2119:
[----:B------:R-:W-:Y:S01]  /*13990*/  LOP3.LUT R8, R8, 0xff, RZ, 0xc0, !PT ;  /* 0x000000ff08087812 */ /* 0x000fe200078ec0ff */
[----:B------:R-:W-:Y:S04]  /*139a0*/  BSSY B7, `(.L_x_2120) ;  /* 0x0000319000077945 */ /* 0x000fe80003800000 */
[----:B------:R-:W-:-:S05]  /*139b0*/  IMAD R3, R8, R2, RZ ;  /* 0x0000000208037224 */ /* 0x000fca00078e02ff */
[----:B------:R-:W-:Y:S01]  /*139c0*/  VIADDMNMX R0, R3, R2, R0, PT ;  /* 0x0000000203007246 */ /* 0x000fe20003800100 */
[----:B------:R1:W-:Y:S03]  /*139d0*/  STL [R1+0x8], R3 ;  /* 0x0000080301007387 */ /* 0x0003e60000100800 */
[----:B------:R-:W-:Y:S01]  /*139e0*/  ISETP.GT.AND P0, PT, R0, R3, PT ;  /* 0x000000030000720c */ /* 0x000fe20003f04270 */
[----:B------:R1:W-:-:S12]  /*139f0*/  STL [R1+0x2c], R0 ;  /* 0x00002c0001007387 */ /* 0x0003d80000100800 */
[----:B-1----:R-:W-:Y:S05]  /*13a00*/  @P0 BRA `(.L_x_2121) ;  /* 0x0000000000480947 */ /* 0x002fea0003800000 */
[----:B------:R-:W1:Y:S02]  /*13a10*/  S2R R3, SR_TID.X ;  /* 0x0000000000037919 */ /* 0x000e640000002100 */
[----:B-1----:R-:W-:-:S04]  /*13a20*/  LOP3.LUT R3, R3, 0x7f, RZ, 0xc0, !PT ;  /* 0x0000007f03037812 */ /* 0x002fc800078ec0ff */
[----:B------:R-:W-:-:S13]  /*13a30*/  ISETP.NE.AND P0, PT, R3, RZ, PT ;  /* 0x000000ff0300720c */ /* 0x000fda0003f05270 */
[----:B------:R-:W-:Y:S05]  /*13a40*/  @P0 BRA `(.L_x_2122) ;  /* 0x0000003000380947 */ /* 0x000fea0003800000 */
[----:B------:R-:W1:Y:S01]  /*13a50*/  S2R R3, SR_LANEID ;  /* 0x0000000000037919 */ /* 0x000e620000000000 */
[----:B------:R-:W-:Y:S02]  /*13a60*/  VOTEU.ANY UR4, UPT, PT ;  /* 0x0000000000047886 */ /* 0x000fe400038e0100 */
[----:B------:R-:W1:Y:S08]  /*13a70*/  FLO.U32 R0, UR4 ;  /* 0x0000000400007d00 */ /* 0x000e7000080e0000 */
[----:B------:R-:W2:Y:S01]  /*13a80*/  POPC R5, UR4 ;  /* 0x0000000400057d09 */ /* 0x000ea20008000000 */
[----:B-1----:R-:W-:-:S02]  /*13a90*/  ISETP.EQ.U32.AND P0, PT, R0, R3, PT ;  /* 0x000000030000720c */ /* 0x002fc40003f02070 */
[----:B------:R-:W2:Y:S11]  /*13aa0*/  LDC.64 R2, c[0x0][0xc60] ;  /* 0x00031800ff027b82 */ /* 0x000eb60000000a00 */
[----:B--2---:R-:W2:Y:S01]  /*13ab0*/  @P0 ATOMG.E.ADD.STRONG.GPU PT, R3, desc[UR54][R2.64], R5 ;  /* 0x00000005020309a8 */ /* 0x004ea200081ee1f6 */
[----:B0-----:R-:W0:Y:S02]  /*13ac0*/  S2R R4, SR_LTMASK ;  /* 0x0000000000047919 */ /* 0x001e240000003900 */
[----:B0-----:R-:W-:-:S04]  /*13ad0*/  LOP3.LUT R4, R4, UR4, RZ, 0xc0, !PT ;  /* 0x0000000404047c12 */ /* 0x001fc8000f8ec0ff */
[----:B------:R-:W0:Y:S01]  /*13ae0*/  POPC R7, R4 ;  /* 0x0000000400077309 */ /* 0x000e220000000000 */
[----:B--2---:R-:W0:Y:S02]  /*13af0*/  SHFL.IDX PT, R0, R3, R0, 0x1f ;  /* 0x00001f0003007589 */ /* 0x004e2400000e0000 */
[----:B0-----:R-:W-:-:S05]  /*13b00*/  IADD3 R0, R0, UR40, R7 ;  /* 0x0000002800007c10 */ /* 0x001fca000fffe007 */
[----:B------:R1:W-:Y:S01]  /*13b10*/  STL [R1+0x10], R0 ;  /* 0x0000100001007387 */ /* 0x0003e20000100800 */
[----:B------:R-:W-:Y:S05]  /*13b20*/  BRA `(.L_x_2122) ;  /* 0x0000003000007947 */ /* 0x000fea0003800000 */
.L_x_2121:
        /* <DEDUP_REMOVED lines=8> */
[----:B0-----:R-:W-:Y:S02]  /*13bb0*/  IMAD.U32 R4, RZ, RZ, UR6 ;  /* 0x00000006ff047e24 */ /* 0x001fe4000f8e00ff */
        /* <DEDUP_REMOVED lines=11> */
.L_x_2124:
[----:B------:R-:W-:Y:S05]  /*13c70*/  BSYNC B6 ;  /* 0x0000000000067941 */ /* 0x000fea0003800000 */
.L_x_2123:
[----:B------:R-:W-:Y:S01]  /*13c80*/  VIADD R0, R17, 0xa400 ;  /* 0x0000a40011007836 */ /* 0x000fe20000000000 */
[----:B------:R-:W-:Y:S04]  /*13c90*/  BSSY B6, `(.L_x_2125) ;  /* 0x0000014000067945 */ /* 0x000fe80003800000 */
[----:B------:R-:W-:-:S04]  /*13ca0*/  LOP3.LUT P0, RZ, R0, 0x3ff, RZ, 0xc0, !PT ;  /* 0x000003ff00ff7812 */ /* 0x000fc8000780c0ff */
[----:B------:R-:W-:-:S09]  /*13cb0*/  P2R R16, PR, RZ, 0x1 ;  /* 0x00000001ff107803 */ /* 0x000fd20000000000 */
        /* <DEDUP_REMOVED lines=17> */
.L_x_2126:
[----:B------:R-:W-:Y:S05]  /*13dd0*/  BSYNC B6 ;  /* 0x0000000000067941 */ /* 0x000fea0003800000 */
.L_x_2125:
        /* <DEDUP_REMOVED lines=20> */
.L_x_2128:
[----:B------:R-:W-:Y:S05]  /*13f20*/  BSYNC B6 ;  /* 0x0000000000067941 */ /* 0x000fea0003800000 */
.L_x_2127:
[----:B------:R-:W-:Y:S01]  /*13f30*/  ISETP.NE.AND P6, PT, R16, RZ, PT ;  /* 0x000000ff1000720c */ /* 0x000fe20003fc5270 */
[----:B------:R-:W-:-:S12]  /*13f40*/  BSSY B6, `(.L_x_2129) ;  /* 0x0000012000067945 */ /* 0x000fd80003800000 */
        /* <DEDUP_REMOVED lines=17> */
.L_x_2130:
[----:B------:R-:W-:Y:S05]  /*14060*/  BSYNC B6 ;  /* 0x0000000000067941 */ /* 0x000fea0003800000 */
.L_x_2129:
        /* <DEDUP_REMOVED lines=21> */
[----:B------:R-:W-:Y:S01]  /*141c0*/  SEL R16, R8, RZ, !P0 ;  /* 0x000000ff08107207 */ /* 0x000fe20004000000 */
[----:B------:R-:W-:Y:S08]  /*141d0*/  BRA.DIV UR4, `(.L_x_2131) ;  /* 0x0000004204347947 */ /* 0x000ff0000b800000 */
[----:B------:R1:W3:Y:S02]  /*141e0*/  SHFL.IDX PT, R14, R0, RZ, 0x1f ;  /* 0x00001fff000e7589 */ /* 0x0002e400000e0000 */
.L_x_2206:
[----:B------:R-:W-:Y:S02]  /*141f0*/  PLOP3.LUT P1, PT, PT, PT, PT, 0x8, 0x0 ;  /* 0x000000000000781c */ /* 0x000fe40003f2e170 */
[----:B---3--:R-:W-:Y:S02]  /*14200*/  ISETP.NE.AND P0, PT, R14, RZ, PT ;  /* 0x000000ff0e00720c */ /* 0x008fe40003f05270 */
[----:B-1----:R-:W-:-:S05]  /*14210*/  P2R R0, PR, RZ, 0x2 ;  /* 0x00000002ff007803 */ /* 0x002fca0000000000 */
[----:B------:R1:W-:Y:S06]  /*14220*/  STL [R1+0x18], R0 ;  /* 0x0000180001007387 */ /* 0x0003ec0000100800 */
[----:B------:R-:W-:Y:S05]  /*14230*/  @P0 BRA `(.L_x_2132) ;  /* 0x00000004008c0947 */ /* 0x000fea0003800000 */
[----:B-1----:R-:W3:Y:S01]  /*14240*/  LDL R0, [R1+0x2c] ;  /* 0x00002c0001007983 */ /* 0x002ee20000100800 */
[----:B------:R-:W-:Y:S01]  /*14250*/  UMOV UR4, 0xffffffff ;  /* 0xffffffff00047882 */ /* 0x000fe20000000000 */
[----:B---3--:R-:W-:Y:S02]  /*14260*/  VIADD R0, R0, 0xffffffff ;  /* 0xffffffff00007836 */ /* 0x008fe40000000000 */
[----:B------:R-:W-:Y:S05]  /*14270*/  BRA.DIV UR4, `(.L_x_2133) ;  /* 0x00000042042c7947 */ /* 0x000fea000b800000 */
[----:B------:R-:W-:-:S13]  /*14280*/  ELECT P6, URZ, PT ;  /* 0x00000000003f782f */ /* 0x000fda00038c0000 */
.L_x_2209:
[----:B------:R-:W-:Y:S05]  /*14290*/  @!P6 BRA `(.L_x_2132) ;  /* 0x000000040074e947 */ /* 0x000fea0003800000 */
[----:B------:R-:W-:-:S04]  /*142a0*/  ISETP.NE.U32.AND P0, PT, R2, RZ, PT ;  /* 0x000000ff0200720c */ /* 0x000fc80003f05070 */
[----:B------:R-:W-:-:S13]  /*142b0*/  ISETP.NE.AND.EX P0, PT, R3, RZ, PT, P0 ;  /* 0x000000ff0300720c */ /* 0x000fda0003f05300 */
[----:B------:R-:W-:Y:S05]  /*142c0*/  @!P0 BRA `(.L_x_2134) ;  /* 0x0000000000448947 */ /* 0x000fea0003800000 */
[----:B------:R-:W1:Y:S01]  /*142d0*/  LDC R7, c[0x0][0x43c] ;  /* 0x00010f00ff077b82 */ /* 0x000e620000000800 */
[----:B------:R-:W-:Y:S01]  /*142e0*/  ULDC.64 UR4, c[0x0][0x428] ;  /* 0x00010a0000047ab9 */ /* 0x000fe20000000a00 */
[----:B-1----:R-:W-:-:S13]  /*142f0*/  ISETP.NE.AND P0, PT, R7, 0x1, PT ;  /* 0x000000010700780c */ /* 0x002fda0003f05270 */
[----:B0-----:R-:W0:Y:S02]  /*14300*/  @P0 LDC.64 R4, c[0x0][0x440] ;  /* 0x00011000ff040b82 */ /* 0x001e240000000a00 */
        /* <DEDUP_REMOVED lines=13> */
.L_x_2134:
[----:B-1----:R-:W3:Y:S01]  /*143e0*/  LDL R3, [R1] ;  /* 0x0000000001037983 */ /* 0x002ee20000100800 */
[----:B------:R-:W-:Y:S01]  /*143f0*/  IMAD R2, R18, 0x8, R17 ;  /* 0x0000000812027824 */ /* 0x000fe200078e0211 */
[----:B--2---:R-:W1:Y:S02]  /*14400*/  S2R R8, SR_TID.X ;  /* 0x0000000000087919 */ /* 0x004e640000002100 */
[----:B-1----:R-:W-:-:S04]  /*14410*/  LOP3.LUT R8, R8, 0x7f, RZ, 0xc0, !PT ;  /* 0x0000007f08087812 */ /* 0x002fc800078ec0ff */
[----:B------:R-:W-:Y:S02]  /*14420*/  ISETP.NE.AND P1, PT, R8, RZ, PT ;  /* 0x000000ff0800720c */ /* 0x000fe40003f25270 */
[----:B---3--:R-:W-:-:S04]  /*14430*/  SHF.L.U32 R3, R3, 0x1f, RZ ;  /* 0x0000001f03037819 */ /* 0x008fc800000006ff */
[----:B------:R-:W1:Y:S02]  /*14440*/  SYNCS.PHASECHK.TRANS64.TRYWAIT P0, [R2+URZ+0x29880], R3 ;  /* 0x02988003020075a7 */ /* 0x000e64000800017f */
[----:B-1----:R-:W-:Y:S05]  /*14450*/  @!P0 BRA `(.L_x_2135) ;  /* 0x0000003c00d48947 */ /* 0x002fea0003800000 */
.L_x_2210:
[----:B------:R-:W-:Y:S05]  /*14460*/  @P1 BRA `(.L_x_2136) ;  /* 0x00000000001c1947 */ /* 0x000fea0003800000 */
[----:B0-----:R-:W0:Y:S02]  /*14470*/  S2R R4, SR_TID.X ;  /* 0x0000000000047919 */ /* 0x001e240000002100 */
[----:B0-----:R-:W-:Y:S01]  /*14480*/  LOP3.LUT R5, R4, 0x1f, RZ, 0xc0, !PT ;  /* 0x0000001f04057812 */ /* 0x001fe200078ec0ff */
[----:B------:R-:W-:-:S03]  /*14490*/  IMAD.MOV.U32 R4, RZ, RZ, 0x5000 ;  /* 0x00005000ff047424 */ /* 0x000fc600078e00ff */
[----:B------:R-:W-:Y:S01]  /*144a0*/  ISETP.NE.AND P0, PT, R5, RZ, PT ;  /* 0x000000ff0500720c */ /* 0x000fe20003f05270 */
[----:B------:R2:W-:-:S12]  /*144b0*/  SYNCS.ARRIVE.TRANS64 RZ, [R2+URZ+0x29870], R4 ;  /* 0x0298700402ff79a7 */ /* 0x0005d8000800003f */
[----:B--2---:R-:W-:Y:S05]  /*144c0*/  @!P0 BRA `(.L_x_2136) ;  /* 0x0000000000048947 */ /* 0x004fea0003800000 */
[----:B------:R-:W-:Y:S01]  /*144d0*/  BPT.TRAP 0x1 ;  /* 0x000000040000795c */ /* 0x000fe20000300000 */
.L_x_2136:
[----:B------:R-:W2:Y:S01]  /*144e0*/  LDL R5, [R1+0x1c] ;  /* 0x00001c0001057983 */ /* 0x000ea20000100800 */
[----:B0-----:R-:W-:Y:S01]  /*144f0*/  IMAD R4, R18, 0x5000, R17 ;  /* 0x0000500012047824 */ /* 0x001fe200078e0211 */
        /* <DEDUP_REMOVED lines=14> */
[----:B0-2---:R-:W-:Y:S05]  /*145e0*/  @!P0 BRA `(.L_x_2137) ;  /* 0x0000003c00848947 */ /* 0x005fea0003800000 */
.L_x_2211:
        /* <DEDUP_REMOVED lines=8> */
.L_x_2138:
[----:B------:R-:W-:Y:S01]  /*14670*/  R2UR UR27, R0 ;  /* 0x00000000001b72ca */ /* 0x000fe200000e0000 */
[----:B------:R-:W-:Y:S01]  /*14680*/  IMAD R0, R18, 0x7800, R17 ;  /* 0x0000780012007824 */ /* 0x000fe200078e0211 */
[----:B------:R-:W-:Y:S01]  /*14690*/  R2UR UR25, R2 ;  /* 0x00000000021972ca */ /* 0x000fe200000e0000 */
[----:B------:R-:W-:Y:S01]  /*146a0*/  UIADD3 UR4, UP0, UR48, 0x370, URZ ;  /* 0x0000037030047890 */ /* 0x000fe2000ff1e03f */
[----:B------:R-:W-:Y:S01]  /*146b0*/  R2UR UR29, R16 ;  /* 0x00000000101d72ca */ /* 0x000fe200000e0000 */
[----:B------:R-:W-:Y:S01]  /*146c0*/  UMOV UR6, 0x0 ;  /* 0x0000000000067882 */ /* 0x000fe20000000000 */
[----:B------:R-:W-:Y:S01]  /*146d0*/  R2UR UR8, R0 ;  /* 0x00000000000872ca */ /* 0x000fe200000e0000 */
[----:B------:R-:W-:Y:S01]  /*146e0*/  UIADD3.X UR5, URZ, UR49, URZ, UP0, !UPT ;  /* 0x000000313f057290 */ /* 0x000fe200087fe43f */
[----:B------:R-:W-:Y:S01]  /*146f0*/  PLOP3.LUT P0, PT, PT, PT, PT, 0x80, 0x0 ;  /* 0x000000000000781c */ /* 0x000fe20003f0f070 */
[----:B------:R-:W-:Y:S01]  /*14700*/  UMOV UR7, 0x14f00000 ;  /* 0x14f0000000077882 */ /* 0x000fe20000000000 */
[----:B------:R-:W-:Y:S01]  /*14710*/  UMOV UR26, URZ ;  /* 0x0000003f001a7c82 */ /* 0x000fe20008000000 */
[----:B------:R-:W-:Y:S01]  /*14720*/  UMOV UR28, UR36 ;  /* 0x00000024001c7c82 */ /* 0x000fe20008000000 */
[----:B------:R-:W-:Y:S01]  /*14730*/  P2R R0, PR, RZ, 0x1 ;  /* 0x00000001ff007803 */ /* 0x000fe20000000000 */
[----:B------:R-:W-:Y:S01]  /*14740*/  UMOV UR18, 0x40 ;  /* 0x0000004000127882 */ /* 0x000fe20000000000 */
[----:B------:R-:W-:Y:S01]  /*14750*/  UMOV UR20, UR36 ;  /* 0x0000002400147c82 */ /* 0x000fe20008000000 */
[----:B------:R-:W-:Y:S01]  /*14760*/  UIADD3 UR25, UR25, 0x29830, URZ ;  /* 0x0002983019197890 */ /* 0x000fe2000fffe03f */
[----:B------:R-:W-:Y:S01]  /*14770*/  UMOV UR19, UR27 ;  /* 0x0000001b00137c82 */ /* 0x000fe20008000000 */
[----:B------:R-:W-:-:S02]  /*14780*/  UMOV UR21, UR29 ;  /* 0x0000001d00157c82 */ /* 0x000fc40008000000 */
[----:B------:R-:W-:Y:S01]  /*14790*/  UIADD3 UR24, UR8, 0x1a400, URZ ;  /* 0x0001a40008187890 */ /* 0x000fe2000fffe03f */
[----:B------:R3:W-:Y:S01]  /*147a0*/  STL [R1+0x18], R0 ;  /* 0x0000180001007387 */ /* 0x0007e20000100800 */
[----:B------:R-:W-:Y:S02]  /*147b0*/  UIADD3 UR16, UR8, 0x1cc00, URZ ;  /* 0x0001cc0008107890 */ /* 0x000fe4000fffe03f */
[----:B------:R-:W-:Y:S01]  /*147c0*/  UIADD3 UR8, UR8, 0x1f400, URZ ;  /* 0x0001f40008087890 */ /* 0x000fe2000fffe03f */
[----:B------:R-:W-:Y:S01]  /*147d0*/  UMOV UR17, UR25 ;  /* 0x0000001900117c82 */ /* 0x000fe20008000000 */
[----:B------:R-:W-:Y:S01]  /*147e0*/  UMOV UR10, 0x80 ;  /* 0x00000080000a7882 */ /* 0x000fe20000000000 */
[----:B------:R-:W-:Y:S01]  /*147f0*/  UMOV UR12, UR36 ;  /* 0x00000024000c7c82 */ /* 0x000fe20008000000 */
[----:B------:R-:W-:Y:S01]  /*14800*/  UMOV UR11, UR27 ;  /* 0x0000001b000b7c82 */ /* 0x000fe20008000000 */
[----:B------:R-:W-:Y:S01]  /*14810*/  UMOV UR13, UR29 ;  /* 0x0000001d000d7c82 */ /* 0x000fe20008000000 */
[----:B------:R3:W-:Y:S01]  /*14820*/  UTMALDG.4D [UR24], [UR4], desc[UR6] ;  /* 0x00000618040075b4 */ /* 0x0007e20008019000 */
[----:B------:R-:W-:Y:S01]  /*14830*/  UMOV UR9, UR25 ;  /* 0x0000001900097c82 */ /* 0x000fe20008000000 */
[----:B------:R3:W-:Y:S01]  /*14840*/  UTMALDG.4D [UR16], [UR4], desc[UR6] ;  /* 0x00000610040075b4 */ /* 0x0007e20008019000 */
[----:B------:R3:W-:Y:S02]  /*14850*/  UTMALDG.4D [UR8], [UR4], desc[UR6] ;  /* 0x00000608040075b4 */ /* 0x0007e40008019000 */
[----:B---3--:R-:W-:Y:S01]  /*14860*/  NOP ;  /* 0x0000000000007918 */ /* 0x008fe20000000000 */
.L_x_2132:
[----:B------:R-:W-:Y:S05]  /*14870*/  WARPSYNC.ALL ;  /* 0x0000000000007948 */ /* 0x000fea0003800000 */
[----:B-1----:R-:W-:Y:S01]  /*14880*/  VIADD R0, R17, 0x14400 ;  /* 0x0001440011007836 */ /* 0x002fe20000000000 */
[----:B------:R-:W-:Y:S01]  /*14890*/  USHF.R.S32.HI UR4, URZ, 0x1f, UR47 ;  /* 0x0000001f3f047899 */ /* 0x000fe2000801142f */
        /* <DEDUP_REMOVED lines=14> */
[----:B0-----:R-:W-:Y:S01]  /*14980*/  MOV R2, 0x0 ;  /* 0x0000000000027802 */ /* 0x001fe20000000f00 */
        /* <DEDUP_REMOVED lines=15> */
.L_x_2140:
[----:B------:R-:W-:Y:S05]  /*14a80*/  BSYNC B6 ;  /* 0x0000000000067941 */ /* 0x000fea0003800000 */
.L_x_2139:
[----:B------:R-:W3:Y:S01]  /*14a90*/  LDL R10, [R1+0x14] ;  /* 0x00001400010a7983 */ /* 0x000ee20000100800 */
[----:B------:R-:W1:Y:S01]  /*14aa0*/  LDC R5, c[0x0][0x448] ;  /* 0x00011200ff057b82 */ /* 0x000e620000000800 */
[----:B------:R-:W-:Y:S01]  /*14ab0*/  ULDC.64 UR6, c[0x0][0x2d8] ;  /* 0x0000b60000067ab9 */ /* 0x000fe20000000a00 */
[----:B0-----:R-:W0:Y:S01]  /*14ac0*/  S2R R2, SR_TID.X ;  /* 0x0000000000027919 */ /* 0x001e220000002100 */
[----:B------:R-:W-:Y:S01]  /*14ad0*/  UMOV UR4, UR50 ;  /* 0x0000003200047c82 */ /* 0x000fe20008000000 */
[----:B------:R-:W-:Y:S01]  /*14ae0*/  UMOV UR5, UR37 ;  /* 0x0000002500057c82 */ /* 0x000fe20008000000 */
[----:B------:R-:W-:Y:S01]  /*14af0*/  ULDC.64 UR8, c[0x0][0x2e0] ;  /* 0x0000b80000087ab9 */ /* 0x000fe20000000a00 */
[----:B-1----:R-:W-:Y:S01]  /*14b00*/  ISETP.NE.AND P0, PT, R5, 0x1, PT ;  /* 0x000000010500780c */ /* 0x002fe20003f05270 */
[----:B------:R-:W1:Y:S01]  /*14b10*/  S2R R6, SR_TID.X ;  /* 0x0000000000067919 */ /* 0x000e620000002100 */
[----:B0-----:R-:W-:-:S11]  /*14b20*/  LOP3.LUT R0, R2, 0x7f, RZ, 0xc0, !PT ;  /* 0x0000007f02007812 */ /* 0x001fd600078ec0ff */
[----:B------:R-:W0:Y:S01]  /*14b30*/  @P0 LDC R3, c[0x0][0x44c] ;  /* 0x00011300ff030b82 */ /* 0x000e220000000800 */
[----:B------:R-:W-:Y:S01]  /*14b40*/  IMAD.SHL.U32 R2, R2, 0x20, RZ ;  /* 0x0000002002027824 */ /* 0x000fe200078e00ff */
[----:B------:R-:W-:-:S06]  /*14b50*/  SHF.R.U32.HI R0, RZ, 0x2, R0 ;  /* 0x00000002ff007819 */ /* 0x000fcc0000011600 */
[----:B------:R-:W4:Y:S01]  /*14b60*/  @P0 LDC R4, c[0x0][0x450] ;  /* 0x00011400ff040b82 */ /* 0x000f220000000800 */
[----:B------:R-:W-:Y:S01]  /*14b70*/  LOP3.LUT R2, R0, 0x60, R2, 0xf8, !PT ;  /* 0x0000006000027812 */ /* 0x000fe200078ef802 */
[----:B------:R-:W-:Y:S02]  /*14b80*/  UIMAD.WIDE.U32 UR4, UR36, UR6, UR4 ;  /* 0x00000006240472a5 */ /* 0x000fe4000f8e0004 */
[----:B------:R-:W-:Y:S02]  /*14b90*/  UIMAD UR6, UR45, UR8, URZ ;  /* 0x000000082d0672a4 */ /* 0x000fe4000f8e023f */
[----:B------:R-:W-:Y:S02]  /*14ba0*/  UIMAD UR5, UR36, UR7, UR5 ;  /* 0x00000007240572a4 */ /* 0x000fe4000f8e0205 */
[----:B------:R-:W-:Y:S02]  /*14bb0*/  UIMAD UR6, UR46, UR9, UR6 ;  /* 0x000000092e0672a4 */ /* 0x000fe4000f8e0206 */
[----:B------:R-:W-:-:S03]  /*14bc0*/  UIMAD.WIDE.U32 UR4, UR46, UR8, UR4 ;  /* 0x000000082e0472a5 */ /* 0x000fc6000f8e0004 */
[----:B------:R-:W-:Y:S01]  /*14bd0*/  ULDC.64 UR8, c[0x0][0x2d0] ;  /* 0x0000b40000087ab9 */ /* 0x000fe20000000a00 */
[----:B------:R-:W-:Y:S01]  /*14be0*/  UIADD3 UR5, UR5, UR6, URZ ;  /* 0x0000000605057290 */ /* 0x000fe2000fffe03f */
[----:B-1----:R-:W-:-:S05]  /*14bf0*/  IMAD.SHL.U32 R6, R6, 0x10, RZ ;  /* 0x0000001006067824 */ /* 0x002fca00078e00ff */
[----:B------:R-:W-:-:S04]  /*14c00*/  LOP3.LUT R6, R6, 0x30, RZ, 0xc0, !PT ;  /* 0x0000003006067812 */ /* 0x000fc800078ec0ff */
[----:B--2---:R-:W-:Y:S01]  /*14c10*/  LOP3.LUT R8, R6, 0x40, RZ, 0xfc, !PT ;  /* 0x0000004006087812 */ /* 0x004fe200078efcff */
[----:B---3--:R-:W-:-:S04]  /*14c20*/  IMAD R0, R10, 0x80, R2 ;  /* 0x000000800a007824 */ /* 0x008fc800078e0202 */
[----:B0-----:R-:W-:-:S04]  /*14c30*/  @P0 IMAD.HI.U32 R3, R0, R3, RZ ;  /* 0x0000000300030227 */ /* 0x001fc800078e00ff */
[----:B------:R-:W-:Y:S01]  /*14c40*/  IMAD.MOV.U32 R2, RZ, RZ, R0 ;  /* 0x000000ffff027224 */ /* 0x000fe200078e0000 */
[----:B----4-:R-:W-:-:S04]  /*14c50*/  @P0 SHF.R.U32.HI R2, RZ, R4, R3 ;  /* 0x00000004ff020219 */ /* 0x010fc80000011603 */
        /* <DEDUP_REMOVED lines=27> */
[----:B------:R-:W0:Y:S01]  /*14e10*/  S2R R6, SR_TID.X ;  /* 0x0000000000067919 */ /* 0x000e220000002100 */
[----:B------:R-:W-:Y:S02]  /*14e20*/  IMAD R0, R19, R5, RZ ;  /* 0x0000000513007224 */ /* 0x000fe400078e02ff */
[----:B------:R-:W1:Y:S01]  /*14e30*/  SHFL.IDX PT, R5, R4, RZ, 0x1c1f ;  /* 0x001c1fff04057589 */ /* 0x000e6200000e0000 */
[----:B0-----:R-:W-:-:S04]  /*14e40*/  LOP3.LUT R6, R6, 0x7f, RZ, 0xc0, !PT ;  /* 0x0000007f06067812 */ /* 0x001fc800078ec0ff */
[----:B------:R-:W-:Y:S02]  /*14e50*/  SHF.R.U32.HI R7, RZ, 0x2, R6 ;  /* 0x00000002ff077819 */ /* 0x000fe40000011606 */
[----:B------:R-:W0:Y:S03]  /*14e60*/  SHFL.IDX PT, R6, R3, RZ, 0x1c1f ;  /* 0x001c1fff03067589 */ /* 0x000e2600000e0000 */
[----:B------:R-:W-:-:S05]  /*14e70*/  IMAD R2, R10, 0x80, R7 ;  /* 0x000000800a027824 */ /* 0x000fca00078e0207 */
[----:B------:R-:W-:-:S13]  /*14e80*/  ISETP.GE.AND P4, PT, R2, R0, PT ;  /* 0x000000000200720c */ /* 0x000fda0003f86270 */
[----:B-1----:R-:W-:-:S05]  /*14e90*/  @!P4 IADD3 R5, P3, R9, R5, RZ ;  /* 0x000000050905c210 */ /* 0x002fca0007f7e0ff */
[----:B0-----:R-:W-:-:S04]  /*14ea0*/  @!P4 IMAD.X R6, RZ, RZ, R6, P3 ;  /* 0x000000ffff06c224 */ /* 0x001fc800018e0606 */
[----:B------:R-:W-:Y:S02]  /*14eb0*/  @!P4 IMAD.MOV.U32 R7, RZ, RZ, R6 ;  /* 0x000000ffff07c224 */ /* 0x000fe400078e0006 */
[----:B------:R-:W-:Y:S02]  /*14ec0*/  @!P4 IMAD.MOV.U32 R6, RZ, RZ, R5 ;  /* 0x000000ffff06c224 */ /* 0x000fe400078e0005 */
[----:B------:R-:W-:-:S03]  /*14ed0*/  VIADD R5, R2, 0x20 ;  /* 0x0000002002057836 */ /* 0x000fc60000000000 */
[----:B------:R-:W-:Y:S01]  /*14ee0*/  @!PT LDS RZ, [RZ] ;  /* 0x00000000fffff984 */ /* 0x000fe20000000800 */
[----:B-----5:R-:W-:Y:S02]  /*14ef0*/  @!P4 LDGSTS.E.BYPASS.LTC128B.128 [R8+0x14400], desc[UR54][R6.64], !P0 ;  /* 0x144000000608cfae */ /* 0x020fe4000c101d76 */
[----:B------:R-:W-:Y:S02]  /*14f00*/  ISETP.GE.AND P3, PT, R5, R0, PT ;  /* 0x000000000500720c */ /* 0x000fe40003f66270 */
[----:B------:R-:W-:Y:S04]  /*14f10*/  @!P4 LDGSTS.E.BYPASS.LTC128B.128 [R8+0x16400], desc[UR54][R6.64+0x40], !P1 ;  /* 0x164000400608cfae */ /* 0x000fe8000c901d76 */
[----:B------:R0:W-:Y:S04]  /*14f20*/  @!P4 LDGSTS.E.BYPASS.LTC128B.128 [R8+0x18400], desc[UR54][R6.64+0x80], !P2 ;  /* 0x184000800608cfae */ /* 0x0001e8000d101d76 */
[----:B------:R-:W-:Y:S04]  /*14f30*/  SHFL.IDX PT, R5, R3, 0x1, 0x1c1f ;  /* 0x003c1f0003057f89 */ /* 0x000fe800000e0000 */
        /* <DEDUP_REMOVED lines=19> */
.L_x_2220:
        /* <DEDUP_REMOVED lines=12> */
.L_x_2143:
[----:B------:R-:W-:Y:S05]  /*15130*/  BSYNC B0 ;  /* 0x0000000000007941 */ /* 0x000fea0003800000 */
.L_x_2142:
[----:B------:R-:W-:Y:S01]  /*15140*/  NOP ;  /* 0x0000000000007918 */ /* 0x000fe20000000000 */
[----:B------:R-:W-:-:S13]  /*15150*/  PLOP3.LUT P0, PT, PT, PT, PT, 0x80, 0x0 ;  /* 0x000000000000781c */ /* 0x000fda0003f0f070 */
.L_x_2144:
        /* <DEDUP_REMOVED lines=18> */
.L_x_2221:
[----:B------:R-:W-:Y:S05]  /*15280*/  BSYNC B0 ;  /* 0x0000000000007941 */ /* 0x000fea0003800000 */
.L_x_2145:
[----:B------:R-:W2:Y:S04]  /*15290*/  LDL.LU R2, [R1+0x2c] ;  /* 0x00002c0001027983 */ /* 0x000ea80000300800 */
[----:B------:R-:W3:Y:S01]  /*152a0*/  LDL R3, [R1+0x8] ;  /* 0x0000080001037983 */ /* 0x000ee20000100800 */
[----:B--2---:R-:W-:-:S05]  /*152b0*/  VIADD R2, R2, 0xfffffffe ;  /* 0xfffffffe02027836 */ /* 0x004fca0000000000 */
[----:B---3--:R-:W-:-:S13]  /*152c0*/  ISETP.GE.AND P0, PT, R2, R3, PT ;  /* 0x000000030200720c */ /* 0x008fda0003f06270 */
[----:B------:R-:W-:Y:S05]  /*152d0*/  @!P0 BRA `(.L_x_2147) ;  /* 0x0000001000048947 */ /* 0x000fea0003800000 */
[----:B-1----:R1:W5:Y:S01]  /*152e0*/  LDL.LU R0, [R1] ;  /* 0x0000000001007983 */ /* 0x0023620000300800 */
[----:B------:R-:W-:-:S07]  /*152f0*/  IMAD.MOV.U32 R3, RZ, RZ, R18 ;  /* 0x000000ffff037224 */ /* 0x000fce00078e0012 */
.L_x_2169:
[----:B0-----:R-:W2:Y:S01]  /*15300*/  LDL R4, [R1+0x18] ;  /* 0x0000180001047983 */ /* 0x001ea20000100800 */
[----:B------:R-:W-:Y:S01]  /*15310*/  VIADD R18, R3, 0x1 ;  /* 0x0000000103127836 */ /* 0x000fe20000000000 */
[----:B------:R-:W-:Y:S05]  /*15320*/  YIELD ;  /* 0x0000000000007946 */ /* 0x000fea0003800000 */
[C---:B------:R-:W-:Y:S01]  /*15330*/  ISETP.NE.AND P0, PT, R18.reuse, 0x2, PT ;  /* 0x000000021200780c */ /* 0x040fe20003f05270 */
[----:B------:R-:W-:Y:S03]  /*15340*/  BSSY B0, `(.L_x_2148) ;  /* 0x0000089000007945 */ /* 0x000fe60003800000 */
[----:B------:R-:W-:-:S02]  /*15350*/  SEL R18, R18, RZ, P0 ;  /* 0x000000ff12127207 */ /* 0x000fc40000000000 */
[----:B--2---:R-:W-:Y:S02]  /*15360*/  ISETP.NE.AND P1, PT, R4, RZ, PT ;  /* 0x000000ff0400720c */ /* 0x004fe40003f25270 */
[----:B------:R-:W-:-:S04]  /*15370*/  SEL R4, RZ, 0x1, P0 ;  /* 0x00000001ff047807 */ /* 0x000fc80000000000 */
[----:B-----5:R-:W-:-:S05]  /*15380*/  LOP3.LUT R9, R0, R4, RZ, 0x3c, !PT ;  /* 0x0000000400097212 */ /* 0x020fca00078e3cff */
[----:B------:R2:W-:Y:S02]  /*15390*/  STL [R1], R9 ;  /* 0x0000000901007387 */ /* 0x0005e40000100800 */
[----:B------:R-:W-:Y:S05]  /*153a0*/  @!P1 BRA `(.L_x_2149) ;  /* 0x0000000800089947 */ /* 0x000fea0003800000 */
[----:B------:R-:W-:Y:S01]  /*153b0*/  ULDC.64 UR4, c[0x0][0x418] ;  /* 0x0001060000047ab9 */ /* 0x000fe20000000a00 */
[----:B0-----:R-:W-:Y:S01]  /*153c0*/  IMAD.MOV.U32 R8, RZ, RZ, R2 ;  /* 0x000000ffff087224 */ /* 0x001fe200078e0002 */
[----:B------:R-:W-:-:S04]  /*153d0*/  ISETP.NE.U32.AND P0, PT, RZ, UR4, PT ;  /* 0x00000004ff007c0c */ /* 0x000fc8000bf05070 */
[----:B------:R-:W-:-:S13]  /*153e0*/  ISETP.NE.AND.EX P0, PT, RZ, UR5, PT, P0 ;  /* 0x00000005ff007c0c */ /* 0x000fda000bf05300 */
[----:B------:R-:W-:Y:S05]  /*153f0*/  @!P0 BRA `(.L_x_2150) ;  /* 0x00000000004c8947 */ /* 0x000fea0003800000 */
[----:B------:R-:W3:Y:S01]  /*15400*/  LDL R10, [R1+0xc] ;  /* 0x00000c00010a7983 */ /* 0x000ee20000100800 */
[----:B------:R-:W0:Y:S01]  /*15410*/  LDC R8, c[0x0][0x43c] ;  /* 0x00010f00ff087b82 */ /* 0x000e220000000800 */
[----:B------:R-:W-:Y:S02]  /*15420*/  ULDC.64 UR6, c[0x0][0x428] ;  /* 0x00010a0000067ab9 */ /* 0x000fe40000000a00 */
[----:B------:R-:W4:Y:S01]  /*15430*/  LDL R7, [R1+0x4] ;  /* 0x0000040001077983 */ /* 0x000f220000100800 */
[----:B0-----:R-:W-:-:S13]  /*15440*/  ISETP.NE.AND P0, PT, R8, 0x1, PT ;  /* 0x000000010800780c */ /* 0x001fda0003f05270 */
[----:B------:R-:W0:Y:S02]  /*15450*/  @P0 LDC.64 R4, c[0x0][0x440] ;  /* 0x00011000ff040b82 */ /* 0x000e240000000a00 */
[----:B0-----:R-:W-:-:S04]  /*15460*/  @P0 IMAD.HI.U32 R6, R2, R4, RZ ;  /* 0x0000000402060227 */ /* 0x001fc800078e00ff */
[----:B------:R-:W-:Y:S01]  /*15470*/  IMAD.MOV.U32 R4, RZ, RZ, R2 ;  /* 0x000000ffff047224 */ /* 0x000fe200078e0002 */
[----:B------:R-:W-:-:S05]  /*15480*/  @P0 SHF.R.U32.HI R4, RZ, R5, R6 ;  /* 0x00000005ff040219 */ /* 0x000fca0000011606 */
[----:B------:R-:W-:-:S04]  /*15490*/  IMAD.MOV R5, RZ, RZ, -R4 ;  /* 0x000000ffff057224 */ /* 0x000fc800078e0a04 */
[----:B------:R-:W-:Y:S01]  /*154a0*/  IMAD R8, R8, R5, R2 ;  /* 0x0000000508087224 */ /* 0x000fe200078e0202 */
[----:B------:R-:W-:Y:S01]  /*154b0*/  SHF.R.S32.HI R5, RZ, 0x1f, R4 ;  /* 0x0000001fff057819 */ /* 0x000fe20000011404 */
[----:B---3--:R-:W-:-:S04]  /*154c0*/  IMAD R6, R10, UR6, RZ ;  /* 0x000000060a067c24 */ /* 0x008fc8000f8e02ff */
[C---:B----4-:R-:W-:Y:S02]  /*154d0*/  IMAD R6, R7.reuse, UR7, R6 ;  /* 0x0000000707067c24 */ /* 0x050fe4000f8e0206 */
[----:B------:R-:W-:-:S04]  /*154e0*/  IMAD.WIDE.U32 R4, R7, UR6, R4 ;  /* 0x0000000607047c25 */ /* 0x000fc8000f8e0004 */
[----:B------:R-:W-:Y:S01]  /*154f0*/  IMAD.IADD R5, R6, 0x1, R5 ;  /* 0x0000000106057824 */ /* 0x000fe200078e0205 */
[----:B------:R-:W-:-:S04]  /*15500*/  LEA R6, P0, R4, UR4, 0x2 ;  /* 0x0000000404067c11 */ /* 0x000fc8000f8010ff */
[----:B------:R-:W-:-:S05]  /*15510*/  LEA.HI.X R7, R4, UR5, R5, 0x2, P0 ;  /* 0x0000000504077c11 */ /* 0x000fca00080f1405 */
[----:B------:R0:W5:Y:S04]  /*15520*/  LDG.E R16, desc[UR54][R6.64] ;  /* 0x0000003606107981 */ /* 0x000168000c1e1900 */
.L_x_2150:
[----:B------:R-:W0:Y:S01]  /*15530*/  S2R R4, SR_TID.X ;  /* 0x0000000000047919 */ /* 0x000e220000002100 */
[----:B------:R-:W-:Y:S01]  /*15540*/  IMAD R5, R18, 0x8, R17 ;  /* 0x0000000812057824 */ /* 0x000fe200078e0211 */
[----:B------:R-:W-:Y:S01]  /*15550*/  BSSY B1, `(.L_x_2151) ;  /* 0x0000006000017945 */ /* 0x000fe20003800000 */
[----:B0-----:R-:W-:Y:S02]  /*15560*/  LOP3.LUT R6, R4, 0x7f, RZ, 0xc0, !PT ;  /* 0x0000007f04067812 */ /* 0x001fe400078ec0ff */
[----:B------:R-:W-:Y:S02]  /*15570*/  SHF.L.U32 R4, R9, 0x1f, RZ ;  /* 0x0000001f09047819 */ /* 0x000fe400000006ff */
[----:B------:R-:W-:Y:S02]  /*15580*/  ISETP.NE.AND P1, PT, R6, RZ, PT ;  /* 0x000000ff0600720c */ /* 0x000fe40003f25270 */
[----:B------:R-:W0:Y:S02]  /*15590*/  SYNCS.PHASECHK.TRANS64.TRYWAIT P0, [R5+URZ+0x29880], R4 ;  /* 0x02988004050075a7 */ /* 0x000e24000800017f */
[----:B0-----:R-:W-:Y:S09]  /*155a0*/  @!P0 BRA `(.L_x_2152) ;  /* 0x0000003400188947 */ /* 0x001ff20003800000 */
.L_x_2222:
[----:B------:R-:W-:Y:S05]  /*155b0*/  BSYNC B1 ;  /* 0x0000000000017941 */ /* 0x000fea0003800000 */
.L_x_2151:
        /* <DEDUP_REMOVED lines=9> */
.L_x_2154:
[----:B------:R-:W-:Y:S05]  /*15650*/  BSYNC B1 ;  /* 0x0000000000017941 */ /* 0x000fea0003800000 */
.L_x_2153:
        /* <DEDUP_REMOVED lines=12> */
.L_x_2155:
        /* <DEDUP_REMOVED lines=13> */
.L_x_2223:
[----:B------:R-:W-:Y:S05]  /*157f0*/  BSYNC B1 ;  /* 0x0000000000017941 */ /* 0x000fea0003800000 */
.L_x_2156:
[----:B------:R-:W-:Y:S01]  /*15800*/  BSSY B1, `(.L_x_2158) ;  /* 0x000000b000017945 */ /* 0x000fe20003800000 */
[----:B------:R-:W-:Y:S02]  /*15810*/  IMAD.MOV.U32 R8, RZ, RZ, 0x0 ;  /* 0x00000000ff087424 */ /* 0x000fe400078e00ff */
[----:B--2---:R-:W-:Y:S01]  /*15820*/  IMAD.MOV.U32 R9, RZ, RZ, 0x14f00000 ;  /* 0x14f00000ff097424 */ /* 0x004fe200078e00ff */
[----:B------:R-:W-:Y:S06]  /*15830*/  @P1 BRA `(.L_x_2159) ;  /* 0x00000000001c1947 */ /* 0x000fec0003800000 */
[----:B------:R-:W2:Y:S01]  /*15840*/  S2R R7, SR_TID.X ;  /* 0x0000000000077919 */ /* 0x000ea20000002100 */
[----:B0--3--:R-:W-:-:S04]  /*15850*/  IMAD.MOV.U32 R4, RZ, RZ, 0x7800 ;  /* 0x00007800ff047424 */ /* 0x009fc800078e00ff */
[----:B------:R4:W-:Y:S01]  /*15860*/  SYNCS.ARRIVE.TRANS64 RZ, [R5+URZ+0x29830], R4 ;  /* 0x0298300405ff79a7 */ /* 0x0009e2000800003f */
[----:B--2---:R-:W-:-:S04]  /*15870*/  LOP3.LUT R7, R7, 0x1f, RZ, 0xc0, !PT ;  /* 0x0000001f07077812 */ /* 0x004fc800078ec0ff */
[----:B------:R-:W-:-:S13]  /*15880*/  ISETP.NE.AND P0, PT, R7, RZ, PT ;  /* 0x000000ff0700720c */ /* 0x000fda0003f05270 */
[----:B----4-:R-:W-:Y:S05]  /*15890*/  @!P0 BRA `(.L_x_2159) ;  /* 0x0000000000048947 */ /* 0x010fea0003800000 */
[----:B------:R-:W-:Y:S01]  /*158a0*/  BPT.TRAP 0x1 ;  /* 0x000000040000795c */ /* 0x000fe20000300000 */
.L_x_2159:
[----:B------:R-:W-:Y:S05]  /*158b0*/  BSYNC B1 ;  /* 0x0000000000017941 */ /* 0x000fea0003800000 */
.L_x_2158:
[----:B------:R-:W-:Y:S01]  /*158c0*/  R2UR UR10, R10 ;  /* 0x000000000a0a72ca */ /* 0x000fe200000e0000 */
[----:B0--3--:R-:W-:Y:S01]  /*158d0*/  IMAD R4, R18, 0x7800, R17 ;  /* 0x0000780012047824 */ /* 0x009fe200078e0211 */
[----:B------:R-:W-:Y:S01]  /*158e0*/  R2UR UR6, R8 ;  /* 0x00000000080672ca */ /* 0x000fe200000e0000 */
[----:B------:R-:W-:Y:S01]  /*158f0*/  UIADD3 UR4, UP0, UR48, 0x370, URZ ;  /* 0x0000037030047890 */ /* 0x000fe2000ff1e03f */
[----:B------:R-:W-:Y:S01]  /*15900*/  R2UR UR7, R9 ;  /* 0x00000000090772ca */ /* 0x000fe200000e0000 */
[----:B------:R-:W-:Y:S01]  /*15910*/  VIADD R5, R5, 0x29830 ;  /* 0x0002983005057836 */ /* 0x000fe20000000000 */
[----:B------:R-:W-:Y:S01]  /*15920*/  PLOP3.LUT P0, PT, PT, PT, PT, 0x80, 0x0 ;  /* 0x000000000000781c */ /* 0x000fe20003f0f070 */
[----:B------:R-:W-:Y:S01]  /*15930*/  VIADD R7, R4, 0x1a400 ;  /* 0x0001a40004077836 */ /* 0x000fe20000000000 */
[----:B------:R-:W-:-:S12]  /*15940*/  UIADD3.X UR5, URZ, UR49, URZ, UP0, !UPT ;  /* 0x000000313f057290 */ /* 0x000fd800087fe43f */
.L_x_2160:
        /* <DEDUP_REMOVED lines=15> */
.L_x_2161:
        /* <DEDUP_REMOVED lines=15> */
.L_x_2162:
        /* <DEDUP_REMOVED lines=10> */
.L_x_2149:
[----:B------:R-:W-:Y:S05]  /*15bd0*/  BSYNC B0 ;  /* 0x0000000000007941 */ /* 0x000fea0003800000 */
.L_x_2148:
[----:B------:R-:W-:-:S06]  /*15be0*/  UISETP.NE.AND UP0, UPT, UR39, 0x3, UPT ;  /* 0x000000032700788c */ /* 0x000fcc000bf05270 */
[----:B------:R-:W-:-:S13]  /*15bf0*/  PLOP3.LUT P0, PT, PT, PT, UP0, 0x80, 0x0 ;  /* 0x000000000000781c */ /* 0x000fda0003f0f008 */
[----:B------:R-:W-:Y:S05]  /*15c00*/  @!P0 BRA `(.L_x_2163) ;  /* 0x0000000000048947 */ /* 0x000fea0003800000 */
[----:B------:R-:W-:Y:S01]  /*15c10*/  BPT.TRAP 0x1 ;  /* 0x000000040000795c */ /* 0x000fe20000300000 */
.L_x_2163:
        /* <DEDUP_REMOVED lines=8> */
.L_x_2224:
[----:B------:R-:W-:Y:S05]  /*15ca0*/  BSYNC B0 ;  /* 0x0000000000007941 */ /* 0x000fea0003800000 */
.L_x_2164:
[----:B------:R-:W-:Y:S05]  /*15cb0*/  @!P1 BRA `(.L_x_2166) ;  /* 0x0000000000049947 */ /* 0x000fea0003800000 */
[----:B------:R-:W-:Y:S01]  /*15cc0*/  BPT.TRAP 0x1 ;  /* 0x000000040000795c */ /* 0x000fe20000300000 */
.L_x_2166:
[----:B------:R-:W-:Y:S01]  /*15cd0*/  SHF.L.U32 R0, R0, 0x1f, RZ ;  /* 0x0000001f00007819 */ /* 0x000fe200000006ff */
[----:B------:R-:W-:-:S03]  /*15ce0*/  IMAD R12, R3, 0x5000, RZ ;  /* 0x00005000030c7824 */ /* 0x000fc600078e02ff */
[----:B------:R-:W4:Y:S02]  /*15cf0*/  SYNCS.PHASECHK.TRANS64.TRYWAIT P0, [R19+URZ+0x29860], R0 ;  /* 0x02986000130075a7 */ /* 0x000f24000800017f */
[----:B----4-:R-:W-:Y:S05]  /*15d00*/  @!P0 BRA `(.L_x_2167) ;  /* 0x0000002c007c8947 */ /* 0x010fea0003800000 */
.L_x_2225:
[----:B------:R-:W4:Y:S04]  /*15d10*/  LDL R3, [R1+0x24] ;  /* 0x0000240001037983 */ /* 0x000f280000100800 */
[----:B------:R-:W5:Y:S01]  /*15d20*/  LDL R13, [R1+0x20] ;  /* 0x00002000010d7983 */ /* 0x000f620000100800 */
[----:B------:R-:W-:Y:S05]  /*15d30*/  WARPSYNC.ALL ;  /* 0x0000000000007948 */ /* 0x000fea0003800000 */
[----:B----4-:R-:W-:-:S02]  /*15d40*/  LOP3.LUT R0, R12, R3, RZ, 0xfc, !PT ;  /* 0x000000030c007212 */ /* 0x010fc400078efcff */
[----:B------:R-:W4:Y:S01]  /*15d50*/  S2R R3, SR_TID.X ;  /* 0x0000000000037919 */ /* 0x000f220000002100 */
[----:B-----5:R-:W-:Y:S02]  /*15d60*/  LOP3.LUT R20, R12, R13, RZ, 0xfc, !PT ;  /* 0x0000000d0c147212 */ /* 0x020fe400078efcff */
[----:B------:R-:W-:-:S03]  /*15d70*/  IMAD.IADD R0, R17, 0x1, R0 ;  /* 0x0000000111007824 */ /* 0x000fc600078e0200 */
[----:B------:R-:W-:Y:S02]  /*15d80*/  IMAD.IADD R20, R17, 0x1, R20 ;  /* 0x0000000111147824 */ /* 0x000fe400078e0214 */
[----:B0-2---:R-:W3:Y:S01]  /*15d90*/  LDSM.16.MT88.4 R8, [R0+0xa400] ;  /* 0x00a400000008783b */ /* 0x005ee20000004200 */
[----:B----4-:R-:W-:Y:S01]  /*15da0*/  LOP3.LUT P0, RZ, R3, 0x4, RZ, 0xc0, !PT ;  /* 0x0000000403ff7812 */ /* 0x010fe2000780c0ff */
[----:B------:R-:W-:-:S05]  /*15db0*/  IMAD.MOV.U32 R3, RZ, RZ, 0x40 ;  /* 0x00000040ff037424 */ /* 0x000fca00078e00ff */
[----:B------:R-:W-:-:S05]  /*15dc0*/  SEL R3, R3, 0xffffffc0, !P0 ;  /* 0xffffffc003037807 */ /* 0x000fca0004000000 */
[----:B------:R-:W-:Y:S01]  /*15dd0*/  IMAD.IADD R3, R3, 0x1, R0 ;  /* 0x0000000103037824 */ /* 0x000fe200078e0200 */
[C-C-:B---3--:R-:W-:Y:S02]  /*15de0*/  PRMT R4, R8.reuse, 0x6420, R9.reuse ;  /* 0x0000642008047816 */ /* 0x148fe40000000009 */
        /* <DEDUP_REMOVED lines=66> */
.L_x_2168:
        /* <DEDUP_REMOVED lines=14> */
.L_x_2147:
        /* <DEDUP_REMOVED lines=18> */
.L_x_2171:
[----:B------:R-:W-:Y:S05]  /*16410*/  BSYNC B0 ;  /* 0x0000000000007941 */ /* 0x000fea0003800000 */
.L_x_2170:
[----:B------:R-:W-:-:S06]  /*16420*/  UISETP.NE.AND UP0, UPT, UR39, 0x3, UPT ;  /* 0x000000032700788c */ /* 0x000fcc000bf05270 */
[----:B------:R-:W-:-:S13]  /*16430*/  PLOP3.LUT P1, PT, PT, PT, UP0, 0x80, 0x0 ;  /* 0x000000000000781c */ /* 0x000fda0003f2f008 */
[----:B------:R-:W-:Y:S05]  /*16440*/  @!P1 BRA `(.L_x_2172) ;  /* 0x0000000000049947 */ /* 0x000fea0003800000 */
[----:B------:R-:W-:Y:S01]  /*16450*/  BPT.TRAP 0x1 ;  /* 0x000000040000795c */ /* 0x000fe20000300000 */
.L_x_2172:
        /* <DEDUP_REMOVED lines=9> */
.L_x_2226:
[----:B------:R-:W-:Y:S05]  /*164f0*/  BSYNC B0 ;  /* 0x0000000000007941 */ /* 0x000fea0003800000 */
.L_x_2173:
[----:B------:R-:W-:Y:S05]  /*16500*/  @!P2 BRA `(.L_x_2175) ;  /* 0x000000000004a947 */ /* 0x000fea0003800000 */
[----:B------:R-:W-:Y:S01]  /*16510*/  BPT.TRAP 0x1 ;  /* 0x000000040000795c */ /* 0x000fe20000300000 */
.L_x_2175:
[----:B------:R-:W0:Y:S02]  /*16520*/  LDL R0, [R1] ;  /* 0x0000000001007983 */ /* 0x000e240000100800 */
[----:B0-----:R-:W-:-:S04]  /*16530*/  SHF.L.U32 R3, R0, 0x1f, RZ ;  /* 0x0000001f00037819 */ /* 0x001fc800000006ff */
[----:B------:R-:W0:Y:S02]  /*16540*/  SYNCS.PHASECHK.TRANS64.TRYWAIT P1, [R16+URZ+0x29860], R3 ;  /* 0x02986003100075a7 */ /* 0x000e24000802017f */
[----:B0-----:R-:W-:Y:S05]  /*16550*/  @!P1 BRA `(.L_x_2176) ;  /* 0x0000002400909947 */ /* 0x001fea0003800000 */
.L_x_2227:
[----:B------:R-:W2:Y:S04]  /*16560*/  LDL R2, [R1+0x24] ;  /* 0x0000240001027983 */ /* 0x000ea80000100800 */
[----:B------:R-:W3:Y:S01]  /*16570*/  LDL R12, [R1+0x20] ;  /* 0x00002000010c7983 */ /* 0x000ee20000100800 */
[----:B------:R-:W-:Y:S01]  /*16580*/  IMAD R0, R18, 0x5000, RZ ;  /* 0x0000500012007824 */ /* 0x000fe200078e02ff */
[----:B------:R-:W-:Y:S05]  /*16590*/  WARPSYNC.ALL ;  /* 0x0000000000007948 */ /* 0x000fea0003800000 */
[----:B------:R-:W1:Y:S01]  /*165a0*/  S2R R9, SR_TID.X ;  /* 0x0000000000097919 */ /* 0x000e620000002100 */
[----:B------:R-:W-:Y:S01]  /*165b0*/  IMAD.MOV.U32 R13, RZ, RZ, 0x40 ;  /* 0x00000040ff0d7424 */ /* 0x000fe200078e00ff */
[----:B-1----:R-:W-:-:S04]  /*165c0*/  LOP3.LUT P1, RZ, R9, 0x4, RZ, 0xc0, !PT ;  /* 0x0000000409ff7812 */ /* 0x002fc8000782c0ff */
[----:B------:R-:W-:Y:S02]  /*165d0*/  SEL R13, R13, 0xffffffc0, !P1 ;  /* 0xffffffc00d0d7807 */ /* 0x000fe40004800000 */
[C---:B--2---:R-:W-:Y:S02]  /*165e0*/  LOP3.LUT R2, R0.reuse, R2, RZ, 0xfc, !PT ;  /* 0x0000000200027212 */ /* 0x044fe400078efcff */
[----:B---3--:R-:W-:-:S03]  /*165f0*/  LOP3.LUT R0, R0, R12, RZ, 0xfc, !PT ;  /* 0x0000000c00007212 */ /* 0x008fc600078efcff */
[----:B------:R-:W-:-:S04]  /*16600*/  IMAD.IADD R2, R17, 0x1, R2 ;  /* 0x0000000111027824 */ /* 0x000fc800078e0202 */
        /* <DEDUP_REMOVED lines=70> */
.L_x_2177:
        /* <DEDUP_REMOVED lines=12> */
.L_x_2122:
[----:B------:R-:W-:Y:S05]  /*16b30*/  BSYNC B7 ;  /* 0x0000000000077941 */ /* 0x000fea0003800000 */
.L_x_2120:
[----:B-1----:R-:W2:Y:S02]  /*16b40*/  LDL R0, [R1+0x34] ;  /* 0x0000340001007983 */ /* 0x002ea40000100800 */
[----:B--2---:R-:W-:-:S13]  /*16b50*/  ISETP.NE.AND P0, PT, R0, RZ, PT ;  /* 0x000000ff0000720c */ /* 0x004fda0003f05270 */
[----:B------:R-:W-:Y:S05]  /*16b60*/  @!P0 BRA `(.L_x_2178) ;  /* 0x0000000000308947 */ /* 0x000fea0003800000 */
[----:B------:R-:W1:Y:S08]  /*16b70*/  S2UR UR5, SR_CgaCtaId ;  /* 0x00000000000579c3 */ /* 0x000e700000008800 */
[----:B------:R-:W-:Y:S06]  /*16b80*/  BAR.SYNC.DEFER_BLOCKING 0x5, 0x180 ;  /* 0x0146000000007b1d */ /* 0x000fec0000010000 */
[----:B------:R-:W-:-:S02]  /*16b90*/  UMOV UR4, 0x400 ;  /* 0x0000040000047882 */ /* 0x000fc40000000000 */
[----:B-1----:R-:W-:-:S06]  /*16ba0*/  ULEA UR4, UR5, UR4, 0x18 ;  /* 0x0000000405047291 */ /* 0x002fcc000f8ec03f */
[----:B------:R-:W-:-:S05]  /*16bb0*/  IMAD.U32 R17, RZ, RZ, UR4 ;  /* 0x00000004ff117e24 */ /* 0x000fca000f8e00ff */
[----:B0-----:R-:W0:Y:S04]  /*16bc0*/  LDS.128 R4, [R17+0x298d0] ;  /* 0x0298d00011047984 */ /* 0x001e280000000c00 */
[----:B0-----:R1:W-:Y:S01]  /*16bd0*/  STL.64 [R1+0x10], R4 ;  /* 0x0000100401007387 */ /* 0x0013e20000100a00 */
[----:B------:R-:W-:-:S03]  /*16be0*/  IMAD.MOV.U32 R0, RZ, RZ, R7 ;  /* 0x000000ffff007224 */ /* 0x000fc600078e0007 */
[----:B------:R1:W-:Y:S02]  /*16bf0*/  STL [R1+0x18], R6 ;  /* 0x0000180601007387 */ /* 0x0003e40000100800 */
[----:B------:R-:W-:Y:S01]  /*16c00*/  R2UR UR42, R0 ;  /* 0x00000000002a72ca */ /* 0x000fe200000e0000 */
[----:B------:R-:W-:Y:S06]  /*16c10*/  BAR.ARV 0x4, 0x180 ;  /* 0x0106000000007b1d */ /* 0x000fec0000002000 */
[----:B------:R-:W-:Y:S08]  /*16c20*/  BRA `(.L_x_2179) ;  /* 0x0000000c00e47947 */ /* 0x000ff00003800000 */
.L_x_2178:
[----:B------:R-:W2:Y:S01]  /*16c30*/  LDL.LU R0, [R1+0x10] ;  /* 0x0000100001007983 */ /* 0x000ea20000300800 */
[----:B------:R-:W-:Y:S01]  /*16c40*/  ULDC UR4, c[0x0][0xc3c] ;  /* 0x00030f0000047ab9 */ /* 0x000fe20000000800 */
[----:B0-----:R-:W0:Y:S02]  /*16c50*/  S2R R2, SR_TID.X ;  /* 0x0000000000027919 */ /* 0x001e240000002100 */
        /* <DEDUP_REMOVED lines=10> */
[----:B------:R-:W1:Y:S01]  /*16d00*/  @!P1 LDC.64 R4, c[0x0][0xc78] ;  /* 0x00031e00ff049b82 */ /* 0x000e620000000a00 */
        /* <DEDUP_REMOVED lines=33> */
.L_x_2182:
        /* <DEDUP_REMOVED lines=38> */
.L_x_2180:
        /* <DEDUP_REMOVED lines=13> */
.L_x_2183:
        /* <DEDUP_REMOVED lines=63> */
.L_x_2184:
        /* <DEDUP_REMOVED lines=64> */
.L_x_2185:
[----:B-1----:R-:W-:-:S05]  /*17a40*/  LOP3.LUT R3, RZ, R4, RZ, 0x33, !PT ;  /* 0x00000004ff037212 */ /* 0x002fca00078e33ff */
[----:B------:R-:W-:-:S05]  /*17a50*/  IMAD.IADD R0, R0, 0x1, R3 ;  /* 0x0000000100007824 */ /* 0x000fca00078e0203 */
[----:B------:R1:W-:Y:S01]  /*17a60*/  STL [R1+0x14], R0 ;  /* 0x0000140001007387 */ /* 0x0003e20000100800 */
[----:B------:R-:W-:Y:S05]  /*17a70*/  BRA `(.L_x_2186) ;  /* 0x0000000000107947 */ /* 0x000fea0003800000 */
.L_x_2181:
[----:B------:R2:W-:Y:S01]  /*17a80*/  STL [R1+0x10], R4 ;  /* 0x0000100401007387 */ /* 0x0005e20000100800 */
[----:B------:R-:W-:-:S03]  /*17a90*/  ULDC UR42, c[0x0][0xc3c] ;  /* 0x00030f00002a7ab9 */ /* 0x000fc60000000800 */
[----:B------:R2:W-:Y:S04]  /*17aa0*/  STL [R1+0x14], RZ ;  /* 0x000014ff01007387 */ /* 0x0005e80000100800 */
[----:B------:R2:W-:Y:S02]  /*17ab0*/  STL [R1+0x18], RZ ;  /* 0x000018ff01007387 */ /* 0x0005e40000100800 */
.L_x_2186:
[----:B0-----:R-:W3:Y:S04]  /*17ac0*/  LDL R2, [R1+0x18] ;  /* 0x0000180001027983 */ /* 0x001ee80000100800 */
[----:B------:R-:W4:Y:S04]  /*17ad0*/  LDL R3, [R1+0x14] ;  /* 0x0000140001037983 */ /* 0x000f280000100800 */
[----:B--2---:R-:W2:Y:S01]  /*17ae0*/  LDL R4, [R1+0x10] ;  /* 0x0000100001047983 */ /* 0x004ea20000100800 */
[----:B-1----:R-:W0:Y:S02]  /*17af0*/  S2R R0, SR_TID.X ;  /* 0x0000000000007919 */ /* 0x002e240000002100 */
        /* <DEDUP_REMOVED lines=10> */
[----:B--2---:R0:W-:Y:S01]  /*17ba0*/  @!P0 STS.128 [R17+0x298d0], R4 ;  /* 0x0298d00411008388 */ /* 0x0041e20000000c00 */
[----:B------:R-:W-:Y:S06]  /*17bb0*/  BAR.ARV 0x5, 0x180 ;  /* 0x0146000000007b1d */ /* 0x000fec0000002000 */
.L_x_2179:
[----:B------:R-:W-:Y:S02]  /*17bc0*/  ULDC UR4, c[0x0][0xc3c] ;  /* 0x00030f0000047ab9 */ /* 0x000fe40000000800 */
[----:B------:R-:W-:-:S06]  /*17bd0*/  UISETP.GE.AND UP0, UPT, UR42, UR4, UPT ;  /* 0x000000042a00728c */ /* 0x000fcc000bf06270 */
[----:B------:R-:W-:-:S13]  /*17be0*/  PLOP3.LUT P0, PT, PT, PT, UP0, 0x80, 0x0 ;  /* 0x000000000000781c */ /* 0x000fda0003f0f008 */
[----:B------:R-:W-:Y:S05]  /*17bf0*/  @!P0 BRA `(.L_x_2187) ;  /* 0xffffffb400408947 */ /* 0x000fea000383ffff */
.L_x_2115:
[----:B------:R-:W2:Y:S01]  /*17c00*/  LDL.LU R0, [R1+0x30] ;  /* 0x0000300001007983 */ /* 0x000ea20000300800 */
[----:B------:R-:W-:Y:S01]  /*17c10*/  BSSY B0, `(.L_x_2188) ;  /* 0x000000b000007945 */ /* 0x000fe20003800000 */
[----:B01----:R-:W0:Y:S01]  /*17c20*/  S2R R4, SR_CgaCtaId ;  /* 0x0000000000047919 */ /* 0x003e220000008800 */
[----:B--2---:R-:W-:-:S05]  /*17c30*/  VIADD R0, R0, 0x1 ;  /* 0x0000000100007836 */ /* 0x004fca0000000000 */
[----:B------:R-:W-:-:S04]  /*17c40*/  LEA.HI R2, R0, R0, RZ, 0x1 ;  /* 0x0000000000027211 */ /* 0x000fc800078f08ff */
[----:B------:R-:W-:-:S05]  /*17c50*/  LOP3.LUT R3, R2, 0xfffffffe, RZ, 0xc0, !PT ;  /* 0xfffffffe02037812 */ /* 0x000fca00078ec0ff */
[----:B------:R-:W-:Y:S01]  /*17c60*/  IMAD.IADD R0, R0, 0x1, -R3 ;  /* 0x0000000100007824 */ /* 0x000fe200078e0a03 */
[----:B------:R-:W-:-:S04]  /*17c70*/  MOV R3, 0x400 ;  /* 0x0000040000037802 */ /* 0x000fc80000000f00 */
[----:B0-----:R-:W-:Y:S02]  /*17c80*/  LEA R3, R4, R3, 0x18 ;  /* 0x0000000304037211 */ /* 0x001fe400078ec0ff */
[----:B------:R-:W-:-:S04]  /*17c90*/  SHF.L.U32 R0, R0, 0x1f, RZ ;  /* 0x0000001f00007819 */ /* 0x000fc800000006ff */
[----:B------:R-:W0:Y:S02]  /*17ca0*/  SYNCS.PHASECHK.TRANS64.TRYWAIT P0, [R3+URZ+0x29820], R0 ;  /* 0x02982000030075a7 */ /* 0x000e24000800017f */
[----:B0-----:R-:W-:Y:S05]  /*17cb0*/  @!P0 BRA `(.L_x_2189) ;  /* 0x0000000c00cc8947 */ /* 0x001fea0003800000 */
.L_x_2228:
[----:B------:R-:W-:Y:S05]  /*17cc0*/  BSYNC B0 ;  /* 0x0000000000007941 */ /* 0x000fea0003800000 */
.L_x_2188:
[----:B------:R-:W-:-:S03]  /*17cd0*/  UMOV UR4, 0xffffffff ;  /* 0xffffffff00047882 */ /* 0x000fc60000000000 */
[----:B------:R-:W-:Y:S05]  /*17ce0*/  BRA.DIV UR4, `(.L_x_2190) ;  /* 0x0000000e04d47947 */ /* 0x000fea000b800000 */
[----:B0-----:R-:W0:Y:S02]  /*17cf0*/  S2R R0, SR_TID.X ;  /* 0x0000000000007919 */ /* 0x001e240000002100 */
[----:B0-----:R-:W-:-:S04]  /*17d00*/  SHF.R.U32.HI R0, RZ, 0x5, R0 ;  /* 0x00000005ff007819 */ /* 0x001fc80000011600 */
[----:B------:R-:W-:-:S05]  /*17d10*/  LOP3.LUT R0, R0, 0x3, RZ, 0xc0, !PT ;  /* 0x0000000300007812 */ /* 0x000fca00078ec0ff */
[----:B------:R0:W1:Y:S02]  /*17d20*/  SHFL.IDX PT, R14, R0, RZ, 0x1f ;  /* 0x00001fff000e7589 */ /* 0x00006400000e0000 */
.L_x_2231:
[----:B-1----:R-:W-:Y:S01]  /*17d30*/  ISETP.NE.AND P0, PT, R14, RZ, PT ;  /* 0x000000ff0e00720c */ /* 0x002fe20003f05270 */
[----:B------:R-:W-:-:S12]  /*17d40*/  BSSY B0, `(.L_x_2191) ;  /* 0x000002c000007945 */ /* 0x000fd80003800000 */
[----:B------:R-:W-:Y:S05]  /*17d50*/  @P0 BRA `(.L_x_2192) ;  /* 0x0000000000a80947 */ /* 0x000fea0003800000 */
[----:B------:R-:W-:-:S03]  /*17d60*/  UMOV UR4, 0xffffffff ;  /* 0xffffffff00047882 */ /* 0x000fc60000000000 */
[----:B------:R-:W-:Y:S05]  /*17d70*/  BRA.DIV UR4, `(.L_x_2193) ;  /* 0x0000000e04e47947 */ /* 0x000fea000b800000 */
[----:B------:R-:W-:-:S13]  /*17d80*/  ELECT P6, URZ, PT ;  /* 0x00000000003f782f */ /* 0x000fda00038c0000 */
.L_x_2234:
[----:B------:R-:W-:Y:S05]  /*17d90*/  @!P6 BRA `(.L_x_2192) ;  /* 0x000000000098e947 */ /* 0x000fea0003800000 */
[----:B------:R-:W-:-:S06]  /*17da0*/  ULOP3.LUT UR4, UR38, 0x2, URZ, 0xfc, !UPT ;  /* 0x0000000226047892 */ /* 0x000fcc000f8efc3f */
[----:B0-----:R-:W-:-:S05]  /*17db0*/  IMAD.U32 R0, RZ, RZ, UR4 ;  /* 0x00000004ff007e24 */ /* 0x001fca000f8e00ff */
[----:B------:R-:W-:-:S13]  /*17dc0*/  ISETP.NE.AND P0, PT, R0, 0x3, PT ;  /* 0x000000030000780c */ /* 0x000fda0003f05270 */
[----:B------:R-:W-:Y:S05]  /*17dd0*/  @!P0 BRA `(.L_x_2194) ;  /* 0x0000000000048947 */ /* 0x000fea0003800000 */
[----:B------:R-:W-:Y:S01]  /*17de0*/  BPT.TRAP 0x1 ;  /* 0x000000040000795c */ /* 0x000fe20000300000 */
.L_x_2194:
        /* <DEDUP_REMOVED lines=13> */
.L_x_2235:
[----:B------:R-:W1:Y:S02]  /*17ec0*/  SYNCS.PHASECHK.TRANS64.TRYWAIT P1, [R5+URZ], R0 ;  /* 0x00000000050075a7 */ /* 0x000e64000802017f */
[----:B-1----:R-:W-:Y:S05]  /*17ed0*/  @!P1 BRA `(.L_x_2196) ;  /* 0x0000000c00c09947 */ /* 0x002fea0003800000 */
.L_x_2236:
[----:B------:R-:W-:Y:S05]  /*17ee0*/  @!P0 BRA `(.L_x_2197) ;  /* 0x0000000000048947 */ /* 0x000fea0003800000 */
[----:B------:R-:W-:Y:S01]  /*17ef0*/  BPT.TRAP 0x1 ;  /* 0x000000040000795c */ /* 0x000fe20000300000 */
.L_x_2197:
[----:B-1----:R-:W-:-:S04]  /*17f00*/  IMAD R5, R18, 0x8, R3 ;  /* 0x0000000812057824 */ /* 0x002fc800078e0203 */
[----:B------:R-:W1:Y:S02]  /*17f10*/  SYNCS.PHASECHK.TRANS64.TRYWAIT P1, [R5+URZ+0x29860], R4 ;  /* 0x02986004050075a7 */ /* 0x000e64000802017f */
[----:B-1----:R-:W-:Y:S05]  /*17f20*/  @!P1 BRA `(.L_x_2198) ;  /* 0x0000000c00c09947 */ /* 0x002fea0003800000 */
.L_x_2237:
[----:B------:R-:W-:Y:S05]  /*17f30*/  @!P0 BRA `(.L_x_2199) ;  /* 0x0000000000048947 */ /* 0x000fea0003800000 */
[----:B------:R-:W-:Y:S01]  /*17f40*/  BPT.TRAP 0x1 ;  /* 0x000000040000795c */ /* 0x000fe20000300000 */
.L_x_2199:
[----:B------:R-:W-:-:S04]  /*17f50*/  IMAD R3, R2, 0x8, R3 ;  /* 0x0000000802037824 */ /* 0x000fc800078e0203 */
[----:B------:R-:W2:Y:S02]  /*17f60*/  SYNCS.PHASECHK.TRANS64.TRYWAIT P1, [R3+URZ+0x29860], R0 ;  /* 0x02986000030075a7 */ /* 0x000ea4000802017f */
[----:B--2---:R-:W-:Y:S05]  /*17f70*/  @!P1 BRA `(.L_x_2200) ;  /* 0x0000000c00c09947 */ /* 0x004fea0003800000 */
.L_x_2238:
[----:B------:R-:W-:Y:S05]  /*17f80*/  @!P0 BRA `(.L_x_2201) ;  /* 0x0000000000048947 */ /* 0x000fea0003800000 */
[----:B------:R-:W-:Y:S01]  /*17f90*/  BPT.TRAP 0x1 ;  /* 0x000000040000795c */ /* 0x000fe20000300000 */
.L_x_2201:
[----:B------:R-:W3:Y:S02]  /*17fa0*/  SYNCS.PHASECHK.TRANS64.TRYWAIT P0, [R5+URZ+0x29880], R4 ;  /* 0x02988004050075a7 */ /* 0x000ee4000800017f */
[----:B---3--:R-:W-:Y:S05]  /*17fb0*/  @!P0 BRA `(.L_x_2202) ;  /* 0x0000000c00c48947 */ /* 0x008fea0003800000 */
.L_x_2203:
[----:B----4-:R4:W0:Y:S02]  /*17fc0*/  SYNCS.PHASECHK.TRANS64.TRYWAIT P0, [R3+URZ+0x29880], R0 ;  /* 0x02988000030075a7 */ /* 0x010824000800017f */
[----:B0-----:R-:W-:Y:S05]  /*17fd0*/  @!P0 NANOSLEEP.SYNCS 0x989680 ;  /* 0x009896800000895d */ /* 0x001fea0003900000 */
[----:B------:R-:W0:Y:S02]  /*17fe0*/  @!P0 SYNCS.PHASECHK.TRANS64 P0, [R3+URZ+0x29880], R0 ;  /* 0x02988000030085a7 */ /* 0x000e24000800007f */
[----:B0-----:R-:W-:Y:S05]  /*17ff0*/  @!P0 BRA `(.L_x_2203) ;  /* 0xfffffffc00f08947 */ /* 0x001fea000383ffff */
.L_x_2192:
[----:B------:R-:W-:Y:S05]  /*18000*/  BSYNC B0 ;  /* 0x0000000000007941 */ /* 0x000fea0003800000 */
.L_x_2191:
[----:B------:R-:W-:Y:S05]  /*18010*/  EXIT ;  /* 0x000000000000794d */ /* 0x000fea0003800000 */
.L_x_2051:
[----:B0-----:R-:W-:-:S04]  /*18020*/  IMAD.U32 R3, RZ, RZ, UR41 ;  /* 0x00000029ff037e24 */ /* 0x001fc8000f8e00ff */
[----:B------:R0:W1:Y:S03]  /*18030*/  SYNCS.PHASECHK.TRANS64.TRYWAIT P0, [R3+URZ+0x29800], R2 ;  /* 0x02980002030075a7 */ /* 0x000066000800017f */
[----:B-1----:R-:W-:Y:S05]  /*18040*/  @!P0 NANOSLEEP.SYNCS 0x989680 ;  /* 0x009896800000895d */ /* 0x002fea0003900000 */
[----:B------:R-:W1:Y:S02]  /*18050*/  @!P0 SYNCS.PHASECHK.TRANS64 P0, [R3+URZ+0x29800], R2 ;  /* 0x02980002030085a7 */ /* 0x000e64000800007f */
[----:B-1----:R-:W-:Y:S05]  /*18060*/  @!P0 BRA `(.L_x_2051) ;  /* 0xfffffffc00ec8947 */ /* 0x002fea000383ffff */
[----:B------:R-:W-:Y:S05]  /*18070*/  BRA `(.L_x_2204) ;  /* 0xfffffe9c00dc7947 */ /* 0x000fea000383ffff */
.L_x_2055:
[----:B-1----:R1:W2:Y:S02]  /*18080*/  SYNCS.PHASECHK.TRANS64.TRYWAIT P2, [R2+URZ+0x29830], R3 ;  /* 0x02983003020075a7 */ /* 0x0022a4000804017f */
[----:B--2---:R-:W-:Y:S05]  /*18090*/  @!P2 NANOSLEEP.SYNCS 0x989680 ;  /* 0x009896800000a95d */ /* 0x004fea0003900000 */
[----:B------:R-:W2:Y:S02]  /*180a0*/  @!P2 SYNCS.PHASECHK.TRANS64 P2, [R2+URZ+0x29830], R3 ;  /* 0x029830030200a5a7 */ /* 0x000ea4000804007f */
[----:B--2---:R-:W-:Y:S05]  /*180b0*/  @!P2 BRA `(.L_x_2055) ;  /* 0xfffffffc00f0a947 */ /* 0x004fea000383ffff */
[----:B------:R-:W-:Y:S05]  /*180c0*/  BRA `(.L_x_2054) ;  /* 0xfffffea000007947 */ /* 0x000fea000383ffff */
.L_x_2060:
[----:B-1----:R-:W-:-:S04]  /*180d0*/  IMAD.U32 R7, RZ, RZ, UR6 ;  /* 0x00000006ff077e24 */ /* 0x002fc8000f8e00ff */
[----:B------:R1:W2:Y:S03]  /*180e0*/  SYNCS.PHASECHK.TRANS64.TRYWAIT P3, [R7+URZ+0x29830], R6 ;  /* 0x02983006070075a7 */ /* 0x0002a6000806017f */
[----:B--2---:R-:W-:Y:S05]  /*180f0*/  @!P3 NANOSLEEP.SYNCS 0x989680 ;  /* 0x009896800000b95d */ /* 0x004fea0003900000 */
[----:B------:R-:W2:Y:S02]  /*18100*/  @!P3 SYNCS.PHASECHK.TRANS64 P3, [R7+URZ+0x29830], R6 ;  /* 0x029830060700b5a7 */ /* 0x000ea4000806007f */
[----:B--2---:R-:W-:Y:S05]  /*18110*/  @!P3 BRA `(.L_x_2060) ;  /* 0xfffffffc00ecb947 */ /* 0x004fea000383ffff */
[----:B------:R-:W-:Y:S05]  /*18120*/  BRA `(.L_x_2057) ;  /* 0xfffffedc00bc7947 */ /* 0x000fea000383ffff */
.L_x_2064:
[----:B-1----:R-:W-:-:S04]  /*18130*/  IMAD.U32 R7, RZ, RZ, UR6 ;  /* 0x00000006ff077e24 */ /* 0x002fc8000f8e00ff */
[----:B------:R1:W2:Y:S03]  /*18140*/  SYNCS.PHASECHK.TRANS64.TRYWAIT P3, [R7+URZ+0x29850], R6 ;  /* 0x02985006070075a7 */ /* 0x0002a6000806017f */
[----:B--2---:R-:W-:Y:S05]  /*18150*/  @!P3 NANOSLEEP.SYNCS 0x989680 ;  /* 0x009896800000b95d */ /* 0x004fea0003900000 */
[----:B------:R-:W2:Y:S02]  /*18160*/  @!P3 SYNCS.PHASECHK.TRANS64 P3, [R7+URZ+0x29850], R6 ;  /* 0x029850060700b5a7 */ /* 0x000ea4000806007f */
[----:B--2---:R-:W-:Y:S05]  /*18170*/  @!P3 BRA `(.L_x_2064) ;  /* 0xfffffffc00ecb947 */ /* 0x004fea000383ffff */
[----:B------:R-:W-:Y:S05]  /*18180*/  BRA `(.L_x_2061) ;  /* 0xfffffee800c47947 */ /* 0x000fea000383ffff */
.L_x_2071:
[----:B-1----:R-:W-:-:S04]  /*18190*/  IMAD.U32 R7, RZ, RZ, UR6 ;  /* 0x00000006ff077e24 */ /* 0x002fc8000f8e00ff */
[----:B------:R1:W2:Y:S03]  /*181a0*/  SYNCS.PHASECHK.TRANS64.TRYWAIT P2, [R7+URZ+0x29830], R6 ;  /* 0x02983006070075a7 */ /* 0x0002a6000804017f */
[----:B--2---:R-:W-:Y:S05]  /*181b0*/  @!P2 NANOSLEEP.SYNCS 0x989680 ;  /* 0x009896800000a95d */ /* 0x004fea0003900000 */
[----:B------:R-:W2:Y:S02]  /*181c0*/  @!P2 SYNCS.PHASECHK.TRANS64 P2, [R7+URZ+0x29830], R6 ;  /* 0x029830060700a5a7 */ /* 0x000ea4000804007f */
[----:B--2---:R-:W-:Y:S05]  /*181d0*/  @!P2 BRA `(.L_x_2071) ;  /* 0xfffffffc00eca947 */ /* 0x004fea000383ffff */
[----:B------:R-:W-:Y:S05]  /*181e0*/  BRA `(.L_x_2068) ;  /* 0xffffff20002c7947 */ /* 0x000fea000383ffff */
.L_x_2075:
[----:B-1----:R-:W-:-:S04]  /*181f0*/  IMAD.U32 R7, RZ, RZ, UR6 ;  /* 0x00000006ff077e24 */ /* 0x002fc8000f8e00ff */
[----:B------:R1:W2:Y:S03]  /*18200*/  SYNCS.PHASECHK.TRANS64.TRYWAIT P2, [R7+URZ+0x29850], R6 ;  /* 0x02985006070075a7 */ /* 0x0002a6000804017f */
[----:B--2---:R-:W-:Y:S05]  /*18210*/  @!P2 NANOSLEEP.SYNCS 0x989680 ;  /* 0x009896800000a95d */ /* 0x004fea0003900000 */
[----:B------:R-:W2:Y:S02]  /*18220*/  @!P2 SYNCS.PHASECHK.TRANS64 P2, [R7+URZ+0x29850], R6 ;  /* 0x029850060700a5a7 */ /* 0x000ea4000804007f */
[----:B--2---:R-:W-:Y:S05]  /*18230*/  @!P2 BRA `(.L_x_2075) ;  /* 0xfffffffc00eca947 */ /* 0x004fea000383ffff */
[----:B------:R-:W-:Y:S05]  /*18240*/  BRA `(.L_x_2072) ;  /* 0xffffff2c00287947 */ /* 0x000fea000383ffff */
.L_x_2081:
[----:B-1----:R-:W-:-:S04]  /*18250*/  IMAD.U32 R5, RZ, RZ, UR5 ;  /* 0x00000005ff057e24 */ /* 0x002fc8000f8e00ff */
[----:B------:R1:W2:Y:S03]  /*18260*/  SYNCS.PHASECHK.TRANS64.TRYWAIT P0, [R5+URZ+0x29850], R0 ;  /* 0x02985000050075a7 */ /* 0x0002a6000800017f */
[----:B--2---:R-:W-:Y:S05]  /*18270*/  @!P0 NANOSLEEP.SYNCS 0x989680 ;  /* 0x009896800000895d */ /* 0x004fea0003900000 */
[----:B------:R-:W2:Y:S02]  /*18280*/  @!P0 SYNCS.PHASECHK.TRANS64 P0, [R5+URZ+0x29850], R0 ;  /* 0x02985000050085a7 */ /* 0x000ea4000800007f */
[----:B--2---:R-:W-:Y:S05]  /*18290*/  @!P0 BRA `(.L_x_2081) ;  /* 0xfffffffc00ec8947 */ /* 0x004fea000383ffff */
[----:B------:R-:W-:Y:S05]  /*182a0*/  BRA `(.L_x_2080) ;  /* 0xffffff5400807947 */ /* 0x000fea000383ffff */
.L_x_2131:
[----:B------:R-:W-:Y:S02]  /*182b0*/  IMAD.MOV.U32 R13, RZ, RZ, R0 ;  /* 0x000000ffff0d7224 */ /* 0x000fe400078e0000 */
[----:B------:R-:W-:Y:S02]  /*182c0*/  IMAD.MOV.U32 R12, RZ, RZ, RZ ;  /* 0x000000ffff0c7224 */ /* 0x000fe400078e00ff */
[----:B------:R-:W-:Y:S02]  /*182d0*/  IMAD.MOV.U32 R11, RZ, RZ, 0x1f ;  /* 0x0000001fff0b7424 */ /* 0x000fe400078e00ff */
[----:B------:R-:W-:-:S07]  /*182e0*/  IMAD.MOV.U32 R15, RZ, RZ, -0x1 ;  /* 0xffffffffff0f7424 */ /* 0x000fce00078e00ff */
[----:B0-2---:R-:W-:Y:S05]  /*182f0*/  WARPSYNC.COLLECTIVE R15, `(.L_x_2205) ;  /* 0x000000000f087348 */ /* 0x005fea0003c00000 */
[----:B------:R1:W3:Y:S02]  /*18300*/  SHFL.IDX P6, R14, R13, R12, R11 ;  /* 0x0000000c0d0e7389 */ /* 0x0002e400000c000b */
[----:B0123--:R-:W-:Y:S01]  /*18310*/  ENDCOLLECTIVE ;  /* 0x000000000000791b */ /* 0x00ffe20003800000 */
.L_x_2205:
[----:B------:R-:W-:Y:S05]  /*18320*/  BRA `(.L_x_2206) ;  /* 0xffffffbc00b07947 */ /* 0x000fea000383ffff */
.L_x_2133:
[----:B------:R-:W-:Y:S01]  /*18330*/  BSSY B0, `(.L_x_2207) ;  /* 0x0000006000007945 */ /* 0x000fe20003800000 */
[----:B------:R-:W-:-:S07]  /*18340*/  IMAD.MOV.U32 R15, RZ, RZ, -0x1 ;  /* 0xffffffffff0f7424 */ /* 0x000fce00078e00ff */
[----:B0-2---:R-:W-:Y:S05]  /*18350*/  WARPSYNC.COLLECTIVE R15, `(.L_x_2208) ;  /* 0x000000000f0c7348 */ /* 0x005fea0003c00000 */
[----:B------:R-:W-:Y:S02]  /*18360*/  ELECT P6, UR62, PT ;  /* 0x00000000003e782f */ /* 0x000fe400038c0000 */
[----:B------:R-:W-:Y:S01]  /*18370*/  MOV R14, UR62 ;  /* 0x0000003e000e7c02 */ /* 0x000fe20008000f00 */
[----:B0-2---:R-:W-:Y:S10]  /*18380*/  ENDCOLLECTIVE ;  /* 0x000000000000791b */ /* 0x005ff40003800000 */
.L_x_2208:
[----:B------:R-:W-:Y:S05]  /*18390*/  BSYNC B0 ;  /* 0x0000000000007941 */ /* 0x000fea0003800000 */
.L_x_2207:
[----:B------:R-:W-:Y:S05]  /*183a0*/  BRA `(.L_x_2209) ;  /* 0xffffffbc00b87947 */ /* 0x000fea000383ffff */
.L_x_2135:
[----:B-1----:R1:W2:Y:S02]  /*183b0*/  SYNCS.PHASECHK.TRANS64.TRYWAIT P0, [R2+URZ+0x29880], R3 ;  /* 0x02988003020075a7 */ /* 0x0022a4000800017f */
[----:B--2---:R-:W-:Y:S05]  /*183c0*/  @!P0 NANOSLEEP.SYNCS 0x989680 ;  /* 0x009896800000895d */ /* 0x004fea0003900000 */
[----:B------:R-:W2:Y:S02]  /*183d0*/  @!P0 SYNCS.PHASECHK.TRANS64 P0, [R2+URZ+0x29880], R3 ;  /* 0x02988003020085a7 */ /* 0x000ea4000800007f */
[----:B--2---:R-:W-:Y:S05]  /*183e0*/  @!P0 BRA `(.L_x_2135) ;  /* 0xfffffffc00f08947 */ /* 0x004fea000383ffff */
[----:B------:R-:W-:Y:S05]  /*183f0*/  BRA `(.L_x_2210) ;  /* 0xffffffc000187947 */ /* 0x000fea000383ffff */
.L_x_2137:
[----:B0-----:R0:W2:Y:S02]  /*18400*/  SYNCS.PHASECHK.TRANS64.TRYWAIT P0, [R2+URZ+0x29840], R3 ;  /* 0x02984003020075a7 */ /* 0x0010a4000800017f */
[----:B--2---:R-:W-:Y:S05]  /*18410*/  @!P0 NANOSLEEP.SYNCS 0x989680 ;  /* 0x009896800000895d */ /* 0x004fea0003900000 */
[----:B------:R-:W2:Y:S02]  /*18420*/  @!P0 SYNCS.PHASECHK.TRANS64 P0, [R2+URZ+0x29840], R3 ;  /* 0x02984003020085a7 */ /* 0x000ea4000800007f */
[----:B--2---:R-:W-:Y:S05]  /*18430*/  @!P0 BRA `(.L_x_2137) ;  /* 0xfffffffc00f08947 */ /* 0x004fea000383ffff */
[----:B------:R-:W-:Y:S05]  /*18440*/  BRA `(.L_x_2211) ;  /* 0xffffffc000687947 */ /* 0x000fea000383ffff */
.L_x_2141:
[----:B------:R-:W-:Y:S01]  /*18450*/  IMAD.MOV.U32 R13, RZ, RZ, R3 ;  /* 0x000000ffff0d7224 */ /* 0x000fe200078e0003 */
[----:B------:R-:W-:Y:S01]  /*18460*/  LOP3.LUT R7, R7, 0x7f, RZ, 0xc0, !PT ;  /* 0x0000007f07077812 */ /* 0x000fe200078ec0ff */
[----:B------:R-:W-:Y:S02]  /*18470*/  IMAD.MOV.U32 R12, RZ, RZ, RZ ;  /* 0x000000ffff0c7224 */ /* 0x000fe400078e00ff */
[----:B------:R-:W-:Y:S01]  /*18480*/  IMAD.MOV.U32 R11, RZ, RZ, 0x1c1f ;  /* 0x00001c1fff0b7424 */ /* 0x000fe200078e00ff */
[----:B------:R-:W-:Y:S01]  /*18490*/  SHF.R.U32.HI R2, RZ, 0x2, R7 ;  /* 0x00000002ff027819 */ /* 0x000fe20000011607 */
[----:B------:R-:W-:Y:S02]  /*184a0*/  IMAD.MOV.U32 R15, RZ, RZ, -0x1 ;  /* 0xffffffffff0f7424 */ /* 0x000fe400078e00ff */
[----:B------:R-:W-:Y:S02]  /*184b0*/  IMAD R0, R19, R5, RZ ;  /* 0x0000000513007224 */ /* 0x000fe400078e02ff */
[----:B------:R-:W-:-:S07]  /*184c0*/  IMAD R2, R10, 0x80, R2 ;  /* 0x000000800a027824 */ /* 0x000fce00078e0202 */
[----:B-----5:R-:W-:Y:S05]  /*184d0*/  WARPSYNC.COLLECTIVE R15, `(.L_x_2212) ;  /* 0x000000000f087348 */ /* 0x020fea0003c00000 */
[----:B------:R0:W1:Y:S02]  /*184e0*/  SHFL.IDX P6, R14, R13, R12, R11 ;  /* 0x0000000c0d0e7389 */ /* 0x00006400000c000b */
[----:B01---5:R-:W-:Y:S01]  /*184f0*/  ENDCOLLECTIVE ;  /* 0x000000000000791b */ /* 0x023fe20003800000 */
.L_x_2212:
[----:B------:R-:W-:Y:S01]  /*18500*/  ISETP.GE.AND P4, PT, R2, R0, PT ;  /* 0x000000000200720c */ /* 0x000fe20003f86270 */
[----:B------:R-:W-:Y:S02]  /*18510*/  IMAD.MOV.U32 R13, RZ, RZ, R4 ;  /* 0x000000ffff0d7224 */ /* 0x000fe400078e0004 */
[----:B------:R-:W-:-:S10]  /*18520*/  IMAD.MOV.U32 R6, RZ, RZ, R14 ;  /* 0x000000ffff067224 */ /* 0x000fd400078e000e */
[----:B------:R-:W-:Y:S05]  /*18530*/  WARPSYNC.COLLECTIVE R15, `(.L_x_2213) ;  /* 0x000000000f087348 */ /* 0x000fea0003c00000 */
[----:B------:R0:W1:Y:S02]  /*18540*/  SHFL.IDX P6, R14, R13, R12, R11 ;  /* 0x0000000c0d0e7389 */ /* 0x00006400000c000b */
[----:B01----:R-:W-:Y:S01]  /*18550*/  ENDCOLLECTIVE ;  /* 0x000000000000791b */ /* 0x003fe20003800000 */
.L_x_2213:
[----:B------:R-:W-:Y:S02]  /*18560*/  IMAD.MOV.U32 R13, RZ, RZ, R3 ;  /* 0x000000ffff0d7224 */ /* 0x000fe400078e0003 */
[----:B------:R-:W-:Y:S02]  /*18570*/  IMAD.MOV.U32 R12, RZ, RZ, 0x1 ;  /* 0x00000001ff0c7424 */ /* 0x000fe400078e00ff */
[----:B------:R-:W-:-:S07]  /*18580*/  IMAD.MOV.U32 R5, RZ, RZ, R14 ;  /* 0x000000ffff057224 */ /* 0x000fce00078e000e */
[----:B------:R-:W-:Y:S05]  /*18590*/  WARPSYNC.COLLECTIVE R15, `(.L_x_2214) ;  /* 0x000000000f087348 */ /* 0x000fea0003c00000 */
[----:B------:R0:W1:Y:S02]  /*185a0*/  SHFL.IDX P6, R14, R13, R12, R11 ;  /* 0x0000000c0d0e7389 */ /* 0x00006400000c000b */
[----:B01----:R-:W-:Y:S01]  /*185b0*/  ENDCOLLECTIVE ;  /* 0x000000000000791b */ /* 0x003fe20003800000 */
.L_x_2214:
[----:B------:R-:W-:-:S05]  /*185c0*/  @!P4 IADD3 R5, P3, R9, R5, RZ ;  /* 0x000000050905c210 */ /* 0x000fca0007f7e0ff */
[----:B------:R-:W-:-:S04]  /*185d0*/  @!P4 IMAD.X R6, RZ, RZ, R6, P3 ;  /* 0x000000ffff06c224 */ /* 0x000fc800018e0606 */
[----:B------:R-:W-:Y:S02]  /*185e0*/  @!P4 IMAD.MOV.U32 R7, RZ, RZ, R6 ;  /* 0x000000ffff07c224 */ /* 0x000fe400078e0006 */
[----:B------:R-:W-:Y:S02]  /*185f0*/  @!P4 IMAD.MOV.U32 R6, RZ, RZ, R5 ;  /* 0x000000ffff06c224 */ /* 0x000fe400078e0005 */
[----:B------:R-:W-:Y:S02]  /*18600*/  VIADD R5, R2, 0x20 ;  /* 0x0000002002057836 */ /* 0x000fe40000000000 */
[----:B------:R-:W-:Y:S01]  /*18610*/  IMAD.MOV.U32 R13, RZ, RZ, R4 ;  /* 0x000000ffff0d7224 */ /* 0x000fe200078e0004 */
[----:B------:R-:W-:Y:S01]  /*18620*/  @!PT LDS RZ, [RZ] ;  /* 0x00000000fffff984 */ /* 0x000fe20000000800 */
[----:B------:R-:W-:Y:S01]  /*18630*/  @!PT LDS RZ, [RZ] ;  /* 0x00000000fffff984 */ /* 0x000fe20000000800 */
[----:B------:R-:W-:Y:S01]  /*18640*/  @!PT LDS RZ, [RZ] ;  /* 0x00000000fffff984 */ /* 0x000fe20000000800 */
[----:B------:R0:W-:Y:S02]  /*18650*/  @!P4 LDGSTS.E.BYPASS.LTC128B.128 [R8+0x14400], desc[UR54][R6.64], !P0 ;  /* 0x144000000608cfae */ /* 0x0001e4000c101d76 */
[----:B------:R-:W-:Y:S02]  /*18660*/  ISETP.GE.AND P3, PT, R5, R0, PT ;  /* 0x000000000500720c */ /* 0x000fe40003f66270 */
[----:B------:R0:W-:Y:S01]  /*18670*/  @!P4 LDGSTS.E.BYPASS.LTC128B.128 [R8+0x16400], desc[UR54][R6.64+0x40], !P1 ;  /* 0x164000400608cfae */ /* 0x0001e2000c901d76 */
[----:B------:R-:W-:-:S10]  /*18680*/  IMAD.MOV.U32 R5, RZ, RZ, R14 ;  /* 0x000000ffff057224 */ /* 0x000fd400078e000e */
[----:B0-----:R-:W-:Y:S05]  /*18690*/  WARPSYNC.COLLECTIVE R15, `(.L_x_2215) ;  /* 0x000000000f087348 */ /* 0x001fea0003c00000 */
[----:B------:R1:W2:Y:S02]  /*186a0*/  SHFL.IDX P6, R14, R13, R12, R11 ;  /* 0x0000000c0d0e7389 */ /* 0x0002a400000c000b */
[----:B012---:R-:W-:Y:S01]  /*186b0*/  ENDCOLLECTIVE ;  /* 0x000000000000791b */ /* 0x007fe20003800000 */
.L_x_2215:
[----:B------:R-:W-:Y:S01]  /*186c0*/  @!PT LDS RZ, [RZ] ;  /* 0x00000000fffff984 */ /* 0x000fe20000000800 */
[----:B------:R-:W-:Y:S01]  /*186d0*/  @!PT LDS RZ, [RZ] ;  /* 0x00000000fffff984 */ /* 0x000fe20000000800 */
[----:B------:R-:W-:Y:S01]  /*186e0*/  @!PT LDS RZ, [RZ] ;  /* 0x00000000fffff984 */ /* 0x000fe20000000800 */
[----:B------:R0:W-:Y:S01]  /*186f0*/  @!P4 LDGSTS.E.BYPASS.LTC128B.128 [R8+0x18400], desc[UR54][R6.64+0x80], !P2 ;  /* 0x184000800608cfae */ /* 0x0001e2000d101d76 */
[----:B------:R-:W-:Y:S02]  /*18700*/  IMAD.MOV.U32 R13, RZ, RZ, R3 ;  /* 0x000000ffff0d7224 */ /* 0x000fe400078e0003 */
[----:B------:R-:W-:Y:S02]  /*18710*/  IMAD.MOV.U32 R12, RZ, RZ, 0x2 ;  /* 0x00000002ff0c7424 */ /* 0x000fe400078e00ff */
[----:B0-----:R-:W-:-:S07]  /*18720*/  IMAD.MOV.U32 R6, RZ, RZ, R14 ;  /* 0x000000ffff067224 */ /* 0x001fce00078e000e */
[----:B------:R-:W-:Y:S05]  /*18730*/  WARPSYNC.COLLECTIVE R15, `(.L_x_2216) ;  /* 0x000000000f087348 */ /* 0x000fea0003c00000 */
[----:B------:R0:W1:Y:S02]  /*18740*/  SHFL.IDX P6, R14, R13, R12, R11 ;  /* 0x0000000c0d0e7389 */ /* 0x00006400000c000b */
[----:B01----:R-:W-:Y:S01]  /*18750*/  ENDCOLLECTIVE ;  /* 0x000000000000791b */ /* 0x003fe20003800000 */
.L_x_2216:
        /* <DEDUP_REMOVED lines=16> */
.L_x_2217:
[----:B------:R-:W-:Y:S02]  /*18860*/  IMAD.MOV.U32 R13, RZ, RZ, R3 ;  /* 0x000000ffff0d7224 */ /* 0x000fe400078e0003 */
[----:B------:R-:W-:Y:S02]  /*18870*/  IMAD.MOV.U32 R12, RZ, RZ, 0x3 ;  /* 0x00000003ff0c7424 */ /* 0x000fe400078e00ff */
[----:B------:R-:W-:-:S07]  /*18880*/  IMAD.MOV.U32 R6, RZ, RZ, R14 ;  /* 0x000000ffff067224 */ /* 0x000fce00078e000e */
[----:B------:R-:W-:Y:S05]  /*18890*/  WARPSYNC.COLLECTIVE R15, `(.L_x_2218) ;  /* 0x000000000f087348 */ /* 0x000fea0003c00000 */
[----:B------:R0:W1:Y:S02]  /*188a0*/  SHFL.IDX P6, R14, R13, R12, R11 ;  /* 0x0000000c0d0e7389 */ /* 0x00006400000c000b */
[----:B01----:R-:W-:Y:S01]  /*188b0*/  ENDCOLLECTIVE ;  /* 0x000000000000791b */ /* 0x003fe20003800000 */
.L_x_2218:
        /* <DEDUP_REMOVED lines=14> */
.L_x_2219:
[----:B------:R-:W-:Y:S01]  /*189a0*/  IMAD.MOV.U32 R4, RZ, RZ, R14 ;  /* 0x000000ffff047224 */ /* 0x000fe200078e000e */
[----:B------:R-:W-:Y:S06]  /*189b0*/  BRA `(.L_x_2220) ;  /* 0xffffffc400ac7947 */ /* 0x000fec000383ffff */
.L_x_2146:
[----:B-1----:R1:W2:Y:S02]  /*189c0*/  SYNCS.PHASECHK.TRANS64.TRYWAIT P0, [R17+URZ+0x29820], R0 ;  /* 0x02982000110075a7 */ /* 0x0022a4000800017f */
[----:B--2---:R-:W-:Y:S05]  /*189d0*/  @!P0 NANOSLEEP.SYNCS 0x989680 ;  /* 0x009896800000895d */ /* 0x004fea0003900000 */
[----:B------:R-:W2:Y:S02]  /*189e0*/  @!P0 SYNCS.PHASECHK.TRANS64 P0, [R17+URZ+0x29820], R0 ;  /* 0x02982000110085a7 */ /* 0x000ea4000800007f */
[----:B--2---:R-:W-:Y:S05]  /*189f0*/  @!P0 BRA `(.L_x_2146) ;  /* 0xfffffffc00f08947 */ /* 0x004fea000383ffff */
[----:B------:R-:W-:Y:S05]  /*18a00*/  BRA `(.L_x_2221) ;  /* 0xffffffc8001c7947 */ /* 0x000fea000383ffff */
.L_x_2152:
[----:B0-----:R0:W3:Y:S02]  /*18a10*/  SYNCS.PHASECHK.TRANS64.TRYWAIT P0, [R5+URZ+0x29880], R4 ;  /* 0x02988004050075a7 */ /* 0x0010e4000800017f */
[----:B---3--:R-:W-:Y:S05]  /*18a20*/  @!P0 NANOSLEEP.SYNCS 0x989680 ;  /* 0x009896800000895d */ /* 0x008fea0003900000 */
[----:B------:R-:W3:Y:S02]  /*18a30*/  @!P0 SYNCS.PHASECHK.TRANS64 P0, [R5+URZ+0x29880], R4 ;  /* 0x02988004050085a7 */ /* 0x000ee4000800007f */
[----:B---3--:R-:W-:Y:S05]  /*18a40*/  @!P0 BRA `(.L_x_2152) ;  /* 0xfffffffc00f08947 */ /* 0x008fea000383ffff */
[----:B------:R-:W-:Y:S05]  /*18a50*/  BRA `(.L_x_2222) ;  /* 0xffffffc800d47947 */ /* 0x000fea000383ffff */
.L_x_2157:
[----:B---3--:R3:W4:Y:S02]  /*18a60*/  SYNCS.PHASECHK.TRANS64.TRYWAIT P0, [R5+URZ+0x29840], R4 ;  /* 0x02984004050075a7 */ /* 0x008724000800017f */
[----:B----4-:R-:W-:Y:S05]  /*18a70*/  @!P0 NANOSLEEP.SYNCS 0x989680 ;  /* 0x009896800000895d */ /* 0x010fea0003900000 */
[----:B------:R-:W4:Y:S02]  /*18a80*/  @!P0 SYNCS.PHASECHK.TRANS64 P0, [R5+URZ+0x29840], R4 ;  /* 0x02984004050085a7 */ /* 0x000f24000800007f */
[----:B----4-:R-:W-:Y:S05]  /*18a90*/  @!P0 BRA `(.L_x_2157) ;  /* 0xfffffffc00f08947 */ /* 0x010fea000383ffff */
[----:B------:R-:W-:Y:S05]  /*18aa0*/  BRA `(.L_x_2223) ;  /* 0xffffffcc00507947 */ /* 0x000fea000383ffff */
.L_x_2165:
[----:B---3--:R3:W4:Y:S02]  /*18ab0*/  SYNCS.PHASECHK.TRANS64.TRYWAIT P0, [R19+URZ+0x29870], R4 ;  /* 0x02987004130075a7 */ /* 0x008724000800017f */
[----:B----4-:R-:W-:Y:S05]  /*18ac0*/  @!P0 NANOSLEEP.SYNCS 0x989680 ;  /* 0x009896800000895d */ /* 0x010fea0003900000 */
[----:B------:R-:W4:Y:S02]  /*18ad0*/  @!P0 SYNCS.PHASECHK.TRANS64 P0, [R19+URZ+0x29870], R4 ;  /* 0x02987004130085a7 */ /* 0x000f24000800007f */
[----:B----4-:R-:W-:Y:S05]  /*18ae0*/  @!P0 BRA `(.L_x_2165) ;  /* 0xfffffffc00f08947 */ /* 0x010fea000383ffff */
[----:B------:R-:W-:Y:S05]  /*18af0*/  BRA `(.L_x_2224) ;  /* 0xffffffd000687947 */ /* 0x000fea000383ffff */
.L_x_2167:
[----:B----4-:R4:W0:Y:S02]  /*18b00*/  SYNCS.PHASECHK.TRANS64.TRYWAIT P0, [R19+URZ+0x29860], R0 ;  /* 0x02986000130075a7 */ /* 0x010824000800017f */
[----:B0-----:R-:W-:Y:S05]  /*18b10*/  @!P0 NANOSLEEP.SYNCS 0x989680 ;  /* 0x009896800000895d */ /* 0x001fea0003900000 */
[----:B------:R-:W0:Y:S02]  /*18b20*/  @!P0 SYNCS.PHASECHK.TRANS64 P0, [R19+URZ+0x29860], R0 ;  /* 0x02986000130085a7 */ /* 0x000e24000800007f */
[----:B0-----:R-:W-:Y:S05]  /*18b30*/  @!P0 BRA `(.L_x_2167) ;  /* 0xfffffffc00f08947 */ /* 0x001fea000383ffff */
[----:B------:R-:W-:Y:S05]  /*18b40*/  BRA `(.L_x_2225) ;  /* 0xffffffd000707947 */ /* 0x000fea000383ffff */
.L_x_2174:
[----:B0-----:R0:W1:Y:S02]  /*18b50*/  SYNCS.PHASECHK.TRANS64.TRYWAIT P1, [R16+URZ+0x29870], R3 ;  /* 0x02987003100075a7 */ /* 0x001064000802017f */
[----:B-1----:R-:W-:Y:S05]  /*18b60*/  @!P1 NANOSLEEP.SYNCS 0x989680 ;  /* 0x009896800000995d */ /* 0x002fea0003900000 */
[----:B------:R-:W1:Y:S02]  /*18b70*/  @!P1 SYNCS.PHASECHK.TRANS64 P1, [R16+URZ+0x29870], R3 ;  /* 0x02987003100095a7 */ /* 0x000e64000802007f */
[----:B-1----:R-:W-:Y:S05]  /*18b80*/  @!P1 BRA `(.L_x_2174) ;  /* 0xfffffffc00f09947 */ /* 0x002fea000383ffff */
[----:B------:R-:W-:Y:S05]  /*18b90*/  BRA `(.L_x_2226) ;  /* 0xffffffd800547947 */ /* 0x000fea000383ffff */
.L_x_2176:
[----:B0-----:R0:W1:Y:S02]  /*18ba0*/  SYNCS.PHASECHK.TRANS64.TRYWAIT P1, [R16+URZ+0x29860], R3 ;  /* 0x02986003100075a7 */ /* 0x001064000802017f */
[----:B-1----:R-:W-:Y:S05]  /*18bb0*/  @!P1 NANOSLEEP.SYNCS 0x989680 ;  /* 0x009896800000995d */ /* 0x002fea0003900000 */
[----:B------:R-:W1:Y:S02]  /*18bc0*/  @!P1 SYNCS.PHASECHK.TRANS64 P1, [R16+URZ+0x29860], R3 ;  /* 0x02986003100095a7 */ /* 0x000e64000802007f */
[----:B-1----:R-:W-:Y:S05]  /*18bd0*/  @!P1 BRA `(.L_x_2176) ;  /* 0xfffffffc00f09947 */ /* 0x002fea000383ffff */
[----:B------:R-:W-:Y:S05]  /*18be0*/  BRA `(.L_x_2227) ;  /* 0xffffffd8005c7947 */ /* 0x000fea000383ffff */
.L_x_2189:
[----:B0-----:R0:W1:Y:S02]  /*18bf0*/  SYNCS.PHASECHK.TRANS64.TRYWAIT P0, [R3+URZ+0x29820], R0 ;  /* 0x02982000030075a7 */ /* 0x001064000800017f */
[----:B-1----:R-:W-:Y:S05]  /*18c00*/  @!P0 NANOSLEEP.SYNCS 0x989680 ;  /* 0x009896800000895d */ /* 0x002fea0003900000 */
[----:B------:R-:W1:Y:S02]  /*18c10*/  @!P0 SYNCS.PHASECHK.TRANS64 P0, [R3+URZ+0x29820], R0 ;  /* 0x02982000030085a7 */ /* 0x000e64000800007f */
[----:B-1----:R-:W-:Y:S05]  /*18c20*/  @!P0 BRA `(.L_x_2189) ;  /* 0xfffffffc00f08947 */ /* 0x002fea000383ffff */
[----:B------:R-:W-:Y:S05]  /*18c30*/  BRA `(.L_x_2228) ;  /* 0xfffffff000207947 */ /* 0x000fea000383ffff */
.L_x_2190:
        /* <DEDUP_REMOVED lines=11> */
.L_x_2230:
[----:B------:R-:W-:Y:S05]  /*18cf0*/  BSYNC B0 ;  /* 0x0000000000007941 */ /* 0x000fea0003800000 */
.L_x_2229:
[----:B------:R-:W-:Y:S05]  /*18d00*/  BRA `(.L_x_2231) ;  /* 0xfffffff000087947 */ /* 0x000fea000383ffff */
.L_x_2193:
[----:B------:R-:W-:Y:S01]  /*18d10*/  BSSY B1, `(.L_x_2232) ;  /* 0x0000006000017945 */ /* 0x000fe20003800000 */
[----:B------:R-:W-:-:S07]  /*18d20*/  IMAD.MOV.U32 R15, RZ, RZ, -0x1 ;  /* 0xffffffffff0f7424 */ /* 0x000fce00078e00ff */
[----:B0-----:R-:W-:Y:S05]  /*18d30*/  WARPSYNC.COLLECTIVE R15, `(.L_x_2233) ;  /* 0x000000000f0c7348 */ /* 0x001fea0003c00000 */
[----:B------:R-:W-:Y:S02]  /*18d40*/  ELECT P6, UR62, PT ;  /* 0x00000000003e782f */ /* 0x000fe400038c0000 */
[----:B------:R-:W-:Y:S01]  /*18d50*/  MOV R14, UR62 ;  /* 0x0000003e000e7c02 */ /* 0x000fe20008000f00 */
[----:B0-----:R-:W-:Y:S10]  /*18d60*/  ENDCOLLECTIVE ;  /* 0x000000000000791b */ /* 0x001ff40003800000 */
.L_x_2233:
[----:B------:R-:W-:Y:S05]  /*18d70*/  BSYNC B1 ;  /* 0x0000000000017941 */ /* 0x000fea0003800000 */
.L_x_2232:
[----:B------:R-:W-:Y:S05]  /*18d80*/  BRA `(.L_x_2234) ;  /* 0xfffffff000007947 */ /* 0x000fea000383ffff */
.L_x_2195:
[----:B0-----:R0:W1:Y:S02]  /*18d90*/  SYNCS.PHASECHK.TRANS64.TRYWAIT P1, [R7+URZ], R4 ;  /* 0x00000004070075a7 */ /* 0x001064000802017f */
[----:B-1----:R-:W-:Y:S05]  /*18da0*/  @!P1 NANOSLEEP.SYNCS 0x989680 ;  /* 0x009896800000995d */ /* 0x002fea0003900000 */
[----:B------:R-:W1:Y:S02]  /*18db0*/  @!P1 SYNCS.PHASECHK.TRANS64 P1, [R7+URZ], R4 ;  /* 0x00000004070095a7 */ /* 0x000e64000802007f */
[----:B-1----:R-:W-:Y:S05]  /*18dc0*/  @!P1 BRA `(.L_x_2195) ;  /* 0xfffffffc00f09947 */ /* 0x002fea000383ffff */
[----:B------:R-:W-:Y:S05]  /*18dd0*/  BRA `(.L_x_2235) ;  /* 0xfffffff000387947 */ /* 0x000fea000383ffff */
.L_x_2196:
[----:B-1----:R1:W2:Y:S02]  /*18de0*/  SYNCS.PHASECHK.TRANS64.TRYWAIT P1, [R5+URZ], R0 ;  /* 0x00000000050075a7 */ /* 0x0022a4000802017f */
[----:B--2---:R-:W-:Y:S05]  /*18df0*/  @!P1 NANOSLEEP.SYNCS 0x989680 ;  /* 0x009896800000995d */ /* 0x004fea0003900000 */
[----:B------:R-:W2:Y:S02]  /*18e00*/  @!P1 SYNCS.PHASECHK.TRANS64 P1, [R5+URZ], R0 ;  /* 0x00000000050095a7 */ /* 0x000ea4000802007f */
[----:B--2---:R-:W-:Y:S05]  /*18e10*/  @!P1 BRA `(.L_x_2196) ;  /* 0xfffffffc00f09947 */ /* 0x004fea000383ffff */
[----:B------:R-:W-:Y:S05]  /*18e20*/  BRA `(.L_x_2236) ;  /* 0xfffffff0002c7947 */ /* 0x000fea000383ffff */
.L_x_2198:
[----:B-1----:R1:W2:Y:S02]  /*18e30*/  SYNCS.PHASECHK.TRANS64.TRYWAIT P1, [R5+URZ+0x29860], R4 ;  /* 0x02986004050075a7 */ /* 0x0022a4000802017f */
[----:B--2---:R-:W-:Y:S05]  /*18e40*/  @!P1 NANOSLEEP.SYNCS 0x989680 ;  /* 0x009896800000995d */ /* 0x004fea0003900000 */
[----:B------:R-:W2:Y:S02]  /*18e50*/  @!P1 SYNCS.PHASECHK.TRANS64 P1, [R5+URZ+0x29860], R4 ;  /* 0x02986004050095a7 */ /* 0x000ea4000802007f */
[----:B--2---:R-:W-:Y:S05]  /*18e60*/  @!P1 BRA `(.L_x_2198) ;  /* 0xfffffffc00f09947 */ /* 0x004fea000383ffff */
[----:B------:R-:W-:Y:S05]  /*18e70*/  BRA `(.L_x_2237) ;  /* 0xfffffff0002c7947 */ /* 0x000fea000383ffff */
.L_x_2200:
[----:B--2---:R2:W3:Y:S02]  /*18e80*/  SYNCS.PHASECHK.TRANS64.TRYWAIT P1, [R3+URZ+0x29860], R0 ;  /* 0x02986000030075a7 */ /* 0x0044e4000802017f */
[----:B---3--:R-:W-:Y:S05]  /*18e90*/  @!P1 NANOSLEEP.SYNCS 0x989680 ;  /* 0x009896800000995d */ /* 0x008fea0003900000 */
[----:B------:R-:W3:Y:S02]  /*18ea0*/  @!P1 SYNCS.PHASECHK.TRANS64 P1, [R3+URZ+0x29860], R0 ;  /* 0x02986000030095a7 */ /* 0x000ee4000802007f */
[----:B---3--:R-:W-:Y:S05]  /*18eb0*/  @!P1 BRA `(.L_x_2200) ;  /* 0xfffffffc00f09947 */ /* 0x008fea000383ffff */
[----:B------:R-:W-:Y:S05]  /*18ec0*/  BRA `(.L_x_2238) ;  /* 0xfffffff0002c7947 */ /* 0x000fea000383ffff */
.L_x_2202:
[----:B---3--:R3:W4:Y:S02]  /*18ed0*/  SYNCS.PHASECHK.TRANS64.TRYWAIT P0, [R5+URZ+0x29880], R4 ;  /* 0x02988004050075a7 */ /* 0x008724000800017f */
[----:B----4-:R-:W-:Y:S05]  /*18ee0*/  @!P0 NANOSLEEP.SYNCS 0x989680 ;  /* 0x009896800000895d */ /* 0x010fea0003900000 */
[----:B------:R-:W4:Y:S02]  /*18ef0*/  @!P0 SYNCS.PHASECHK.TRANS64 P0, [R5+URZ+0x29880], R4 ;  /* 0x02988004050085a7 */ /* 0x000f24000800007f */
[----:B----4-:R-:W-:Y:S05]  /*18f00*/  @!P0 BRA `(.L_x_2202) ;  /* 0xfffffffc00f08947 */ /* 0x010fea000383ffff */
[----:B------:R-:W-:Y:S05]  /*18f10*/  BRA `(.L_x_2203) ;  /* 0xfffffff000287947 */ /* 0x000fea000383ffff */
.L_x_2239:
        /* <DEDUP_REMOVED lines=14> */
.L_x_2807:


//--------------------- .text._ZN7cutlass13device_kernelIN5flash11enable_sm90INS1_16FlashAttnFwdSm90INS1_25CollectiveMainloopFwdSm90ILi2EN4cute5tupleIJNS5_1CILi1EEES8_S8_EEENS6_IJNS7_ILi128EEENS7_ILi160EEENS7_ILi192EEEEEELi128ENS_12float_e4m3_tEfNS_4arch4Sm90ELb1ELb0ELb1ELb1ELb0ELb1ELb0ELb1ELb1ELb1ELb1ELb0EEENS1_21CollectiveEpilogueFwdINS6_IJSA_SA_SB_EEES9_NS_10bfloat16_tESG_Li256ELb1ELb1ELb1ELb1EEENS1_36VarlenDynamicPersistentTileSchedulerILi128ELi160ELi256ELi128ELb1ELb1ELb1ELb1ELb1ELb1EEEEEEEEEvNT_6ParamsE --------------------------
	.section	.text._ZN7cutlass13device_kernelIN5flash11enable_sm90INS1_16FlashAttnFwdSm90INS1_25CollectiveMainloopFwdSm90ILi2EN4cute5tupleIJNS5_1CILi1EEES8_S8_EEENS6_IJNS7_ILi128EEENS7_ILi160EEENS7_ILi192EEEEEELi128ENS_12float_e4m3_tEfNS_4arch4Sm90ELb1ELb0ELb1ELb1ELb0ELb1ELb0ELb1ELb1ELb1ELb1ELb0EEENS1_21CollectiveEpilogueFwdINS6_IJSA_SA_SB_EEES9_NS_10bfloat16_tESG_Li256ELb1ELb1ELb1ELb1EEENS1_36VarlenDynamicPersistentTileSchedulerILi128ELi160ELi256ELi128ELb1ELb1ELb1ELb1ELb1ELb1EEEEEEEEEvNT_6ParamsE,"ax",@progbits
	.align	128
.text._ZN7cutlass13device_kernelIN5flash11enable_sm90INS1_16FlashAttnFwdSm90INS1_25CollectiveMainloopFwdSm90ILi2EN4cute5tupleIJNS5_1CILi1EEES8_S8_EEENS6_IJNS7_ILi128EEENS7_ILi160EEENS7_ILi192EEEEEELi128ENS_12float_e4m3_tEfNS_4arch4Sm90ELb1ELb0ELb1ELb1ELb0ELb1ELb0ELb1ELb1ELb1ELb1ELb0EEENS1_21CollectiveEpilogueFwdINS6_IJSA_SA_SB_EEES9_NS_10bfloat16_tESG_Li256ELb1ELb1ELb1ELb1EEENS1_36VarlenDynamicPersistentTileSchedulerILi128ELi160ELi256ELi128ELb1ELb1ELb1ELb1ELb1ELb1EEEEEEEEEvNT_6ParamsE:
        .type           _ZN7cutlass13device_kernelIN5flash11enable_sm90INS1_16FlashAttnFwdSm90INS1_25CollectiveMainloopFwdSm90ILi2EN4cute5tupleIJNS5_1CILi1EEES8_S8_EEENS6_IJNS7_ILi128EEENS7_ILi160EEENS7_ILi192EEEEEELi128ENS_12float_e4m3_tEfNS_4arch4Sm90ELb1ELb0ELb1ELb1ELb0ELb1ELb0ELb1ELb1ELb1ELb1ELb0EEENS1_21CollectiveEpilogueFwdINS6_IJSA_SA_SB_EEES9_NS_10bfloat16_tESG_Li256ELb1ELb1ELb1ELb1EEENS1_36VarlenDynamicPersistentTileSchedulerILi128ELi160ELi256ELi128ELb1ELb1ELb1ELb1ELb1ELb1EEEEEEEEEvNT_6ParamsE,@function
        .size           _ZN7cutlass13device_kernelIN5flash11enable_sm90INS1_16FlashAttnFwdSm90INS1_25CollectiveMainloopFwdSm90ILi2EN4cute5tupleIJNS5_1CILi1EEES8_S8_EEENS6_IJNS7_ILi128EEENS7_ILi160EEENS7_ILi192EEEEEELi128ENS_12float_e4m3_tEfNS_4arch4Sm90ELb1ELb0ELb1ELb1ELb0ELb1ELb0ELb1ELb1ELb1ELb1ELb0EEENS1_21CollectiveEpilogueFwdINS6_IJSA_SA_SB_EEES9_NS_10bfloat16_tESG_Li256ELb1ELb1ELb1ELb1EEENS1_36VarlenDynamicPersistentTileSchedulerILi128ELi160ELi256ELi128ELb1ELb1ELb1ELb1ELb1ELb1EEEEEEEEEvNT_6ParamsE,(.L_x_2808 - _ZN7cutlass13device_kernelIN5flash11enable_sm90INS1_16FlashAttnFwdSm90INS1_25CollectiveMainloopFwdSm90ILi2EN4cute5tupleIJNS5_1CILi1EEES8_S8_EEENS6_IJNS7_ILi128EEENS7_ILi160EEENS7_ILi192EEEEEELi128ENS_12float_e4m3_tEfNS_4arch4Sm90ELb1ELb0ELb1ELb1ELb0ELb1ELb0ELb1ELb1ELb1ELb1ELb0EEENS1_21CollectiveEpilogueFwdINS6_IJSA_SA_SB_EEES9_NS_10bfloat16_tESG_Li256ELb1ELb1ELb1ELb1EEENS1_36VarlenDynamicPersistentTileSchedulerILi128ELi160ELi256ELi128ELb1ELb1ELb1ELb1ELb1ELb1EEEEEEEEEvNT_6ParamsE)
        .other          _ZN7cutlass13device_kernelIN5flash11enable_sm90INS1_16FlashAttnFwdSm90INS1_25CollectiveMainloopFwdSm90ILi2EN4cute5tupleIJNS5_1CILi1EEES8_S8_EEENS6_IJNS7_ILi128EEENS7_ILi160EEENS7_ILi192EEEEEELi128ENS_12float_e4m3_tEfNS_4arch4Sm90ELb1ELb0ELb1ELb1ELb0ELb1ELb0ELb1ELb1ELb1ELb1ELb0EEENS1_21CollectiveEpilogueFwdINS6_IJSA_SA_SB_EEES9_NS_10bfloat16_tESG_Li256ELb1ELb1ELb1ELb1EEENS1_36VarlenDynamicPersistentTileSchedulerILi128ELi160ELi256ELi128ELb1ELb1ELb1ELb1ELb1ELb1EEEEEEEEEvNT_6ParamsE,@"STO_CUDA_ENTRY STV_DEFAULT"
_ZN7cutlass13device_kernelIN5flash11enable_sm90INS1_16FlashAttnFwdSm90INS1_25CollectiveMainloopFwdSm90ILi2EN4cute5tupleIJNS5_1CILi1EEES8_S8_EEENS6_IJNS7_ILi128EEENS7_ILi160EEENS7_ILi192EEEEEELi128ENS_12float_e4m3_tEfNS_4arch4Sm90ELb1ELb0ELb1ELb1ELb0ELb1ELb0ELb1ELb1ELb1ELb1ELb0EEENS1_21CollectiveEpilogueFwdINS6_IJSA_SA_SB_EEES9_NS_10bfloat16_tESG_Li256ELb1ELb1ELb1ELb1EEENS1_36VarlenDynamicPersistentTileSchedulerILi128ELi160ELi256ELi128ELb1ELb1ELb1ELb1ELb1ELb1EEEEEEEEEvNT_6ParamsE:
        /* <DEDUP_REMOVED lines=24> */
.L_x_2241:
[----:B------:R-:W-:Y:S05]  /*0180*/  BSYNC B0 ;  /* 0x0000000000007941 */ /* 0x000fea0003800000 */
.L_x_2240:
        /* <DEDUP_REMOVED lines=41> */
.L_x_2242:
        /* <DEDUP_REMOVED lines=22> */
.L_x_2243:
        /* <DEDUP_REMOVED lines=18> */
.L_x_2244:
        /* <DEDUP_REMOVED lines=22> */
.L_x_2245:
        /* <DEDUP_REMOVED lines=22> */
.L_x_2246:
        /* <DEDUP_REMOVED lines=8> */
.L_x_2249:
        /* <DEDUP_REMOVED lines=24> */
[----:B------:R-:W-:Y:S02]  /*0b60*/  R2UR UR52, R16 ;  /* 0x00000000103472ca */ /* 0x000fe400000e0000 */
[----:B------:R-:W-:Y:S01]  /*0b70*/  CS2R R190, SRZ ;  /* 0x0000000000be7805 */ /* 0x000fe2000001ff00 */
[----:B------:R-:W-:Y:S01]  /*0b80*/  IMAD.MOV.U32 R189, RZ, RZ, RZ ;  /* 0x000000ffffbd7224 */ /* 0x000fe200078e00ff */
[----:B------:R-:W-:Y:S01]  /*0b90*/  ULOP3.LUT UR53, UR36, 0x1, URZ, 0xfc, !UPT ;  /* 0x0000000124357892 */ /* 0x000fe2000f8efc3f */
[----:B------:R-:W-:-:S08]  /*0ba0*/  UMOV UR43, URZ ;  /* 0x0000003f002b7c82 */ /* 0x000fd00008000000 */
[----:B------:R-:W-:Y:S01]  /*0bb0*/  UIADD3 UR52, UR52, 0x14400, URZ ;  /* 0x0001440034347890 */ /* 0x000fe2000fffe03f */
[----:B0-----:R-:W-:-:S05]  /*0bc0*/  VIADD R0, R0, 0xffffff80 ;  /* 0xffffff8000007836 */ /* 0x001fca0000000000 */
[----:B------:R-:W-:Y:S02]  /*0bd0*/  SHF.R.S32.HI R3, RZ, 0x1f, R0 ;  /* 0x0000001fff037819 */ /* 0x000fe40000011400 */
[-C--:B------:R-:W-:Y:S02]  /*0be0*/  LEA.HI R7, R0, R0.reuse, RZ, 0x1 ;  /* 0x0000000000077211 */ /* 0x080fe400078f08ff */
[CC--:B------:R-:W-:Y:S02]  /*0bf0*/  LEA.HI R5, R3.reuse, R0.reuse, RZ, 0x5 ;  /* 0x0000000003057211 */ /* 0x0c0fe400078f28ff */
[CC--:B------:R-:W-:Y:S02]  /*0c00*/  LEA.HI R4, R3.reuse, R0.reuse, RZ, 0x4 ;  /* 0x0000000003047211 */ /* 0x0c0fe400078f20ff */
[----:B------:R-:W-:Y:S01]  /*0c10*/  LEA.HI R2, R3, R0, RZ, 0x7 ;  /* 0x0000000003027211 */ /* 0x000fe200078f38ff */
[----:B------:R-:W-:Y:S01]  /*0c20*/  IMAD.SHL.U32 R6, R5, 0x20, RZ ;  /* 0x0000002005067824 */ /* 0x000fe200078e00ff */
[----:B------:R-:W-:-:S02]  /*0c30*/  SHF.R.S32.HI R5, RZ, 0x4, R4 ;  /* 0x00000004ff057819 */ /* 0x000fc40000011404 */
[CC--:B------:R-:W-:Y:S02]  /*0c40*/  LEA.HI R8, R3.reuse, R0.reuse, RZ, 0x2 ;  /* 0x0000000003087211 */ /* 0x0c0fe400078f10ff */
[----:B------:R-:W-:Y:S02]  /*0c50*/  LEA.HI R12, R3, R0, RZ, 0x3 ;  /* 0x00000000030c7211 */ /* 0x000fe400078f18ff */
[C---:B------:R-:W-:Y:S02]  /*0c60*/  LOP3.LUT R3, R4.reuse, 0x3fffff0, RZ, 0xc0, !PT ;  /* 0x03fffff004037812 */ /* 0x040fe400078ec0ff */
[----:B------:R-:W-:Y:S02]  /*0c70*/  LEA.HI R4, R4, R5, RZ, 0x1 ;  /* 0x0000000504047211 */ /* 0x000fe400078f08ff */
[----:B------:R-:W-:Y:S02]  /*0c80*/  IADD3 R3, R0, -R3, RZ ;  /* 0x8000000300037210 */ /* 0x000fe40007ffe0ff */
[----:B------:R-:W-:-:S02]  /*0c90*/  LOP3.LUT R6, R6, 0xfffffc00, RZ, 0xc0, !PT ;  /* 0xfffffc0006067812 */ /* 0x000fc400078ec0ff */
[----:B------:R-:W-:Y:S02]  /*0ca0*/  LOP3.LUT R4, R4, 0x1ffffffe, RZ, 0xc0, !PT ;  /* 0x1ffffffe04047812 */ /* 0x000fe400078ec0ff */
[----:B------:R-:W-:Y:S01]  /*0cb0*/  LOP3.LUT R9, R7, 0xfffffffe, RZ, 0xc0, !PT ;  /* 0xfffffffe07097812 */ /* 0x000fe200078ec0ff */
[----:B------:R-:W-:Y:S01]  /*0cc0*/  IMAD R3, R3, 0x40, R6 ;  /* 0x0000004003037824 */ /* 0x000fe200078e0206 */
[----:B------:R-:W-:Y:S01]  /*0cd0*/  LOP3.LUT R17, R2, 0xffffff80, RZ, 0xc0, !PT ;  /* 0xffffff8002117812 */ /* 0x000fe200078ec0ff */
[----:B------:R-:W-:Y:S01]  /*0ce0*/  IMAD.IADD R4, R5, 0x1, -R4 ;  /* 0x0000000105047824 */ /* 0x000fe200078e0a04 */
[----:B------:R-:W-:Y:S01]  /*0cf0*/  SHF.R.S32.HI R188, RZ, 0x1, R7 ;  /* 0x00000001ffbc7819 */ /* 0x000fe20000011407 */
[----:B------:R-:W-:Y:S01]  /*0d00*/  IMAD.IADD R18, R0, 0x1, -R9 ;  /* 0x0000000100127824 */ /* 0x000fe200078e0a09 */
[----:B------:R-:W-:Y:S01]  /*0d10*/  LOP3.LUT R19, R8, 0xfffffffc, RZ, 0xc0, !PT ;  /* 0xfffffffc08137812 */ /* 0x000fe200078ec0ff */
[----:B------:R-:W-:Y:S01]  /*0d20*/  IMAD.IADD R26, R0, 0x1, -R17 ;  /* 0x00000001001a7824 */ /* 0x000fe200078e0a11 */
[----:B------:R-:W-:Y:S01]  /*0d30*/  LOP3.LUT R11, R12, 0xfffffff8, RZ, 0xc0, !PT ;  /* 0xfffffff80c0b7812 */ /* 0x000fe200078ec0ff */
[----:B------:R-:W-:Y:S01]  /*0d40*/  IMAD R3, R4, 0x8, R3 ;  /* 0x0000000804037824 */ /* 0x000fe200078e0203 */
[----:B------:R-:W-:Y:S01]  /*0d50*/  IADD3 R221, R188, 0x80, RZ ;  /* 0x00000080bcdd7810 */ /* 0x000fe20007ffe0ff */
[C---:B------:R-:W-:Y:S01]  /*0d60*/  IMAD.IADD R19, R0.reuse, 0x1, -R19 ;  /* 0x0000000100137824 */ /* 0x040fe200078e0a13 */
[----:B------:R0:W-:Y:S01]  /*0d70*/  STL [R1+0x10], R18 ;  /* 0x0000101201007387 */ /* 0x0001e20000100800 */
[----:B------:R-:W-:Y:S01]  /*0d80*/  IMAD.IADD R216, R0, 0x1, -R11 ;  /* 0x0000000100d87824 */ /* 0x000fe200078e0a0b */
[----:B------:R-:W-:Y:S01]  /*0d90*/  SHF.R.S32.HI R0, RZ, 0x1f, R221 ;  /* 0x0000001fff007819 */ /* 0x000fe200000114dd */
[----:B------:R-:W-:Y:S01]  /*0da0*/  IMAD.SHL.U32 R22, R18, 0x8, RZ ;  /* 0x0000000812167824 */ /* 0x000fe200078e00ff */
[----:B------:R-:W-:Y:S01]  /*0db0*/  STL [R1+0x1c], R26 ;  /* 0x00001c1a01007387 */ /* 0x000fe20000100800 */
[----:B------:R-:W-:Y:S01]  /*0dc0*/  SHF.R.S32.HI R11, RZ, 0x1f, R7 ;  /* 0x0000001fff0b7819 */ /* 0x000fe20000011407 */
[----:B------:R-:W-:Y:S01]  /*0dd0*/  IMAD.SHL.U32 R207, R216, 0x8, RZ ;  /* 0x00000008d8cf7824 */ /* 0x000fe200078e00ff */
[--C-:B------:R-:W-:Y:S01]  /*0de0*/  SHF.R.S32.HI R9, RZ, 0x2, R8.reuse ;  /* 0x00000002ff097819 */ /* 0x100fe20000011408 */
[----:B------:R1:W-:Y:S01]  /*0df0*/  STL [R1+0x70], R3 ;  /* 0x0000700301007387 */ /* 0x0003e20000100800 */
[----:B------:R-:W-:Y:S01]  /*0e00*/  SHF.R.S32.HI R10, RZ, 0x1f, R8 ;  /* 0x0000001fff0a7819 */ /* 0x000fe20000011408 */
[----:B------:R-:W-:Y:S01]  /*0e10*/  VIADD R192, R22, 0x20 ;  /* 0x0000002016c07836 */ /* 0x000fe20000000000 */
[----:B------:R-:W-:Y:S01]  /*0e20*/  LEA.HI R11, R11, R188, RZ, 0x3 ;  /* 0x000000bc0b0b7211 */ /* 0x000fe200078f18ff */
[----:B0-----:R-:W-:Y:S01]  /*0e30*/  IMAD.SHL.U32 R18, R18, 0x10, RZ ;  /* 0x0000001012127824 */ /* 0x001fe200078e00ff */
[----:B------:R-:W-:Y:S01]  /*0e40*/  LEA.HI R10, R10, R9, RZ, 0x2 ;  /* 0x000000090a0a7211 */ /* 0x000fe200078f10ff */
[C---:B------:R-:W-:Y:S01]  /*0e50*/  VIADD R195, R22.reuse, 0x40 ;  /* 0x0000004016c37836 */ /* 0x040fe20000000000 */
[-C--:B------:R-:W-:Y:S01]  /*0e60*/  LEA.HI R20, R221, R221.reuse, RZ, 0x1 ;  /* 0x000000dddd147211 */ /* 0x080fe200078f08ff */
[----:B------:R-:W-:Y:S01]  /*0e70*/  VIADD R196, R22, 0x50 ;  /* 0x0000005016c47836 */ /* 0x000fe20000000000 */
[----:B------:R-:W-:Y:S01]  /*0e80*/  LOP3.LUT R11, R11, 0xfffffff8, RZ, 0xc0, !PT ;  /* 0xfffffff80b0b7812 */ /* 0x000fe200078ec0ff */
[----:B------:R-:W-:Y:S01]  /*0e90*/  VIADD R215, R207, 0x40 ;  /* 0x00000040cfd77836 */ /* 0x000fe20000000000 */
[----:B-1----:R-:W-:Y:S01]  /*0ea0*/  LEA.HI R3, R0, R221, RZ, 0x3 ;  /* 0x000000dd00037211 */ /* 0x002fe200078f18ff */
[----:B------:R-:W-:Y:S01]  /*0eb0*/  VIADD R194, R22, 0x10 ;  /* 0x0000001016c27836 */ /* 0x000fe20000000000 */
[----:B------:R-:W-:Y:S01]  /*0ec0*/  LEA.HI R0, R19, R19, RZ, 0x1 ;  /* 0x0000001313007211 */ /* 0x000fe200078f08ff */
[----:B------:R-:W-:Y:S01]  /*0ed0*/  IMAD.IADD R8, R188, 0x1, -R11 ;  /* 0x00000001bc087824 */ /* 0x000fe200078e0a0b */
[----:B------:R-:W-:Y:S01]  /*0ee0*/  LOP3.LUT R10, R10, 0xfffffffc, RZ, 0xc0, !PT ;  /* 0xfffffffc0a0a7812 */ /* 0x000fe200078ec0ff */
[----:B------:R-:W-:Y:S01]  /*0ef0*/  IMAD.SHL.U32 R6, R3, 0x40, RZ ;  /* 0x0000004003067824 */ /* 0x000fe200078e00ff */
[----:B------:R-:W-:Y:S01]  /*0f00*/  LOP3.LUT R0, R0, 0x1ffffffe, RZ, 0xc0, !PT ;  /* 0x1ffffffe00007812 */ /* 0x000fe200078ec0ff */
[----:B------:R-:W-:Y:S01]  /*0f10*/  IMAD.IADD R3, R22, 0x1, R192 ;  /* 0x0000000116037824 */ /* 0x000fe200078e02c0 */
[----:B------:R-:W-:Y:S01]  /*0f20*/  LOP3.LUT R4, R20, 0x3fffffe, RZ, 0xc0, !PT ;  /* 0x03fffffe14047812 */ /* 0x000fe200078ec0ff */
[----:B------:R-:W-:Y:S01]  /*0f30*/  IMAD.IADD R10, R9, 0x1, -R10 ;  /* 0x00000001090a7824 */ /* 0x000fe200078e0a0a */
[----:B------:R-:W-:Y:S01]  /*0f40*/  LOP3.LUT R9, R6, 0xfffffe00, RZ, 0xc0, !PT ;  /* 0xfffffe0006097812 */ /* 0x000fe200078ec0ff */
[----:B------:R-:W-:Y:S01]  /*0f50*/  IMAD.IADD R211, R19, 0x1, -R0 ;  /* 0x0000000113d37824 */ /* 0x000fe200078e0a00 */
[----:B------:R-:W-:Y:S01]  /*0f60*/  SHF.R.S32.HI R0, RZ, 0x1f, R3 ;  /* 0x0000001fff007819 */ /* 0x000fe20000011403 */
[----:B------:R0:W-:Y:S01]  /*0f70*/  STL [R1+0x6c], R8 ;  /* 0x00006c0801007387 */ /* 0x0001e20000100800 */
[----:B------:R-:W-:Y:S01]  /*0f80*/  IADD3 R4, R221, -R4, RZ ;  /* 0x80000004dd047210 */ /* 0x000fe20007ffe0ff */
[----:B------:R-:W-:Y:S01]  /*0f90*/  IMAD.SHL.U32 R198, R10, 0x80, RZ ;  /* 0x000000800ac67824 */ /* 0x000fe200078e00ff */
[-C--:B------:R-:W-:Y:S01]  /*0fa0*/  LEA.HI R19, R0, R3.reuse, RZ, 0x4 ;  /* 0x0000000300137211 */ /* 0x080fe200078f20ff */
[----:B------:R-:W-:Y:S01]  /*0fb0*/  IMAD.IADD R11, R22, 0x1, R195 ;  /* 0x00000001160b7824 */ /* 0x000fe200078e02c3 */
[----:B------:R-:W-:Y:S01]  /*0fc0*/  LEA.HI R17, R0, R3, RZ, 0x6 ;  /* 0x0000000300117211 */ /* 0x000fe200078f30ff */
[----:B------:R-:W-:Y:S01]  /*0fd0*/  IMAD R202, R4, 0x40, R9 ;  /* 0x0000004004ca7824 */ /* 0x000fe200078e0209 */
[----:B------:R-:W-:Y:S01]  /*0fe0*/  SHF.L.U32 R0, R8, 0x7, RZ ;  /* 0x0000000708007819 */ /* 0x000fe200000006ff */
[----:B------:R-:W-:Y:S01]  /*0ff0*/  VIADD R193, R22, 0x30 ;  /* 0x0000003016c17836 */ /* 0x000fe20000000000 */
[----:B------:R-:W-:Y:S01]  /*1000*/  SHF.R.S32.HI R4, RZ, 0x1f, R26 ;  /* 0x0000001fff047819 */ /* 0x000fe2000001141a */
[----:B------:R-:W-:Y:S01]  /*1010*/  IMAD.SHL.U32 R17, R17, 0x80, RZ ;  /* 0x0000008011117824 */ /* 0x000fe200078e00ff */
[----:B------:R-:W-:-:S02]  /*1020*/  LOP3.LUT R3, R0, 0x380, RZ, 0xc0, !PT ;  /* 0x0000038000037812 */ /* 0x000fc400078ec0ff */
[----:B------:R-:W-:Y:S02]  /*1030*/  LEA.HI R7, R7, R188, RZ, 0x1 ;  /* 0x000000bc07077211 */ /* 0x000fe400078f08ff */
[----:B0-----:R-:W-:Y:S02]  /*1040*/  LEA.HI R8, R4, R26, RZ, 0x2 ;  /* 0x0000001a04087211 */ /* 0x001fe400078f10ff */
[----:B------:R-:W-:Y:S02]  /*1050*/  SHF.R.U32.HI R0, RZ, 0x3, R3 ;  /* 0x00000003ff007819 */ /* 0x000fe40000011603 */
[----:B------:R-:W-:Y:S02]  /*1060*/  LOP3.LUT R3, R3, 0x10, R18, 0xf8, !PT ;  /* 0x0000001003037812 */ /* 0x000fe400078ef812 */
[----:B------:R-:W-:Y:S02]  /*1070*/  LOP3.LUT R7, R7, 0x3fffffe, RZ, 0xc0, !PT ;  /* 0x03fffffe07077812 */ /* 0x000fe400078ec0ff */
[----:B------:R-:W-:-:S02]  /*1080*/  SHF.R.S32.HI R6, RZ, 0x2, R8 ;  /* 0x00000002ff067819 */ /* 0x000fc40000011408 */
[----:B------:R-:W-:Y:S02]  /*1090*/  SHF.R.S32.HI R9, RZ, 0x1f, R8 ;  /* 0x0000001fff097819 */ /* 0x000fe40000011408 */
[----:B------:R-:W-:Y:S01]  /*10a0*/  LOP3.LUT R214, R3, R0, RZ, 0x3c, !PT ;  /* 0x0000000003d67212 */ /* 0x000fe200078e3cff */
[----:B------:R-:W-:Y:S01]  /*10b0*/  IMAD.IADD R0, R188, 0x1, -R7 ;  /* 0x00000001bc007824 */ /* 0x000fe200078e0a07 */
[----:B------:R-:W-:Y:S01]  /*10c0*/  LEA.HI R9, R9, R6, RZ, 0x3 ;  /* 0x0000000609097211 */ /* 0x000fe200078f18ff */
[----:B------:R-:W-:Y:S01]  /*10d0*/  IMAD.MOV.U32 R3, RZ, RZ, 0x20 ;  /* 0x00000020ff037424 */ /* 0x000fe200078e00ff */
[----:B------:R-:W-:Y:S01]  /*10e0*/  SHF.R.S32.HI R25, RZ, 0x7, R2 ;  /* 0x00000007ff197819 */ /* 0x000fe20000011402 */
[----:B------:R-:W-:Y:S01]  /*10f0*/  IMAD R214, R5, 0x400, R214 ;  /* 0x0000040005d67824 */ /* 0x000fe200078e02d6 */
[----:B------:R-:W-:Y:S01]  /*1100*/  LOP3.LUT R9, R9, 0xfffffff8, RZ, 0xc0, !PT ;  /* 0xfffffff809097812 */ /* 0x000fe200078ec0ff */
[----:B------:R-:W-:Y:S01]  /*1110*/  IMAD.MOV.U32 R7, RZ, RZ, R15 ;  /* 0x000000ffff077224 */ /* 0x000fe200078e000f */
[----:B------:R-:W-:-:S02]  /*1120*/  LEA.HI R4, R4, R26, RZ, 0x5 ;  /* 0x0000001a04047211 */ /* 0x000fc400078f28ff */
[----:B------:R-:W-:Y:S01]  /*1130*/  LEA.HI R2, R2, R25, RZ, 0x1 ;  /* 0x0000001902027211 */ /* 0x000fe200078f08ff */
[----:B------:R-:W-:Y:S01]  /*1140*/  IMAD.IADD R9, R6, 0x1, -R9 ;  /* 0x0000000106097824 */ /* 0x000fe200078e0a09 */
[----:B------:R-:W-:Y:S01]  /*1150*/  LEA R0, R5, R0, 0x3 ;  /* 0x0000000005007211 */ /* 0x000fe200078e18ff */
[----:B------:R-:W-:Y:S01]  /*1160*/  IMAD.MOV.U32 R5, RZ, RZ, R13 ;  /* 0x000000ffff057224 */ /* 0x000fe200078e000d */
[----:B------:R-:W-:Y:S01]  /*1170*/  LOP3.LUT R198, R198, 0x180, RZ, 0xc0, !PT ;  /* 0x00000180c6c67812 */ /* 0x000fe200078ec0ff */
[----:B------:R-:W-:Y:S01]  /*1180*/  IMAD.MOV.U32 R6, RZ, RZ, R14 ;  /* 0x000000ffff067224 */ /* 0x000fe200078e000e */
[----:B------:R-:W-:Y:S01]  /*1190*/  SHF.R.S32.HI R24, RZ, 0x1f, R11 ;  /* 0x0000001fff187819 */ /* 0x000fe2000001140b */
[----:B------:R-:W-:Y:S01]  /*11a0*/  IMAD.SHL.U32 R200, R0, 0x40, RZ ;  /* 0x0000004000c87824 */ /* 0x000fe200078e00ff */
[----:B------:R-:W-:Y:S02]  /*11b0*/  SHF.R.S32.HI R4, RZ, 0x5, R4 ;  /* 0x00000005ff047819 */ /* 0x000fe40000011404 */
[----:B------:R-:W-:-:S02]  /*11c0*/  LOP3.LUT R2, R2, 0x3fffffe, RZ, 0xc0, !PT ;  /* 0x03fffffe02027812 */ /* 0x000fc400078ec0ff */
[----:B------:R-:W-:Y:S01]  /*11d0*/  LOP3.LUT R0, R198, 0x30, R19, 0xf8, !PT ;  /* 0x00000030c6007812 */ /* 0x000fe200078ef813 */
[----:B------:R-:W-:Y:S01]  /*11e0*/  IMAD R9, R4, 0x10, R9 ;  /* 0x0000001004097824 */ /* 0x000fe200078e0209 */
[----:B------:R-:W-:Y:S02]  /*11f0*/  SHF.R.U32.HI R199, RZ, 0x3, R198 ;  /* 0x00000003ffc77819 */ /* 0x000fe400000116c6 */
[CC--:B------:R-:W-:Y:S02]  /*1200*/  LEA.HI R21, R24.reuse, R11.reuse, RZ, 0x4 ;  /* 0x0000000b18157211 */ /* 0x0c0fe400078f20ff */
[----:B------:R-:W-:Y:S02]  /*1210*/  IADD3 R2, R25, -R2, RZ ;  /* 0x8000000219027210 */ /* 0x000fe40007ffe0ff */
[----:B------:R-:W-:Y:S02]  /*1220*/  LEA.HI R11, R24, R11, RZ, 0x6 ;  /* 0x0000000b180b7211 */ /* 0x000fe400078f30ff */
[----:B------:R-:W-:-:S02]  /*1230*/  LOP3.LUT R17, R17, 0xffffe000, RZ, 0xc0, !PT ;  /* 0xffffe00011117812 */ /* 0x000fc400078ec0ff */
[-C--:B------:R-:W-:Y:S01]  /*1240*/  LOP3.LUT R0, R0, R199.reuse, RZ, 0x3c, !PT ;  /* 0x000000c700007212 */ /* 0x080fe200078e3cff */
[----:B------:R-:W-:Y:S01]  /*1250*/  IMAD.SHL.U32 R11, R11, 0x80, RZ ;  /* 0x000000800b0b7824 */ /* 0x000fe200078e00ff */
[----:B------:R-:W-:Y:S02]  /*1260*/  LOP3.LUT R8, R8, 0x7ffffffc, RZ, 0xc0, !PT ;  /* 0x7ffffffc08087812 */ /* 0x000fe400078ec0ff */
[----:B------:R-:W-:Y:S01]  /*1270*/  LOP3.LUT P0, RZ, R10, 0x2, RZ, 0xc0, !PT ;  /* 0x000000020aff7812 */ /* 0x000fe2000780c0ff */
[----:B------:R-:W-:Y:S01]  /*1280*/  IMAD R10, R2, 0x40, R9 ;  /* 0x00000040020a7824 */ /* 0x000fe200078e0209 */
[-C--:B------:R-:W-:Y:S01]  /*1290*/  IADD3 R25, R0, R200.reuse, R17 ;  /* 0x000000c800197210 */ /* 0x080fe20007ffe011 */
[----:B------:R-:W-:Y:S01]  /*12a0*/  IMAD.IADD R8, R26, 0x1, -R8 ;  /* 0x000000011a087824 */ /* 0x000fe200078e0a08 */
[----:B------:R-:W-:Y:S01]  /*12b0*/  SHF.R.S32.HI R2, RZ, 0x1f, R195 ;  /* 0x0000001fff027819 */ /* 0x000fe200000114c3 */
[----:B------:R-:W-:Y:S01]  /*12c0*/  IMAD R211, R211, 0x8, R10 ;  /* 0x00000008d3d37824 */ /* 0x000fe200078e020a */
[----:B------:R-:W-:Y:S01]  /*12d0*/  LOP3.LUT R4, R198, 0x30, R21, 0xf8, !PT ;  /* 0x00000030c6047812 */ /* 0x000fe200078ef815 */
[----:B------:R-:W-:Y:S01]  /*12e0*/  STL [R1+0x68], R10 ;  /* 0x0000680a01007387 */ /* 0x000fe20000100800 */
[----:B------:R-:W-:Y:S01]  /*12f0*/  SHF.R.S32.HI R0, RZ, 0x3, R12 ;  /* 0x00000003ff007819 */ /* 0x000fe2000001140c */
[----:B------:R-:W-:Y:S01]  /*1300*/  IMAD.SHL.U32 R208, R8, 0x2, RZ ;  /* 0x0000000208d07824 */ /* 0x000fe200078e00ff */
[----:B------:R-:W-:Y:S01]  /*1310*/  SHF.R.S32.HI R0, RZ, 0x1f, R207 ;  /* 0x0000001fff007819 */ /* 0x000fe200000114cf */
[----:B------:R0:W-:Y:S01]  /*1320*/  STL [R1+0x58], R2 ;  /* 0x0000580201007387 */ /* 0x0001e20000100800 */
[----:B------:R-:W-:Y:S01]  /*1330*/  SHF.R.S32.HI R0, RZ, 0x1f, R196 ;  /* 0x0000001fff007819 */ /* 0x000fe200000114c4 */
[C---:B------:R-:W-:Y:S01]  /*1340*/  VIADD R233, R208.reuse, 0x38 ;  /* 0x00000038d0e97836 */ /* 0x040fe20000000000 */
[----:B------:R-:W-:Y:S01]  /*1350*/  LOP3.LUT R11, R11, 0xffffe000, RZ, 0xc0, !PT ;  /* 0xffffe0000b0b7812 */ /* 0x000fe200078ec0ff */
[----:B------:R-:W-:Y:S01]  /*1360*/  VIADD R227, R208, 0x68 ;  /* 0x00000068d0e37836 */ /* 0x000fe20000000000 */
[-C--:B------:R-:W-:Y:S01]  /*1370*/  LOP3.LUT R4, R4, R199.reuse, RZ, 0x3c, !PT ;  /* 0x000000c704047212 */ /* 0x080fe200078e3cff */
[----:B------:R1:W-:Y:S01]  /*1380*/  STL [R1+0x50], R0 ;  /* 0x0000500001007387 */ /* 0x0003e20000100800 */
[C---:B------:R-:W-:Y:S01]  /*1390*/  IADD3 R236, R208.reuse, 0x20, RZ ;  /* 0x00000020d0ec7810 */ /* 0x040fe20007ffe0ff */
[----:B------:R-:W-:Y:S01]  /*13a0*/  VIADD R235, R208, 0x28 ;  /* 0x00000028d0eb7836 */ /* 0x000fe20000000000 */
[-C--:B------:R-:W-:Y:S01]  /*13b0*/  IADD3 R27, R4, R200.reuse, R11 ;  /* 0x000000c8041b7210 */ /* 0x080fe20007ffe00b */
[----:B------:R-:W-:Y:S01]  /*13c0*/  VIADD R232, R208, 0x40 ;  /* 0x00000040d0e87836 */ /* 0x000fe20000000000 */
[--C-:B0-----:R-:W-:Y:S01]  /*13d0*/  LOP3.LUT R2, R198, 0x30, R18.reuse, 0xf8, !PT ;  /* 0x00000030c6027812 */ /* 0x101fe200078ef812 */
[C---:B------:R-:W-:Y:S01]  /*13e0*/  VIADD R229, R208.reuse, 0x58 ;  /* 0x00000058d0e57836 */ /* 0x040fe20000000000 */
[----:B------:R-:W-:Y:S01]  /*13f0*/  SHF.R.S32.HI R8, RZ, 0x4, R19 ;  /* 0x00000004ff087819 */ /* 0x000fe20000011413 */
[----:B------:R-:W-:Y:S01]  /*1400*/  VIADD R226, R208, 0x70 ;  /* 0x00000070d0e27836 */ /* 0x000fe20000000000 */
[-C--:B------:R-:W-:Y:S01]  /*1410*/  LOP3.LUT R11, R2, R199.reuse, RZ, 0x3c, !PT ;  /* 0x000000c7020b7212 */ /* 0x080fe200078e3cff */
[----:B------:R-:W-:Y:S01]  /*1420*/  VIADD R237, R208, 0x18 ;  /* 0x00000018d0ed7836 */ /* 0x000fe20000000000 */
[----:B-1----:R-:W-:Y:S01]  /*1430*/  SHF.R.S32.HI R0, RZ, 0x1f, R215 ;  /* 0x0000001fff007819 */ /* 0x002fe200000114d7 */
[----:B------:R-:W-:Y:S01]  /*1440*/  STL [R1+0xc], R8 ;  /* 0x00000c0801007387 */ /* 0x000fe20000100800 */
[----:B------:R-:W-:Y:S01]  /*1450*/  LOP3.LUT R0, R198, 0x10, R18, 0xf8, !PT ;  /* 0x00000010c6007812 */ /* 0x000fe200078ef812 */
[C---:B------:R-:W-:Y:S01]  /*1460*/  VIADD R234, R208.reuse, 0x30 ;  /* 0x00000030d0ea7836 */ /* 0x040fe20000000000 */
[----:B------:R-:W-:Y:S01]  /*1470*/  SHF.R.S32.HI R4, RZ, 0x4, R21 ;  /* 0x00000004ff047819 */ /* 0x000fe20000011415 */
[C---:B------:R-:W-:Y:S01]  /*1480*/  VIADD R231, R208.reuse, 0x48 ;  /* 0x00000048d0e77836 */ /* 0x040fe20000000000 */
[C---:B------:R-:W-:Y:S01]  /*1490*/  IADD3 R230, R208.reuse, 0x50, RZ ;  /* 0x00000050d0e67810 */ /* 0x040fe20007ffe0ff */
[----:B------:R-:W-:Y:S01]  /*14a0*/  VIADD R228, R208, 0x60 ;  /* 0x00000060d0e47836 */ /* 0x000fe20000000000 */
[----:B------:R-:W-:Y:S01]  /*14b0*/  LOP3.LUT R9, R0, R199, RZ, 0x3c, !PT ;  /* 0x000000c700097212 */ /* 0x000fe200078e3cff */
[----:B------:R-:W-:Y:S01]  /*14c0*/  STL [R1+0x18], R4 ;  /* 0x0000180401007387 */ /* 0x000fe20000100800 */
[----:B------:R-:W-:Y:S01]  /*14d0*/  IADD3 R2, R16, R200, R11 ;  /* 0x000000c810027210 */ /* 0x000fe20007ffe00b */
[C---:B------:R-:W-:Y:S01]  /*14e0*/  VIADD R225, R208.reuse, 0x78 ;  /* 0x00000078d0e17836 */ /* 0x040fe20000000000 */
[----:B------:R-:W-:Y:S01]  /*14f0*/  SHF.R.S32.HI R0, RZ, 0x1f, R236 ;  /* 0x0000001fff007819 */ /* 0x000fe200000114ec */
[----:B------:R-:W-:Y:S01]  /*1500*/  VIADD R223, R208, 0x10 ;  /* 0x00000010d0df7836 */ /* 0x000fe20000000000 */
[----:B------:R-:W-:Y:S01]  /*1510*/  SHF.R.S32.HI R0, RZ, 0x1f, R233 ;  /* 0x0000001fff007819 */ /* 0x000fe200000114e9 */
[----:B------:R0:W-:Y:S01]  /*1520*/  STL [R1+0x64], R2 ;  /* 0x0000640201007387 */ /* 0x0001e20000100800 */
[----:B------:R-:W-:-:S02]  /*1530*/  SHF.R.S32.HI R0, RZ, 0x1f, R230 ;  /* 0x0000001fff007819 */ /* 0x000fc400000114e6 */
[----:B------:R-:W-:Y:S01]  /*1540*/  SHF.R.S32.HI R0, RZ, 0x1f, R227 ;  /* 0x0000001fff007819 */ /* 0x000fe200000114e3 */
[----:B------:R-:W-:Y:S01]  /*1550*/  IMAD.IADD R0, R16, 0x1, R25 ;  /* 0x0000000110007824 */ /* 0x000fe200078e0219 */
[----:B------:R-:W-:Y:S02]  /*1560*/  SEL R3, R3, 0xffffffe0, !P0 ;  /* 0xffffffe003037807 */ /* 0x000fe40004000000 */
[----:B------:R-:W-:Y:S02]  /*1570*/  IADD3 R210, R200, R9, RZ ;  /* 0x00000009c8d27210 */ /* 0x000fe40007ffe0ff */
[----:B------:R1:W-:Y:S01]  /*1580*/  STL [R1+0x60], R0 ;  /* 0x0000600001007387 */ /* 0x0003e20000100800 */
[----:B0-----:R-:W-:Y:S02]  /*1590*/  SHF.R.S32.HI R2, RZ, 0x1f, R235 ;  /* 0x0000001fff027819 */ /* 0x001fe400000114eb */
[----:B------:R-:W-:Y:S01]  /*15a0*/  SHF.R.S32.HI R2, RZ, 0x1f, R232 ;  /* 0x0000001fff027819 */ /* 0x000fe200000114e8 */
[----:B------:R-:W-:Y:S01]  /*15b0*/  IMAD.IADD R213, R3, 0x1, R210 ;  /* 0x0000000103d57824 */ /* 0x000fe200078e02d2 */
[----:B------:R-:W-:-:S02]  /*15c0*/  SHF.R.S32.HI R2, RZ, 0x1f, R229 ;  /* 0x0000001fff027819 */ /* 0x000fc400000114e5 */
[----:B------:R-:W-:Y:S01]  /*15d0*/  SHF.R.S32.HI R2, RZ, 0x1f, R226 ;  /* 0x0000001fff027819 */ /* 0x000fe200000114e2 */
[----:B------:R-:W-:Y:S01]  /*15e0*/  IMAD.IADD R2, R16, 0x1, R27 ;  /* 0x0000000110027824 */ /* 0x000fe200078e021b */
[----:B------:R-:W-:Y:S02]  /*15f0*/  SHF.R.S32.HI R20, RZ, 0x1, R20 ;  /* 0x00000001ff147819 */ /* 0x000fe40000011414 */
[----:B-1----:R-:W-:Y:S02]  /*1600*/  IADD3 R0, R3, UR52, R210 ;  /* 0x0000003403007c10 */ /* 0x002fe4000fffe0d2 */
[----:B------:R0:W-:Y:S01]  /*1610*/  STL [R1+0x5c], R2 ;  /* 0x00005c0201007387 */ /* 0x0001e20000100800 */
[----:B------:R-:W-:Y:S02]  /*1620*/  SHF.L.U32 R20, R20, 0x7, RZ ;  /* 0x0000000714147819 */ /* 0x000fe400000006ff */
[----:B------:R-:W-:Y:S01]  /*1630*/  SHF.R.S32.HI R4, RZ, 0x1f, R237 ;  /* 0x0000001fff047819 */ /* 0x000fe200000114ed */
[----:B------:R0:W-:Y:S01]  /*1640*/  STL [R1], R0 ;  /* 0x0000000001007387 */ /* 0x0001e20000100800 */
[----:B------:R-:W-:-:S02]  /*1650*/  SHF.R.S32.HI R4, RZ, 0x1f, R234 ;  /* 0x0000001fff047819 */ /* 0x000fc400000114ea */
[----:B------:R-:W-:Y:S02]  /*1660*/  SHF.R.S32.HI R4, RZ, 0x1f, R231 ;  /* 0x0000001fff047819 */ /* 0x000fe400000114e7 */
[----:B------:R-:W-:Y:S02]  /*1670*/  SHF.R.S32.HI R4, RZ, 0x1f, R228 ;  /* 0x0000001fff047819 */ /* 0x000fe400000114e4 */
[----:B------:R-:W-:Y:S02]  /*1680*/  MOV R17, RZ ;  /* 0x000000ff00117202 */ /* 0x000fe40000000f00 */
[----:B------:R-:W-:Y:S02]  /*1690*/  SHF.R.S32.HI R224, RZ, 0x1f, R188 ;  /* 0x0000001fffe07819 */ /* 0x000fe400000114bc */
[----:B------:R-:W-:Y:S02]  /*16a0*/  LOP3.LUT R201, R20, 0x180, RZ, 0xc0, !PT ;  /* 0x0000018014c97812 */ /* 0x000fe400078ec0ff */
[----:B0-----:R-:W-:-:S07]  /*16b0*/  SHF.R.S32.HI R4, RZ, 0x1f, R225 ;  /* 0x0000001fff047819 */ /* 0x001fce00000114e1 */
.L_x_2466:
[----:B01-3--:R-:W0:Y:S02]  /*16c0*/  LDC.64 R2, c[0x0][0xc88] ;  /* 0x00032200ff027b82 */ /* 0x00be240000000a00 */
[----:B0-----:R-:W-:-:S05]  /*16d0*/  IMAD.WIDE R2, R7, 0x4, R2 ;  /* 0x0000000407027825 */ /* 0x001fca00078e0202 */
[----:B--2---:R-:W2:Y:S01]  /*16e0*/  LDG.E R212, desc[UR56][R2.64] ;  /* 0x0000003802d47981 */ /* 0x004ea2000c1e1900 */
[----:B------:R-:W-:Y:S05]  /*16f0*/  YIELD ;  /* 0x0000000000007946 */ /* 0x000fea0003800000 */
[----:B------:R-:W-:Y:S01]  /*1700*/  ULDC.64 UR4, c[0x0][0xa28] ;  /* 0x00028a0000047ab9 */ /* 0x000fe20000000a00 */
[----:B------:R-:W-:Y:S01]  /*1710*/  ULDC.64 UR8, c[0x0][0xa18] ;  /* 0x0002860000087ab9 */ /* 0x000fe20000000a00 */
[----:B------:R-:W-:Y:S01]  /*1720*/  ISETP.NE.U32.AND P1, PT, RZ, UR4, PT ;  /* 0x00000004ff007c0c */ /* 0x000fe2000bf25070 */
[----:B------:R-:W-:Y:S01]  /*1730*/  ULDC.64 UR6, c[0x0][0xa08] ;  /* 0x0002820000067ab9 */ /* 0x000fe20000000a00 */
[----:B------:R-:W-:Y:S01]  /*1740*/  MOV R4, RZ ;  /* 0x000000ff00047202 */ /* 0x000fe20000000f00 */
[----:B-----5:R-:W-:Y:S01]  /*1750*/  IMAD.MOV.U32 R26, RZ, RZ, RZ ;  /* 0x000000ffff1a7224 */ /* 0x020fe200078e00ff */
[----:B------:R-:W-:-:S02]  /*1760*/  ISETP.NE.AND.EX P1, PT, RZ, UR5, PT, P1 ;  /* 0x00000005ff007c0c */ /* 0x000fc4000bf25310 */
[----:B------:R-:W-:-:S04]  /*1770*/  ISETP.NE.U32.AND P0, PT, RZ, UR6, PT ;  /* 0x00000006ff007c0c */ /* 0x000fc8000bf05070 */
[----:B------:R-:W-:Y:S02]  /*1780*/  ISETP.NE.AND.EX P0, PT, RZ, UR7, PT, P0 ;  /* 0x00000007ff007c0c */ /* 0x000fe4000bf05300 */
[----:B--2---:R-:W-:Y:S01]  /*1790*/  SHF.R.S32.HI R220, RZ, 0x1f, R212 ;  /* 0x0000001fffdc7819 */ /* 0x004fe200000114d4 */
[----:B------:R-:W-:-:S04]  /*17a0*/  IMAD.SHL.U32 R218, R212, 0x4, RZ ;  /* 0x00000004d4da7824 */ /* 0x000fc800078e00ff */
[C---:B------:R-:W-:Y:S02]  /*17b0*/  @P1 LEA R8, P2, R212.reuse, UR4, 0x2 ;  /* 0x00000004d4081c11 */ /* 0x040fe4000f8410ff */
[C-C-:B------:R-:W-:Y:S02]  /*17c0*/  SHF.L.U64.HI R219, R212.reuse, 0x2, R220.reuse ;  /* 0x00000002d4db7819 */ /* 0x140fe400000102dc */
[----:B------:R-:W-:Y:S02]  /*17d0*/  @P1 LEA.HI.X R9, R212, UR5, R220, 0x2, P2 ;  /* 0x00000005d4091c11 */ /* 0x000fe400090f14dc */
[----:B------:R-:W-:Y:S01]  /*17e0*/  ISETP.NE.U32.AND P2, PT, RZ, UR8, PT ;  /* 0x00000008ff007c0c */ /* 0x000fe2000bf45070 */
[----:B------:R-:W-:Y:S01]  /*17f0*/  ULDC UR4, c[0x0][0x288] ;  /* 0x0000a20000047ab9 */ /* 0x000fe20000000800 */
[----:B------:R-:W-:Y:S01]  /*1800*/  IADD3 R12, P3, R218, UR6, RZ ;  /* 0x00000006da0c7c10 */ /* 0x000fe2000ff7e0ff */
[----:B------:R0:W5:Y:S01]  /*1810*/  @P1 LDG.E R4, desc[UR56][R8.64] ;  /* 0x0000003808041981 */ /* 0x000162000c1e1900 */
[----:B------:R-:W-:Y:S01]  /*1820*/  ISETP.NE.AND.EX P2, PT, RZ, UR9, PT, P2 ;  /* 0x00000009ff007c0c */ /* 0x000fe2000bf45320 */
[----:B------:R-:W-:Y:S01]  /*1830*/  IMAD.U32 R205, RZ, RZ, UR4 ;  /* 0x00000004ffcd7e24 */ /* 0x000fe2000f8e00ff */
[----:B------:R-:W-:Y:S01]  /*1840*/  IADD3.X R13, R219, UR7, RZ, P3, !PT ;  /* 0x00000007db0d7c10 */ /* 0x000fe20009ffe4ff */
[----:B------:R-:W-:-:S04]  /*1850*/  ULDC.64 UR4, c[0x0][0x418] ;  /* 0x0001060000047ab9 */ /* 0x000fc80000000a00 */
[----:B------:R0:W5:Y:S06]  /*1860*/  @P0 LDG.E R26, desc[UR56][R12.64] ;  /* 0x000000380c1a0981 */ /* 0x00016c000c1e1900 */
        /* <DEDUP_REMOVED lines=10> */
[----:B------:R-:W-:Y:S02]  /*1910*/  IMAD.U32 R2, RZ, RZ, UR5 ;  /* 0x00000005ff027e24 */ /* 0x000fe4000f8e00ff */
[----:B----4-:R-:W-:Y:S01]  /*1920*/  IMAD.U32 R25, RZ, RZ, UR4 ;  /* 0x00000004ff197e24 */ /* 0x010fe2000f8e00ff */
[----:B0-----:R-:W-:Y:S06]  /*1930*/  @P2 BRA `(.L_x_2251) ;  /* 0x0000000000242947 */ /* 0x001fec0003800000 */
        /* <DEDUP_REMOVED lines=9> */
.L_x_2251:
[----:B------:R-:W-:Y:S01]  /*19d0*/  ULDC.64 UR4, c[0x0][0xa20] ;  /* 0x0002880000047ab9 */ /* 0x000fe20000000a00 */
[C---:B------:R-:W-:Y:S02]  /*19e0*/  LOP3.LUT R3, R6.reuse, 0xff000000, RZ, 0xc0, !PT ;  /* 0xff00000006037812 */ /* 0x040fe400078ec0ff */
[----:B------:R-:W-:Y:S02]  /*19f0*/  ISETP.NE.U32.AND P1, PT, RZ, UR4, PT ;  /* 0x00000004ff007c0c */ /* 0x000fe4000bf25070 */
[C---:B------:R-:W-:Y:S02]  /*1a00*/  LOP3.LUT R0, R6.reuse, 0xff0000, RZ, 0xc0, !PT ;  /* 0x00ff000006007812 */ /* 0x040fe400078ec0ff */
        /* <DEDUP_REMOVED lines=9> */
.L_x_2252:
[----:B------:R-:W-:Y:S05]  /*1aa0*/  @!P0 BRA `(.L_x_2253) ;  /* 0x00000000000c8947 */ /* 0x000fea0003800000 */
[----:B------:R-:W2:Y:S04]  /*1ab0*/  LDG.E R0, desc[UR56][R12.64] ;  /* 0x000000380c007981 */ /* 0x000ea8000c1e1900 */
[----:B------:R-:W2:Y:S02]  /*1ac0*/  LDG.E R25, desc[UR56][R12.64+0x4] ;  /* 0x000004380c197981 */ /* 0x000ea4000c1e1900 */
[----:B--2---:R-:W-:-:S07]  /*1ad0*/  IADD3 R25, -R0, R25, RZ ;  /* 0x0000001900197210 */ /* 0x004fce0007ffe1ff */
.L_x_2253:
[----:B------:R-:W-:Y:S01]  /*1ae0*/  ULDC.64 UR4, c[0x0][0xa10] ;  /* 0x0002840000047ab9 */ /* 0x000fe20000000a00 */
[----:B------:R-:W1:Y:S01]  /*1af0*/  LDC R10, c[0x0][0x448] ;  /* 0x00011200ff0a7b82 */ /* 0x000e620000000800 */
[----:B------:R-:W-:-:S04]  /*1b00*/  ISETP.NE.U32.AND P0, PT, RZ, UR4, PT ;  /* 0x00000004ff007c0c */ /* 0x000fc8000bf05070 */
[----:B------:R-:W-:Y:S01]  /*1b10*/  ISETP.NE.AND.EX P0, PT, RZ, UR5, PT, P0 ;  /* 0x00000005ff007c0c */ /* 0x000fe2000bf05300 */
[----:B------:R-:W-:-:S12]  /*1b20*/  ULDC.64 UR4, c[0x0][0xa30] ;  /* 0x00028c0000047ab9 */ /* 0x000fd80000000a00 */
[----:B0-----:R-:W0:Y:S02]  /*1b30*/  @P0 LDC.64 R6, c[0x0][0xa10] ;  /* 0x00028400ff060b82 */ /* 0x001e240000000a00 */
[----:B0-----:R-:W-:-:S05]  /*1b40*/  @P0 IMAD.WIDE R6, R212, 0x4, R6 ;  /* 0x00000004d4060825 */ /* 0x001fca00078e0206 */
[----:B------:R-:W2:Y:S04]  /*1b50*/  @P0 LDG.E R0, desc[UR56][R6.64] ;  /* 0x0000003806000981 */ /* 0x000ea8000c1e1900 */
[----:B------:R0:W2:Y:S01]  /*1b60*/  @P0 LDG.E R3, desc[UR56][R6.64+0x4] ;  /* 0x0000043806030981 */ /* 0x0000a2000c1e1900 */
[----:B------:R-:W-:Y:S01]  /*1b70*/  ISETP.NE.U32.AND P1, PT, RZ, UR4, PT ;  /* 0x00000004ff007c0c */ /* 0x000fe2000bf25070 */
[----:B-----5:R-:W-:-:S03]  /*1b80*/  IMAD.MOV.U32 R144, RZ, RZ, R25 ;  /* 0x000000ffff907224 */ /* 0x020fc600078e0019 */
[----:B------:R-:W-:-:S13]  /*1b90*/  ISETP.NE.AND.EX P1, PT, RZ, UR5, PT, P1 ;  /* 0x00000005ff007c0c */ /* 0x000fda000bf25310 */
[----:B------:R-:W-:-:S04]  /*1ba0*/  @P1 IADD3 R8, P2, R218, UR4, RZ ;  /* 0x00000004da081c10 */ /* 0x000fc8000ff5e0ff */
[----:B------:R-:W-:-:S05]  /*1bb0*/  @P1 IADD3.X R9, R219, UR5, RZ, P2, !PT ;  /* 0x00000005db091c10 */ /* 0x000fca00097fe4ff */
[----:B------:R3:W5:Y:S01]  /*1bc0*/  @P1 LDG.E R144, desc[UR56][R8.64] ;  /* 0x0000003808901981 */ /* 0x000762000c1e1900 */
[----:B-1----:R-:W-:Y:S01]  /*1bd0*/  ISETP.NE.AND P1, PT, R10, 0x1, PT ;  /* 0x000000010a00780c */ /* 0x002fe20003f25270 */
[----:B------:R-:W-:Y:S01]  /*1be0*/  IMAD.SHL.U32 R204, R5, 0x80, RZ ;  /* 0x0000008005cc7824 */ /* 0x000fe200078e00ff */
[----:B------:R-:W-:Y:S01]  /*1bf0*/  BSSY B0, `(.L_x_2254) ;  /* 0x0000035000007945 */ /* 0x000fe20003800000 */
[----:B------:R-:W-:Y:S01]  /*1c00*/  IMAD.IADD R11, R25, 0x1, -R4 ;  /* 0x00000001190b7824 */ /* 0x000fe200078e0a04 */
[----:B------:R-:W-:Y:S01]  /*1c10*/  LOP3.LUT R222, R217, 0xff, RZ, 0xc0, !PT ;  /* 0x000000ffd9de7812 */ /* 0x000fe200078ec0ff */
[----:B------:R-:W-:Y:S01]  /*1c20*/  VIADD R5, R204, 0x7f ;  /* 0x0000007fcc057836 */ /* 0x000fe20000000000 */
[----:B------:R-:W-:-:S07]  /*1c30*/  SHF.R.U32.HI R217, RZ, 0x10, R217 ;  /* 0x00000010ffd97819 */ /* 0x000fce00000116d9 */
[----:B------:R-:W1:Y:S08]  /*1c40*/  @P1 LDC R10, c[0x0][0x44c] ;  /* 0x00011300ff0a1b82 */ /* 0x000e700000000800 */
[----:B0-----:R-:W0:Y:S01]  /*1c50*/  @P1 LDC R7, c[0x0][0x450] ;  /* 0x00011400ff071b82 */ /* 0x001e220000000800 */
[----:B--2---:R-:W-:Y:S02]  /*1c60*/  @P0 IMAD.IADD R2, R3, 0x1, -R0 ;  /* 0x0000000103020824 */ /* 0x004fe400078e0a00 */
[----:B-1----:R-:W-:-:S03]  /*1c70*/  @P1 IMAD.HI.U32 R0, R5, R10, RZ ;  /* 0x0000000a05001227 */ /* 0x002fc600078e00ff */
[----:B------:R-:W-:Y:S01]  /*1c80*/  IADD3 R206, R11, R2, RZ ;  /* 0x000000020bce7210 */ /* 0x000fe20007ffe0ff */
[----:B------:R-:W-:Y:S01]  /*1c90*/  IMAD.MOV.U32 R3, RZ, RZ, RZ ;  /* 0x000000ffff037224 */ /* 0x000fe200078e00ff */
[----:B0-----:R-:W-:Y:S02]  /*1ca0*/  @P1 SHF.R.U32.HI R5, RZ, R7, R0 ;  /* 0x00000007ff051219 */ /* 0x001fe40000011600 */
[C---:B------:R-:W-:Y:S01]  /*1cb0*/  IADD3 R166, R206.reuse, 0xa0, -R205 ;  /* 0x000000a0cea67810 */ /* 0x040fe20007ffe8cd */
[----:B------:R-:W-:-:S04]  /*1cc0*/  VIADD R0, R206, 0x9f ;  /* 0x0000009fce007836 */ /* 0x000fc80000000000 */
[----:B------:R-:W-:Y:S02]  /*1cd0*/  IMAD.IADD R5, R166, 0x1, R5 ;  /* 0x00000001a6057824 */ /* 0x000fe400078e0205 */
[----:B------:R-:W-:-:S04]  /*1ce0*/  IMAD.HI R0, R0, 0x66666667, RZ ;  /* 0x6666666700007827 */ /* 0x000fc800078e02ff */
[----:B------:R-:W-:Y:S01]  /*1cf0*/  IMAD.HI R5, R5, 0x66666667, RZ ;  /* 0x6666666705057827 */ /* 0x000fe200078e02ff */
[----:B------:R-:W-:-:S04]  /*1d00*/  SHF.R.U32.HI R185, RZ, 0x1f, R0 ;  /* 0x0000001fffb97819 */ /* 0x000fc80000011600 */
[----:B------:R-:W-:Y:S02]  /*1d10*/  SHF.R.U32.HI R4, RZ, 0x1f, R5 ;  /* 0x0000001fff047819 */ /* 0x000fe40000011605 */
[----:B------:R-:W-:Y:S02]  /*1d20*/  LEA.HI.SX32 R185, R0, R185, 0x1a ;  /* 0x000000b900b97211 */ /* 0x000fe400078fd2ff */
[----:B------:R-:W-:-:S04]  /*1d30*/  LEA.HI.SX32 R4, R5, R4, 0x1a ;  /* 0x0000000405047211 */ /* 0x000fc800078fd2ff */
[----:B---3--:R-:W-:-:S04]  /*1d40*/  VIMNMX R9, R185, R4, PT ;  /* 0x00000004b9097248 */ /* 0x008fc80003fe0100 */
[----:B------:R-:W-:-:S13]  /*1d50*/  ISETP.GE.AND P0, PT, R9, 0x1, PT ;  /* 0x000000010900780c */ /* 0x000fda0003f06270 */
        /* <DEDUP_REMOVED lines=8> */
[----:B------:R-:W-:Y:S02]  /*1de0*/  IABS R8, R0 ;  /* 0x0000000000087213 */ /* 0x000fe40000000000 */
[----:B------:R-:W-:-:S04]  /*1df0*/  LOP3.LUT R0, R0, R10, RZ, 0x3c, !PT ;  /* 0x0000000a00007212 */ /* 0x000fc800078e3cff */
[----:B------:R-:W-:Y:S01]  /*1e00*/  ISETP.GE.AND P2, PT, R0, RZ, PT ;  /* 0x000000ff0000720c */ /* 0x000fe20003f46270 */
[----:B0-----:R-:W0:Y:S02]  /*1e10*/  MUFU.RCP R3, R3 ;  /* 0x0000000300037308 */ /* 0x001e240000001000 */
[----:B0-----:R-:W-:Y:S01]  /*1e20*/  VIADD R4, R3, 0xffffffe ;  /* 0x0ffffffe03047836 */ /* 0x001fe20000000000 */
[----:B------:R-:W-:-:S05]  /*1e30*/  IADD3 R3, RZ, -R12, RZ ;  /* 0x8000000cff037210 */ /* 0x000fca0007ffe0ff */
        /* <DEDUP_REMOVED lines=13> */
[----:B------:R-:W-:-:S05]  /*1f10*/  IMAD.MOV.U32 R3, RZ, RZ, R5 ;  /* 0x000000ffff037224 */ /* 0x000fca00078e0005 */
[----:B------:R-:W-:Y:S02]  /*1f20*/  @!P2 IADD3 R3, -R3, RZ, RZ ;  /* 0x000000ff0303a210 */ /* 0x000fe40007ffe1ff */
[----:B------:R-:W-:-:S07]  /*1f30*/  @!P1 LOP3.LUT R3, RZ, R10, RZ, 0x33, !PT ;  /* 0x0000000aff039212 */ /* 0x000fce00078e33ff */
.L_x_2255:
[----:B------:R-:W-:Y:S05]  /*1f40*/  BSYNC B0 ;  /* 0x0000000000007941 */ /* 0x000fea0003800000 */
.L_x_2254:
        /* <DEDUP_REMOVED lines=8> */
[----:B------:R-:W-:-:S05]  /*1fd0*/  SHF.R.U32.HI R120, RZ, 0x7, R121 ;  /* 0x00000007ff787819 */ /* 0x000fca0000011679 */
[----:B------:R-:W-:-:S06]  /*1fe0*/  IMAD.MOV.U32 R24, RZ, RZ, R120 ;  /* 0x000000ffff187224 */ /* 0x000fcc00078e0078 */
        /* <DEDUP_REMOVED lines=19> */
[----:B------:R-:W-:Y:S01]  /*2120*/  MOV R6, UR4 ;  /* 0x0000000400067c02 */ /* 0x000fe20008000f00 */
[----:B------:R-:W-:Y:S01]  /*2130*/  IMAD.U32 R7, RZ, RZ, UR5 ;  /* 0x00000005ff077e24 */ /* 0x000fe2000f8e00ff */
[----:B------:R-:W-:Y:S01]  /*2140*/  MOV R13, RZ ;  /* 0x000000ff000d7202 */ /* 0x000fe20000000f00 */
[----:B------:R-:W-:-:S02]  /*2150*/  IMAD.U32 R11, RZ, RZ, UR7 ;  /* 0x00000007ff0b7e24 */ /* 0x000fc4000f8e00ff */
[----:B------:R-:W-:Y:S02]  /*2160*/  IMAD.MOV.U32 R8, RZ, RZ, 0x70 ;  /* 0x00000070ff087424 */ /* 0x000fe400078e00ff */
[----:B0-----:R-:W-:-:S07]  /*2170*/  IMAD.MOV.U32 R12, RZ, RZ, 0x1 ;  /* 0x00000001ff0c7424 */ /* 0x001fce00078e00ff */
[----:B------:R-:W-:-:S07]  /*2180*/  LEPC R20, `(.L_x_2258) ;  /* 0x000000001014794e */ /* 0x000fce0000000000 */
[----:B-1---5:R-:W-:Y:S05]  /*2190*/  CALL.ABS.NOINC R14 ;  /* 0x000000000e007343 */ /* 0x022fea0003c00000 */
.L_x_2258:
[----:B------:R-:W-:Y:S05]  /*21a0*/  BSYNC B6 ;  /* 0x0000000000067941 */ /* 0x000fea0003800000 */
.L_x_2257:
        /* <DEDUP_REMOVED lines=13> */
[----:B------:R-:W-:Y:S02]  /*2280*/  IMAD.U32 R7, RZ, RZ, UR7 ;  /* 0x00000007ff077e24 */ /* 0x000fe4000f8e00ff */
[----:B------:R-:W-:-:S02]  /*2290*/  IMAD.U32 R11, RZ, RZ, UR5 ;  /* 0x00000005ff0b7e24 */ /* 0x000fc4000f8e00ff */
[----:B------:R-:W-:Y:S02]  /*22a0*/  IMAD.MOV.U32 R8, RZ, RZ, 0x70 ;  /* 0x00000070ff087424 */ /* 0x000fe400078e00ff */
[----:B------:R-:W-:Y:S02]  /*22b0*/  IMAD.MOV.U32 R12, RZ, RZ, 0x1 ;  /* 0x00000001ff0c7424 */ /* 0x000fe400078e00ff */
[----:B0-----:R-:W-:-:S07]  /*22c0*/  IMAD.MOV.U32 R13, RZ, RZ, RZ ;  /* 0x000000ffff0d7224 */ /* 0x001fce00078e00ff */
[----:B------:R-:W-:-:S07]  /*22d0*/  LEPC R20, `(.L_x_2260) ;  /* 0x000000001014794e */ /* 0x000fce0000000000 */
[----:B-1---5:R-:W-:Y:S05]  /*22e0*/  CALL.ABS.NOINC R14 ;  /* 0x000000000e007343 */ /* 0x022fea0003c00000 */
.L_x_2260:
[----:B------:R-:W-:Y:S05]  /*22f0*/  BSYNC B6 ;  /* 0x0000000000067941 */ /* 0x000fea0003800000 */
.L_x_2259:
[----:B------:R-:W-:Y:S01]  /*2300*/  ULDC.64 UR4, c[0x0][0x9f8] ;  /* 0x00027e0000047ab9 */ /* 0x000fe20000000a00 */
[----:B------:R-:W-:Y:S01]  /*2310*/  IMAD.MOV.U32 R0, RZ, RZ, R212 ;  /* 0x000000ffff007224 */ /* 0x000fe200078e00d4 */
[----:B------:R-:W-:Y:S01]  /*2320*/  ISETP.NE.U32.AND P0, PT, RZ, UR4, PT ;  /* 0x00000004ff007c0c */ /* 0x000fe2000bf05070 */
[----:B------:R-:W2:Y:S01]  /*2330*/  LDL.LU R12, [R1+0x14] ;  /* 0x00001400010c7983 */ /* 0x000ea20000300800 */
[----:B------:R-:W-:Y:S01]  /*2340*/  IADD3 R119, R26, R25, RZ ;  /* 0x000000191a777210 */ /* 0x000fe20007ffe0ff */
[----:B------:R-:W0:Y:S01]  /*2350*/  LDC.64 R112, c[0x0][0x300] ;  /* 0x0000c000ff707b82 */ /* 0x000e220000000a00 */
[----:B------:R-:W-:Y:S01]  /*2360*/  ISETP.NE.AND.EX P0, PT, RZ, UR5, PT, P0 ;  /* 0x00000005ff007c0c */ /* 0x000fe2000bf05300 */
[----:B------:R-:W3:Y:S01]  /*2370*/  LDL R26, [R1+0x6c] ;  /* 0x00006c00011a7983 */ /* 0x000ee20000100800 */
[----:B------:R-:W1:Y:S01]  /*2380*/  S2R R20, SR_TID.X ;  /* 0x0000000000147919 */ /* 0x000e620000002100 */
[----:B------:R-:W-:-:S04]  /*2390*/  SHF.R.S32.HI R19, RZ, 0x1f, R18 ;  /* 0x0000001fff137819 */ /* 0x000fc80000011412 */
[----:B------:R-:W4:Y:S06]  /*23a0*/  LDC.64 R106, c[0x0][0x3f8] ;  /* 0x0000fe00ff6a7b82 */ /* 0x000f2c0000000a00 */
[----:B------:R-:W-:Y:S02]  /*23b0*/  @P0 IADD3 R4, P1, R218, UR4, RZ ;  /* 0x00000004da040c10 */ /* 0x000fe4000ff3e0ff */
[----:B------:R-:W2:Y:S02]  /*23c0*/  LDC R99, c[0x0][0x3f4] ;  /* 0x0000fd00ff637b82 */ /* 0x000ea40000000800 */
[----:B------:R-:W-:Y:S01]  /*23d0*/  @P0 IADD3.X R5, R219, UR5, RZ, P1, !PT ;  /* 0x00000005db050c10 */ /* 0x000fe20008ffe4ff */
[----:B------:R-:W-:-:S04]  /*23e0*/  ULDC.64 UR4, c[0x0][0xa08] ;  /* 0x0002820000047ab9 */ /* 0x000fc80000000a00 */
[----:B------:R1:W2:Y:S01]  /*23f0*/  @P0 LDG.E R0, desc[UR56][R4.64] ;  /* 0x0000003804000981 */ /* 0x0002a2000c1e1900 */
[----:B------:R-:W-:Y:S01]  /*2400*/  SHF.R.S32.HI R13, RZ, 0x1f, R119 ;  /* 0x0000001fff0d7819 */ /* 0x000fe20000011477 */
[-C--:B0-----:R-:W-:Y:S01]  /*2410*/  IMAD.WIDE.U32 R6, R119, R112.reuse, RZ ;  /* 0x0000007077067225 */ /* 0x081fe200078e00ff */
[----:B------:R-:W-:Y:S01]  /*2420*/  ISETP.NE.U32.AND P0, PT, RZ, UR4, PT ;  /* 0x00000004ff007c0c */ /* 0x000fe2000bf05070 */
[----:B------:R-:W0:Y:S02]  /*2430*/  LDC.64 R100, c[0x0][0x408] ;  /* 0x00010200ff647b82 */ /* 0x000e240000000a00 */
[----:B------:R-:W-:Y:S01]  /*2440*/  IMAD R8, R13, R112, RZ ;  /* 0x000000700d087224 */ /* 0x000fe200078e02ff */
[----:B------:R-:W-:Y:S01]  /*2450*/  ISETP.NE.AND.EX P0, PT, RZ, UR5, PT, P0 ;  /* 0x00000005ff007c0c */ /* 0x000fe2000bf05300 */
[----:B------:R-:W-:Y:S02]  /*2460*/  ULDC.64 UR4, c[0x0][0x308] ;  /* 0x0000c20000047ab9 */ /* 0x000fe40000000a00 */
[----:B------:R-:W-:-:S04]  /*2470*/  IMAD R3, R119, R113, R8 ;  /* 0x0000007177037224 */ /* 0x000fc800078e0208 */
[----:B------:R-:W-:Y:S01]  /*2480*/  IMAD.IADD R7, R7, 0x1, R3 ;  /* 0x0000000107077824 */ /* 0x000fe200078e0203 */
[----:B-1----:R-:W-:Y:S01]  /*2490*/  SHF.R.U32.HI R20, RZ, 0x7, R20 ;  /* 0x00000007ff147819 */ /* 0x002fe20000011614 */
[----:B------:R-:W-:-:S03]  /*24a0*/  IMAD.WIDE.U32 R4, R209, UR4, R6 ;  /* 0x00000004d1047c25 */ /* 0x000fc6000f8e0006 */
[----:B------:R-:W-:Y:S01]  /*24b0*/  ISETP.NE.AND P6, PT, R20, 0x1, PT ;  /* 0x000000011400780c */ /* 0x000fe20003fc5270 */
[----:B------:R-:W-:Y:S01]  /*24c0*/  IMAD R5, R209, UR5, R5 ;  /* 0x00000005d1057c24 */ /* 0x000fe2000f8e0205 */
[----:B------:R-:W-:Y:S01]  /*24d0*/  ULDC.64 UR4, c[0x0][0x310] ;  /* 0x0000c40000047ab9 */ /* 0x000fe20000000a00 */
[----:B------:R-:W-:Y:S01]  /*24e0*/  VIADD R6, R18, 0x80 ;  /* 0x0000008012067836 */ /* 0x000fe20000000000 */
[----:B------:R-:W-:Y:S01]  /*24f0*/  SHF.R.S32.HI R23, RZ, 0x1f, R22 ;  /* 0x0000001fff177819 */ /* 0x000fe20000011416 */
[-C--:B----4-:R-:W-:Y:S02]  /*2500*/  IMAD R11, R224, R106.reuse, RZ ;  /* 0x0000006ae00b7224 */ /* 0x090fe400078e02ff */
[----:B------:R-:W-:-:S04]  /*2510*/  IMAD.WIDE.U32 R108, R188, R106, R18 ;  /* 0x0000006abc6c7225 */ /* 0x000fc800078e0012 */
[C---:B------:R-:W-:Y:S02]  /*2520*/  IMAD R11, R188.reuse, R107, R11 ;  /* 0x0000006bbc0b7224 */ /* 0x040fe400078e020b */
[----:B------:R-:W-:-:S04]  /*2530*/  IMAD.WIDE.U32 R110, R188, R106, R22 ;  /* 0x0000006abc6e7225 */ /* 0x000fc800078e0016 */
[----:B------:R-:W-:Y:S02]  /*2540*/  IMAD.IADD R111, R111, 0x1, R11 ;  /* 0x000000016f6f7824 */ /* 0x000fe400078e020b */
[----:B------:R-:W-:Y:S02]  /*2550*/  IMAD.IADD R109, R11, 0x1, R109 ;  /* 0x000000010b6d7824 */ /* 0x000fe400078e026d */
[----:B0-----:R-:W-:-:S04]  /*2560*/  IMAD.WIDE.U32 R102, R188, R100, R18 ;  /* 0x00000064bc667225 */ /* 0x001fc800078e0012 */
[----:B------:R-:W-:Y:S01]  /*2570*/  IMAD.WIDE.U32 R104, R188, R100, R22 ;  /* 0x00000064bc687225 */ /* 0x000fe200078e0016 */
[----:B------:R-:W-:-:S03]  /*2580*/  MOV R124, 0x20 ;  /* 0x00000020007c7802 */ /* 0x000fc60000000f00 */
        /* <DEDUP_REMOVED lines=9> */
[----:B--2---:R-:W-:-:S02]  /*2620*/  SHF.R.S32.HI R3, RZ, 0x1f, R0 ;  /* 0x0000001fff037819 */ /* 0x004fc40000011400 */
[----:B------:R-:W-:Y:S02]  /*2630*/  SEL R15, R0, RZ, !P0 ;  /* 0x000000ff000f7207 */ /* 0x000fe40004000000 */
[----:B------:R-:W-:Y:S01]  /*2640*/  SEL R33, R3, RZ, !P0 ;  /* 0x000000ff03217207 */ /* 0x000fe20004000000 */
[----:B------:R-:W-:Y:S02]  /*2650*/  IMAD R3, R224, R112, RZ ;  /* 0x00000070e0037224 */ /* 0x000fe400078e02ff */
[----:B------:R-:W-:-:S04]  /*2660*/  IMAD.WIDE.U32 R116, R15, UR4, R4 ;  /* 0x000000040f747c25 */ /* 0x000fc8000f8e0004 */
[----:B------:R-:W-:Y:S02]  /*2670*/  IMAD R0, R33, UR4, RZ ;  /* 0x0000000421007c24 */ /* 0x000fe4000f8e02ff */
[----:B------:R-:W-:-:S04]  /*2680*/  IMAD.WIDE.U32 R4, R188, R112, R18 ;  /* 0x00000070bc047225 */ /* 0x000fc800078e0012 */
[----:B------:R-:W-:Y:S01]  /*2690*/  IMAD R7, R15, UR5, R0 ;  /* 0x000000050f077c24 */ /* 0x000fe2000f8e0200 */
[----:B------:R-:W-:Y:S05]  /*26a0*/  @!P6 WARPSYNC.ALL ;  /* 0x000000000000e948 */ /* 0x000fea0003800000 */
[----:B------:R-:W-:Y:S01]  /*26b0*/  ULDC.64 UR4, c[0x0][0x330] ;  /* 0x0000cc0000047ab9 */ /* 0x000fe20000000a00 */
[----:B------:R-:W-:Y:S02]  /*26c0*/  VIADD R0, R18, 0x20 ;  /* 0x0000002012007836 */ /* 0x000fe40000000000 */
[----:B------:R-:W-:Y:S01]  /*26d0*/  IMAD R9, R188, R113, R3 ;  /* 0x00000071bc097224 */ /* 0x000fe200078e0203 */
[----:B------:R-:W-:Y:S01]  /*26e0*/  @!P6 BAR.SYNC.DEFER_BLOCKING 0x9, 0x100 ;  /* 0x024400000000eb1d */ /* 0x000fe20000010000 */
[----:B------:R-:W-:Y:S01]  /*26f0*/  IADD3 R3, P0, R116, R4, RZ ;  /* 0x0000000474037210 */ /* 0x000fe20007f1e0ff */
[----:B------:R-:W-:-:S04]  /*2700*/  IMAD.WIDE.U32 R114, R209, UR4, R18 ;  /* 0x00000004d1727c25 */ /* 0x000fc8000f8e0012 */
[----:B------:R-:W-:Y:S01]  /*2710*/  IMAD.IADD R4, R117, 0x1, R7 ;  /* 0x0000000175047824 */ /* 0x000fe200078e0207 */
[----:B------:R-:W-:Y:S01]  /*2720*/  ULDC UR4, c[0x0][0x2f4] ;  /* 0x0000bd0000047ab9 */ /* 0x000fe20000000800 */
[----:B------:R-:W-:Y:S01]  /*2730*/  VIADD R7, R18, 0xa0 ;  /* 0x000000a012077836 */ /* 0x000fe20000000000 */
[----:B------:R-:W-:-:S04]  /*2740*/  ISETP.GE.AND P1, PT, R0, UR4, PT ;  /* 0x0000000400007c0c */ /* 0x000fc8000bf26270 */
[----:B------:R-:W-:Y:S02]  /*2750*/  ISETP.GE.AND P4, PT, R7, UR4, PT ;  /* 0x0000000407007c0c */ /* 0x000fe4000bf86270 */
[----:B------:R-:W-:Y:S02]  /*2760*/  SEL R7, RZ, 0xffffffff, P1 ;  /* 0xffffffffff077807 */ /* 0x000fe40000800000 */
[----:B------:R-:W-:Y:S02]  /*2770*/  IADD3.X R5, R4, R5, R9, P0, !PT ;  /* 0x0000000504057210 */ /* 0x000fe400007fe409 */
[----:B------:R-:W-:Y:S01]  /*2780*/  ISETP.GE.AND P2, PT, R6, UR4, PT ;  /* 0x0000000406007c0c */ /* 0x000fe2000bf46270 */
[----:B------:R-:W-:Y:S01]  /*2790*/  IMAD.SHL.U32 R9, R7, 0x2, RZ ;  /* 0x0000000207097824 */ /* 0x000fe200078e00ff */
[C---:B------:R-:W-:Y:S01]  /*27a0*/  ISETP.GE.AND P0, PT, R18.reuse, UR4, PT ;  /* 0x0000000412007c0c */ /* 0x040fe2000bf06270 */
[C---:B------:R-:W-:Y:S01]  /*27b0*/  VIADD R7, R18.reuse, 0x60 ;  /* 0x0000006012077836 */ /* 0x040fe20000000000 */
[----:B------:R-:W-:-:S02]  /*27c0*/  IADD3 R6, R18, 0x40, RZ ;  /* 0x0000004012067810 */ /* 0x000fc40007ffe0ff */
[----:B------:R-:W-:Y:S02]  /*27d0*/  SEL R8, RZ, 0x1, P0 ;  /* 0x00000001ff087807 */ /* 0x000fe40000000000 */
[----:B------:R-:W-:Y:S02]  /*27e0*/  ISETP.GE.AND P0, PT, R6, UR4, PT ;  /* 0x0000000406007c0c */ /* 0x000fe4000bf06270 */
[----:B------:R-:W-:Y:S02]  /*27f0*/  ISETP.GE.AND P1, PT, R7, UR4, PT ;  /* 0x0000000407007c0c */ /* 0x000fe4000bf26270 */
[----:B------:R-:W-:Y:S02]  /*2800*/  LOP3.LUT R8, R9, 0x2, R8, 0xe2, !PT ;  /* 0x0000000209087812 */ /* 0x000fe400078ee208 */
[----:B------:R-:W-:Y:S02]  /*2810*/  SEL R9, RZ, 0x4, P0 ;  /* 0x00000004ff097807 */ /* 0x000fe40000000000 */
[----:B------:R-:W-:-:S02]  /*2820*/  SEL R10, RZ, 0x8, P1 ;  /* 0x00000008ff0a7807 */ /* 0x000fc40000800000 */
[-C--:B------:R-:W-:Y:S02]  /*2830*/  ISETP.GE.AND P0, PT, R18, R99.reuse, PT ;  /* 0x000000631200720c */ /* 0x080fe40003f06270 */
[----:B------:R-:W-:Y:S02]  /*2840*/  LOP3.LUT R8, R10, R8, R9, 0xfe, !PT ;  /* 0x000000080a087212 */ /* 0x000fe400078efe09 */
[----:B------:R-:W-:Y:S01]  /*2850*/  SEL R9, RZ, 0x10, P2 ;  /* 0x00000010ff097807 */ /* 0x000fe20001000000 */
[----:B------:R-:W-:Y:S01]  /*2860*/  IMAD R115, R209, UR5, R115 ;  /* 0x00000005d1737c24 */ /* 0x000fe2000f8e0273 */
[----:B------:R-:W-:Y:S01]  /*2870*/  ISETP.GE.AND P3, PT, R0, R99, PT ;  /* 0x000000630000720c */ /* 0x000fe20003f66270 */
[----:B------:R-:W-:Y:S01]  /*2880*/  ULDC.64 UR4, c[0x0][0x338] ;  /* 0x0000ce0000047ab9 */ /* 0x000fe20000000a00 */
[----:B------:R-:W-:Y:S01]  /*2890*/  LOP3.LUT R35, R8, R9, RZ, 0xfc, !PT ;  /* 0x0000000908237212 */ /* 0x000fe200078efcff */
[----:B------:R-:W-:Y:S01]  /*28a0*/  IMAD R33, R33, UR4, RZ ;  /* 0x0000000421217c24 */ /* 0x000fe2000f8e02ff */
[----:B------:R-:W-:Y:S01]  /*28b0*/  SEL R9, R99, RZ, P0 ;  /* 0x000000ff63097207 */ /* 0x000fe20000000000 */
[----:B------:R-:W-:Y:S01]  /*28c0*/  IMAD R8, R224, R100, RZ ;  /* 0x00000064e0087224 */ /* 0x000fe200078e02ff */
[----:B------:R-:W-:-:S02]  /*28d0*/  ISETP.GE.AND P5, PT, R6, R99, PT ;  /* 0x000000630600720c */ /* 0x000fc40003fa6270 */
[----:B------:R-:W-:Y:S01]  /*28e0*/  SEL R11, R99, RZ, P3 ;  /* 0x000000ff630b7207 */ /* 0x000fe20001800000 */
[C---:B------:R-:W-:Y:S02]  /*28f0*/  IMAD R33, R15.reuse, UR5, R33 ;  /* 0x000000050f217c24 */ /* 0x040fe4000f8e0221 */
[----:B------:R-:W-:-:S04]  /*2900*/  IMAD.WIDE.U32 R114, R15, UR4, R114 ;  /* 0x000000040f727c25 */ /* 0x000fc8000f8e0072 */
[----:B------:R-:W-:Y:S02]  /*2910*/  IMAD.IADD R9, R18, 0x1, R9 ;  /* 0x0000000112097824 */ /* 0x000fe400078e0209 */
[----:B------:R-:W-:Y:S02]  /*2920*/  IMAD R15, R188, R101, R8 ;  /* 0x00000065bc0f7224 */ /* 0x000fe400078e0208 */
[----:B------:R-:W-:Y:S01]  /*2930*/  IMAD.IADD R11, R0, 0x1, R11 ;  /* 0x00000001000b7824 */ /* 0x000fe200078e020b */
[----:B------:R-:W-:Y:S01]  /*2940*/  SHF.R.S32.HI R8, RZ, 0x1f, R9 ;  /* 0x0000001fff087819 */ /* 0x000fe20000011409 */
[----:B------:R-:W-:Y:S01]  /*2950*/  IMAD.IADD R105, R105, 0x1, R15 ;  /* 0x0000000169697824 */ /* 0x000fe200078e020f */
[----:B------:R-:W-:Y:S02]  /*2960*/  IADD3 R103, R15, R103, RZ ;  /* 0x000000670f677210 */ /* 0x000fe40007ffe0ff */
[----:B------:R-:W-:Y:S02]  /*2970*/  LOP3.LUT R12, R12, 0xfffffffe, RZ, 0xc0, !PT ;  /* 0xfffffffe0c0c7812 */ /* 0x000fe400078ec0ff */
[----:B------:R-:W-:-:S02]  /*2980*/  SEL R15, R99, RZ, P5 ;  /* 0x000000ff630f7207 */ /* 0x000fc40002800000 */
[----:B------:R-:W-:Y:S02]  /*2990*/  SHF.R.S32.HI R10, RZ, 0x1f, R11 ;  /* 0x0000001fff0a7819 */ /* 0x000fe4000001140b */
[-C--:B------:R-:W-:Y:S02]  /*29a0*/  LEA.HI R25, R8, R9.reuse, RZ, 0x4 ;  /* 0x0000000908197211 */ /* 0x080fe400078f20ff */
[----:B------:R-:W-:Y:S02]  /*29b0*/  @P5 LOP3.LUT R12, R12, 0x1, RZ, 0xfc, !PT ;  /* 0x000000010c0c5812 */ /* 0x000fe400078efcff */
[----:B------:R-:W-:Y:S01]  /*29c0*/  LEA.HI R9, R8, R9, RZ, 0x6 ;  /* 0x0000000908097211 */ /* 0x000fe200078f30ff */
[----:B------:R-:W-:Y:S01]  /*29d0*/  IMAD.IADD R14, R6, 0x1, R15 ;  /* 0x00000001060e7824 */ /* 0x000fe200078e020f */
[CC--:B------:R-:W-:Y:S02]  /*29e0*/  LEA.HI R27, R10.reuse, R11.reuse, RZ, 0x4 ;  /* 0x0000000b0a1b7211 */ /* 0x0c0fe400078f20ff */
[----:B------:R-:W-:Y:S01]  /*29f0*/  LEA.HI R10, R10, R11, RZ, 0x6 ;  /* 0x0000000b0a0a7211 */ /* 0x000fe200078f30ff */
[----:B------:R0:W-:Y:S01]  /*2a00*/  STL [R1+0x14], R12 ;  /* 0x0000140c01007387 */ /* 0x0001e20000100800 */
[----:B------:R-:W-:-:S02]  /*2a10*/  SHF.R.S32.HI R9, RZ, 0x6, R9 ;  /* 0x00000006ff097819 */ /* 0x000fc40000011409 */
[----:B------:R-:W-:Y:S02]  /*2a20*/  SHF.R.S32.HI R11, RZ, 0x6, R10 ;  /* 0x00000006ff0b7819 */ /* 0x000fe4000001140a */
[----:B------:R-:W-:Y:S01]  /*2a30*/  SHF.R.S32.HI R21, RZ, 0x1f, R14 ;  /* 0x0000001fff157819 */ /* 0x000fe2000001140e */
[C---:B------:R-:W-:Y:S01]  /*2a40*/  IMAD R143, R9.reuse, 0x2800, R200 ;  /* 0x00002800098f7824 */ /* 0x040fe200078e02c8 */
[C---:B------:R-:W-:Y:S02]  /*2a50*/  LOP3.LUT R10, R198.reuse, 0x30, R25, 0xf8, !PT ;  /* 0x00000030c60a7812 */ /* 0x040fe400078ef819 */
[----:B0-----:R-:W-:Y:S01]  /*2a60*/  LOP3.LUT R12, R198, 0x30, R27, 0xf8, !PT ;  /* 0x00000030c60c7812 */ /* 0x001fe200078ef81b */
[----:B------:R-:W-:Y:S01]  /*2a70*/  IMAD R141, R9, 0x2800, R202 ;  /* 0x00002800098d7824 */ /* 0x000fe200078e02ca */
[----:B------:R-:W-:Y:S01]  /*2a80*/  LEA.HI R29, R21, R14, RZ, 0x4 ;  /* 0x0000000e151d7211 */ /* 0x000fe200078f20ff */
[----:B------:R-:W-:Y:S01]  /*2a90*/  IMAD R142, R11, 0x2800, R200 ;  /* 0x000028000b8e7824 */ /* 0x000fe200078e02c8 */
[----:B------:R-:W-:-:S02]  /*2aa0*/  LOP3.LUT R9, R12, R199, RZ, 0x3c, !PT ;  /* 0x000000c70c097212 */ /* 0x000fc400078e3cff */
[-C--:B------:R-:W-:Y:S02]  /*2ab0*/  LOP3.LUT R10, R10, R199.reuse, RZ, 0x3c, !PT ;  /* 0x000000c70a0a7212 */ /* 0x080fe400078e3cff */
[----:B------:R-:W-:Y:S01]  /*2ac0*/  LEA.HI R14, R21, R14, RZ, 0x6 ;  /* 0x0000000e150e7211 */ /* 0x000fe200078f30ff */
[----:B------:R-:W-:Y:S02]  /*2ad0*/  IMAD.IADD R142, R142, 0x1, R9 ;  /* 0x000000018e8e7824 */ /* 0x000fe400078e0209 */
[----:B------:R-:W-:Y:S01]  /*2ae0*/  IMAD.IADD R143, R143, 0x1, R10 ;  /* 0x000000018f8f7824 */ /* 0x000fe200078e020a */
[----:B------:R-:W-:Y:S02]  /*2af0*/  SHF.R.S32.HI R9, RZ, 0x6, R14 ;  /* 0x00000006ff097819 */ /* 0x000fe4000001140e */
[----:B------:R-:W-:Y:S01]  /*2b00*/  LOP3.LUT R10, R198, 0x30, R29, 0xf8, !PT ;  /* 0x00000030c60a7812 */ /* 0x000fe200078ef81d */
[----:B------:R-:W-:Y:S01]  /*2b10*/  IMAD R133, R11, 0x2800, R202 ;  /* 0x000028000b857824 */ /* 0x000fe200078e02ca */
[----:B------:R-:W-:Y:S01]  /*2b20*/  SHF.R.U32.HI R8, RZ, 0x3, R201 ;  /* 0x00000003ff087819 */ /* 0x000fe200000116c9 */
[----:B------:R-:W-:Y:S01]  /*2b30*/  IMAD R140, R9, 0x2800, R200 ;  /* 0x00002800098c7824 */ /* 0x000fe200078e02c8 */
[----:B------:R-:W-:Y:S01]  /*2b40*/  LOP3.LUT R15, R201, 0x30, R25, 0xf8, !PT ;  /* 0x00000030c90f7812 */ /* 0x000fe200078ef819 */
[----:B------:R-:W-:Y:S01]  /*2b50*/  IMAD R131, R9, 0x2800, R202 ;  /* 0x0000280009837824 */ /* 0x000fe200078e02ca */
[----:B------:R-:W-:-:S02]  /*2b60*/  LOP3.LUT R9, R10, R199, RZ, 0x3c, !PT ;  /* 0x000000c70a097212 */ /* 0x000fc400078e3cff */
[----:B------:R-:W-:Y:S02]  /*2b70*/  SHF.R.S32.HI R11, RZ, 0x1f, R144 ;  /* 0x0000001fff0b7819 */ /* 0x000fe40000011490 */
[----:B---3--:R-:W-:Y:S02]  /*2b80*/  R2P PR, R26, 0x6 ;  /* 0x000000061a007804 */ /* 0x008fe40000000000 */
[----:B------:R-:W-:Y:S01]  /*2b90*/  LOP3.LUT R21, R201, 0x30, R29, 0xf8, !PT ;  /* 0x00000030c9157812 */ /* 0x000fe200078ef81d */
[----:B------:R-:W-:Y:S01]  /*2ba0*/  IMAD.IADD R140, R140, 0x1, R9 ;  /* 0x000000018c8c7824 */ /* 0x000fe200078e0209 */
[----:B------:R-:W-:Y:S01]  /*2bb0*/  LOP3.LUT R12, R15, R8, RZ, 0x3c, !PT ;  /* 0x000000080f0c7212 */ /* 0x000fe200078e3cff */
[----:B------:R-:W-:Y:S01]  /*2bc0*/  IMAD R9, R11, R106, RZ ;  /* 0x0000006a0b097224 */ /* 0x000fe200078e02ff */
[----:B------:R-:W-:Y:S02]  /*2bd0*/  LOP3.LUT R15, R201, 0x30, R27, 0xf8, !PT ;  /* 0x00000030c90f7812 */ /* 0x000fe400078ef81b */
[----:B------:R-:W-:-:S02]  /*2be0*/  LOP3.LUT R10, R21, R8, RZ, 0x3c, !PT ;  /* 0x00000008150a7212 */ /* 0x000fc400078e3cff */
[----:B------:R-:W-:Y:S02]  /*2bf0*/  SEL R124, R124, 0xffffffe0, !P1 ;  /* 0xffffffe07c7c7807 */ /* 0x000fe40004800000 */
[----:B------:R-:W-:Y:S02]  /*2c00*/  IADD3 R141, R141, R12, RZ ;  /* 0x0000000c8d8d7210 */ /* 0x000fe40007ffe0ff */
[----:B------:R-:W-:Y:S01]  /*2c10*/  IADD3 R118, P1, R188, R119, RZ ;  /* 0x00000077bc767210 */ /* 0x000fe20007f3e0ff */
[----:B------:R-:W-:Y:S01]  /*2c20*/  IMAD R21, R144, R107, R9 ;  /* 0x0000006b90157224 */ /* 0x000fe200078e0209 */
[----:B------:R-:W-:Y:S01]  /*2c30*/  LOP3.LUT R12, R15, R8, RZ, 0x3c, !PT ;  /* 0x000000080f0c7212 */ /* 0x000fe200078e3cff */
[----:B------:R-:W-:Y:S01]  /*2c40*/  IMAD R11, R11, R100, RZ ;  /* 0x000000640b0b7224 */ /* 0x000fe200078e02ff */
[----:B------:R-:W-:Y:S01]  /*2c50*/  SEL R32, RZ, 0x20, P4 ;  /* 0x00000020ff207807 */ /* 0x000fe20002000000 */
[----:B------:R-:W-:Y:S01]  /*2c60*/  IMAD.IADD R131, R131, 0x1, R10 ;  /* 0x0000000183837824 */ /* 0x000fe200078e020a */
[----:B------:R-:W-:Y:S01]  /*2c70*/  SHF.L.U64.HI R9, R106, 0x7, R107 ;  /* 0x000000076a097819 */ /* 0x000fe2000001026b */
[----:B------:R-:W-:-:S02]  /*2c80*/  IMAD R15, R107, 0xa0, RZ ;  /* 0x000000a06b0f7824 */ /* 0x000fc400078e02ff */
[----:B------:R-:W-:Y:S02]  /*2c90*/  IMAD.SHL.U32 R10, R106, 0x80, RZ ;  /* 0x000000806a0a7824 */ /* 0x000fe400078e00ff */
[----:B------:R-:W-:Y:S01]  /*2ca0*/  IMAD.X R119, R224, 0x1, R13, P1 ;  /* 0x00000001e0777824 */ /* 0x000fe200008e060d */
[----:B------:R-:W-:Y:S01]  /*2cb0*/  SHF.R.S32.HI R26, RZ, 0x4, R27 ;  /* 0x00000004ff1a7819 */ /* 0x000fe2000001141b */
[----:B------:R-:W-:Y:S01]  /*2cc0*/  IMAD.IADD R133, R133, 0x1, R12 ;  /* 0x0000000185857824 */ /* 0x000fe200078e020c */
[----:B------:R-:W-:Y:S01]  /*2cd0*/  SHF.R.S32.HI R28, RZ, 0x4, R29 ;  /* 0x00000004ff1c7819 */ /* 0x000fe2000001141d */
[----:B------:R-:W-:Y:S01]  /*2ce0*/  IMAD.WIDE.U32 R106, R106, 0xa0, RZ ;  /* 0x000000a06a6a7825 */ /* 0x000fe200078e00ff */
[----:B------:R-:W-:-:S03]  /*2cf0*/  LOP3.LUT R39, R35, R32, RZ, 0xfc, !PT ;  /* 0x0000002023277212 */ /* 0x000fc600078efcff */
[----:B------:R-:W-:Y:S01]  /*2d00*/  IMAD R31, R144, R101, R11 ;  /* 0x00000065901f7224 */ /* 0x000fe200078e020b */
[----:B------:R-:W-:Y:S01]  /*2d10*/  SHF.L.U64.HI R11, R100, 0x7, R101 ;  /* 0x00000007640b7819 */ /* 0x000fe20000010265 */
[----:B------:R-:W-:Y:S01]  /*2d20*/  IMAD.WIDE.U32 R104, R144, R100, R104 ;  /* 0x0000006490687225 */ /* 0x000fe200078e0068 */
[----:B------:R-:W-:-:S03]  /*2d30*/  SEL R121, R121, 0xffffffc0, !P2 ;  /* 0xffffffc079797807 */ /* 0x000fc60005000000 */
[----:B------:R-:W-:Y:S02]  /*2d40*/  IMAD.IADD R13, R111, 0x1, R21 ;  /* 0x000000016f0d7824 */ /* 0x000fe400078e0215 */
[----:B------:R-:W-:Y:S01]  /*2d50*/  IMAD.IADD R14, R21, 0x1, R109 ;  /* 0x00000001150e7824 */ /* 0x000fe200078e026d */
[----:B------:R-:W-:Y:S01]  /*2d60*/  SHF.R.S32.HI R21, RZ, 0x4, R25 ;  /* 0x00000004ff157819 */ /* 0x000fe20000011419 */
[----:B------:R-:W-:Y:S01]  /*2d70*/  IMAD.SHL.U32 R12, R100, 0x80, RZ ;  /* 0x00000080640c7824 */ /* 0x000fe200078e00ff */
[----:B------:R-:W-:Y:S01]  /*2d80*/  LOP3.LUT R25, R25, 0xfffffff0, RZ, 0xc0, !PT ;  /* 0xfffffff019197812 */ /* 0x000fe200078ec0ff */
[----:B------:R-:W-:Y:S01]  /*2d90*/  IMAD.WIDE.U32 R102, R144, R100, R102 ;  /* 0x0000006490667225 */ /* 0x000fe200078e0066 */
[----:B------:R-:W-:Y:S02]  /*2da0*/  LOP3.LUT R27, R27, 0xfffffff0, RZ, 0xc0, !PT ;  /* 0xfffffff01b1b7812 */ /* 0x000fe400078ec0ff */
[----:B------:R-:W-:Y:S01]  /*2db0*/  LOP3.LUT R29, R29, 0xfffffff0, RZ, 0xc0, !PT ;  /* 0xfffffff01d1d7812 */ /* 0x000fe200078ec0ff */
[----:B------:R-:W-:Y:S01]  /*2dc0*/  IMAD.WIDE.U32 R112, R112, 0xa0, RZ ;  /* 0x000000a070707825 */ /* 0x000fe200078e00ff */
[----:B------:R-:W-:-:S03]  /*2dd0*/  LOP3.LUT R34, R35, 0x1, RZ, 0xc0, !PT ;  /* 0x0000000123227812 */ /* 0x000fc600078ec0ff */
[----:B------:R-:W-:Y:S01]  /*2de0*/  IMAD.WIDE.U32 R100, R100, 0xa0, RZ ;  /* 0x000000a064647825 */ /* 0x000fe200078e00ff */
[C---:B------:R-:W-:Y:S02]  /*2df0*/  LOP3.LUT R35, R39.reuse, 0x2, RZ, 0xc0, !PT ;  /* 0x0000000227237812 */ /* 0x040fe400078ec0ff */
[----:B------:R-:W-:Y:S01]  /*2e00*/  LOP3.LUT R36, R39, 0x4, RZ, 0xc0, !PT ;  /* 0x0000000427247812 */ /* 0x000fe200078ec0ff */
[----:B------:R-:W-:Y:S01]  /*2e10*/  IMAD.IADD R126, R107, 0x1, R15 ;  /* 0x000000016b7e7824 */ /* 0x000fe200078e020f */
[----:B------:R-:W-:Y:S01]  /*2e20*/  IADD3 R15, R105, R31, RZ ;  /* 0x0000001f690f7210 */ /* 0x000fe20007ffe0ff */
[----:B------:R-:W-:Y:S01]  /*2e30*/  IMAD.IADD R20, R31, 0x1, R103 ;  /* 0x000000011f147824 */ /* 0x000fe200078e0267 */
[----:B------:R-:W-:Y:S01]  /*2e40*/  LOP3.LUT R37, R39, 0x8, RZ, 0xc0, !PT ;  /* 0x0000000827257812 */ /* 0x000fe200078ec0ff */
[----:B------:R-:W-:Y:S01]  /*2e50*/  IMAD.SHL.U32 R99, R99, 0x2, RZ ;  /* 0x0000000263637824 */ /* 0x000fe200078e00ff */
[----:B------:R-:W-:Y:S01]  /*2e60*/  LOP3.LUT R38, R39, 0x10, RZ, 0xc0, !PT ;  /* 0x0000001027267812 */ /* 0x000fe200078ec0ff */
[----:B------:R-:W-:Y:S01]  /*2e70*/  IMAD.IADD R125, R113, 0x1, R125 ;  /* 0x00000001717d7824 */ /* 0x000fe200078e027d */
[----:B------:R-:W-:Y:S01]  /*2e80*/  IADD3 R130, R124, R121, RZ ;  /* 0x000000797c827210 */ /* 0x000fe20007ffe0ff */
[----:B------:R-:W-:Y:S01]  /*2e90*/  IMAD.IADD R127, R101, 0x1, R127 ;  /* 0x00000001657f7824 */ /* 0x000fe200078e027f */
[----:B------:R-:W-:Y:S01]  /*2ea0*/  SHF.R.S32.HI R30, RZ, 0x1f, R25 ;  /* 0x0000001fff1e7819 */ /* 0x000fe20000011419 */
[----:B------:R-:W-:Y:S01]  /*2eb0*/  IMAD.IADD R33, R115, 0x1, R33 ;  /* 0x0000000173217824 */ /* 0x000fe200078e0221 */
[----:B------:R-:W-:-:S02]  /*2ec0*/  SHF.R.S32.HI R31, RZ, 0x1f, R27 ;  /* 0x0000001fff1f7819 */ /* 0x000fc4000001141b */
[----:B------:R-:W-:Y:S02]  /*2ed0*/  SHF.R.S32.HI R32, RZ, 0x1f, R29 ;  /* 0x0000001fff207819 */ /* 0x000fe4000001141d */
[----:B------:R-:W-:-:S07]  /*2ee0*/  LOP3.LUT R39, R39, 0x20, RZ, 0xc0, !PT ;  /* 0x0000002027277812 */ /* 0x000fce00078ec0ff */
.L_x_2360:
[----:B------:R-:W2:Y:S01]  /*2ef0*/  LDL.LU R42, [R1+0x14] ;  /* 0x00001400012a7983 */ /* 0x000ea20000300800 */
[----:B------:R-:W0:Y:S01]  /*2f00*/  LDC.64 R122, c[0x0][0x2e8] ;  /* 0x0000ba00ff7a7b82 */ /* 0x000e220000000a00 */
[----:B------:R-:W-:Y:S01]  /*2f10*/  VIADD R51, R24, 0xffffffff ;  /* 0xffffffff18337836 */ /* 0x000fe20000000000 */
[----:B------:R-:W-:Y:S05]  /*2f20*/  YIELD ;  /* 0x0000000000007946 */ /* 0x000fea0003800000 */
[----:B------:R-:W-:Y:S01]  /*2f30*/  ISETP.GT.AND P4, PT, R51, R120, PT ;  /* 0x000000783300720c */ /* 0x000fe20003f84270 */
[----:B------:R-:W1:Y:S01]  /*2f40*/  LDC R132, c[0x0][0x3f4] ;  /* 0x0000fd00ff847b82 */ /* 0x000e620000000800 */
[----:B------:R-:W-:Y:S01]  /*2f50*/  SHF.R.S32.HI R40, RZ, 0x1f, R51 ;  /* 0x0000001fff287819 */ /* 0x000fe20000011433 */
[-C--:B------:R-:W-:Y:S01]  /*2f60*/  IMAD R41, R125, R51.reuse, RZ ;  /* 0x000000337d297224 */ /* 0x080fe200078e02ff */
[----:B------:R-:W-:Y:S01]  /*2f70*/  BSSY B0, `(.L_x_2261) ;  /* 0x0000caa000007945 */ /* 0x000fe20003800000 */
[----:B------:R-:W-:-:S04]  /*2f80*/  IMAD.WIDE.U32 R134, R112, R51, RZ ;  /* 0x0000003370867225 */ /* 0x000fc800078e00ff */
[----:B------:R-:W-:Y:S01]  /*2f90*/  IMAD R41, R40, R112, R41 ;  /* 0x0000007028297224 */ /* 0x000fe200078e0229 */
[----:B------:R-:W-:Y:S01]  /*2fa0*/  IADD3 R45, P1, P2, R3, R134, R129 ;  /* 0x00000086032d7210 */ /* 0x000fe20007a3e081 */
[----:B------:R-:W-:Y:S02]  /*2fb0*/  IMAD R47, R17, 0x7800, R210 ;  /* 0x00007800112f7824 */ /* 0x000fe400078e02d2 */
[----:B------:R-:W-:Y:S02]  /*2fc0*/  IMAD.IADD R92, R135, 0x1, R41 ;  /* 0x00000001875c7824 */ /* 0x000fe400078e0229 */
[----:B------:R-:W-:Y:S01]  /*2fd0*/  IMAD R41, R17, 0x7800, R213 ;  /* 0x0000780011297824 */ /* 0x000fe200078e02d5 */
[C---:B------:R-:W-:Y:S02]  /*2fe0*/  IADD3 R47, R16.reuse, R47, RZ ;  /* 0x0000002f102f7210 */ /* 0x040fe40007ffe0ff */
[----:B------:R-:W-:Y:S01]  /*2ff0*/  IADD3.X R24, R5, R92, R128, P1, P2 ;  /* 0x0000005c05187210 */ /* 0x000fe20000fe4480 */
[----:B------:R-:W-:Y:S01]  /*3000*/  IMAD.IADD R46, R16, 0x1, R41 ;  /* 0x00000001102e7824 */ /* 0x000fe200078e0229 */
[----:B0-----:R-:W-:-:S04]  /*3010*/  IADD3 R48, P1, P2, R134, R122, R3 ;  /* 0x0000007a86307210 */ /* 0x001fc80007a3e003 */
[----:B------:R-:W-:Y:S02]  /*3020*/  IADD3.X R49, R92, R123, R5, P1, P2 ;  /* 0x0000007b5c317210 */ /* 0x000fe40000fe4405 */
[----:B-1----:R-:W-:Y:S02]  /*3030*/  ISETP.GE.AND P1, PT, R132, 0x1, PT ;  /* 0x000000018400780c */ /* 0x002fe40003f26270 */
[----:B------:R-:W-:-:S05]  /*3040*/  IADD3 R44, P2, R45, R122, RZ ;  /* 0x0000007a2d2c7210 */ /* 0x000fca0007f5e0ff */
[----:B------:R-:W-:Y:S02]  /*3050*/  IMAD.X R45, R24, 0x1, R123, P2 ;  /* 0x00000001182d7824 */ /* 0x000fe400010e067b */
[----:B------:R-:W-:Y:S01]  /*3060*/  IMAD.MOV.U32 R24, RZ, RZ, R51 ;  /* 0x000000ffff187224 */ /* 0x000fe200078e0033 */
[----:B--2---:R-:W-:-:S04]  /*3070*/  LOP3.LUT R42, R42, 0xfffffffd, RZ, 0xc0, !PT ;  /* 0xfffffffd2a2a7812 */ /* 0x004fc800078ec0ff */
[----:B------:R-:W-:-:S05]  /*3080*/  @P4 LOP3.LUT R42, R42, 0x2, RZ, 0xfc, !PT ;  /* 0x000000022a2a4812 */ /* 0x000fca00078efcff */
[----:B------:R0:W-:Y:S01]  /*3090*/  STL [R1+0x14], R42 ;  /* 0x0000142a01007387 */ /* 0x0001e20000100800 */
        /* <DEDUP_REMOVED lines=36> */
[----:B0-----:R-:W-:-:S04]  /*32e0*/  IADD3 R42, P1, P4, R104, UR4, R88 ;  /* 0x00000004682a7c10 */ /* 0x001fc8000fc3e058 */
        /* <DEDUP_REMOVED lines=29> */
.L_x_2265:
[----:B------:R-:W-:Y:S05]  /*34c0*/  BSYNC B1 ;  /* 0x0000000000017941 */ /* 0x000fea0003800000 */
.L_x_2264:
        /* <DEDUP_REMOVED lines=54> */
.L_x_2267:
[----:B------:R-:W-:Y:S05]  /*3830*/  BSYNC B1 ;  /* 0x0000000000017941 */ /* 0x000fea0003800000 */
.L_x_2266:
        /* <DEDUP_REMOVED lines=28> */
.L_x_2268:
[----:B------:R-:W-:Y:S01]  /*3a00*/  IMAD R97, R17, 0x8, R16 ;  /* 0x0000000811617824 */ /* 0x000fe200078e0210 */
[----:B------:R-:W-:Y:S01]  /*3a10*/  SHF.L.U32 R98, R191, 0x1f, RZ ;  /* 0x0000001fbf627819 */ /* 0x000fe200000006ff */
[----:B------:R-:W-:Y:S03]  /*3a20*/  BSSY B1, `(.L_x_2269) ;  /* 0x0000003000017945 */ /* 0x000fe60003800000 */
[----:B------:R-:W3:Y:S02]  /*3a30*/  SYNCS.PHASECHK.TRANS64.TRYWAIT P5, [R97+URZ+0x29890], R98 ;  /* 0x02989062610075a7 */ /* 0x000ee400080a017f */
[----:B---3--:R-:W-:Y:S05]  /*3a40*/  @!P5 BRA `(.L_x_2270) ;  /* 0x000002cc00d4d947 */ /* 0x008fea0003800000 */
.L_x_2605:
[----:B------:R-:W-:Y:S05]  /*3a50*/  BSYNC B1 ;  /* 0x0000000000017941 */ /* 0x000fea0003800000 */
.L_x_2269:
        /* <DEDUP_REMOVED lines=19> */
[-C--:B------:R-:W-:Y:S02]  /*3b90*/  F2FP.F16.E4M3.UNPACK_B R136, R164.reuse.H1 ;  /* 0x000000a4ff88723e */ /* 0x080fe400030006ff */
        /* <DEDUP_REMOVED lines=8> */
[-C--:B------:R-:W-:Y:S01]  /*3c20*/  FMUL.FTZ R171, R137, R170.reuse ;  /* 0x000000aa89ab7220 */ /* 0x080fe20000410000 */
[--C-:B------:R-:W-:Y:S02]  /*3c30*/  HADD2.F32 R169, -RZ, R167.reuse.H0_H0 ;  /* 0x200000a7ffa97230 */ /* 0x100fe40000004100 */
[----:B------:R-:W-:Y:S01]  /*3c40*/  FMUL.FTZ R170, R165, R170 ;  /* 0x000000aaa5aa7220 */ /* 0x000fe20000410000 */
        /* <DEDUP_REMOVED lines=85> */
.L_x_2276:
[----:B------:R-:W-:Y:S05]  /*41a0*/  BSYNC B3 ;  /* 0x0000000000037941 */ /* 0x000fea0003800000 */
.L_x_2275:
[----:B-1----:R4:W-:Y:S02]  /*41b0*/  STG.E.128 desc[UR56][R48.64], R40 ;  /* 0x0000002830007986 */ /* 0x0029e4000c101d38 */
.L_x_2274:
[----:B------:R-:W-:Y:S05]  /*41c0*/  BSYNC B2 ;  /* 0x0000000000027941 */ /* 0x000fea0003800000 */
.L_x_2273:
        /* <DEDUP_REMOVED lines=14> */
[----:B------:R-:W-:Y:S01]  /*42b0*/  LOP3.LUT R122, R122, 0xff00, R134, 0xf8, !PT ;  /* 0x0000ff007a7a7812 */ /* 0x000fe200078ef886 */
[----:B------:R-:W-:Y:S01]  /*42c0*/  IMAD.SHL.U32 R135, R135, 0x100, RZ ;  /* 0x0000010087877824 */ /* 0x000fe200078e00ff */
[----:B-1----:R-:W-:-:S02]  /*42d0*/  F2FP.F16.E4M3.UNPACK_B R134, R41 ;  /* 0x00000029ff86723e */ /* 0x002fc400020006ff */
[----:B------:R-:W-:Y:S02]  /*42e0*/  LOP3.LUT R95, R122, 0xff0000, R95, 0xf8, !PT ;  /* 0x00ff00007a5f7812 */ /* 0x000fe400078ef85f */
[-C--:B------:R-:W-:Y:S02]  /*42f0*/  F2FP.F16.E4M3.UNPACK_B R122, R162.reuse.H1 ;  /* 0x000000a2ff7a723e */ /* 0x080fe400030006ff */
[----:B------:R-:W-:Y:S01]  /*4300*/  SHF.R.U32.HI R94, RZ, 0x10, R123 ;  /* 0x00000010ff5e7819 */ /* 0x000fe2000001167b */
[----:B------:R-:W-:Y:S01]  /*4310*/  HADD2.F32 R123, -RZ, R134.H1_H1 ;  /* 0x30000086ff7b7230 */ /* 0x000fe20000004100 */
[----:B------:R-:W-:Y:S01]  /*4320*/  LOP3.LUT R136, R136, 0xff00, R135, 0xf8, !PT ;  /* 0x0000ff0088887812 */ /* 0x000fe200078ef887 */
[----:B------:R-:W-:Y:S01]  /*4330*/  HADD2.F32 R163, -RZ, R122.H0_H0 ;  /* 0x2000007affa37230 */ /* 0x000fe20000004100 */
        /* <DEDUP_REMOVED lines=18> */
[----:B------:R-:W-:Y:S01]  /*4460*/  SHF.L.U32 R41, R94, 0x10, RZ ;  /* 0x000000105e297819 */ /* 0x000fe200000006ff */
[----:B------:R-:W-:Y:S01]  /*4470*/  IMAD.MOV.U32 R94, RZ, RZ, R43 ;  /* 0x000000ffff5e7224 */ /* 0x000fe200078e002b */
[----:B------:R-:W-:Y:S02]  /*4480*/  F2FP.F16.E4M3.UNPACK_B R43, R95.H1 ;  /* 0x0000005fff2b723e */ /* 0x000fe400030006ff */
[----:B------:R-:W-:-:S02]  /*4490*/  LOP3.LUT R41, R136, 0xff0000, R41, 0xf8, !PT ;  /* 0x00ff000088297812 */ /* 0x000fc400078ef829 */
[-C--:B------:R-:W-:Y:S01]  /*44a0*/  F2FP.F16.E4M3.UNPACK_B R164, R94.reuse ;  /* 0x0000005effa4723e */ /* 0x080fe200020006ff */
[--C-:B------:R-:W-:Y:S01]  /*44b0*/  HADD2.F32 R163, -RZ, R43.reuse.H0_H0 ;  /* 0x2000002bffa37230 */ /* 0x100fe20000004100 */
[-C--:B------:R-:W-:Y:S01]  /*44c0*/  F2FP.F16.E4M3.UNPACK_B R136, R41.reuse.H1 ;  /* 0x00000029ff88723e */ /* 0x080fe200030006ff */
[----:B------:R-:W-:Y:S01]  /*44d0*/  HADD2.F32 R43, -RZ, R43.H1_H1 ;  /* 0x3000002bff2b7230 */ /* 0x000fe20000004100 */
[----:B------:R-:W-:Y:S01]  /*44e0*/  F2FP.F16.E4M3.UNPACK_B R94, R94.H1 ;  /* 0x0000005eff5e723e */ /* 0x000fe200030006ff */
[----:B------:R-:W-:Y:S01]  /*44f0*/  HADD2.F32 R137, -RZ, R164.H1_H1 ;  /* 0x300000a4ff897230 */ /* 0x000fe20000004100 */
[----:B------:R-:W-:Y:S01]  /*4500*/  F2FP.SATFINITE.E4M3.F32.PACK_AB_MERGE_C R122, R135, R122, RZ ;  /* 0x0000007a877a723e */ /* 0x000fe200048070ff */
[----:B------:R-:W-:Y:S01]  /*4510*/  HADD2.F32 R165, -RZ, R136.H0_H0 ;  /* 0x20000088ffa57230 */ /* 0x000fe20000004100 */
[----:B------:R-:W-:Y:S01]  /*4520*/  F2FP.F16.E4M3.UNPACK_B R41, R41 ;  /* 0x00000029ff29723e */ /* 0x000fe200020006ff */
[----:B------:R-:W-:Y:S01]  /*4530*/  HADD2.F32 R164, -RZ, R164.H0_H0 ;  /* 0x200000a4ffa47230 */ /* 0x000fe20000004100 */
[----:B------:R-:W-:Y:S01]  /*4540*/  F2FP.SATFINITE.E4M3.F32.PACK_AB_MERGE_C R123, R123, R134, R122 ;  /* 0x000000867b7b723e */ /* 0x000fe2000480707a */
[----:B------:R-:W-:-:S02]  /*4550*/  HADD2.F32 R136, -RZ, R136.H1_H1 ;  /* 0x30000088ff887230 */ /* 0x000fc40000004100 */
[C---:B------:R-:W-:Y:S01]  /*4560*/  FMUL.FTZ R167, R137.reuse, R165 ;  /* 0x000000a589a77220 */ /* 0x040fe20000410000 */
        /* <DEDUP_REMOVED lines=56> */
.L_x_2280:
[----:B------:R-:W-:Y:S05]  /*48f0*/  BSYNC B3 ;  /* 0x0000000000037941 */ /* 0x000fea0003800000 */
.L_x_2279:
[----:B-1----:R0:W-:Y:S02]  /*4900*/  STG.E.128 desc[UR56][R48.64+0x20], R40 ;  /* 0x0000202830007986 */ /* 0x0021e4000c101d38 */
.L_x_2278:
[----:B------:R-:W-:Y:S05]  /*4910*/  BSYNC B2 ;  /* 0x0000000000027941 */ /* 0x000fea0003800000 */
.L_x_2277:
        /* <DEDUP_REMOVED lines=111> */
.L_x_2284:
[----:B------:R-:W-:Y:S05]  /*5010*/  BSYNC B3 ;  /* 0x0000000000037941 */ /* 0x000fea0003800000 */
.L_x_2283:
[----:B-1----:R0:W-:Y:S02]  /*5020*/  STG.E.128 desc[UR56][R48.64+0x40], R40 ;  /* 0x0000402830007986 */ /* 0x0021e4000c101d38 */
.L_x_2282:
[----:B------:R-:W-:Y:S05]  /*5030*/  BSYNC B2 ;  /* 0x0000000000027941 */ /* 0x000fea0003800000 */
.L_x_2281:
[----:B------:R-:W-:Y:S01]  /*5040*/  ISETP.NE.AND P2, PT, R37, RZ, PT ;  /* 0x000000ff2500720c */ /* 0x000fe20003f45270 */
[----:B------:R-:W-:-:S12]  /*5050*/  BSSY B2, `(.L_x_2285) ;  /* 0x000006e000027945 */ /* 0x000fd80003800000 */
[----:B------:R-:W-:Y:S05]  /*5060*/  @!P2 BRA `(.L_x_2286) ;  /* 0x0000000400b0a947 */ /* 0x000fea0003800000 */
[----:B012-4-:R0:W1:Y:S01]  /*5070*/  LDS.128 R40, [R46+0x1cc00] ;  /* 0x01cc00002e287984 */ /* 0x0170620000000c00 */
[----:B------:R-:W-:Y:S01]  /*5080*/  ISETP.GE.AND P2, PT, R193, R132, PT ;  /* 0x00000084c100720c */ /* 0x000fe20003f46270 */
[----:B------:R-:W-:-:S12]  /*5090*/  BSSY B3, `(.L_x_2287) ;  /* 0x0000068000037945 */ /* 0x000fd80003800000 */
[----:B0-----:R-:W-:Y:S05]  /*50a0*/  @P2 BRA `(.L_x_2288) ;  /* 0x0000000400982947 */ /* 0x001fea0003800000 */
[----:B------:R-:W-:Y:S02]  /*50b0*/  SHF.R.U32.HI R93, RZ, 0x8, R85 ;  /* 0x00000008ff5d7819 */ /* 0x000fe40000011655 */
[----:B------:R-:W-:Y:S02]  /*50c0*/  SHF.R.U32.HI R87, RZ, 0x8, R83 ;  /* 0x00000008ff577819 */ /* 0x000fe40000011653 */
[----:B------:R-:W-:Y:S01]  /*50d0*/  LOP3.LUT R86, R83, 0xff0000ff, RZ, 0xc0, !PT ;  /* 0xff0000ff53567812 */ /* 0x000fe200078ec0ff */
[----:B------:R-:W-:Y:S01]  /*50e0*/  IMAD.SHL.U32 R93, R93, 0x100, RZ ;  /* 0x000001005d5d7824 */ /* 0x000fe200078e00ff */
[----:B------:R-:W-:Y:S02]  /*50f0*/  LOP3.LUT R84, R85, 0xff0000ff, RZ, 0xc0, !PT ;  /* 0xff0000ff55547812 */ /* 0x000fe400078ec0ff */
[----:B------:R-:W-:Y:S02]  /*5100*/  SHF.L.U32 R87, R87, 0x8, RZ ;  /* 0x0000000857577819 */ /* 0x000fe400000006ff */
[----:B------:R-:W-:-:S02]  /*5110*/  F2FP.F16.E4M3.UNPACK_B R82, R157.H1 ;  /* 0x0000009dff52723e */ /* 0x000fc400030006ff */
[----:B-1----:R-:W-:Y:S02]  /*5120*/  F2FP.F16.E4M3.UNPACK_B R92, R41 ;  /* 0x00000029ff5c723e */ /* 0x002fe400020006ff */
[----:B------:R-:W-:Y:S01]  /*5130*/  LOP3.LUT R86, R86, 0xff00, R87, 0xf8, !PT ;  /* 0x0000ff0056567812 */ /* 0x000fe200078ef857 */
[----:B------:R-:W-:Y:S01]  /*5140*/  HADD2.F32 R95, -RZ, R82.H0_H0 ;  /* 0x20000052ff5f7230 */ /* 0x000fe20000004100 */
[----:B------:R-:W-:Y:S01]  /*5150*/  LOP3.LUT R84, R84, 0xff00, R93, 0xf8, !PT ;  /* 0x0000ff0054547812 */ /* 0x000fe200078ef85d */
[--C-:B------:R-:W-:Y:S01]  /*5160*/  HADD2.F32 R87, -RZ, R92.reuse.H1_H1 ;  /* 0x3000005cff577230 */ /* 0x100fe20000004100 */
[----:B------:R-:W-:Y:S01]  /*5170*/  F2FP.F16.E4M3.UNPACK_B R93, R156.H1 ;  /* 0x0000009cff5d723e */ /* 0x000fe200030006ff */
[----:B------:R-:W-:Y:S01]  /*5180*/  HADD2.F32 R92, -RZ, R92.H0_H0 ;  /* 0x2000005cff5c7230 */ /* 0x000fe20000004100 */
[----:B------:R-:W-:Y:S02]  /*5190*/  SHF.R.U32.HI R85, RZ, 0x10, R85 ;  /* 0x00000010ff557819 */ /* 0x000fe40000011655 */
[----:B------:R-:W-:Y:S01]  /*51a0*/  FMUL.FTZ R122, R87, R95 ;  /* 0x0000005f577a7220 */ /* 0x000fe20000410000 */
[----:B------:R-:W-:-:S02]  /*51b0*/  HADD2.F32 R94, -RZ, R93.H0_H0 ;  /* 0x2000005dff5e7230 */ /* 0x000fc40000004100 */
[C---:B------:R-:W-:Y:S01]  /*51c0*/  FMUL.FTZ R95, R92.reuse, R95 ;  /* 0x0000005f5c5f7220 */ /* 0x040fe20000410000 */
[----:B------:R-:W-:Y:S01]  /*51d0*/  SHF.R.U32.HI R83, RZ, 0x10, R83 ;  /* 0x00000010ff537819 */ /* 0x000fe20000011653 */
[----:B------:R-:W-:Y:S01]  /*51e0*/  IMAD.U32 R85, R85, 0x10000, RZ ;  /* 0x0001000055557824 */ /* 0x000fe200078e00ff */
[----:B------:R-:W-:Y:S01]  /*51f0*/  F2FP.F16.E4M3.UNPACK_B R157, R157 ;  /* 0x0000009dff9d723e */ /* 0x000fe200020006ff */
[-C--:B------:R-:W-:Y:S01]  /*5200*/  FFMA.FTZ R87, R87, R94.reuse, R95 ;  /* 0x0000005e57577223 */ /* 0x080fe2000001005f */
[----:B------:R-:W-:Y:S01]  /*5210*/  F2FP.F16.E4M3.UNPACK_B R95, R41.H1 ;  /* 0x00000029ff5f723e */ /* 0x000fe200030006ff */
[----:B------:R-:W-:Y:S01]  /*5220*/  FFMA.FTZ R92, R92, R94, -R122 ;  /* 0x0000005e5c5c7223 */ /* 0x000fe2000001087a */
[----:B------:R-:W-:Y:S01]  /*5230*/  HADD2.F32 R94, -RZ, R82.H1_H1 ;  /* 0x30000052ff5e7230 */ /* 0x000fe20000004100 */
[----:B------:R-:W-:Y:S01]  /*5240*/  LOP3.LUT R84, R84, 0xff0000, R85, 0xf8, !PT ;  /* 0x00ff000054547812 */ /* 0x000fe200078ef855 */
[----:B------:R-:W-:Y:S01]  /*5250*/  HADD2.F32 R93, -RZ, R93.H1_H1 ;  /* 0x3000005dff5d7230 */ /* 0x000fe20000004100 */
[----:B------:R-:W-:Y:S01]  /*5260*/  F2FP.F16.E4M3.UNPACK_B R156, R156 ;  /* 0x0000009cff9c723e */ /* 0x000fe200020006ff */
[--C-:B------:R-:W-:Y:S01]  /*5270*/  HADD2.F32 R41, -RZ, R95.reuse.H1_H1 ;  /* 0x3000005fff297230 */ /* 0x100fe20000004100 */
[-C--:B------:R-:W-:Y:S01]  /*5280*/  F2FP.F16.E4M3.UNPACK_B R85, R84.reuse.H1 ;  /* 0x00000054ff55723e */ /* 0x080fe200030006ff */
[----:B------:R-:W-:Y:S01]  /*5290*/  HADD2.F32 R82, -RZ, R95.H0_H0 ;  /* 0x2000005fff527230 */ /* 0x000fe20000004100 */
[----:B------:R-:W-:Y:S01]  /*52a0*/  F2FP.F16.E4M3.UNPACK_B R84, R84 ;  /* 0x00000054ff54723e */ /* 0x000fe200020006ff */
[----:B------:R-:W-:-:S02]  /*52b0*/  IMAD.U32 R83, R83, 0x10000, RZ ;  /* 0x0001000053537824 */ /* 0x000fc400078e00ff */
[CC--:B------:R-:W-:Y:S01]  /*52c0*/  FMUL.FTZ R95, R41.reuse, R94.reuse ;  /* 0x0000005e295f7220 */ /* 0x0c0fe20000410000 */
[--C-:B------:R-:W-:Y:S02]  /*52d0*/  HADD2.F32 R122, -RZ, R85.reuse.H0_H0 ;  /* 0x20000055ff7a7230 */ /* 0x100fe40000004100 */
[C---:B------:R-:W-:Y:S01]  /*52e0*/  FMUL.FTZ R94, R82.reuse, R94 ;  /* 0x0000005e525e7220 */ /* 0x040fe20000410000 */
[----:B------:R-:W-:Y:S02]  /*52f0*/  HADD2.F32 R85, -RZ, R85.H1_H1 ;  /* 0x30000055ff557230 */ /* 0x000fe40000004100 */
[-C--:B------:R-:W-:Y:S01]  /*5300*/  FFMA.FTZ R82, R82, R93.reuse, -R95 ;  /* 0x0000005d52527223 */ /* 0x080fe2000001085f */
[----:B------:R-:W-:Y:S01]  /*5310*/  LOP3.LUT R83, R86, 0xff0000, R83, 0xf8, !PT ;  /* 0x00ff000056537812 */ /* 0x000fe200078ef853 */
[----:B------:R-:W-:Y:S01]  /*5320*/  FFMA.FTZ R41, R41, R93, R94 ;  /* 0x0000005d29297223 */ /* 0x000fe2000001005e */
[----:B------:R-:W-:Y:S02]  /*5330*/  F2FP.F16.E4M3.UNPACK_B R95, R43 ;  /* 0x0000002bff5f723e */ /* 0x000fe400020006ff */
[----:B------:R-:W-:-:S02]  /*5340*/  F2FP.F16.E4M3.UNPACK_B R86, R83.H1 ;  /* 0x00000053ff56723e */ /* 0x000fc400030006ff */
[----:B------:R-:W-:Y:S01]  /*5350*/  F2FP.F16.E4M3.UNPACK_B R43, R43.H1 ;  /* 0x0000002bff2b723e */ /* 0x000fe200030006ff */
[--C-:B------:R-:W-:Y:S01]  /*5360*/  HADD2.F32 R93, -RZ, R95.reuse.H1_H1 ;  /* 0x3000005fff5d7230 */ /* 0x100fe20000004100 */
[----:B------:R-:W-:Y:S01]  /*5370*/  F2FP.SATFINITE.E4M3.F32.PACK_AB_MERGE_C R41, R41, R82, RZ ;  /* 0x000000522929723e */ /* 0x000fe200048070ff */
[----:B------:R-:W-:Y:S02]  /*5380*/  HADD2.F32 R95, -RZ, R95.H0_H0 ;  /* 0x2000005fff5f7230 */ /* 0x000fe40000004100 */
[--C-:B------:R-:W-:Y:S02]  /*5390*/  HADD2.F32 R94, -RZ, R86.reuse.H0_H0 ;  /* 0x20000056ff5e7230 */ /* 0x100fe40000004100 */
[----:B------:R-:W-:Y:S01]  /*53a0*/  FMUL.FTZ R123, R93, R122 ;  /* 0x0000007a5d7b7220 */ /* 0x000fe20000410000 */
[----:B------:R-:W-:Y:S01]  /*53b0*/  HADD2.F32 R86, -RZ, R86.H1_H1 ;  /* 0x30000056ff567230 */ /* 0x000fe20000004100 */
[----:B------:R-:W-:Y:S02]  /*53c0*/  F2FP.SATFINITE.E4M3.F32.PACK_AB_MERGE_C R41, R87, R92, R41 ;  /* 0x0000005c5729723e */ /* 0x000fe40004807029 */
[C---:B------:R-:W-:Y:S01]  /*53d0*/  FFMA.FTZ R123, R95.reuse, R94, -R123 ;  /* 0x0000005e5f7b7223 */ /* 0x040fe2000001087b */
[----:B------:R-:W-:-:S04]  /*53e0*/  FMUL.FTZ R95, R95, R122 ;  /* 0x0000007a5f5f7220 */ /* 0x000fc80000410000 */
[----:B------:R-:W-:Y:S01]  /*53f0*/  FFMA.FTZ R95, R93, R94, R95 ;  /* 0x0000005e5d5f7223 */ /* 0x000fe2000001005f */
[--C-:B------:R-:W-:Y:S02]  /*5400*/  HADD2.F32 R93, -RZ, R43.reuse.H1_H1 ;  /* 0x3000002bff5d7230 */ /* 0x100fe40000004100 */
[----:B------:R-:W-:-:S03]  /*5410*/  HADD2.F32 R43, -RZ, R43.H0_H0 ;  /* 0x2000002bff2b7230 */ /* 0x000fc60000004100 */
[----:B------:R-:W-:-:S04]  /*5420*/  FMUL.FTZ R94, R93, R85 ;  /* 0x000000555d5e7220 */ /* 0x000fc80000410000 */
[C---:B------:R-:W-:Y:S01]  /*5430*/  FFMA.FTZ R94, R43.reuse, R86, -R94 ;  /* 0x000000562b5e7223 */ /* 0x040fe2000001085e */
[----:B------:R-:W-:Y:S01]  /*5440*/  FMUL.FTZ R43, R43, R85 ;  /* 0x000000552b2b7220 */ /* 0x000fe20000410000 */
[----:B------:R-:W-:-:S03]  /*5450*/  F2FP.F16.E4M3.UNPACK_B R85, R83 ;  /* 0x00000053ff55723e */ /* 0x000fc600020006ff */
[----:B------:R-:W-:Y:S01]  /*5460*/  FFMA.FTZ R43, R93, R86, R43 ;  /* 0x000000565d2b7223 */ /* 0x000fe2000001002b */
[-C--:B------:R-:W-:Y:S01]  /*5470*/  F2FP.F16.E4M3.UNPACK_B R86, R42.reuse ;  /* 0x0000002aff56723e */ /* 0x080fe200020006ff */
[----:B------:R-:W-:Y:S01]  /*5480*/  HADD2.F32 R93, -RZ, R84.H0_H0 ;  /* 0x20000054ff5d7230 */ /* 0x000fe20000004100 */
[----:B------:R-:W-:Y:S01]  /*5490*/  F2FP.F16.E4M3.UNPACK_B R42, R42.H1 ;  /* 0x0000002aff2a723e */ /* 0x000fe200030006ff */
[--C-:B------:R-:W-:Y:S01]  /*54a0*/  HADD2.F32 R87, -RZ, R85.reuse.H0_H0 ;  /* 0x20000055ff577230 */ /* 0x100fe20000004100 */
[----:B------:R-:W-:Y:S01]  /*54b0*/  F2FP.SATFINITE.E4M3.F32.PACK_AB_MERGE_C R94, R43, R94, RZ ;  /* 0x0000005e2b5e723e */ /* 0x000fe200048070ff */
[--C-:B------:R-:W-:Y:S02]  /*54c0*/  HADD2.F32 R82, -RZ, R86.reuse.H1_H1 ;  /* 0x30000056ff527230 */ /* 0x100fe40000004100 */
[----:B------:R-:W-:Y:S01]  /*54d0*/  HADD2.F32 R86, -RZ, R86.H0_H0 ;  /* 0x20000056ff567230 */ /* 0x000fe20000004100 */
[----:B------:R-:W-:Y:S01]  /*54e0*/  F2FP.SATFINITE.E4M3.F32.PACK_AB_MERGE_C R43, R95, R123, R94 ;  /* 0x0000007b5f2b723e */ /* 0x000fe2000480705e */
[----:B------:R-:W-:-:S02]  /*54f0*/  HADD2.F32 R85, -RZ, R85.H1_H1 ;  /* 0x30000055ff557230 */ /* 0x000fc40000004100 */
[-C--:B------:R-:W-:Y:S01]  /*5500*/  FMUL.FTZ R83, R82, R93.reuse ;  /* 0x0000005d52537220 */ /* 0x080fe20000410000 */
[----:B------:R-:W-:-:S03]  /*5510*/  FMUL.FTZ R93, R86, R93 ;  /* 0x0000005d565d7220 */ /* 0x000fc60000410000 */
[-C--:B------:R-:W-:Y:S01]  /*5520*/  FFMA.FTZ R83, R86, R87.reuse, -R83 ;  /* 0x0000005756537223 */ /* 0x080fe20000010853 */
[----:B------:R-:W-:Y:S01]  /*5530*/  F2FP.F16.E4M3.UNPACK_B R86, R40.H1 ;  /* 0x00000028ff56723e */ /* 0x000fe200030006ff */
[----:B------:R-:W-:Y:S01]  /*5540*/  FFMA.FTZ R82, R82, R87, R93 ;  /* 0x0000005752527223 */ /* 0x000fe2000001005d */
[----:B------:R-:W-:Y:S02]  /*5550*/  HADD2.F32 R87, -RZ, R84.H1_H1 ;  /* 0x30000054ff577230 */ /* 0x000fe40000004100 */
[--C-:B------:R-:W-:Y:S02]  /*5560*/  HADD2.F32 R84, -RZ, R42.reuse.H1_H1 ;  /* 0x3000002aff547230 */ /* 0x100fe40000004100 */
[----:B------:R-:W-:-:S03]  /*5570*/  HADD2.F32 R42, -RZ, R42.H0_H0 ;  /* 0x2000002aff2a7230 */ /* 0x000fc60000004100 */
[-C--:B------:R-:W-:Y:S02]  /*5580*/  FMUL.FTZ R93, R84, R87.reuse ;  /* 0x00000057545d7220 */ /* 0x080fe40000410000 */
[C---:B------:R-:W-:Y:S02]  /*5590*/  FMUL.FTZ R87, R42.reuse, R87 ;  /* 0x000000572a577220 */ /* 0x040fe40000410000 */
[-C--:B------:R-:W-:Y:S01]  /*55a0*/  FFMA.FTZ R42, R42, R85.reuse, -R93 ;  /* 0x000000552a2a7223 */ /* 0x080fe2000001085d */
[----:B------:R-:W-:Y:S02]  /*55b0*/  HADD2.F32 R93, -RZ, R157.H1_H1 ;  /* 0x3000009dff5d7230 */ /* 0x000fe40000004100 */
[----:B------:R-:W-:Y:S01]  /*55c0*/  FFMA.FTZ R85, R84, R85, R87 ;  /* 0x0000005554557223 */ /* 0x000fe20000010057 */
[--C-:B------:R-:W-:Y:S02]  /*55d0*/  HADD2.F32 R84, -RZ, R86.reuse.H1_H1 ;  /* 0x30000056ff547230 */ /* 0x100fe40000004100 */
[----:B------:R-:W-:-:S02]  /*55e0*/  HADD2.F32 R86, -RZ, R86.H0_H0 ;  /* 0x20000056ff567230 */ /* 0x000fc40000004100 */
[--C-:B------:R-:W-:Y:S02]  /*55f0*/  HADD2.F32 R87, -RZ, R156.reuse.H1_H1 ;  /* 0x3000009cff577230 */ /* 0x100fe40000004100 */
[-C--:B------:R-:W-:Y:S01]  /*5600*/  FMUL.FTZ R135, R84, R93.reuse ;  /* 0x0000005d54877220 */ /* 0x080fe20000410000 */
[----:B------:R-:W-:Y:S02]  /*5610*/  HADD2.F32 R157, -RZ, R157.H0_H0 ;  /* 0x2000009dff9d7230 */ /* 0x000fe40000004100 */
[C---:B------:R-:W-:Y:S01]  /*5620*/  FMUL.FTZ R93, R86.reuse, R93 ;  /* 0x0000005d565d7220 */ /* 0x040fe20000410000 */
[----:B------:R-:W-:Y:S01]  /*5630*/  F2FP.SATFINITE.E4M3.F32.PACK_AB_MERGE_C R42, R85, R42, RZ ;  /* 0x0000002a552a723e */ /* 0x000fe200048070ff */
[-C--:B------:R-:W-:Y:S02]  /*5640*/  FFMA.FTZ R86, R86, R87.reuse, -R135 ;  /* 0x0000005756567223 */ /* 0x080fe40000010887 */
[----:B------:R-:W-:Y:S01]  /*5650*/  FFMA.FTZ R93, R84, R87, R93 ;  /* 0x00000057545d7223 */ /* 0x000fe2000001005d */
[----:B------:R-:W-:Y:S01]  /*5660*/  F2FP.F16.E4M3.UNPACK_B R84, R40 ;  /* 0x00000028ff54723e */ /* 0x000fe200020006ff */
[----:B------:R-:W-:Y:S01]  /*5670*/  HADD2.F32 R87, -RZ, R156.H0_H0 ;  /* 0x2000009cff577230 */ /* 0x000fe20000004100 */
[----:B------:R-:W-:-:S02]  /*5680*/  F2FP.SATFINITE.E4M3.F32.PACK_AB_MERGE_C R42, R82, R83, R42 ;  /* 0x00000053522a723e */ /* 0x000fc4000480702a */
[----:B------:R-:W-:Y:S01]  /*5690*/  F2FP.SATFINITE.E4M3.F32.PACK_AB_MERGE_C R86, R93, R86, RZ ;  /* 0x000000565d56723e */ /* 0x000fe200048070ff */
[--C-:B------:R-:W-:Y:S02]  /*56a0*/  HADD2.F32 R40, -RZ, R84.reuse.H1_H1 ;  /* 0x30000054ff287230 */ /* 0x100fe40000004100 */
[----:B------:R-:W-:-:S03]  /*56b0*/  HADD2.F32 R84, -RZ, R84.H0_H0 ;  /* 0x20000054ff547230 */ /* 0x000fc60000004100 */
[-C--:B------:R-:W-:Y:S02]  /*56c0*/  FMUL.FTZ R135, R40, R157.reuse ;  /* 0x0000009d28877220 */ /* 0x080fe40000410000 */
[C---:B------:R-:W-:Y:S02]  /*56d0*/  FMUL.FTZ R157, R84.reuse, R157 ;  /* 0x0000009d549d7220 */ /* 0x040fe40000410000 */
[-C--:B------:R-:W-:Y:S02]  /*56e0*/  FFMA.FTZ R84, R84, R87.reuse, -R135 ;  /* 0x0000005754547223 */ /* 0x080fe40000010887 */
[----:B------:R-:W-:-:S05]  /*56f0*/  FFMA.FTZ R157, R40, R87, R157 ;  /* 0x00000057289d7223 */ /* 0x000fca000001009d */
[----:B------:R-:W-:-:S07]  /*5700*/  F2FP.SATFINITE.E4M3.F32.PACK_AB_MERGE_C R40, R157, R84, R86 ;  /* 0x000000549d28723e */ /* 0x000fce0004807056 */
.L_x_2288:
[----:B------:R-:W-:Y:S05]  /*5710*/  BSYNC B3 ;  /* 0x0000000000037941 */ /* 0x000fea0003800000 */
.L_x_2287:
[----:B-1----:R0:W-:Y:S02]  /*5720*/  STG.E.128 desc[UR56][R48.64+0x60], R40 ;  /* 0x0000602830007986 */ /* 0x0021e4000c101d38 */
.L_x_2286:
[----:B------:R-:W-:Y:S05]  /*5730*/  BSYNC B2 ;  /* 0x0000000000027941 */ /* 0x000fea0003800000 */
.L_x_2285:
[----:B------:R-:W-:Y:S01]  /*5740*/  ISETP.NE.AND P2, PT, R38, RZ, PT ;  /* 0x000000ff2600720c */ /* 0x000fe20003f45270 */
[----:B------:R-:W-:-:S12]  /*5750*/  BSSY B2, `(.L_x_2289) ;  /* 0x0000073000027945 */ /* 0x000fd80003800000 */
[----:B------:R-:W-:Y:S05]  /*5760*/  @!P2 BRA `(.L_x_2290) ;  /* 0x0000000400c4a947 */ /* 0x000fea0003800000 */
[----:B012-4-:R0:W1:Y:S01]  /*5770*/  LDS.128 R40, [R47+0x1f400] ;  /* 0x01f400002f287984 */ /* 0x0170620000000c00 */
[----:B------:R-:W-:Y:S01]  /*5780*/  ISETP.GE.AND P2, PT, R195, R132, PT ;  /* 0x00000084c300720c */ /* 0x000fe20003f46270 */
[----:B------:R-:W-:-:S12]  /*5790*/  BSSY B3, `(.L_x_2291) ;  /* 0x000006d000037945 */ /* 0x000fd80003800000 */
[----:B0-----:R-:W-:Y:S05]  /*57a0*/  @P2 BRA `(.L_x_2292) ;  /* 0x0000000400ac2947 */ /* 0x001fea0003800000 */
[----:B-1----:R-:W-:Y:S01]  /*57b0*/  IMAD.MOV.U32 R78, RZ, RZ, R41 ;  /* 0x000000ffff4e7224 */ /* 0x002fe200078e0029 */
[----:B------:R-:W-:Y:S02]  /*57c0*/  F2FP.F16.E4M3.UNPACK_B R82, R155.H1 ;  /* 0x0000009bff52723e */ /* 0x000fe400030006ff */
[----:B------:R-:W-:Y:S02]  /*57d0*/  F2FP.F16.E4M3.UNPACK_B R41, R154.H1 ;  /* 0x0000009aff29723e */ /* 0x000fe400030006ff */
[----:B------:R-:W-:Y:S01]  /*57e0*/  F2FP.F16.E4M3.UNPACK_B R80, R78 ;  /* 0x0000004eff50723e */ /* 0x000fe200020006ff */
[----:B------:R-:W-:Y:S02]  /*57f0*/  HADD2.F32 R84, -RZ, R82.H0_H0 ;  /* 0x20000052ff547230 */ /* 0x000fe40000004100 */
[----:B------:R-:W-:Y:S02]  /*5800*/  HADD2.F32 R83, -RZ, R41.H0_H0 ;  /* 0x20000029ff537230 */ /* 0x000fe40000004100 */
[----:B------:R-:W-:-:S02]  /*5810*/  HADD2.F32 R85, -RZ, R80.H1_H1 ;  /* 0x30000050ff557230 */ /* 0x000fc40000004100 */
[----:B------:R-:W-:Y:S02]  /*5820*/  HADD2.F32 R80, -RZ, R80.H0_H0 ;  /* 0x20000050ff507230 */ /* 0x000fe40000004100 */
[----:B------:R-:W-:Y:S02]  /*5830*/  HADD2.F32 R82, -RZ, R82.H1_H1 ;  /* 0x30000052ff527230 */ /* 0x000fe40000004100 */
[-C--:B------:R-:W-:Y:S01]  /*5840*/  FMUL.FTZ R87, R85, R84.reuse ;  /* 0x0000005455577220 */ /* 0x080fe20000410000 */
[----:B------:R-:W-:-:S03]  /*5850*/  FMUL.FTZ R84, R80, R84 ;  /* 0x0000005450547220 */ /* 0x000fc60000410000 */
[-C--:B------:R-:W-:Y:S01]  /*5860*/  FFMA.FTZ R80, R80, R83.reuse, -R87 ;  /* 0x0000005350507223 */ /* 0x080fe20000010857 */
[----:B------:R-:W-:Y:S01]  /*5870*/  FFMA.FTZ R85, R85, R83, R84 ;  /* 0x0000005355557223 */ /* 0x000fe20000010054 */
[----:B------:R-:W-:Y:S01]  /*5880*/  F2FP.F16.E4M3.UNPACK_B R83, R78.H1 ;  /* 0x0000004eff53723e */ /* 0x000fe200030006ff */
[----:B------:R-:W-:Y:S02]  /*5890*/  IMAD.MOV.U32 R78, RZ, RZ, R40 ;  /* 0x000000ffff4e7224 */ /* 0x000fe400078e0028 */
[----:B------:R-:W-:Y:S02]  /*58a0*/  HADD2.F32 R40, -RZ, R41.H1_H1 ;  /* 0x30000029ff287230 */ /* 0x000fe40000004100 */
[--C-:B------:R-:W-:Y:S02]  /*58b0*/  HADD2.F32 R87, -RZ, R83.reuse.H1_H1 ;  /* 0x30000053ff577230 */ /* 0x100fe40000004100 */
[----:B------:R-:W-:-:S03]  /*58c0*/  HADD2.F32 R83, -RZ, R83.H0_H0 ;  /* 0x20000053ff537230 */ /* 0x000fc60000004100 */
[-C--:B------:R-:W-:Y:S02]  /*58d0*/  FMUL.FTZ R84, R87, R82.reuse ;  /* 0x0000005257547220 */ /* 0x080fe40000410000 */
[C---:B------:R-:W-:Y:S02]  /*58e0*/  FMUL.FTZ R86, R83.reuse, R82 ;  /* 0x0000005253567220 */ /* 0x040fe40000410000 */
[-C--:B------:R-:W-:Y:S01]  /*58f0*/  FFMA.FTZ R82, R83, R40.reuse, -R84 ;  /* 0x0000002853527223 */ /* 0x080fe20000010854 */
[----:B------:R-:W-:Y:S01]  /*5900*/  F2FP.F16.E4M3.UNPACK_B R84, R155 ;  /* 0x0000009bff54723e */ /* 0x000fe200020006ff */
[----:B------:R-:W-:Y:S01]  /*5910*/  FFMA.FTZ R87, R87, R40, R86 ;  /* 0x0000002857577223 */ /* 0x000fe20000010056 */
[----:B------:R-:W-:Y:S02]  /*5920*/  F2FP.F16.E4M3.UNPACK_B R40, R78.H1 ;  /* 0x0000004eff28723e */ /* 0x000fe400030006ff */
[----:B------:R-:W-:Y:S01]  /*5930*/  F2FP.F16.E4M3.UNPACK_B R83, R154 ;  /* 0x0000009aff53723e */ /* 0x000fe200020006ff */
[----:B------:R-:W-:Y:S01]  /*5940*/  HADD2.F32 R92, -RZ, R84.H1_H1 ;  /* 0x30000054ff5c7230 */ /* 0x000fe20000004100 */
[----:B------:R-:W-:Y:S01]  /*5950*/  F2FP.F16.E4M3.UNPACK_B R78, R78 ;  /* 0x0000004eff4e723e */ /* 0x000fe200020006ff */
[----:B------:R-:W-:-:S02]  /*5960*/  HADD2.F32 R41, -RZ, R40.H1_H1 ;  /* 0x30000028ff297230 */ /* 0x000fc40000004100 */
[----:B------:R-:W-:Y:S02]  /*5970*/  HADD2.F32 R40, -RZ, R40.H0_H0 ;  /* 0x20000028ff287230 */ /* 0x000fe40000004100 */
[----:B------:R-:W-:Y:S02]  /*5980*/  HADD2.F32 R86, -RZ, R83.H1_H1 ;  /* 0x30000053ff567230 */ /* 0x000fe40000004100 */
[-C--:B------:R-:W-:Y:S01]  /*5990*/  FMUL.FTZ R93, R41, R92.reuse ;  /* 0x0000005c295d7220 */ /* 0x080fe20000410000 */
[----:B------:R-:W-:-:S03]  /*59a0*/  FMUL.FTZ R92, R40, R92 ;  /* 0x0000005c285c7220 */ /* 0x000fc60000410000 */
[-C--:B------:R-:W-:Y:S01]  /*59b0*/  FFMA.FTZ R40, R40, R86.reuse, -R93 ;  /* 0x0000005628287223 */ /* 0x080fe2000001085d */
[----:B------:R-:W-:Y:S02]  /*59c0*/  HADD2.F32 R93, -RZ, R84.H0_H0 ;  /* 0x20000054ff5d7230 */ /* 0x000fe40000004100 */
[----:B------:R-:W-:Y:S01]  /*59d0*/  FFMA.FTZ R41, R41, R86, R92 ;  /* 0x0000005629297223 */ /* 0x000fe2000001005c */
[----:B------:R-:W-:Y:S01]  /*59e0*/  F2FP.SATFINITE.E4M3.F32.PACK_AB_MERGE_C R86, R87, R82, RZ ;  /* 0x000000525756723e */ /* 0x000fe200048070ff */
[--C-:B------:R-:W-:Y:S01]  /*59f0*/  HADD2.F32 R82, -RZ, R78.reuse.H1_H1 ;  /* 0x3000004eff527230 */ /* 0x100fe20000004100 */
[----:B------:R-:W-:Y:S01]  /*5a00*/  LOP3.LUT R84, R81, 0xff0000ff, RZ, 0xc0, !PT ;  /* 0xff0000ff51547812 */ /* 0x000fe200078ec0ff */
[----:B------:R-:W-:Y:S01]  /*5a10*/  HADD2.F32 R78, -RZ, R78.H0_H0 ;  /* 0x2000004eff4e7230 */ /* 0x000fe20000004100 */
[----:B------:R-:W-:Y:S01]  /*5a20*/  F2FP.SATFINITE.E4M3.F32.PACK_AB_MERGE_C R80, R85, R80, R86 ;  /* 0x000000505550723e */ /* 0x000fe20004807056 */
[----:B------:R-:W-:Y:S01]  /*5a30*/  HADD2.F32 R87, -RZ, R83.H0_H0 ;  /* 0x20000053ff577230 */ /* 0x000fe20000004100 */
[--C-:B------:R-:W-:Y:S01]  /*5a40*/  SHF.R.U32.HI R85, RZ, 0x8, R81.reuse ;  /* 0x00000008ff557819 */ /* 0x100fe20000011651 */
[-C--:B------:R-:W-:Y:S01]  /*5a50*/  FMUL.FTZ R83, R82, R93.reuse ;  /* 0x0000005d52537220 */ /* 0x080fe20000410000 */
[----:B------:R-:W-:Y:S01]  /*5a60*/  FMUL.FTZ R93, R78, R93 ;  /* 0x0000005d4e5d7220 */ /* 0x000fe20000410000 */
[----:B------:R-:W-:-:S02]  /*5a70*/  SHF.R.U32.HI R86, RZ, 0x10, R81 ;  /* 0x00000010ff567819 */ /* 0x000fc40000011651 */
[----:B------:R-:W-:Y:S02]  /*5a80*/  IMAD.SHL.U32 R81, R85, 0x100, RZ ;  /* 0x0000010055517824 */ /* 0x000fe400078e00ff */
[-C--:B------:R-:W-:Y:S01]  /*5a90*/  FFMA.FTZ R83, R78, R87.reuse, -R83 ;  /* 0x000000574e537223 */ /* 0x080fe20000010853 */
[----:B------:R-:W-:Y:S01]  /*5aa0*/  FFMA.FTZ R78, R82, R87, R93 ;  /* 0x00000057524e7223 */ /* 0x000fe2000001005d */
[----:B------:R-:W-:Y:S02]  /*5ab0*/  SHF.R.U32.HI R87, RZ, 0x8, R79 ;  /* 0x00000008ff577819 */ /* 0x000fe4000001164f */
[----:B------:R-:W-:Y:S01]  /*5ac0*/  LOP3.LUT R84, R84, 0xff00, R81, 0xf8, !PT ;  /* 0x0000ff0054547812 */ /* 0x000fe200078ef851 */
[----:B------:R-:W-:Y:S01]  /*5ad0*/  IMAD.U32 R81, R86, 0x10000, RZ ;  /* 0x0001000056517824 */ /* 0x000fe200078e00ff */
[----:B------:R-:W-:Y:S02]  /*5ae0*/  SHF.R.U32.HI R92, RZ, 0x10, R79 ;  /* 0x00000010ff5c7819 */ /* 0x000fe4000001164f */
[----:B------:R-:W-:-:S02]  /*5af0*/  LOP3.LUT R82, R79, 0xff0000ff, RZ, 0xc0, !PT ;  /* 0xff0000ff4f527812 */ /* 0x000fc400078ec0ff */
[----:B------:R-:W-:Y:S02]  /*5b00*/  SHF.L.U32 R79, R87, 0x8, RZ ;  /* 0x00000008574f7819 */ /* 0x000fe400000006ff */
[----:B------:R-:W-:Y:S01]  /*5b10*/  LOP3.LUT R81, R84, 0xff0000, R81, 0xf8, !PT ;  /* 0x00ff000054517812 */ /* 0x000fe200078ef851 */
[----:B------:R-:W-:Y:S01]  /*5b20*/  IMAD.MOV.U32 R84, RZ, RZ, R43 ;  /* 0x000000ffff547224 */ /* 0x000fe200078e002b */
[----:B------:R-:W-:Y:S01]  /*5b30*/  LOP3.LUT R82, R82, 0xff00, R79, 0xf8, !PT ;  /* 0x0000ff0052527812 */ /* 0x000fe200078ef84f */
[----:B------:R-:W-:Y:S01]  /*5b40*/  IMAD.U32 R79, R92, 0x10000, RZ ;  /* 0x000100005c4f7824 */ /* 0x000fe200078e00ff */
[----:B------:R-:W-:Y:S02]  /*5b50*/  F2FP.F16.E4M3.UNPACK_B R92, R81.H1 ;  /* 0x00000051ff5c723e */ /* 0x000fe400030006ff */
[----:B------:R-:W-:Y:S02]  /*5b60*/  F2FP.F16.E4M3.UNPACK_B R43, R84 ;  /* 0x00000054ff2b723e */ /* 0x000fe400020006ff */
[----:B------:R-:W-:Y:S01]  /*5b70*/  LOP3.LUT R79, R82, 0xff0000, R79, 0xf8, !PT ;  /* 0x00ff0000524f7812 */ /* 0x000fe200078ef84f */
[--C-:B------:R-:W-:Y:S01]  /*5b80*/  HADD2.F32 R82, -RZ, R92.reuse.H0_H0 ;  /* 0x2000005cff527230 */ /* 0x100fe20000004100 */
[----:B------:R-:W-:Y:S01]  /*5b90*/  F2FP.SATFINITE.E4M3.F32.PACK_AB_MERGE_C R40, R41, R40, RZ ;  /* 0x000000282928723e */ /* 0x000fe200048070ff */
[--C-:B------:R-:W-:Y:S01]  /*5ba0*/  HADD2.F32 R86, -RZ, R43.reuse.H1_H1 ;  /* 0x3000002bff567230 */ /* 0x100fe20000004100 */
[----:B------:R-:W-:Y:S01]  /*5bb0*/  F2FP.F16.E4M3.UNPACK_B R85, R79.H1 ;  /* 0x0000004fff55723e */ /* 0x000fe200030006ff */
[----:B------:R-:W-:Y:S01]  /*5bc0*/  HADD2.F32 R43, -RZ, R43.H0_H0 ;  /* 0x2000002bff2b7230 */ /* 0x000fe20000004100 */
[----:B------:R-:W-:Y:S01]  /*5bd0*/  F2FP.SATFINITE.E4M3.F32.PACK_AB_MERGE_C R40, R78, R83, R40 ;  /* 0x000000534e28723e */ /* 0x000fe20004807028 */
[----:B------:R-:W-:-:S02]  /*5be0*/  HADD2.F32 R92, -RZ, R92.H1_H1 ;  /* 0x3000005cff5c7230 */ /* 0x000fc40000004100 */
[CC--:B------:R-:W-:Y:S01]  /*5bf0*/  FMUL.FTZ R94, R86.reuse, R82.reuse ;  /* 0x00000052565e7220 */ /* 0x0c0fe20000410000 */
[--C-:B------:R-:W-:Y:S02]  /*5c00*/  HADD2.F32 R87, -RZ, R85.reuse.H0_H0 ;  /* 0x20000055ff577230 */ /* 0x100fe40000004100 */
[C---:B------:R-:W-:Y:S01]  /*5c10*/  FMUL.FTZ R93, R43.reuse, R82 ;  /* 0x000000522b5d7220 */ /* 0x040fe20000410000 */
[----:B------:R-:W-:Y:S01]  /*5c20*/  HADD2.F32 R85, -RZ, R85.H1_H1 ;  /* 0x30000055ff557230 */ /* 0x000fe20000004100 */
[----:B------:R-:W-:Y:S01]  /*5c30*/  MOV R41, R80 ;  /* 0x0000005000297202 */ /* 0x000fe20000000f00 */
[-C--:B------:R-:W-:Y:S01]  /*5c40*/  FFMA.FTZ R82, R43, R87.reuse, -R94 ;  /* 0x000000572b527223 */ /* 0x080fe2000001085e */
[----:B------:R-:W-:Y:S01]  /*5c50*/  FFMA.FTZ R43, R86, R87, R93 ;  /* 0x00000057562b7223 */ /* 0x000fe2000001005d */
[----:B------:R-:W-:Y:S01]  /*5c60*/  F2FP.F16.E4M3.UNPACK_B R86, R84.H1 ;  /* 0x00000054ff56723e */ /* 0x000fe200030006ff */
[----:B------:R-:W-:-:S04]  /*5c70*/  IMAD.MOV.U32 R84, RZ, RZ, R42 ;  /* 0x000000ffff547224 */ /* 0x000fc800078e002a */
[--C-:B------:R-:W-:Y:S02]  /*5c80*/  HADD2.F32 R87, -RZ, R86.reuse.H1_H1 ;  /* 0x30000056ff577230 */ /* 0x100fe40000004100 */
[----:B------:R-:W-:-:S03]  /*5c90*/  HADD2.F32 R86, -RZ, R86.H0_H0 ;  /* 0x20000056ff567230 */ /* 0x000fc60000004100 */
[CC--:B------:R-:W-:Y:S02]  /*5ca0*/  FMUL.FTZ R93, R87.reuse, R92.reuse ;  /* 0x0000005c575d7220 */ /* 0x0c0fe40000410000 */
[C---:B------:R-:W-:Y:S02]  /*5cb0*/  FMUL.FTZ R92, R86.reuse, R92 ;  /* 0x0000005c565c7220 */ /* 0x040fe40000410000 */
[----:B------:R-:W-:Y:S01]  /*5cc0*/  FFMA.FTZ R42, R86, R85, -R93 ;  /* 0x00000055562a7223 */ /* 0x000fe2000001085d */
[----:B------:R-:W-:Y:S01]  /*5cd0*/  F2FP.F16.E4M3.UNPACK_B R93, R81 ;  /* 0x00000051ff5d723e */ /* 0x000fe200020006ff */
[----:B------:R-:W-:Y:S01]  /*5ce0*/  FFMA.FTZ R85, R87, R85, R92 ;  /* 0x0000005557557223 */ /* 0x000fe2000001005c */
[-C--:B------:R-:W-:Y:S02]  /*5cf0*/  F2FP.F16.E4M3.UNPACK_B R86, R84.reuse.H1 ;  /* 0x00000054ff56723e */ /* 0x080fe400030006ff */
[----:B------:R-:W-:Y:S01]  /*5d00*/  F2FP.F16.E4M3.UNPACK_B R81, R79 ;  /* 0x0000004fff51723e */ /* 0x000fe200020006ff */
[----:B------:R-:W-:Y:S01]  /*5d10*/  HADD2.F32 R79, -RZ, R93.H1_H1 ;  /* 0x3000005dff4f7230 */ /* 0x000fe20000004100 */
[----:B------:R-:W-:Y:S01]  /*5d20*/  F2FP.F16.E4M3.UNPACK_B R84, R84 ;  /* 0x00000054ff54723e */ /* 0x000fe200020006ff */
[--C-:B------:R-:W-:Y:S01]  /*5d30*/  HADD2.F32 R87, -RZ, R86.reuse.H1_H1 ;  /* 0x30000056ff577230 */ /* 0x100fe20000004100 */
[----:B------:R-:W-:Y:S01]  /*5d40*/  F2FP.SATFINITE.E4M3.F32.PACK_AB_MERGE_C R85, R85, R42, RZ ;  /* 0x0000002a5555723e */ /* 0x000fe200048070ff */
[----:B------:R-:W-:-:S02]  /*5d50*/  HADD2.F32 R86, -RZ, R86.H0_H0 ;  /* 0x20000056ff567230 */ /* 0x000fc40000004100 */
[----:B------:R-:W-:Y:S02]  /*5d60*/  HADD2.F32 R92, -RZ, R81.H1_H1 ;  /* 0x30000051ff5c7230 */ /* 0x000fe40000004100 */
[-C--:B------:R-:W-:Y:S01]  /*5d70*/  FMUL.FTZ R95, R87, R79.reuse ;  /* 0x0000004f575f7220 */ /* 0x080fe20000410000 */
[----:B------:R-:W-:Y:S02]  /*5d80*/  HADD2.F32 R93, -RZ, R93.H0_H0 ;  /* 0x2000005dff5d7230 */ /* 0x000fe40000004100 */
[C---:B------:R-:W-:Y:S01]  /*5d90*/  FMUL.FTZ R94, R86.reuse, R79 ;  /* 0x0000004f565e7220 */ /* 0x040fe20000410000 */
[----:B------:R-:W-:Y:S02]  /*5da0*/  HADD2.F32 R81, -RZ, R81.H0_H0 ;  /* 0x20000051ff517230 */ /* 0x000fe40000004100 */
[----:B------:R-:W-:Y:S01]  /*5db0*/  FFMA.FTZ R79, R86, R92, -R95 ;  /* 0x0000005c564f7223 */ /* 0x000fe2000001085f */
        /* <DEDUP_REMOVED lines=10> */
.L_x_2292:
[----:B------:R-:W-:Y:S05]  /*5e60*/  BSYNC B3 ;  /* 0x0000000000037941 */ /* 0x000fea0003800000 */
.L_x_2291:
[----:B-1----:R0:W-:Y:S02]  /*5e70*/  STG.E.128 desc[UR56][R48.64+0x80], R40 ;  /* 0x0000802830007986 */ /* 0x0021e4000c101d38 */
.L_x_2290:
[----:B------:R-:W-:Y:S05]  /*5e80*/  BSYNC B2 ;  /* 0x0000000000027941 */ /* 0x000fea0003800000 */
.L_x_2289:
        /* <DEDUP_REMOVED lines=52> */
[----:B------:R-:W-:Y:S01]  /*61d0*/  SHF.R.U32.HI R85, RZ, 0x8, R77 ;  /* 0x00000008ff557819 */ /* 0x000fe2000001164d */
[----:B------:R-:W-:Y:S01]  /*61e0*/  FFMA.FTZ R83, R83, R80, R82 ;  /* 0x0000005053537223 */ /* 0x000fe20000010052 */
[----:B------:R-:W-:-:S02]  /*61f0*/  LOP3.LUT R80, R77, 0xff0000ff, RZ, 0xc0, !PT ;  /* 0xff0000ff4d507812 */ /* 0x000fc400078ec0ff */
[----:B------:R-:W-:Y:S01]  /*6200*/  SHF.R.U32.HI R82, RZ, 0x10, R77 ;  /* 0x00000010ff527819 */ /* 0x000fe2000001164d */
[----:B------:R-:W-:Y:S01]  /*6210*/  IMAD.SHL.U32 R85, R85, 0x100, RZ ;  /* 0x0000010055557824 */ /* 0x000fe200078e00ff */
[----:B------:R-:W-:Y:S02]  /*6220*/  LOP3.LUT R77, R75, 0xff0000ff, RZ, 0xc0, !PT ;  /* 0xff0000ff4b4d7812 */ /* 0x000fe400078ec0ff */
[----:B------:R-:W-:Y:S01]  /*6230*/  F2FP.SATFINITE.E4M3.F32.PACK_AB_MERGE_C R40, R83, R78, R76 ;  /* 0x0000004e5328723e */ /* 0x000fe2000480704c */
[----:B------:R-:W-:Y:S01]  /*6240*/  IMAD.U32 R82, R82, 0x10000, RZ ;  /* 0x0001000052527824 */ /* 0x000fe200078e00ff */
[----:B------:R-:W-:Y:S01]  /*6250*/  LOP3.LUT R85, R80, 0xff00, R85, 0xf8, !PT ;  /* 0x0000ff0050557812 */ /* 0x000fe200078ef855 */
[----:B------:R-:W-:-:S05]  /*6260*/  IMAD.SHL.U32 R80, R86, 0x100, RZ ;  /* 0x0000010056507824 */ /* 0x000fca00078e00ff */
[----:B------:R-:W-:Y:S02]  /*6270*/  LOP3.LUT R75, R77, 0xff00, R80, 0xf8, !PT ;  /* 0x0000ff004d4b7812 */ /* 0x000fe400078ef850 */
[----:B------:R-:W-:Y:S01]  /*6280*/  LOP3.LUT R77, R85, 0xff0000, R82, 0xf8, !PT ;  /* 0x00ff0000554d7812 */ /* 0x000fe200078ef852 */
[----:B------:R-:W-:Y:S01]  /*6290*/  IMAD.MOV.U32 R82, RZ, RZ, R43 ;  /* 0x000000ffff527224 */ /* 0x000fe200078e002b */
[----:B------:R-:W-:Y:S02]  /*62a0*/  SHF.L.U32 R80, R84, 0x10, RZ ;  /* 0x0000001054507819 */ /* 0x000fe400000006ff */
[----:B------:R-:W-:Y:S02]  /*62b0*/  F2FP.F16.E4M3.UNPACK_B R85, R77.H1 ;  /* 0x0000004dff55723e */ /* 0x000fe400030006ff */
[----:B------:R-:W-:Y:S02]  /*62c0*/  F2FP.F16.E4M3.UNPACK_B R43, R82 ;  /* 0x00000052ff2b723e */ /* 0x000fe400020006ff */
[----:B------:R-:W-:Y:S01]  /*62d0*/  LOP3.LUT R75, R75, 0xff0000, R80, 0xf8, !PT ;  /* 0x00ff00004b4b7812 */ /* 0x000fe200078ef850 */
[----:B------:R-:W-:-:S02]  /*62e0*/  HADD2.F32 R87, -RZ, R85.H0_H0 ;  /* 0x20000055ff577230 */ /* 0x000fc40000004100 */
        /* <DEDUP_REMOVED lines=9> */
[----:B------:R-:W-:Y:S01]  /*6380*/  F2FP.F16.E4M3.UNPACK_B R84, R82.H1 ;  /* 0x00000052ff54723e */ /* 0x000fe200030006ff */
[----:B------:R-:W-:Y:S02]  /*6390*/  IMAD.MOV.U32 R82, RZ, RZ, R42 ;  /* 0x000000ffff527224 */ /* 0x000fe400078e002a */
        /* <DEDUP_REMOVED lines=16> */
[CC--:B------:R-:W-:Y:S01]  /*64a0*/  FMUL.FTZ R94, R84.reuse, R75.reuse ;  /* 0x0000004b545e7220 */ /* 0x0c0fe20000410000 */
[----:B------:R-:W-:Y:S02]  /*64b0*/  HADD2.F32 R92, -RZ, R92.H0_H0 ;  /* 0x2000005cff5c7230 */ /* 0x000fe40000004100 */
[C---:B------:R-:W-:Y:S01]  /*64c0*/  FMUL.FTZ R93, R77.reuse, R75 ;  /* 0x0000004b4d5d7220 */ /* 0x040fe20000410000 */
[----:B------:R-:W-:Y:S02]  /*64d0*/  HADD2.F32 R86, -RZ, R86.H0_H0 ;  /* 0x20000056ff567230 */ /* 0x000fe40000004100 */
[-C--:B------:R-:W-:Y:S01]  /*64e0*/  FFMA.FTZ R75, R77, R87.reuse, -R94 ;  /* 0x000000574d4b7223 */ /* 0x080fe2000001085e */
[--C-:B------:R-:W-:Y:S02]  /*64f0*/  HADD2.F32 R77, -RZ, R82.reuse.H1_H1 ;  /* 0x30000052ff4d7230 */ /* 0x100fe40000004100 */
[----:B------:R-:W-:Y:S01]  /*6500*/  FFMA.FTZ R84, R84, R87, R93 ;  /* 0x0000005754547223 */ /* 0x000fe2000001005d */
[----:B------:R-:W-:Y:S01]  /*6510*/  HADD2.F32 R82, -RZ, R82.H0_H0 ;  /* 0x20000052ff527230 */ /* 0x000fe20000004100 */
[----:B------:R-:W-:Y:S01]  /*6520*/  F2FP.SATFINITE.E4M3.F32.PACK_AB_MERGE_C R43, R80, R43, R85 ;  /* 0x0000002b502b723e */ /* 0x000fe20004807055 */
[----:B------:R-:W-:-:S02]  /*6530*/  FMUL.FTZ R87, R77, R92 ;  /* 0x0000005c4d577220 */ /* 0x000fc40000410000 */
[----:B------:R-:W-:Y:S01]  /*6540*/  F2FP.SATFINITE.E4M3.F32.PACK_AB_MERGE_C R75, R84, R75, RZ ;  /* 0x0000004b544b723e */ /* 0x000fe200048070ff */
[C---:B------:R-:W-:Y:S01]  /*6550*/  FMUL.FTZ R92, R82.reuse, R92 ;  /* 0x0000005c525c7220 */ /* 0x040fe20000410000 */
[----:B------:R-:W-:-:S03]  /*6560*/  FFMA.FTZ R87, R82, R86, -R87 ;  /* 0x0000005652577223 */ /* 0x000fc60000010857 */
[----:B------:R-:W-:-:S05]  /*6570*/  FFMA.FTZ R92, R77, R86, R92 ;  /* 0x000000564d5c7223 */ /* 0x000fca000001005c */
[----:B------:R-:W-:-:S07]  /*6580*/  F2FP.SATFINITE.E4M3.F32.PACK_AB_MERGE_C R42, R92, R87, R75 ;  /* 0x000000575c2a723e */ /* 0x000fce000480704b */
.L_x_2294:
[----:B------:R-:W-:Y:S05]  /*6590*/  BSYNC B2 ;  /* 0x0000000000027941 */ /* 0x000fea0003800000 */
.L_x_2293:
[----:B-1----:R0:W-:Y:S02]  /*65a0*/  STG.E.128 desc[UR56][R48.64+0xa0], R40 ;  /* 0x0000a02830007986 */ /* 0x0021e4000c101d38 */
.L_x_2272:
[----:B------:R-:W-:Y:S05]  /*65b0*/  BSYNC B1 ;  /* 0x0000000000017941 */ /* 0x000fea0003800000 */
.L_x_2271:
        /* <DEDUP_REMOVED lines=15> */
[----:B------:R-:W-:Y:S02]  /*66b0*/  SHF.R.U32.HI R74, RZ, 0x10, R73 ;  /* 0x00000010ff4a7819 */ /* 0x000fe40000011649 */
[----:B------:R-:W-:-:S02]  /*66c0*/  LOP3.LUT R71, R73, 0xff0000ff, RZ, 0xc0, !PT ;  /* 0xff0000ff49477812 */ /* 0x000fc400078ec0ff */
        /* <DEDUP_REMOVED lines=32> */
[-C--:B------:R-:W-:Y:S01]  /*68d0*/  F2FP.F16.E4M3.UNPACK_B R82, R49.reuse.H1 ;  /* 0x00000031ff52723e */ /* 0x080fe200030006ff */
[----:B------:R-:W-:Y:S01]  /*68e0*/  HADD2.F32 R73, -RZ, R71.H0_H0 ;  /* 0x20000047ff497230 */ /* 0x000fe20000004100 */
[----:B------:R-:W-:Y:S01]  /*68f0*/  F2FP.F16.E4M3.UNPACK_B R81, R49 ;  /* 0x00000031ff51723e */ /* 0x000fe200020006ff */
[----:B------:R-:W-:-:S02]  /*6900*/  HADD2.F32 R71, -RZ, R70.H0_H0 ;  /* 0x20000046ff477230 */ /* 0x000fc40000004100 */
[CC--:B------:R-:W-:Y:S01]  /*6910*/  FMUL.FTZ R78, R74.reuse, R75.reuse ;  /* 0x0000004b4a4e7220 */ /* 0x0c0fe20000410000 */
[----:B------:R-:W-:Y:S02]  /*6920*/  HADD2.F32 R72, -RZ, R70.H1_H1 ;  /* 0x30000046ff487230 */ /* 0x000fe40000004100 */
[C---:B------:R-:W-:Y:S01]  /*6930*/  FMUL.FTZ R75, R73.reuse, R75 ;  /* 0x0000004b494b7220 */ /* 0x040fe20000410000 */
[--C-:B------:R-:W-:Y:S01]  /*6940*/  HADD2.F32 R70, -RZ, R150.reuse.H1_H1 ;  /* 0x30000096ff467230 */ /* 0x100fe20000004100 */
[----:B------:R-:W-:Y:S01]  /*6950*/  F2FP.F16.E4M3.UNPACK_B R49, R48 ;  /* 0x00000030ff31723e */ /* 0x000fe200020006ff */
[----:B------:R-:W-:Y:S02]  /*6960*/  HADD2.F32 R151, -RZ, R151.H0_H0 ;  /* 0x20000097ff977230 */ /* 0x000fe40000004100 */
[----:B------:R-:W-:Y:S02]  /*6970*/  HADD2.F32 R150, -RZ, R150.H0_H0 ;  /* 0x20000096ff967230 */ /* 0x000fe40000004100 */
[-C--:B------:R-:W-:Y:S01]  /*6980*/  FFMA.FTZ R73, R73, R70.reuse, -R78 ;  /* 0x0000004649497223 */ /* 0x080fe2000001084e */
[----:B------:R-:W-:Y:S01]  /*6990*/  FFMA.FTZ R78, R74, R70, R75 ;  /* 0x000000464a4e7223 */ /* 0x000fe2000001004b */
[----:B------:R-:W-:Y:S01]  /*69a0*/  FMUL.FTZ R76, R72, R151 ;  /* 0x00000097484c7220 */ /* 0x000fe20000410000 */
[----:B------:R-:W-:Y:S01]  /*69b0*/  F2FP.F16.E4M3.UNPACK_B R74, R43.H1 ;  /* 0x0000002bff4a723e */ /* 0x000fe200030006ff */
[C---:B------:R-:W-:Y:S01]  /*69c0*/  FMUL.FTZ R151, R71.reuse, R151 ;  /* 0x0000009747977220 */ /* 0x040fe20000410000 */
[----:B------:R-:W-:Y:S01]  /*69d0*/  F2FP.F16.E4M3.UNPACK_B R75, R42.H1 ;  /* 0x0000002aff4b723e */ /* 0x000fe200030006ff */
[-C--:B------:R-:W-:Y:S01]  /*69e0*/  FFMA.FTZ R70, R71, R150.reuse, -R76 ;  /* 0x0000009647467223 */ /* 0x080fe2000001084c */
[----:B------:R-:W-:Y:S01]  /*69f0*/  F2FP.SATFINITE.E4M3.F32.PACK_AB_MERGE_C R73, R78, R73, RZ ;  /* 0x000000494e49723e */ /* 0x000fe200048070ff */
[----:B------:R-:W-:Y:S01]  /*6a00*/  FFMA.FTZ R71, R72, R150, R151 ;  /* 0x0000009648477223 */ /* 0x000fe20000010097 */
[--C-:B------:R-:W-:Y:S01]  /*6a10*/  HADD2.F32 R77, -RZ, R74.reuse.H0_H0 ;  /* 0x2000004aff4d7230 */ /* 0x100fe20000004100 */
[----:B------:R-:W-:Y:S01]  /*6a20*/  F2FP.SATFINITE.E4M3.F32.PACK_AB_MERGE_C R72, R80, R79, RZ ;  /* 0x0000004f5048723e */ /* 0x000fe200048070ff */
[----:B------:R-:W-:Y:S01]  /*6a30*/  HADD2.F32 R78, -RZ, R74.H1_H1 ;  /* 0x3000004aff4e7230 */ /* 0x000fe20000004100 */
[----:B------:R-:W-:Y:S01]  /*6a40*/  F2FP.F16.E4M3.UNPACK_B R74, R48.H1 ;  /* 0x00000030ff4a723e */ /* 0x000fe200030006ff */
[----:B------:R-:W-:Y:S01]  /*6a50*/  HADD2.F32 R79, -RZ, R82.H1_H1 ;  /* 0x30000052ff4f7230 */ /* 0x000fe20000004100 */
[----:B------:R-:W-:Y:S01]  /*6a60*/  F2FP.F16.E4M3.UNPACK_B R42, R42 ;  /* 0x0000002aff2a723e */ /* 0x000fe200020006ff */
[----:B------:R-:W-:Y:S01]  /*6a70*/  HADD2.F32 R76, -RZ, R75.H1_H1 ;  /* 0x3000004bff4c7230 */ /* 0x000fe20000004100 */
[----:B------:R-:W-:Y:S01]  /*6a80*/  F2FP.SATFINITE.E4M3.F32.PACK_AB_MERGE_C R41, R41, R40, R72 ;  /* 0x000000282929723e */ /* 0x000fe20004807048 */
        /* <DEDUP_REMOVED lines=9> */
[----:B------:R-:W-:Y:S01]  /*6b20*/  FMUL.FTZ R83, R75, R83 ;  /* 0x000000534b537220 */ /* 0x000fe20000410000 */
[----:B------:R-:W-:-:S02]  /*6b30*/  HADD2.F32 R82, -RZ, R82.H0_H0 ;  /* 0x20000052ff527230 */ /* 0x000fc40000004100 */
[-C--:B------:R-:W-:Y:S01]  /*6b40*/  FFMA.FTZ R84, R75, R79.reuse, -R84 ;  /* 0x0000004f4b547223 */ /* 0x080fe20000010854 */
[--C-:B------:R-:W-:Y:S02]  /*6b50*/  HADD2.F32 R75, -RZ, R42.reuse.H0_H0 ;  /* 0x2000002aff4b7230 */ /* 0x100fe40000004100 */
[----:B------:R-:W-:Y:S01]  /*6b60*/  FFMA.FTZ R83, R76, R79, R83 ;  /* 0x0000004f4c537223 */ /* 0x000fe20000010053 */
[--C-:B------:R-:W-:Y:S02]  /*6b70*/  HADD2.F32 R76, -RZ, R77.reuse.H0_H0 ;  /* 0x2000004dff4c7230 */ /* 0x100fe40000004100 */
[----:B------:R-:W-:Y:S01]  /*6b80*/  FFMA.FTZ R43, R78, R80, R85 ;  /* 0x000000504e2b7223 */ /* 0x000fe20000010055 */
[----:B------:R-:W-:Y:S01]  /*6b90*/  HADD2.F32 R77, -RZ, R77.H1_H1 ;  /* 0x3000004dff4d7230 */ /* 0x000fe20000004100 */
[----:B------:R-:W-:Y:S01]  /*6ba0*/  F2FP.SATFINITE.E4M3.F32.PACK_AB_MERGE_C R40, R71, R70, R73 ;  /* 0x000000464728723e */ /* 0x000fe20004807049 */
[----:B------:R-:W-:Y:S01]  /*6bb0*/  HADD2.F32 R42, -RZ, R42.H1_H1 ;  /* 0x3000002aff2a7230 */ /* 0x000fe20000004100 */
[----:B------:R-:W-:Y:S01]  /*6bc0*/  F2FP.SATFINITE.E4M3.F32.PACK_AB_MERGE_C R83, R83, R84, RZ ;  /* 0x000000545353723e */ /* 0x000fe200048070ff */
[----:B------:R-:W-:-:S02]  /*6bd0*/  HADD2.F32 R81, -RZ, R81.H0_H0 ;  /* 0x20000051ff517230 */ /* 0x000fc40000004100 */
        /* <DEDUP_REMOVED lines=13> */
.L_x_2299:
[----:B------:R-:W-:Y:S05]  /*6cb0*/  BSYNC B2 ;  /* 0x0000000000027941 */ /* 0x000fea0003800000 */
.L_x_2298:
[----:B-1----:R0:W-:Y:S02]  /*6cc0*/  STG.E.128 desc[UR56][R44.64], R40 ;  /* 0x000000282c007986 */ /* 0x0021e4000c101d38 */
.L_x_2297:
[----:B------:R-:W-:Y:S05]  /*6cd0*/  BSYNC B1 ;  /* 0x0000000000017941 */ /* 0x000fea0003800000 */
.L_x_2296:
        /* <DEDUP_REMOVED lines=110> */
.L_x_2303:
[----:B------:R-:W-:Y:S05]  /*73c0*/  BSYNC B2 ;  /* 0x0000000000027941 */ /* 0x000fea0003800000 */
.L_x_2302:
[----:B-1----:R0:W-:Y:S02]  /*73d0*/  STG.E.128 desc[UR56][R44.64+0x20], R40 ;  /* 0x000020282c007986 */ /* 0x0021e4000c101d38 */
.L_x_2301:
[----:B------:R-:W-:Y:S05]  /*73e0*/  BSYNC B1 ;  /* 0x0000000000017941 */ /* 0x000fea0003800000 */
.L_x_2300:
        /* <DEDUP_REMOVED lines=110> */
.L_x_2307:
[----:B------:R-:W-:Y:S05]  /*7ad0*/  BSYNC B2 ;  /* 0x0000000000027941 */ /* 0x000fea0003800000 */
.L_x_2306:
[----:B-1----:R0:W-:Y:S02]  /*7ae0*/  STG.E.128 desc[UR56][R44.64+0x40], R40 ;  /* 0x000040282c007986 */ /* 0x0021e4000c101d38 */
.L_x_2305:
[----:B------:R-:W-:Y:S05]  /*7af0*/  BSYNC B1 ;  /* 0x0000000000017941 */ /* 0x000fea0003800000 */
.L_x_2304:
        /* <DEDUP_REMOVED lines=9> */
[--C-:B------:R-:W-:Y:S01]  /*7b90*/  SHF.R.U32.HI R48, RZ, 0x8, R59.reuse ;  /* 0x00000008ff307819 */ /* 0x100fe2000001163b */
[----:B------:R-:W-:Y:S01]  /*7ba0*/  IMAD.MOV.U32 R58, RZ, RZ, R40 ;  /* 0x000000ffff3a7224 */ /* 0x000fe200078e0028 */
[----:B------:R-:W-:Y:S01]  /*7bb0*/  SHF.R.U32.HI R64, RZ, 0x10, R59 ;  /* 0x00000010ff407819 */ /* 0x000fe2000001163b */
[----:B------:R-:W-:Y:S01]  /*7bc0*/  IMAD.SHL.U32 R60, R60, 0x100, RZ ;  /* 0x000001003c3c7824 */ /* 0x000fe200078e00ff */
[----:B------:R-:W-:Y:S02]  /*7bd0*/  LOP3.LUT R59, R59, 0xff0000ff, RZ, 0xc0, !PT ;  /* 0xff0000ff3b3b7812 */ /* 0x000fe400078ec0ff */
[----:B------:R-:W-:Y:S01]  /*7be0*/  SHF.R.U32.HI R63, RZ, 0x10, R61 ;  /* 0x00000010ff3f7819 */ /* 0x000fe2000001163d */
[----:B------:R-:W-:Y:S01]  /*7bf0*/  IMAD.U32 R41, R64, 0x10000, RZ ;  /* 0x0001000040297824 */ /* 0x000fe200078e00ff */
[----:B------:R-:W-:-:S02]  /*7c00*/  SHF.L.U32 R48, R48, 0x8, RZ ;  /* 0x0000000830307819 */ /* 0x000fc400000006ff */
[----:B------:R-:W-:Y:S02]  /*7c10*/  LOP3.LUT R61, R61, 0xff0000ff, RZ, 0xc0, !PT ;  /* 0xff0000ff3d3d7812 */ /* 0x000fe400078ec0ff */
[----:B------:R-:W-:Y:S01]  /*7c20*/  LOP3.LUT R48, R59, 0xff00, R48, 0xf8, !PT ;  /* 0x0000ff003b307812 */ /* 0x000fe200078ef830 */
[----:B------:R-:W-:Y:S01]  /*7c30*/  IMAD.U32 R59, R63, 0x10000, RZ ;  /* 0x000100003f3b7824 */ /* 0x000fe200078e00ff */
[----:B------:R-:W-:Y:S02]  /*7c40*/  LOP3.LUT R62, R61, 0xff00, R60, 0xf8, !PT ;  /* 0x0000ff003d3e7812 */ /* 0x000fe400078ef83c */
        /* <DEDUP_REMOVED lines=27> */
[----:B------:R-:W-:-:S02]  /*7e00*/  HADD2.F32 R62, -RZ, R59.H1_H1 ;  /* 0x3000003bff3e7230 */ /* 0x000fc40000004100 */
[----:B------:R-:W-:Y:S01]  /*7e10*/  HADD2.F32 R61, -RZ, R59.H0_H0 ;  /* 0x2000003bff3d7230 */ /* 0x000fe20000004100 */
[----:B------:R-:W-:Y:S01]  /*7e20*/  F2FP.SATFINITE.E4M3.F32.PACK_AB_MERGE_C R74, R68, R67, RZ ;  /* 0x00000043444a723e */ /* 0x000fe200048070ff */
[--C-:B------:R-:W-:Y:S02]  /*7e30*/  HADD2.F32 R59, -RZ, R58.reuse.H0_H0 ;  /* 0x2000003aff3b7230 */ /* 0x100fe40000004100 */
[-C--:B------:R-:W-:Y:S01]  /*7e40*/  FMUL.FTZ R66, R62, R63.reuse ;  /* 0x0000003f3e427220 */ /* 0x080fe20000410000 */
[----:B------:R-:W-:Y:S02]  /*7e50*/  HADD2.F32 R60, -RZ, R58.H1_H1 ;  /* 0x3000003aff3c7230 */ /* 0x000fe40000004100 */
[----:B------:R-:W-:Y:S01]  /*7e60*/  FMUL.FTZ R63, R61, R63 ;  /* 0x0000003f3d3f7220 */ /* 0x000fe20000410000 */
[----:B------:R-:W-:Y:S01]  /*7e70*/  HADD2.F32 R58, -RZ, R138.H1_H1 ;  /* 0x3000008aff3a7230 */ /* 0x000fe20000004100 */
[----:B------:R-:W-:Y:S01]  /*7e80*/  F2FP.F16.E4M3.UNPACK_B R67, R48.H1 ;  /* 0x00000030ff43723e */ /* 0x000fe200030006ff */
[----:B------:R-:W-:-:S02]  /*7e90*/  HADD2.F32 R139, -RZ, R139.H0_H0 ;  /* 0x2000008bff8b7230 */ /* 0x000fc40000004100 */
[----:B------:R-:W-:Y:S02]  /*7ea0*/  HADD2.F32 R138, -RZ, R138.H0_H0 ;  /* 0x2000008aff8a7230 */ /* 0x000fe40000004100 */
[-C--:B------:R-:W-:Y:S01]  /*7eb0*/  FFMA.FTZ R66, R61, R58.reuse, -R66 ;  /* 0x0000003a3d427223 */ /* 0x080fe20000010842 */
[----:B------:R-:W-:Y:S01]  /*7ec0*/  FFMA.FTZ R63, R62, R58, R63 ;  /* 0x0000003a3e3f7223 */ /* 0x000fe2000001003f */
[C---:B------:R-:W-:Y:S01]  /*7ed0*/  FMUL.FTZ R64, R60.reuse, R139 ;  /* 0x0000008b3c407220 */ /* 0x040fe20000410000 */
[----:B------:R-:W-:Y:S01]  /*7ee0*/  F2FP.F16.E4M3.UNPACK_B R61, R43.H1 ;  /* 0x0000002bff3d723e */ /* 0x000fe200030006ff */
[C---:B------:R-:W-:Y:S01]  /*7ef0*/  FMUL.FTZ R139, R59.reuse, R139 ;  /* 0x0000008b3b8b7220 */ /* 0x040fe20000410000 */
[----:B------:R-:W-:Y:S02]  /*7f00*/  HADD2.F32 R68, -RZ, R67.H1_H1 ;  /* 0x30000043ff447230 */ /* 0x000fe40000004100 */
[----:B------:R-:W-:Y:S01]  /*7f10*/  FFMA.FTZ R58, R59, R138, -R64 ;  /* 0x0000008a3b3a7223 */ /* 0x000fe20000010840 */
[----:B------:R-:W-:Y:S01]  /*7f20*/  F2FP.SATFINITE.E4M3.F32.PACK_AB_MERGE_C R72, R63, R66, RZ ;  /* 0x000000423f48723e */ /* 0x000fe200048070ff */
[----:B------:R-:W-:Y:S01]  /*7f30*/  FFMA.FTZ R59, R60, R138, R139 ;  /* 0x0000008a3c3b7223 */ /* 0x000fe2000001008b */
[--C-:B------:R-:W-:Y:S01]  /*7f40*/  HADD2.F32 R62, -RZ, R61.reuse.H0_H0 ;  /* 0x2000003dff3e7230 */ /* 0x100fe20000004100 */
[-C--:B------:R-:W-:Y:S01]  /*7f50*/  F2FP.F16.E4M3.UNPACK_B R64, R41.reuse.H1 ;  /* 0x00000029ff40723e */ /* 0x080fe200030006ff */
[----:B------:R-:W-:Y:S01]  /*7f60*/  HADD2.F32 R61, -RZ, R61.H1_H1 ;  /* 0x3000003dff3d7230 */ /* 0x000fe20000004100 */
[----:B------:R-:W-:Y:S01]  /*7f70*/  F2FP.F16.E4M3.UNPACK_B R60, R42.H1 ;  /* 0x0000002aff3c723e */ /* 0x000fe200030006ff */
[----:B------:R-:W-:Y:S01]  /*7f80*/  HADD2.F32 R67, -RZ, R67.H0_H0 ;  /* 0x20000043ff437230 */ /* 0x000fe20000004100 */
[----:B------:R-:W-:Y:S01]  /*7f90*/  F2FP.F16.E4M3.UNPACK_B R66, R48 ;  /* 0x00000030ff42723e */ /* 0x000fe200020006ff */
[----:B------:R-:W-:Y:S01]  /*7fa0*/  HADD2.F32 R65, -RZ, R64.H1_H1 ;  /* 0x30000040ff417230 */ /* 0x000fe20000004100 */
[----:B------:R-:W-:Y:S01]  /*7fb0*/  F2FP.F16.E4M3.UNPACK_B R63, R41 ;  /* 0x00000029ff3f723e */ /* 0x000fe200020006ff */
[----:B------:R-:W-:-:S02]  /*7fc0*/  HADD2.F32 R48, -RZ, R60.H1_H1 ;  /* 0x3000003cff307230 */ /* 0x000fc40000004100 */
[----:B------:R-:W-:Y:S01]  /*7fd0*/  FMUL.FTZ R41, R61, R68 ;  /* 0x000000443d297220 */ /* 0x000fe20000410000 */
[----:B------:R-:W-:Y:S01]  /*7fe0*/  HADD2.F32 R69, -RZ, R66.H1_H1 ;  /* 0x30000042ff457230 */ /* 0x000fe20000004100 */
[----:B------:R-:W-:Y:S01]  /*7ff0*/  F2FP.F16.E4M3.UNPACK_B R43, R43 ;  /* 0x0000002bff2b723e */ /* 0x000fe200020006ff */
[----:B------:R-:W-:Y:S02]  /*8000*/  HADD2.F32 R60, -RZ, R60.H0_H0 ;  /* 0x2000003cff3c7230 */ /* 0x000fe40000004100 */
[----:B------:R-:W-:Y:S01]  /*8010*/  FFMA.FTZ R70, R62, R65, -R41 ;  /* 0x000000413e467223 */ /* 0x000fe20000010829 */
[----:B------:R-:W-:Y:S02]  /*8020*/  HADD2.F32 R41, -RZ, R63.H1_H1 ;  /* 0x3000003fff297230 */ /* 0x000fe40000004100 */
[-C--:B------:R-:W-:Y:S01]  /*8030*/  FMUL.FTZ R71, R48, R69.reuse ;  /* 0x0000004530477220 */ /* 0x080fe20000410000 */
[----:B------:R-:W-:Y:S01]  /*8040*/  F2FP.F16.E4M3.UNPACK_B R42, R42 ;  /* 0x0000002aff2a723e */ /* 0x000fe200020006ff */
[----:B------:R-:W-:Y:S01]  /*8050*/  FMUL.FTZ R69, R60, R69 ;  /* 0x000000453c457220 */ /* 0x000fe20000410000 */
[----:B------:R-:W-:Y:S01]  /*8060*/  FMUL.FTZ R68, R62, R68 ;  /* 0x000000443e447220 */ /* 0x000fe20000410000 */
[----:B------:R-:W-:Y:S01]  /*8070*/  FFMA.FTZ R71, R60, R41, -R71 ;  /* 0x000000293c477223 */ /* 0x000fe20000010847 */
[----:B------:R-:W-:-:S02]  /*8080*/  HADD2.F32 R66, -RZ, R66.H0_H0 ;  /* 0x20000042ff427230 */ /* 0x000fc40000004100 */
[----:B------:R-:W-:Y:S01]  /*8090*/  FFMA.FTZ R62, R48, R41, R69 ;  /* 0x00000029303e7223 */ /* 0x000fe20000010045 */
[--C-:B------:R-:W-:Y:S02]  /*80a0*/  HADD2.F32 R48, -RZ, R43.reuse.H0_H0 ;  /* 0x2000002bff307230 */ /* 0x100fe40000004100 */
[----:B------:R-:W-:Y:S01]  /*80b0*/  FFMA.FTZ R73, R61, R65, R68 ;  /* 0x000000413d497223 */ /* 0x000fe20000010044 */
[--C-:B------:R-:W-:Y:S02]  /*80c0*/  HADD2.F32 R41, -RZ, R42.reuse.H0_H0 ;  /* 0x2000002aff297230 */ /* 0x100fe40000004100 */
[----:B------:R-:W-:Y:S02]  /*80d0*/  HADD2.F32 R43, -RZ, R43.H1_H1 ;  /* 0x3000002bff2b7230 */ /* 0x000fe40000004100 */
[----:B------:R-:W-:Y:S01]  /*80e0*/  FMUL.FTZ R68, R48, R67 ;  /* 0x0000004330447220 */ /* 0x000fe20000410000 */
[----:B------:R-:W-:Y:S02]  /*80f0*/  HADD2.F32 R42, -RZ, R42.H1_H1 ;  /* 0x3000002aff2a7230 */ /* 0x000fe40000004100 */
[----:B------:R-:W-:Y:S01]  /*8100*/  FMUL.FTZ R61, R41, R66 ;  /* 0x00000042293d7220 */ /* 0x000fe20000410000 */
[----:B------:R-:W-:-:S02]  /*8110*/  HADD2.F32 R64, -RZ, R64.H0_H0 ;  /* 0x20000040ff407230 */ /* 0x000fc40000004100 */
[C---:B------:R-:W-:Y:S01]  /*8120*/  FMUL.FTZ R65, R43.reuse, R67 ;  /* 0x000000432b417220 */ /* 0x040fe20000410000 */
[----:B------:R-:W-:Y:S02]  /*8130*/  HADD2.F32 R63, -RZ, R63.H0_H0 ;  /* 0x2000003fff3f7230 */ /* 0x000fe40000004100 */
[----:B------:R-:W-:Y:S01]  /*8140*/  FMUL.FTZ R60, R42, R66 ;  /* 0x000000422a3c7220 */ /* 0x000fe20000410000 */
[----:B------:R-:W-:Y:S01]  /*8150*/  F2FP.SATFINITE.E4M3.F32.PACK_AB_MERGE_C R62, R62, R71, RZ ;  /* 0x000000473e3e723e */ /* 0x000fe200048070ff */
[-C--:B------:R-:W-:Y:S01]  /*8160*/  FFMA.FTZ R65, R48, R64.reuse, -R65 ;  /* 0x0000004030417223 */ /* 0x080fe20000010841 */
[----:B------:R-:W-:Y:S01]  /*8170*/  FFMA.FTZ R68, R43, R64, R68 ;  /* 0x000000402b447223 */ /* 0x000fe20000010044 */
[-C--:B------:R-:W-:Y:S01]  /*8180*/  FFMA.FTZ R60, R41, R63.reuse, -R60 ;  /* 0x0000003f293c7223 */ /* 0x080fe2000001083c */
[----:B------:R-:W-:Y:S01]  /*8190*/  FFMA.FTZ R61, R42, R63, R61 ;  /* 0x0000003f2a3d7223 */ /* 0x000fe2000001003d */
[----:B------:R-:W-:Y:S02]  /*81a0*/  F2FP.SATFINITE.E4M3.F32.PACK_AB_MERGE_C R70, R73, R70, RZ ;  /* 0x000000464946723e */ /* 0x000fe400048070ff */
[----:B------:R-:W-:-:S02]  /*81b0*/  F2FP.SATFINITE.E4M3.F32.PACK_AB_MERGE_C R41, R49, R40, R74 ;  /* 0x000000283129723e */ /* 0x000fc4000480704a */
[----:B------:R-:W-:Y:S02]  /*81c0*/  F2FP.SATFINITE.E4M3.F32.PACK_AB_MERGE_C R40, R59, R58, R72 ;  /* 0x0000003a3b28723e */ /* 0x000fe40004807048 */
[----:B------:R-:W-:Y:S02]  /*81d0*/  F2FP.SATFINITE.E4M3.F32.PACK_AB_MERGE_C R42, R61, R60, R62 ;  /* 0x0000003c3d2a723e */ /* 0x000fe4000480703e */
[----:B------:R-:W-:-:S07]  /*81e0*/  F2FP.SATFINITE.E4M3.F32.PACK_AB_MERGE_C R43, R68, R65, R70 ;  /* 0x00000041442b723e */ /* 0x000fce0004807046 */
.L_x_2311:
[----:B------:R-:W-:Y:S05]  /*81f0*/  BSYNC B2 ;  /* 0x0000000000027941 */ /* 0x000fea0003800000 */
.L_x_2310:
[----:B-1----:R0:W-:Y:S02]  /*8200*/  STG.E.128 desc[UR56][R44.64+0x60], R40 ;  /* 0x000060282c007986 */ /* 0x0021e4000c101d38 */
.L_x_2309:
[----:B------:R-:W-:Y:S05]  /*8210*/  BSYNC B1 ;  /* 0x0000000000017941 */ /* 0x000fea0003800000 */
.L_x_2308:
        /* <DEDUP_REMOVED lines=10> */
[----:B------:R-:W-:Y:S02]  /*82c0*/  SHF.R.U32.HI R56, RZ, 0x10, R55 ;  /* 0x00000010ff387819 */ /* 0x000fe40000011637 */
[--C-:B------:R-:W-:Y:S02]  /*82d0*/  SHF.R.U32.HI R55, RZ, 0x8, R57.reuse ;  /* 0x00000008ff377819 */ /* 0x100fe40000011639 */
[----:B------:R-:W-:Y:S02]  /*82e0*/  SHF.R.U32.HI R58, RZ, 0x10, R57 ;  /* 0x00000010ff3a7819 */ /* 0x000fe40000011639 */
[----:B------:R-:W-:Y:S01]  /*82f0*/  SHF.L.U32 R49, R49, 0x8, RZ ;  /* 0x0000000831317819 */ /* 0x000fe200000006ff */
[----:B------:R-:W-:Y:S01]  /*8300*/  IMAD.SHL.U32 R55, R55, 0x100, RZ ;  /* 0x0000010037377824 */ /* 0x000fe200078e00ff */
[----:B------:R-:W-:Y:S01]  /*8310*/  LOP3.LUT R54, R57, 0xff0000ff, RZ, 0xc0, !PT ;  /* 0xff0000ff39367812 */ /* 0x000fe200078ec0ff */
[----:B------:R-:W-:Y:S01]  /*8320*/  IMAD.U32 R58, R58, 0x10000, RZ ;  /* 0x000100003a3a7824 */ /* 0x000fe200078e00ff */
[----:B------:R-:W-:Y:S01]  /*8330*/  LOP3.LUT R48, R48, 0xff00, R49, 0xf8, !PT ;  /* 0x0000ff0030307812 */ /* 0x000fe200078ef831 */
[----:B------:R-:W-:Y:S01]  /*8340*/  IMAD.U32 R49, R56, 0x10000, RZ ;  /* 0x0001000038317824 */ /* 0x000fe200078e00ff */
[----:B------:R-:W-:-:S02]  /*8350*/  LOP3.LUT R55, R54, 0xff00, R55, 0xf8, !PT ;  /* 0x0000ff0036377812 */ /* 0x000fc400078ef837 */
        /* <DEDUP_REMOVED lines=90> */
.L_x_2315:
[----:B------:R-:W-:Y:S05]  /*8900*/  BSYNC B2 ;  /* 0x0000000000027941 */ /* 0x000fea0003800000 */
.L_x_2314:
[----:B-1----:R0:W-:Y:S02]  /*8910*/  STG.E.128 desc[UR56][R44.64+0x80], R40 ;  /* 0x000080282c007986 */ /* 0x0021e4000c101d38 */
.L_x_2313:
[----:B------:R-:W-:Y:S05]  /*8920*/  BSYNC B1 ;  /* 0x0000000000017941 */ /* 0x000fea0003800000 */
.L_x_2312:
        /* <DEDUP_REMOVED lines=11> */
[----:B------:R-:W-:Y:S02]  /*89e0*/  LOP3.LUT R48, R51, 0xff0000ff, RZ, 0xc0, !PT ;  /* 0xff0000ff33307812 */ /* 0x000fe400078ec0ff */
[----:B------:R-:W-:Y:S02]  /*89f0*/  SHF.R.U32.HI R52, RZ, 0x10, R53 ;  /* 0x00000010ff347819 */ /* 0x000fe40000011635 */
[----:B------:R-:W-:-:S02]  /*8a00*/  LOP3.LUT R50, R53, 0xff0000ff, RZ, 0xc0, !PT ;  /* 0xff0000ff35327812 */ /* 0x000fc400078ec0ff */
[----:B------:R-:W-:Y:S02]  /*8a10*/  SHF.L.U32 R49, R49, 0x8, RZ ;  /* 0x0000000831317819 */ /* 0x000fe400000006ff */
[----:B------:R-:W-:Y:S01]  /*8a20*/  LOP3.LUT R48, R48, 0xff00, R47, 0xf8, !PT ;  /* 0x0000ff0030307812 */ /* 0x000fe200078ef82f */
[----:B------:R-:W-:Y:S01]  /*8a30*/  IMAD.U32 R47, R54, 0x10000, RZ ;  /* 0x00010000362f7824 */ /* 0x000fe200078e00ff */
[----:B------:R-:W-:Y:S01]  /*8a40*/  LOP3.LUT R51, R50, 0xff00, R49, 0xf8, !PT ;  /* 0x0000ff0032337812 */ /* 0x000fe200078ef831 */
[----:B------:R-:W-:Y:S01]  /*8a50*/  IMAD.U32 R50, R52, 0x10000, RZ ;  /* 0x0001000034327824 */ /* 0x000fe200078e00ff */
        /* <DEDUP_REMOVED lines=90> */
.L_x_2317:
[----:B------:R-:W-:Y:S05]  /*9000*/  BSYNC B1 ;  /* 0x0000000000017941 */ /* 0x000fea0003800000 */
.L_x_2316:
[----:B-1----:R0:W-:Y:S01]  /*9010*/  STG.E.128 desc[UR56][R44.64+0xa0], R40 ;  /* 0x0000a0282c007986 */ /* 0x0021e2000c101d38 */
[----:B------:R-:W-:Y:S05]  /*9020*/  BRA `(.L_x_2295) ;  /* 0x0000006800787947 */ /* 0x000fea0003800000 */
.L_x_2263:
        /* <DEDUP_REMOVED lines=43> */
.L_x_2319:
[----:B------:R-:W-:Y:S05]  /*92e0*/  BSYNC B1 ;  /* 0x0000000000017941 */ /* 0x000fea0003800000 */
.L_x_2318:
[----:B------:R-:W-:Y:S01]  /*92f0*/  ISETP.GE.AND P2, PT, R221, R96, PT ;  /* 0x00000060dd00720c */ /* 0x000fe20003f46270 */
[----:B------:R-:W-:Y:S01]  /*9300*/  BSSY B1, `(.L_x_2320) ;  /* 0x000002c000017945 */ /* 0x000fe20003800000 */
[----:B0-----:R-:W-:Y:S02]  /*9310*/  CS2R R66, SRZ ;  /* 0x0000000000427805 */ /* 0x001fe4000001ff00 */
        /* <DEDUP_REMOVED lines=42> */
.L_x_2321:
[----:B------:R-:W-:Y:S05]  /*95c0*/  BSYNC B1 ;  /* 0x0000000000017941 */ /* 0x000fea0003800000 */
.L_x_2320:
        /* <DEDUP_REMOVED lines=28> */
.L_x_2322:
[----:B------:R-:W-:Y:S01]  /*9790*/  IMAD R97, R17, 0x8, R16 ;  /* 0x0000000811617824 */ /* 0x000fe200078e0210 */
[----:B------:R-:W-:Y:S01]  /*97a0*/  SHF.L.U32 R98, R191, 0x1f, RZ ;  /* 0x0000001fbf627819 */ /* 0x000fe200000006ff */
[----:B------:R-:W1:Y:S01]  /*97b0*/  LDC R150, c[0x0][0x2f4] ;  /* 0x0000bd00ff967b82 */ /* 0x000e620000000800 */
[----:B------:R-:W-:Y:S01]  /*97c0*/  BSSY B1, `(.L_x_2323) ;  /* 0x0000004000017945 */ /* 0x000fe20003800000 */
[----:B------:R-:W-:Y:S01]  /*97d0*/  IMAD.MOV.U32 R135, RZ, RZ, R92 ;  /* 0x000000ffff877224 */ /* 0x000fe200078e005c */
[----:B------:R-:W2:Y:S02]  /*97e0*/  SYNCS.PHASECHK.TRANS64.TRYWAIT P5, [R97+URZ+0x29890], R98 ;  /* 0x02989062610075a7 */ /* 0x000ea400080a017f */
[----:B--2---:R-:W-:Y:S05]  /*97f0*/  @!P5 BRA `(.L_x_2324) ;  /* 0x00000270007cd947 */ /* 0x004fea0003800000 */
.L_x_2606:
[----:B------:R-:W-:Y:S05]  /*9800*/  BSYNC B1 ;  /* 0x0000000000017941 */ /* 0x000fea0003800000 */
.L_x_2323:
[----:B------:R-:W3:Y:S01]  /*9810*/  LDC.64 R136, c[0x0][0x300] ;  /* 0x0000c000ff887b82 */ /* 0x000ee20000000a00 */
[----:B------:R-:W-:Y:S01]  /*9820*/  BSSY B1, `(.L_x_2325) ;  /* 0x00002f6000017945 */ /* 0x000fe20003800000 */
[----:B-1----:R-:W-:-:S03]  /*9830*/  IADD3 R155, -R99, R150, RZ ;  /* 0x00000096639b7210 */ /* 0x002fc60007ffe1ff */
        /* <DEDUP_REMOVED lines=31> */
[----:B------:R-:W-:Y:S02]  /*9a30*/  LOP3.LUT R52, R53, 0xff0000ff, RZ, 0xc0, !PT ;  /* 0xff0000ff35347812 */ /* 0x000fe400078ec0ff */
[--C-:B------:R-:W-:Y:S01]  /*9a40*/  SHF.R.U32.HI R53, RZ, 0x8, R55.reuse ;  /* 0x00000008ff357819 */ /* 0x100fe20000011637 */
[----:B------:R-:W-:Y:S01]  /*9a50*/  IMAD.U32 R40, R40, 0x10000, RZ ;  /* 0x0001000028287824 */ /* 0x000fe200078e00ff */
[----:B------:R-:W-:Y:S02]  /*9a60*/  SHF.R.U32.HI R42, RZ, 0x10, R55 ;  /* 0x00000010ff2a7819 */ /* 0x000fe40000011637 */
[----:B------:R-:W-:Y:S01]  /*9a70*/  LOP3.LUT R177, R55, 0xff0000ff, RZ, 0xc0, !PT ;  /* 0xff0000ff37b17812 */ /* 0x000fe200078ec0ff */
[----:B------:R-:W-:Y:S01]  /*9a80*/  IMAD.SHL.U32 R53, R53, 0x100, RZ ;  /* 0x0000010035357824 */ /* 0x000fe200078e00ff */
[----:B------:R-:W-:-:S02]  /*9a90*/  SHF.R.U32.HI R55, RZ, 0x8, R41 ;  /* 0x00000008ff377819 */ /* 0x000fc40000011629 */
[----:B------:R-:W-:Y:S02]  /*9aa0*/  SHF.L.U32 R179, R54, 0x8, RZ ;  /* 0x0000000836b37819 */ /* 0x000fe400000006ff */
[----:B------:R-:W-:Y:S02]  /*9ab0*/  SHF.R.U32.HI R176, RZ, 0x10, R41 ;  /* 0x00000010ffb07819 */ /* 0x000fe40000011629 */
[----:B------:R-:W-:Y:S01]  /*9ac0*/  LOP3.LUT R52, R52, 0xff00, R179, 0xf8, !PT ;  /* 0x0000ff0034347812 */ /* 0x000fe200078ef8b3 */
[----:B------:R-:W-:Y:S01]  /*9ad0*/  IMAD.SHL.U32 R179, R55, 0x100, RZ ;  /* 0x0000010037b37824 */ /* 0x000fe200078e00ff */
[----:B------:R-:W-:Y:S02]  /*9ae0*/  LOP3.LUT R178, R41, 0xff0000ff, RZ, 0xc0, !PT ;  /* 0xff0000ff29b27812 */ /* 0x000fe400078ec0ff */
[----:B------:R-:W-:Y:S01]  /*9af0*/  LOP3.LUT R55, R177, 0xff00, R53, 0xf8, !PT ;  /* 0x0000ff00b1377812 */ /* 0x000fe200078ef835 */
[----:B------:R-:W-:Y:S01]  /*9b00*/  IMAD.U32 R53, R176, 0x10000, RZ ;  /* 0x00010000b0357824 */ /* 0x000fe200078e00ff */
[----:B------:R-:W-:-:S02]  /*9b10*/  LOP3.LUT R178, R178, 0xff00, R179, 0xf8, !PT ;  /* 0x0000ff00b2b27812 */ /* 0x000fc400078ef8b3 */
[----:B------:R-:W-:Y:S02]  /*9b20*/  LOP3.LUT R176, R52, 0xff0000, R40, 0xf8, !PT ;  /* 0x00ff000034b07812 */ /* 0x000fe400078ef828 */
[----:B------:R-:W-:Y:S02]  /*9b30*/  LOP3.LUT R40, R178, 0xff0000, R53, 0xf8, !PT ;  /* 0x00ff0000b2287812 */ /* 0x000fe400078ef835 */
[----:B0-----:R-:W-:Y:S02]  /*9b40*/  F2FP.F16.E4M3.UNPACK_B R177, R93 ;  /* 0x0000005dffb1723e */ /* 0x001fe400020006ff */
[----:B------:R-:W-:Y:S02]  /*9b50*/  F2FP.F16.E4M3.UNPACK_B R179, R40 ;  /* 0x00000028ffb3723e */ /* 0x000fe400020006ff */
[----:B-1----:R-:W-:Y:S01]  /*9b60*/  F2FP.F16.E4M3.UNPACK_B R52, R89 ;  /* 0x00000059ff34723e */ /* 0x002fe200020006ff */
[----:B------:R-:W-:Y:S01]  /*9b70*/  HADD2.F32 R53, -RZ, R177.H0_H0 ;  /* 0x200000b1ff357230 */ /* 0x000fe20000004100 */
[-C--:B------:R-:W-:Y:S01]  /*9b80*/  F2FP.F16.E4M3.UNPACK_B R180, R176.reuse ;  /* 0x000000b0ffb4723e */ /* 0x080fe200020006ff */
        /* <DEDUP_REMOVED lines=25> */
[----:B------:R-:W-:Y:S01]  /*9d20*/  SHF.L.U32 R42, R42, 0x10, RZ ;  /* 0x000000102a2a7819 */ /* 0x000fe200000006ff */
[----:B------:R-:W-:Y:S01]  /*9d30*/  HADD2.F32 R182, -RZ, R179.H0_H0 ;  /* 0x200000b3ffb67230 */ /* 0x000fe20000004100 */
[----:B------:R-:W-:Y:S01]  /*9d40*/  LOP3.LUT R43, R43, 0xff00, R54, 0xf8, !PT ;  /* 0x0000ff002b2b7812 */ /* 0x000fe200078ef836 */
        /* <DEDUP_REMOVED lines=12> */
[----:B------:R-:W-:-:S02]  /*9e10*/  IMAD.U32 R41, R41, 0x10000, RZ ;  /* 0x0001000029297824 */ /* 0x000fc400078e00ff */
[-C--:B------:R-:W-:Y:S01]  /*9e20*/  FFMA.FTZ R179, R180, R176.reuse, -R181 ;  /* 0x000000b0b4b37223 */ /* 0x080fe200000108b5 */
[----:B------:R-:W-:Y:S01]  /*9e30*/  FFMA.FTZ R176, R93, R176, R182 ;  /* 0x000000b05db07223 */ /* 0x000fe200000100b6 */
[----:B------:R-:W-:Y:S01]  /*9e40*/  LOP3.LUT R93, R55, 0xff0000, R42, 0xf8, !PT ;  /* 0x00ff0000375d7812 */ /* 0x000fe200078ef82a */
[----:B------:R-:W-:Y:S01]  /*9e50*/  IMAD.MOV.U32 R42, RZ, RZ, R95 ;  /* 0x000000ffff2a7224 */ /* 0x000fe200078e005f */
[----:B------:R-:W-:Y:S01]  /*9e60*/  LOP3.LUT R41, R43, 0xff0000, R41, 0xf8, !PT ;  /* 0x00ff00002b297812 */ /* 0x000fe200078ef829 */
[----:B------:R-:W-:Y:S01]  /*9e70*/  HADD2.F32 R183, -RZ, R54.H0_H0 ;  /* 0x20000036ffb77230 */ /* 0x000fe20000004100 */
[----:B------:R-:W-:Y:S02]  /*9e80*/  F2FP.F16.E4M3.UNPACK_B R180, R93 ;  /* 0x0000005dffb4723e */ /* 0x000fe400020006ff */
[-C--:B------:R-:W-:Y:S02]  /*9e90*/  F2FP.F16.E4M3.UNPACK_B R43, R42.reuse ;  /* 0x0000002aff2b723e */ /* 0x080fe400020006ff */
[-C--:B------:R-:W-:Y:S01]  /*9ea0*/  F2FP.F16.E4M3.UNPACK_B R95, R41.reuse ;  /* 0x00000029ff5f723e */ /* 0x080fe200020006ff */
[----:B------:R-:W-:Y:S01]  /*9eb0*/  HADD2.F32 R182, -RZ, R180.H0_H0 ;  /* 0x200000b4ffb67230 */ /* 0x000fe20000004100 */
[----:B------:R-:W-:Y:S01]  /*9ec0*/  F2FP.F16.E4M3.UNPACK_B R42, R42.H1 ;  /* 0x0000002aff2a723e */ /* 0x000fe200030006ff */
[----:B------:R-:W-:Y:S01]  /*9ed0*/  HADD2.F32 R181, -RZ, R43.H0_H0 ;  /* 0x2000002bffb57230 */ /* 0x000fe20000004100 */
[----:B------:R-:W-:Y:S01]  /*9ee0*/  F2FP.F16.E4M3.UNPACK_B R41, R41.H1 ;  /* 0x00000029ff29723e */ /* 0x000fe200030006ff */
[----:B------:R-:W-:Y:S01]  /*9ef0*/  HADD2.F32 R55, -RZ, R95.H0_H0 ;  /* 0x2000005fff377230 */ /* 0x000fe20000004100 */
        /* <DEDUP_REMOVED lines=34> */
[----:B------:R-:W-:Y:S02]  /*a120*/  F2FP.F16.E4M3.UNPACK_B R95, R171.H1 ;  /* 0x000000abff5f723e */ /* 0x000fe400030006ff */
        /* <DEDUP_REMOVED lines=52> */
[-C--:B------:R-:W-:Y:S01]  /*a470*/  F2FP.F16.E4M3.UNPACK_B R88, R173.reuse.H1 ;  /* 0x000000adff58723e */ /* 0x080fe200030006ff */
        /* <DEDUP_REMOVED lines=11> */
[----:B------:R-:W-:Y:S01]  /*a530*/  FMUL.FTZ R183, R171, R183 ;  /* 0x000000b7abb77220 */ /* 0x000fe20000410000 */
        /* <DEDUP_REMOVED lines=34> */
.L_x_2330:
[----:B------:R-:W-:Y:S05]  /*a760*/  BSYNC B3 ;  /* 0x0000000000037941 */ /* 0x000fea0003800000 */
.L_x_2329:
[----:B------:R-:W-:-:S13]  /*a770*/  ISETP.GE.AND P4, PT, R175, R150, PT ;  /* 0x00000096af00720c */ /* 0x000fda0003f86270 */
[--C-:B------:R-:W-:Y:S02]  /*a780*/  @!P4 SHF.R.S32.HI R43, RZ, 0x1f, R175.reuse ;  /* 0x0000001fff2bc819 */ /* 0x100fe400000114af */
[----:B------:R-:W-:-:S04]  /*a790*/  @!P4 IADD3 R42, P5, P6, R116, R138, R175 ;  /* 0x0000008a742ac210 */ /* 0x000fc80007ebe0af */
[----:B------:R-:W-:Y:S02]  /*a7a0*/  @!P4 IADD3.X R43, R4, R165, R43, P5, P6 ;  /* 0x000000a5042bc210 */ /* 0x000fe40002fec42b */
[----:B------:R-:W-:-:S04]  /*a7b0*/  IADD3 R40, P5, P6, R116, R138, R25 ;  /* 0x0000008a74287210 */ /* 0x000fc80007ebe019 */
[----:B------:R-:W-:Y:S02]  /*a7c0*/  IADD3.X R41, R4, R165, R30, P5, P6 ;  /* 0x000000a504297210 */ /* 0x000fe40002fec41e */
[----:B------:R-:W-:-:S05]  /*a7d0*/  IADD3 R40, P5, R40, R122, RZ ;  /* 0x0000007a28287210 */ /* 0x000fca0007fbe0ff */
[----:B------:R-:W-:Y:S01]  /*a7e0*/  IMAD.X R41, R41, 0x1, R123, P5 ;  /* 0x0000000129297824 */ /* 0x000fe200028e067b */
[----:B------:R-:W-:-:S04]  /*a7f0*/  @!P4 IADD3 R42, P5, R42, R122, RZ ;  /* 0x0000007a2a2ac210 */ /* 0x000fc80007fbe0ff */
[----:B------:R-:W-:Y:S01]  /*a800*/  @!P4 IADD3.X R43, R43, R123, RZ, P5, !PT ;  /* 0x0000007b2b2bc210 */ /* 0x000fe20002ffe4ff */
[----:B-1----:R1:W-:Y:S04]  /*a810*/  STG.E.128 desc[UR56][R40.64], R88 ;  /* 0x0000005828007986 */ /* 0x0023e8000c101d38 */
[----:B0-----:R1:W-:Y:S04]  /*a820*/  @!P4 STG.E.128 desc[UR56][R42.64], R92 ;  /* 0x0000005c2a00c986 */ /* 0x0013e8000c101d38 */
.L_x_2328:
[----:B------:R-:W-:Y:S05]  /*a830*/  BSYNC B2 ;  /* 0x0000000000027941 */ /* 0x000fea0003800000 */
.L_x_2327:
        /* <DEDUP_REMOVED lines=24> */
[----:B------:R-:W-:Y:S02]  /*a9c0*/  SHF.R.U32.HI R46, RZ, 0x8, R57 ;  /* 0x00000008ff2e7819 */ /* 0x000fe40000011639 */
[--C-:B------:R-:W-:Y:S02]  /*a9d0*/  SHF.R.U32.HI R90, RZ, 0x8, R59.reuse ;  /* 0x00000008ff5a7819 */ /* 0x100fe4000001163b */
[----:B------:R-:W-:Y:S01]  /*a9e0*/  LOP3.LUT R89, R59, 0xff0000ff, RZ, 0xc0, !PT ;  /* 0xff0000ff3b597812 */ /* 0x000fe200078ec0ff */
[----:B------:R-:W-:Y:S01]  /*a9f0*/  IMAD.SHL.U32 R93, R46, 0x100, RZ ;  /* 0x000001002e5d7824 */ /* 0x000fe200078e00ff */
[----:B------:R-:W-:Y:S02]  /*aa00*/  SHF.R.U32.HI R44, RZ, 0x10, R59 ;  /* 0x00000010ff2c7819 */ /* 0x000fe4000001163b */
[----:B------:R-:W-:Y:S02]  /*aa10*/  SHF.R.U32.HI R59, RZ, 0x8, R45 ;  /* 0x00000008ff3b7819 */ /* 0x000fe4000001162d */
[----:B------:R-:W-:-:S02]  /*aa20*/  SHF.R.U32.HI R58, RZ, 0x10, R57 ;  /* 0x00000010ff3a7819 */ /* 0x000fc40000011639 */
[----:B------:R-:W-:Y:S02]  /*aa30*/  LOP3.LUT R56, R57, 0xff0000ff, RZ, 0xc0, !PT ;  /* 0xff0000ff39387812 */ /* 0x000fe400078ec0ff */
[----:B------:R-:W-:Y:S01]  /*aa40*/  LOP3.LUT R91, R45, 0xff0000ff, RZ, 0xc0, !PT ;  /* 0xff0000ff2d5b7812 */ /* 0x000fe200078ec0ff */
[----:B------:R-:W-:Y:S01]  /*aa50*/  IMAD.U32 R58, R58, 0x10000, RZ ;  /* 0x000100003a3a7824 */ /* 0x000fe200078e00ff */
[----:B------:R-:W-:Y:S02]  /*aa60*/  SHF.R.U32.HI R92, RZ, 0x10, R45 ;  /* 0x00000010ff5c7819 */ /* 0x000fe4000001162d */
[--C-:B------:R-:W-:Y:S02]  /*aa70*/  SHF.R.U32.HI R45, RZ, 0x8, R47.reuse ;  /* 0x00000008ff2d7819 */ /* 0x100fe4000001162f */
[----:B------:R-:W-:Y:S01]  /*aa80*/  LOP3.LUT R46, R47, 0xff0000ff, RZ, 0xc0, !PT ;  /* 0xff0000ff2f2e7812 */ /* 0x000fe200078ec0ff */
[----:B------:R-:W-:Y:S01]  /*aa90*/  IMAD.U32 R92, R92, 0x10000, RZ ;  /* 0x000100005c5c7824 */ /* 0x000fe200078e00ff */
        /* <DEDUP_REMOVED lines=30> */
[----:B------:R-:W-:-:S02]  /*ac80*/  SHF.L.U32 R44, R44, 0x10, RZ ;  /* 0x000000102c2c7819 */ /* 0x000fc400000006ff */
[CC--:B------:R-:W-:Y:S01]  /*ac90*/  FMUL.FTZ R89, R94.reuse, R92.reuse ;  /* 0x0000005c5e597220 */ /* 0x0c0fe20000410000 */
[----:B------:R-:W-:Y:S01]  /*aca0*/  FMUL.FTZ R92, R47, R92 ;  /* 0x0000005c2f5c7220 */ /* 0x000fe20000410000 */
[----:B------:R-:W-:Y:S01]  /*acb0*/  LOP3.LUT R57, R59, 0xff0000, R44, 0xf8, !PT ;  /* 0x00ff00003b397812 */ /* 0x000fe200078ef82c */
[----:B------:R-:W-:Y:S02]  /*acc0*/  IMAD.MOV.U32 R59, RZ, RZ, R43 ;  /* 0x000000ffff3b7224 */ /* 0x000fe400078e002b */
        /* <DEDUP_REMOVED lines=8> */
[----:B------:R-:W-:Y:S01]  /*ad50*/  F2FP.F16.E4M3.UNPACK_B R43, R59 ;  /* 0x0000003bff2b723e */ /* 0x000fe200020006ff */
[----:B------:R-:W-:-:S02]  /*ad60*/  HADD2.F32 R56, -RZ, R93.H0_H0 ;  /* 0x2000005dff387230 */ /* 0x000fc40000004100 */
[----:B------:R-:W-:Y:S02]  /*ad70*/  HADD2.F32 R58, -RZ, R58.H1_H1 ;  /* 0x3000003aff3a7230 */ /* 0x000fe40000004100 */
[CC--:B------:R-:W-:Y:S01]  /*ad80*/  FMUL.FTZ R171, R41.reuse, R95.reuse ;  /* 0x0000005f29ab7220 */ /* 0x0c0fe20000410000 */
[----:B------:R-:W-:Y:S02]  /*ad90*/  HADD2.F32 R92, -RZ, R92.H1_H1 ;  /* 0x3000005cff5c7230 */ /* 0x000fe40000004100 */
[C---:B------:R-:W-:Y:S01]  /*ada0*/  FMUL.FTZ R95, R56.reuse, R95 ;  /* 0x0000005f385f7220 */ /* 0x040fe20000410000 */
[----:B------:R-:W-:Y:S02]  /*adb0*/  IMAD.MOV.U32 R45, RZ, RZ, R55 ;  /* 0x000000ffff2d7224 */ /* 0x000fe400078e0037 */
[-C--:B------:R-:W-:Y:S01]  /*adc0*/  FFMA.FTZ R56, R56, R94.reuse, -R171 ;  /* 0x0000005e38387223 */ /* 0x080fe200000108ab */
[----:B------:R-:W-:Y:S02]  /*add0*/  HADD2.F32 R171, -RZ, R43.H0_H0 ;  /* 0x2000002bffab7230 */ /* 0x000fe40000004100 */
[----:B------:R-:W-:Y:S01]  /*ade0*/  FFMA.FTZ R41, R41, R94, R95 ;  /* 0x0000005e29297223 */ /* 0x000fe2000001005f */
[----:B------:R-:W-:Y:S01]  /*adf0*/  HADD2.F32 R94, -RZ, R93.H1_H1 ;  /* 0x3000005dff5e7230 */ /* 0x000fe20000004100 */
[----:B------:R-:W-:Y:S01]  /*ae00*/  F2FP.F16.E4M3.UNPACK_B R46, R45 ;  /* 0x0000002dff2e723e */ /* 0x000fe200020006ff */
[----:B------:R-:W-:-:S02]  /*ae10*/  HADD2.F32 R93, -RZ, R91.H1_H1 ;  /* 0x3000005bff5d7230 */ /* 0x000fc40000004100 */
[-C--:B------:R-:W-:Y:S01]  /*ae20*/  FMUL.FTZ R91, R58, R92.reuse ;  /* 0x0000005c3a5b7220 */ /* 0x080fe20000410000 */
[----:B------:R-:W-:Y:S02]  /*ae30*/  HADD2.F32 R43, -RZ, R43.H1_H1 ;  /* 0x3000002bff2b7230 */ /* 0x000fe40000004100 */
[C---:B------:R-:W-:Y:S01]  /*ae40*/  FMUL.FTZ R92, R94.reuse, R92 ;  /* 0x0000005c5e5c7220 */ /* 0x040fe20000410000 */
[----:B------:R-:W-:Y:S01]  /*ae50*/  F2FP.F16.E4M3.UNPACK_B R45, R45.H1 ;  /* 0x0000002dff2d723e */ /* 0x000fe200030006ff */
        /* <DEDUP_REMOVED lines=11> */
[CC--:B------:R-:W-:Y:S01]  /*af10*/  FMUL.FTZ R172, R94.reuse, R55.reuse ;  /* 0x000000375eac7220 */ /* 0x0c0fe20000410000 */
[----:B------:R-:W-:Y:S01]  /*af20*/  FMUL.FTZ R55, R171, R55 ;  /* 0x00000037ab377220 */ /* 0x000fe20000410000 */
        /* <DEDUP_REMOVED lines=21> */
[----:B------:R-:W-:Y:S01]  /*b080*/  HADD2.F32 R45, -RZ, R45.H1_H1 ;  /* 0x3000002dff2d7230 */ /* 0x000fe20000004100 */
[----:B------:R-:W-:Y:S01]  /*b090*/  MOV R41, R89 ;  /* 0x0000005900297202 */ /* 0x000fe20000000f00 */
[----:B------:R-:W-:-:S02]  /*b0a0*/  HADD2.F32 R93, -RZ, R55.H0_H0 ;  /* 0x20000037ff5d7230 */ /* 0x000fc40000004100 */
        /* <DEDUP_REMOVED lines=25> */
[-C--:B------:R-:W-:Y:S01]  /*b240*/  FFMA.FTZ R92, R90, R91.reuse, -R92 ;  /* 0x0000005b5a5c7223 */ /* 0x080fe2000001085c */
        /* <DEDUP_REMOVED lines=27> */
[----:B------:R-:W-:Y:S01]  /*b400*/  IMAD.MOV.U32 R52, RZ, RZ, R42 ;  /* 0x000000ffff347224 */ /* 0x000fe200078e002a */
[-C--:B------:R-:W-:Y:S01]  /*b410*/  F2FP.F16.E4M3.UNPACK_B R42, R169.reuse.H1 ;  /* 0x000000a9ff2a723e */ /* 0x080fe200030006ff */
        /* <DEDUP_REMOVED lines=44> */
[----:B------:R-:W-:-:S03]  /*b6e0*/  F2FP.SATFINITE.E4M3.F32.PACK_AB_MERGE_C R55, R56, R92, R55 ;  /* 0x0000005c3837723e */ /* 0x000fc60004807037 */
[----:B------:R-:W-:Y:S02]  /*b6f0*/  F2FP.SATFINITE.E4M3.F32.PACK_AB_MERGE_C R168, R169, R168, R42 ;  /* 0x000000a8a9a8723e */ /* 0x000fe4000480702a */
[----:B------:R-:W-:Y:S01]  /*b700*/  IMAD.MOV.U32 R42, RZ, RZ, R55 ;  /* 0x000000ffff2a7224 */ /* 0x000fe200078e0037 */
[----:B------:R-:W-:Y:S02]  /*b710*/  MOV R55, R45 ;  /* 0x0000002d00377202 */ /* 0x000fe40000000f00 */
[----:B------:R-:W-:-:S07]  /*b720*/  IMAD.MOV.U32 R54, RZ, RZ, R168 ;  /* 0x000000ffff367224 */ /* 0x000fce00078e00a8 */
.L_x_2334:
[----:B------:R-:W-:Y:S05]  /*b730*/  BSYNC B3 ;  /* 0x0000000000037941 */ /* 0x000fea0003800000 */
.L_x_2333:
        /* <DEDUP_REMOVED lines=9> */
[----:B-1----:R3:W-:Y:S01]  /*b7d0*/  STG.E.128 desc[UR56][R44.64], R40 ;  /* 0x000000282c007986 */ /* 0x0027e2000c101d38 */
[----:B------:R-:W-:-:S05]  /*b7e0*/  @!P4 IMAD.X R47, R47, 0x1, R123, P5 ;  /* 0x000000012f2fc824 */ /* 0x000fca00028e067b */
[----:B0-----:R3:W-:Y:S03]  /*b7f0*/  @!P4 STG.E.128 desc[UR56][R46.64], R52 ;  /* 0x000000342e00c986 */ /* 0x0017e6000c101d38 */
.L_x_2332:
[----:B------:R-:W-:Y:S05]  /*b800*/  BSYNC B2 ;  /* 0x0000000000027941 */ /* 0x000fea0003800000 */
.L_x_2331:
        /* <DEDUP_REMOVED lines=31> */
[----:B------:R-:W-:Y:S01]  /*ba00*/  LOP3.LUT R49, R49, 0xff0000ff, RZ, 0xc0, !PT ;  /* 0xff0000ff31317812 */ /* 0x000fe200078ec0ff */
[----:B------:R-:W-:Y:S01]  /*ba10*/  IMAD.SHL.U32 R55, R55, 0x100, RZ ;  /* 0x0000010037377824 */ /* 0x000fe200078e00ff */
[----:B------:R-:W-:-:S02]  /*ba20*/  SHF.R.U32.HI R50, RZ, 0x10, R61 ;  /* 0x00000010ff327819 */ /* 0x000fc4000001163d */
[----:B------:R-:W-:Y:S02]  /*ba30*/  LOP3.LUT R53, R61, 0xff0000ff, RZ, 0xc0, !PT ;  /* 0xff0000ff3d357812 */ /* 0x000fe400078ec0ff */
[----:B------:R-:W-:Y:S02]  /*ba40*/  LOP3.LUT R60, R63, 0xff0000ff, RZ, 0xc0, !PT ;  /* 0xff0000ff3f3c7812 */ /* 0x000fe400078ec0ff */
[----:B------:R-:W-:Y:S01]  /*ba50*/  LOP3.LUT R49, R49, 0xff00, R58, 0xf8, !PT ;  /* 0x0000ff0031317812 */ /* 0x000fe200078ef83a */
[----:B------:R-:W-:Y:S01]  /*ba60*/  IMAD.U32 R58, R57, 0x10000, RZ ;  /* 0x00010000393a7824 */ /* 0x000fe200078e00ff */
[----:B------:R-:W-:Y:S02]  /*ba70*/  LOP3.LUT R53, R53, 0xff00, R59, 0xf8, !PT ;  /* 0x0000ff0035357812 */ /* 0x000fe400078ef83b */
[----:B------:R-:W-:Y:S02]  /*ba80*/  SHF.L.U32 R50, R50, 0x10, RZ ;  /* 0x0000001032327819 */ /* 0x000fe400000006ff */
[----:B------:R-:W-:-:S02]  /*ba90*/  LOP3.LUT R60, R60, 0xff00, R55, 0xf8, !PT ;  /* 0x0000ff003c3c7812 */ /* 0x000fc400078ef837 */
[----:B------:R-:W-:Y:S02]  /*baa0*/  LOP3.LUT R55, R53, 0xff0000, R50, 0xf8, !PT ;  /* 0x00ff000035377812 */ /* 0x000fe400078ef832 */
        /* <DEDUP_REMOVED lines=46> */
[----:B------:R-:W-:Y:S01]  /*bd90*/  IMAD.SHL.U32 R45, R56, 0x100, RZ ;  /* 0x00000100382d7824 */ /* 0x000fe200078e00ff */
[----:B------:R-:W-:Y:S02]  /*bda0*/  MOV R56, R43 ;  /* 0x0000002b00387202 */ /* 0x000fe40000000f00 */
        /* <DEDUP_REMOVED lines=28> */
[-C--:B------:R-:W-:Y:S01]  /*bf70*/  FMUL.FTZ R48, R51, R60.reuse ;  /* 0x0000003c33307220 */ /* 0x080fe20000410000 */
        /* <DEDUP_REMOVED lines=79> */
[----:B------:R-:W-:Y:S01]  /*c470*/  F2FP.F16.E4M3.UNPACK_B R44, R44 ;  /* 0x0000002cff2c723e */ /* 0x000fe200020006ff */
[----:B------:R-:W-:-:S02]  /*c480*/  HADD2.F32 R53, -RZ, R53.H1_H1 ;  /* 0x30000035ff357230 */ /* 0x000fc40000004100 */
[-C--:B------:R-:W-:Y:S01]  /*c490*/  FMUL.FTZ R90, R54, R91.reuse ;  /* 0x0000005b365a7220 */ /* 0x080fe20000410000 */
[----:B------:R-:W-:Y:S02]  /*c4a0*/  HADD2.F32 R51, -RZ, R51.H1_H1 ;  /* 0x30000033ff337230 */ /* 0x000fe40000004100 */
[C---:B------:R-:W-:Y:S01]  /*c4b0*/  FMUL.FTZ R91, R60.reuse, R91 ;  /* 0x0000005b3c5b7220 */ /* 0x040fe20000410000 */
[----:B------:R-:W-:Y:S02]  /*c4c0*/  IMAD.MOV.U32 R43, RZ, RZ, R89 ;  /* 0x000000ffff2b7224 */ /* 0x000fe400078e0059 */
[-C--:B------:R-:W-:Y:S01]  /*c4d0*/  FFMA.FTZ R90, R60, R88.reuse, -R90 ;  /* 0x000000583c5a7223 */ /* 0x080fe2000001085a */
        /* <DEDUP_REMOVED lines=19> */
[----:B------:R-:W-:Y:S01]  /*c610*/  F2FP.SATFINITE.E4M3.F32.PACK_AB_MERGE_C R91, R42, R91, RZ ;  /* 0x0000005b2a5b723e */ /* 0x000fe200048070ff */
[C---:B------:R-:W-:Y:S02]  /*c620*/  FMUL.FTZ R162, R44.reuse, R162 ;  /* 0x000000a22ca27220 */ /* 0x040fe40000410000 */
[-C--:B------:R-:W-:Y:S01]  /*c630*/  FFMA.FTZ R53, R44, R164.reuse, -R53 ;  /* 0x000000a42c357223 */ /* 0x080fe20000010835 */
[----:B------:R-:W-:Y:S01]  /*c640*/  F2FP.SATFINITE.E4M3.F32.PACK_AB_MERGE_C R44, R40, R59, R45 ;  /* 0x0000003b282c723e */ /* 0x000fe2000480702d */
[----:B------:R-:W-:Y:S01]  /*c650*/  FFMA.FTZ R162, R46, R164, R162 ;  /* 0x000000a42ea27223 */ /* 0x000fe200000100a2 */
[----:B------:R-:W-:Y:S01]  /*c660*/  F2FP.SATFINITE.E4M3.F32.PACK_AB_MERGE_C R45, R49, R50, R41 ;  /* 0x00000032312d723e */ /* 0x000fe20004807029 */
[----:B------:R-:W-:Y:S01]  /*c670*/  IMAD.MOV.U32 R40, RZ, RZ, R58 ;  /* 0x000000ffff287224 */ /* 0x000fe200078e003a */
[----:B------:R-:W-:Y:S01]  /*c680*/  F2FP.SATFINITE.E4M3.F32.PACK_AB_MERGE_C R42, R53, R60, R51 ;  /* 0x0000003c352a723e */ /* 0x000fe20004807033 */
[----:B------:R-:W-:Y:S01]  /*c690*/  IMAD.MOV.U32 R41, RZ, RZ, R57 ;  /* 0x000000ffff297224 */ /* 0x000fe200078e0039 */
[----:B------:R-:W-:-:S07]  /*c6a0*/  F2FP.SATFINITE.E4M3.F32.PACK_AB_MERGE_C R46, R162, R88, R91 ;  /* 0x00000058a22e723e */ /* 0x000fce000480705b */
.L_x_2336:
[----:B------:R-:W-:Y:S05]  /*c6b0*/  BSYNC B2 ;  /* 0x0000000000027941 */ /* 0x000fea0003800000 */
.L_x_2335:
        /* <DEDUP_REMOVED lines=12> */
.L_x_2326:
[----:B------:R-:W-:Y:S05]  /*c780*/  BSYNC B1 ;  /* 0x0000000000017941 */ /* 0x000fea0003800000 */
.L_x_2325:
        /* <DEDUP_REMOVED lines=13> */
[----:B------:R-:W-:-:S04]  /*c860*/  LEA.HI R40, R41, R40, RZ, 0x5 ;  /* 0x0000002829287211 */ /* 0x000fc800078f28ff */
        /* <DEDUP_REMOVED lines=8> */
[----:B------:R-:W-:-:S04]  /*c8f0*/  @!P2 IADD3 R50, P4, R51, R122, RZ ;  /* 0x0000007a3332a210 */ /* 0x000fc80007f9e0ff */
[----:B------:R-:W-:Y:S02]  /*c900*/  @!P2 IADD3.X R51, R40, R123, RZ, P4, !PT ;  /* 0x0000007b2833a210 */ /* 0x000fe400027fe4ff */
[----:B------:R-:W-:Y:S02]  /*c910*/  SHF.R.S32.HI R40, RZ, 0x1f, R41 ;  /* 0x0000001fff287819 */ /* 0x000fe40000011429 */
[----:B------:R-:W-:Y:S02]  /*c920*/  ISETP.GE.AND P4, PT, R18, R132, PT ;  /* 0x000000841200720c */ /* 0x000fe40003f86270 */
[----:B------:R-:W-:Y:S02]  /*c930*/  LEA.HI R40, R40, R41, RZ, 0x2 ;  /* 0x0000002928287211 */ /* 0x000fe400078f10ff */
[----:B------:R-:W-:Y:S02]  /*c940*/  LOP3.LUT R41, R201, 0x30, R43, 0xf8, !PT ;  /* 0x00000030c9297812 */ /* 0x000fe400078ef82b */
[----:B------:R-:W-:-:S02]  /*c950*/  SHF.R.S32.HI R45, RZ, 0x2, R40 ;  /* 0x00000002ff2d7819 */ /* 0x000fc40000011428 */
        /* <DEDUP_REMOVED lines=10> */
[----:B---3--:R-:W-:Y:S01]  /*ca00*/  IMAD.MOV.U32 R56, RZ, RZ, R44 ;  /* 0x000000ffff387224 */ /* 0x008fe200078e002c */
[----:B-1----:R-:W-:Y:S02]  /*ca10*/  MOV R55, R40 ;  /* 0x0000002800377202 */ /* 0x002fe40000000f00 */
[----:B------:R-:W-:Y:S02]  /*ca20*/  F2FP.F16.E4M3.UNPACK_B R58, R156.H1 ;  /* 0x0000009cff3a723e */ /* 0x000fe400030006ff */
[----:B------:R-:W-:Y:S02]  /*ca30*/  F2FP.F16.E4M3.UNPACK_B R57, R56.H1 ;  /* 0x00000038ff39723e */ /* 0x000fe400030006ff */
[-C--:B------:R-:W-:Y:S01]  /*ca40*/  F2FP.F16.E4M3.UNPACK_B R54, R55.reuse.H1 ;  /* 0x00000037ff36723e */ /* 0x080fe200030006ff */
[----:B------:R-:W-:Y:S01]  /*ca50*/  HADD2.F32 R61, -RZ, R58.H0_H0 ;  /* 0x2000003aff3d7230 */ /* 0x000fe20000004100 */
[-C--:B------:R-:W-:Y:S01]  /*ca60*/  F2FP.F16.E4M3.UNPACK_B R53, R158.reuse.H1 ;  /* 0x0000009eff35723e */ /* 0x080fe200030006ff */
[----:B------:R-:W-:Y:S01]  /*ca70*/  HADD2.F32 R40, -RZ, R57.H0_H0 ;  /* 0x20000039ff287230 */ /* 0x000fe20000004100 */
[----:B------:R-:W-:Y:S01]  /*ca80*/  F2FP.F16.E4M3.UNPACK_B R55, R55 ;  /* 0x00000037ff37723e */ /* 0x000fe200020006ff */
[----:B------:R-:W-:Y:S01]  /*ca90*/  HADD2.F32 R44, -RZ, R54.H0_H0 ;  /* 0x20000036ff2c7230 */ /* 0x000fe20000004100 */
[----:B------:R-:W-:Y:S01]  /*caa0*/  F2FP.F16.E4M3.UNPACK_B R60, R158 ;  /* 0x0000009eff3c723e */ /* 0x000fe200020006ff */
        /* <DEDUP_REMOVED lines=9> */
[CC--:B------:R-:W-:Y:S01]  /*cb40*/  FMUL.FTZ R59, R57.reuse, R58.reuse ;  /* 0x0000003a393b7220 */ /* 0x0c0fe20000410000 */
[--C-:B------:R-:W-:Y:S02]  /*cb50*/  HADD2.F32 R61, -RZ, R60.reuse.H0_H0 ;  /* 0x2000003cff3d7230 */ /* 0x100fe40000004100 */
[C---:B------:R-:W-:Y:S01]  /*cb60*/  FMUL.FTZ R58, R54.reuse, R58 ;  /* 0x0000003a363a7220 */ /* 0x040fe20000410000 */
[----:B------:R-:W-:Y:S02]  /*cb70*/  HADD2.F32 R60, -RZ, R60.H1_H1 ;  /* 0x3000003cff3c7230 */ /* 0x000fe40000004100 */
[-C--:B------:R-:W-:Y:S01]  /*cb80*/  FFMA.FTZ R54, R54, R53.reuse, -R59 ;  /* 0x0000003536367223 */ /* 0x080fe2000001083b */
[--C-:B------:R-:W-:Y:S02]  /*cb90*/  HADD2.F32 R59, -RZ, R55.reuse.H0_H0 ;  /* 0x20000037ff3b7230 */ /* 0x100fe40000004100 */
[----:B------:R-:W-:Y:S01]  /*cba0*/  FFMA.FTZ R53, R57, R53, R58 ;  /* 0x0000003539357223 */ /* 0x000fe2000001003a */
[----:B------:R-:W-:Y:S01]  /*cbb0*/  F2FP.F16.E4M3.UNPACK_B R58, R156 ;  /* 0x0000009cff3a723e */ /* 0x000fe200020006ff */
[----:B------:R-:W-:Y:S01]  /*cbc0*/  HADD2.F32 R55, -RZ, R55.H1_H1 ;  /* 0x30000037ff377230 */ /* 0x000fe20000004100 */
[----:B------:R-:W-:-:S02]  /*cbd0*/  F2FP.F16.E4M3.UNPACK_B R57, R56 ;  /* 0x00000038ff39723e */ /* 0x000fc400020006ff */
[-C--:B0-----:R-:W-:Y:S01]  /*cbe0*/  F2FP.F16.E4M3.UNPACK_B R88, R42.reuse.H1 ;  /* 0x0000002aff58723e */ /* 0x081fe200030006ff */
[--C-:B------:R-:W-:Y:S01]  /*cbf0*/  HADD2.F32 R62, -RZ, R58.reuse.H0_H0 ;  /* 0x2000003aff3e7230 */ /* 0x100fe20000004100 */
[----:B------:R-:W-:Y:S01]  /*cc00*/  F2FP.F16.E4M3.UNPACK_B R91, R159.H1 ;  /* 0x0000009fff5b723e */ /* 0x000fe200030006ff */
[--C-:B------:R-:W-:Y:S01]  /*cc10*/  HADD2.F32 R56, -RZ, R57.reuse.H0_H0 ;  /* 0x20000039ff387230 */ /* 0x100fe20000004100 */
[----:B------:R-:W-:Y:S01]  /*cc20*/  F2FP.F16.E4M3.UNPACK_B R42, R42 ;  /* 0x0000002aff2a723e */ /* 0x000fe200020006ff */
[----:B------:R-:W-:Y:S02]  /*cc30*/  HADD2.F32 R58, -RZ, R58.H1_H1 ;  /* 0x3000003aff3a7230 */ /* 0x000fe40000004100 */
[-C--:B------:R-:W-:Y:S01]  /*cc40*/  FMUL.FTZ R63, R59, R62.reuse ;  /* 0x0000003e3b3f7220 */ /* 0x080fe20000410000 */
[----:B------:R-:W-:Y:S02]  /*cc50*/  HADD2.F32 R57, -RZ, R57.H1_H1 ;  /* 0x30000039ff397230 */ /* 0x000fe40000004100 */
[----:B------:R-:W-:Y:S01]  /*cc60*/  FMUL.FTZ R64, R56, R62 ;  /* 0x0000003e38407220 */ /* 0x000fe20000410000 */
[----:B------:R-:W-:-:S02]  /*cc70*/  HADD2.F32 R92, -RZ, R88.H0_H0 ;  /* 0x20000058ff5c7230 */ /* 0x000fc40000004100 */
[-C--:B------:R-:W-:Y:S01]  /*cc80*/  FFMA.FTZ R56, R56, R61.reuse, R63 ;  /* 0x0000003d38387223 */ /* 0x080fe2000001003f */
[--C-:B------:R-:W-:Y:S01]  /*cc90*/  SHF.R.U32.HI R63, RZ, 0x10, R79.reuse ;  /* 0x00000010ff3f7819 */ /* 0x100fe2000001164f */
[-C--:B------:R-:W-:Y:S01]  /*cca0*/  FMUL.FTZ R62, R57, R58.reuse ;  /* 0x0000003a393e7220 */ /* 0x080fe20000410000 */
[----:B------:R-:W-:Y:S01]  /*ccb0*/  FFMA.FTZ R59, R59, R61, -R64 ;  /* 0x0000003d3b3b7223 */ /* 0x000fe20000010840 */
[----:B------:R-:W-:Y:S01]  /*ccc0*/  FMUL.FTZ R64, R55, R58 ;  /* 0x0000003a37407220 */ /* 0x000fe20000410000 */
[----:B------:R-:W-:Y:S01]  /*ccd0*/  LOP3.LUT R61, R79, 0xff0000ff, RZ, 0xc0, !PT ;  /* 0xff0000ff4f3d7812 */ /* 0x000fe200078ec0ff */
[----:B------:R-:W-:Y:S01]  /*cce0*/  FFMA.FTZ R58, R55, R60, -R62 ;  /* 0x0000003c373a7223 */ /* 0x000fe2000001083e */
[----:B------:R-:W-:Y:S01]  /*ccf0*/  SHF.R.U32.HI R62, RZ, 0x8, R79 ;  /* 0x00000008ff3e7819 */ /* 0x000fe2000001164f */
[----:B------:R-:W-:Y:S01]  /*cd00*/  IMAD.MOV.U32 R79, RZ, RZ, R46 ;  /* 0x000000ffff4f7224 */ /* 0x000fe200078e002e */
[-C--:B------:R-:W-:Y:S01]  /*cd10*/  F2FP.F16.E4M3.UNPACK_B R46, R157.reuse.H1 ;  /* 0x0000009dff2e723e */ /* 0x080fe200030006ff */
[----:B------:R-:W-:Y:S01]  /*cd20*/  HADD2.F32 R93, -RZ, R91.H0_H0 ;  /* 0x2000005bff5d7230 */ /* 0x000fe20000004100 */
[----:B------:R-:W-:Y:S01]  /*cd30*/  F2FP.F16.E4M3.UNPACK_B R157, R157 ;  /* 0x0000009dff9d723e */ /* 0x000fe200020006ff */
[----:B------:R-:W-:Y:S01]  /*cd40*/  HADD2.F32 R88, -RZ, R88.H1_H1 ;  /* 0x30000058ff587230 */ /* 0x000fe20000004100 */
[-C--:B------:R-:W-:Y:S01]  /*cd50*/  F2FP.F16.E4M3.UNPACK_B R89, R79.reuse.H1 ;  /* 0x0000004fff59723e */ /* 0x080fe200030006ff */
[--C-:B------:R-:W-:Y:S01]  /*cd60*/  HADD2.F32 R95, -RZ, R46.reuse.H0_H0 ;  /* 0x2000002eff5f7230 */ /* 0x100fe20000004100 */
[----:B------:R-:W-:Y:S01]  /*cd70*/  F2FP.F16.E4M3.UNPACK_B R79, R79 ;  /* 0x0000004fff4f723e */ /* 0x000fe200020006ff */
[----:B------:R-:W-:Y:S01]  /*cd80*/  HADD2.F32 R46, -RZ, R46.H1_H1 ;  /* 0x3000002eff2e7230 */ /* 0x000fe20000004100 */
[----:B------:R-:W-:Y:S01]  /*cd90*/  F2FP.F16.E4M3.UNPACK_B R159, R159 ;  /* 0x0000009fff9f723e */ /* 0x000fe200020006ff */
[----:B------:R-:W-:-:S02]  /*cda0*/  HADD2.F32 R90, -RZ, R89.H0_H0 ;  /* 0x20000059ff5a7230 */ /* 0x000fc40000004100 */
[----:B------:R-:W-:Y:S01]  /*cdb0*/  FFMA.FTZ R55, R57, R60, R64 ;  /* 0x0000003c39377223 */ /* 0x000fe20000010040 */
[----:B------:R-:W-:Y:S01]  /*cdc0*/  HADD2.F32 R89, -RZ, R89.H1_H1 ;  /* 0x30000059ff597230 */ /* 0x000fe20000004100 */
[----:B------:R-:W-:Y:S01]  /*cdd0*/  SHF.R.U32.HI R57, RZ, 0x8, R77 ;  /* 0x00000008ff397819 */ /* 0x000fe2000001164d */
[----:B------:R-:W-:Y:S02]  /*cde0*/  HADD2.F32 R91, -RZ, R91.H1_H1 ;  /* 0x3000005bff5b7230 */ /* 0x000fe40000004100 */
[-C--:B------:R-:W-:Y:S01]  /*cdf0*/  FMUL.FTZ R94, R90, R95.reuse ;  /* 0x0000005f5a5e7220 */ /* 0x080fe20000410000 */
[C---:B------:R-:W-:Y:S01]  /*ce00*/  FMUL.FTZ R95, R92.reuse, R95 ;  /* 0x0000005f5c5f7220 */ /* 0x040fe20000410000 */
[----:B------:R-:W-:Y:S01]  /*ce10*/  SHF.R.U32.HI R64, RZ, 0x8, R65 ;  /* 0x00000008ff407819 */ /* 0x000fe20000011641 */
[----:B------:R-:W-:Y:S02]  /*ce20*/  IMAD.SHL.U32 R57, R57, 0x100, RZ ;  /* 0x0000010039397824 */ /* 0x000fe400078e00ff */
[-C--:B------:R-:W-:Y:S01]  /*ce30*/  FFMA.FTZ R94, R92, R93.reuse, -R94 ;  /* 0x0000005d5c5e7223 */ /* 0x080fe2000001085e */
[----:B------:R-:W-:Y:S01]  /*ce40*/  FFMA.FTZ R95, R90, R93, R95 ;  /* 0x0000005d5a5f7223 */ /* 0x000fe2000001005f */
[-C--:B------:R-:W-:Y:S01]  /*ce50*/  FMUL.FTZ R90, R89, R46.reuse ;  /* 0x0000002e595a7220 */ /* 0x080fe20000410000 */
[C---:B------:R-:W-:Y:S01]  /*ce60*/  FMUL.FTZ R46, R88.reuse, R46 ;  /* 0x0000002e582e7220 */ /* 0x040fe20000410000 */
[----:B------:R-:W-:Y:S01]  /*ce70*/  HADD2.F32 R93, -RZ, R157.H0_H0 ;  /* 0x2000009dff5d7230 */ /* 0x000fe20000004100 */
[----:B------:R-:W-:Y:S01]  /*ce80*/  LOP3.LUT R66, R65, 0xff0000ff, RZ, 0xc0, !PT ;  /* 0xff0000ff41427812 */ /* 0x000fe200078ec0ff */
[-C--:B------:R-:W-:Y:S01]  /*ce90*/  FFMA.FTZ R88, R88, R91.reuse, -R90 ;  /* 0x0000005b58587223 */ /* 0x080fe2000001085a */
[----:B------:R-:W-:Y:S01]  /*cea0*/  FFMA.FTZ R46, R89, R91, R46 ;  /* 0x0000005b592e7223 */ /* 0x000fe2000001002e */
[----:B------:R-:W-:Y:S01]  /*ceb0*/  HADD2.F32 R89, -RZ, R79.H0_H0 ;  /* 0x2000004fff597230 */ /* 0x000fe20000004100 */
[----:B------:R-:W-:Y:S01]  /*cec0*/  SHF.R.U32.HI R65, RZ, 0x10, R65 ;  /* 0x00000010ff417819 */ /* 0x000fe20000011641 */
[----:B------:R-:W-:Y:S01]  /*ced0*/  HADD2.F32 R91, -RZ, R42.H0_H0 ;  /* 0x2000002aff5b7230 */ /* 0x000fe20000004100 */
[----:B------:R-:W-:Y:S01]  /*cee0*/  LOP3.LUT R60, R77, 0xff0000ff, RZ, 0xc0, !PT ;  /* 0xff0000ff4d3c7812 */ /* 0x000fe200078ec0ff */
        /* <DEDUP_REMOVED lines=9> */
[----:B------:R-:W-:Y:S01]  /*cf80*/  SHF.R.U32.HI R76, RZ, 0x10, R77 ;  /* 0x00000010ff4c7819 */ /* 0x000fe2000001164d */
[----:B------:R-:W-:Y:S01]  /*cf90*/  IMAD.SHL.U32 R89, R64, 0x100, RZ ;  /* 0x0000010040597824 */ /* 0x000fe200078e00ff */
[----:B------:R-:W-:Y:S01]  /*cfa0*/  SHF.R.U32.HI R77, RZ, 0x8, R67 ;  /* 0x00000008ff4d7819 */ /* 0x000fe20000011643 */
[----:B------:R-:W-:-:S02]  /*cfb0*/  IMAD.U32 R65, R65, 0x10000, RZ ;  /* 0x0001000041417824 */ /* 0x000fc400078e00ff */
[-C--:B------:R-:W-:Y:S01]  /*cfc0*/  FMUL.FTZ R79, R90, R157.reuse ;  /* 0x0000009d5a4f7220 */ /* 0x080fe20000410000 */
[----:B------:R-:W-:Y:S01]  /*cfd0*/  FMUL.FTZ R157, R42, R157 ;  /* 0x0000009d2a9d7220 */ /* 0x000fe20000410000 */
[----:B------:R-:W-:Y:S01]  /*cfe0*/  LOP3.LUT R57, R60, 0xff00, R57, 0xf8, !PT ;  /* 0x0000ff003c397812 */ /* 0x000fe200078ef839 */
[----:B------:R-:W-:Y:S02]  /*cff0*/  IMAD.U32 R63, R63, 0x10000, RZ ;  /* 0x000100003f3f7824 */ /* 0x000fe400078e00ff */
[-C--:B------:R-:W-:Y:S01]  /*d000*/  FFMA.FTZ R79, R42, R159.reuse, -R79 ;  /* 0x0000009f2a4f7223 */ /* 0x080fe2000001084f */
[----:B------:R-:W-:Y:S01]  /*d010*/  IMAD.SHL.U32 R42, R62, 0x100, RZ ;  /* 0x000001003e2a7824 */ /* 0x000fe200078e00ff */
[----:B------:R-:W-:Y:S01]  /*d020*/  LOP3.LUT R78, R67, 0xff0000ff, RZ, 0xc0, !PT ;  /* 0xff0000ff434e7812 */ /* 0x000fe200078ec0ff */
[----:B------:R-:W-:Y:S01]  /*d030*/  IMAD.U32 R76, R76, 0x10000, RZ ;  /* 0x000100004c4c7824 */ /* 0x000fe200078e00ff */
[----:B------:R-:W-:Y:S01]  /*d040*/  LOP3.LUT R60, R66, 0xff00, R89, 0xf8, !PT ;  /* 0x0000ff00423c7812 */ /* 0x000fe200078ef859 */
[----:B------:R-:W-:Y:S01]  /*d050*/  FFMA.FTZ R90, R90, R159, R157 ;  /* 0x0000009f5a5a7223 */ /* 0x000fe2000001009d */
[----:B------:R-:W-:-:S02]  /*d060*/  SHF.R.U32.HI R67, RZ, 0x10, R67 ;  /* 0x00000010ff437819 */ /* 0x000fc40000011643 */
[----:B------:R-:W-:Y:S02]  /*d070*/  LOP3.LUT R42, R61, 0xff00, R42, 0xf8, !PT ;  /* 0x0000ff003d2a7812 */ /* 0x000fe400078ef82a */
[----:B------:R-:W-:Y:S01]  /*d080*/  SHF.L.U32 R77, R77, 0x8, RZ ;  /* 0x000000084d4d7819 */ /* 0x000fe200000006ff */
[----:B------:R-:W-:Y:S01]  /*d090*/  IMAD.U32 R62, R67, 0x10000, RZ ;  /* 0x00010000433e7824 */ /* 0x000fe200078e00ff */
[----:B------:R-:W-:Y:S02]  /*d0a0*/  F2FP.SATFINITE.E4M3.F32.PACK_AB_MERGE_C R54, R54, R44, RZ ;  /* 0x0000002c3636723e */ /* 0x000fe400048070ff */
[----:B------:R-:W-:Y:S02]  /*d0b0*/  F2FP.SATFINITE.E4M3.F32.PACK_AB_MERGE_C R53, R53, R40, RZ ;  /* 0x000000283535723e */ /* 0x000fe400048070ff */
[----:B------:R-:W-:Y:S02]  /*d0c0*/  LOP3.LUT R60, R60, 0xff0000, R65, 0xf8, !PT ;  /* 0x00ff00003c3c7812 */ /* 0x000fe400078ef841 */
[----:B------:R-:W-:-:S02]  /*d0d0*/  LOP3.LUT R77, R78, 0xff00, R77, 0xf8, !PT ;  /* 0x0000ff004e4d7812 */ /* 0x000fc400078ef84d */
[----:B------:R-:W-:Y:S02]  /*d0e0*/  LOP3.LUT R42, R42, 0xff0000, R63, 0xf8, !PT ;  /* 0x00ff00002a2a7812 */ /* 0x000fe400078ef83f */
[----:B------:R-:W-:Y:S02]  /*d0f0*/  F2FP.SATFINITE.E4M3.F32.PACK_AB_MERGE_C R40, R58, R59, R54 ;  /* 0x0000003b3a28723e */ /* 0x000fe40004807036 */
[----:B------:R-:W-:Y:S02]  /*d100*/  F2FP.SATFINITE.E4M3.F32.PACK_AB_MERGE_C R55, R55, R56, R53 ;  /* 0x000000383737723e */ /* 0x000fe40004807035 */
[----:B------:R-:W-:Y:S02]  /*d110*/  LOP3.LUT R57, R57, 0xff0000, R76, 0xf8, !PT ;  /* 0x00ff000039397812 */ /* 0x000fe400078ef84c */
[----:B------:R-:W-:Y:S02]  /*d120*/  F2FP.F16.E4M3.UNPACK_B R58, R45 ;  /* 0x0000002dff3a723e */ /* 0x000fe400020006ff */
[----:B------:R-:W-:-:S02]  /*d130*/  F2FP.F16.E4M3.UNPACK_B R63, R60 ;  /* 0x0000003cff3f723e */ /* 0x000fc400020006ff */
[----:B------:R-:W-:Y:S01]  /*d140*/  F2FP.F16.E4M3.UNPACK_B R56, R41 ;  /* 0x00000029ff38723e */ /* 0x000fe200020006ff */
[----:B------:R-:W-:Y:S01]  /*d150*/  HADD2.F32 R53, -RZ, R58.H0_H0 ;  /* 0x2000003aff357230 */ /* 0x000fe20000004100 */
[----:B------:R-:W-:Y:S01]  /*d160*/  LOP3.LUT R44, R77, 0xff0000, R62, 0xf8, !PT ;  /* 0x00ff00004d2c7812 */ /* 0x000fe200078ef83e */
[----:B------:R-:W-:Y:S01]  /*d170*/  HADD2.F32 R61, -RZ, R63.H0_H0 ;  /* 0x2000003fff3d7230 */ /* 0x000fe20000004100 */
[-C--:B------:R-:W-:Y:S01]  /*d180*/  F2FP.F16.E4M3.UNPACK_B R62, R57.reuse ;  /* 0x00000039ff3e723e */ /* 0x080fe200020006ff */
[--C-:B------:R-:W-:Y:S01]  /*d190*/  HADD2.F32 R54, -RZ, R56.reuse.H0_H0 ;  /* 0x20000038ff367230 */ /* 0x100fe20000004100 */
[----:B------:R-:W-:Y:S01]  /*d1a0*/  F2FP.F16.E4M3.UNPACK_B R57, R57.H1 ;  /* 0x00000039ff39723e */ /* 0x000fe200030006ff */
[----:B------:R-:W-:Y:S02]  /*d1b0*/  HADD2.F32 R56, -RZ, R56.H1_H1 ;  /* 0x30000038ff387230 */ /* 0x000fe40000004100 */
[----:B------:R-:W-:Y:S01]  /*d1c0*/  FMUL.FTZ R65, R53, R61 ;  /* 0x0000003d35417220 */ /* 0x000fe20000410000 */
[----:B------:R-:W-:-:S02]  /*d1d0*/  HADD2.F32 R59, -RZ, R62.H0_H0 ;  /* 0x2000003eff3b7230 */ /* 0x000fc40000004100 */
[C---:B------:R-:W-:Y:S01]  /*d1e0*/  FMUL.FTZ R64, R54.reuse, R61 ;  /* 0x0000003d36407220 */ /* 0x040fe20000410000 */
[----:B------:R-:W-:Y:S01]  /*d1f0*/  HADD2.F32 R61, -RZ, R58.H1_H1 ;  /* 0x3000003aff3d7230 */ /* 0x000fe20000004100 */
[----:B------:R-:W-:Y:S01]  /*d200*/  F2FP.F16.E4M3.UNPACK_B R58, R41.H1 ;  /* 0x00000029ff3a723e */ /* 0x000fe200030006ff */
[----:B------:R-:W-:Y:S02]  /*d210*/  HADD2.F32 R62, -RZ, R62.H1_H1 ;  /* 0x3000003eff3e7230 */ /* 0x000fe40000004100 */
[-C--:B------:R-:W-:Y:S01]  /*d220*/  FFMA.FTZ R54, R54, R59.reuse, -R65 ;  /* 0x0000003b36367223 */ /* 0x080fe20000010841 */
[----:B------:R-:W-:Y:S01]  /*d230*/  FFMA.FTZ R53, R53, R59, R64 ;  /* 0x0000003b35357223 */ /* 0x000fe20000010040 */
[----:B------:R-:W-:Y:S01]  /*d240*/  F2FP.F16.E4M3.UNPACK_B R59, R45.H1 ;  /* 0x0000002dff3b723e */ /* 0x000fe200030006ff */
[----:B------:R-:W-:Y:S01]  /*d250*/  HADD2.F32 R45, -RZ, R63.H1_H1 ;  /* 0x3000003fff2d7230 */ /* 0x000fe20000004100 */
[----:B------:R-:W-:Y:S02]  /*d260*/  F2FP.F16.E4M3.UNPACK_B R63, R60.H1 ;  /* 0x0000003cff3f723e */ /* 0x000fe400030006ff */
[----:B------:R-:W-:Y:S01]  /*d270*/  F2FP.SATFINITE.E4M3.F32.PACK_AB_MERGE_C R88, R88, R94, RZ ;  /* 0x0000005e5858723e */ /* 0x000fe200048070ff */
[----:B------:R-:W-:-:S02]  /*d280*/  HADD2.F32 R60, -RZ, R59.H0_H0 ;  /* 0x2000003bff3c7230 */ /* 0x000fc40000004100 */
[-C--:B------:R-:W-:Y:S01]  /*d290*/  FMUL.FTZ R41, R61, R45.reuse ;  /* 0x0000002d3d297220 */ /* 0x080fe20000410000 */
[C---:B------:R-:W-:Y:S01]  /*d2a0*/  FMUL.FTZ R66, R56.reuse, R45 ;  /* 0x0000002d38427220 */ /* 0x040fe20000410000 */
[----:B------:R-:W-:Y:S01]  /*d2b0*/  HADD2.F32 R64, -RZ, R63.H0_H0 ;  /* 0x2000003fff407230 */ /* 0x000fe20000004100 */
[----:B------:R-:W-:Y:S01]  /*d2c0*/  F2FP.SATFINITE.E4M3.F32.PACK_AB_MERGE_C R79, R79, R92, R88 ;  /* 0x0000005c4f4f723e */ /* 0x000fe20004807058 */
[----:B------:R-:W-:Y:S02]  /*d2d0*/  HADD2.F32 R45, -RZ, R58.H0_H0 ;  /* 0x2000003aff2d7230 */ /* 0x000fe40000004100 */
[-C--:B------:R-:W-:Y:S01]  /*d2e0*/  FFMA.FTZ R41, R56, R62.reuse, -R41 ;  /* 0x0000003e38297223 */ /* 0x080fe20000010829 */
[----:B------:R-:W-:Y:S01]  /*d2f0*/  FFMA.FTZ R56, R61, R62, R66 ;  /* 0x0000003e3d387223 */ /* 0x000fe20000010042 */
[----:B------:R-:W-:Y:S02]  /*d300*/  HADD2.F32 R61, -RZ, R57.H0_H0 ;  /* 0x20000039ff3d7230 */ /* 0x000fe40000004100 */
[----:B------:R-:W-:Y:S01]  /*d310*/  FMUL.FTZ R66, R60, R64 ;  /* 0x000000403c427220 */ /* 0x000fe20000410000 */
[----:B------:R-:W-:-:S02]  /*d320*/  HADD2.F32 R62, -RZ, R59.H1_H1 ;  /* 0x3000003bff3e7230 */ /* 0x000fc40000004100 */
[C---:B------:R-:W-:Y:S01]  /*d330*/  FMUL.FTZ R65, R45.reuse, R64 ;  /* 0x000000402d417220 */ /* 0x040fe20000410000 */
[----:B------:R-:W-:Y:S02]  /*d340*/  HADD2.F32 R59, -RZ, R63.H1_H1 ;  /* 0x3000003fff3b7230 */ /* 0x000fe40000004100 */
[-C--:B------:R-:W-:Y:S01]  /*d350*/  FFMA.FTZ R45, R45, R61.reuse, -R66 ;  /* 0x0000003d2d2d7223 */ /* 0x080fe20000010842 */
[----:B------:R-:W-:Y:S01]  /*d360*/  HADD2.F32 R58, -RZ, R58.H1_H1 ;  /* 0x3000003aff3a7230 */ /* 0x000fe20000004100 */
[----:B------:R-:W-:Y:S01]  /*d370*/  F2FP.F16.E4M3.UNPACK_B R64, R42 ;  /* 0x0000002aff40723e */ /* 0x000fe200020006ff */
[----:B------:R-:W-:Y:S02]  /*d380*/  HADD2.F32 R63, -RZ, R57.H1_H1 ;  /* 0x30000039ff3f7230 */ /* 0x000fe40000004100 */
[----:B------:R-:W-:Y:S01]  /*d390*/  FFMA.FTZ R57, R60, R61, R65 ;  /* 0x0000003d3c397223 */ /* 0x000fe20000010041 */
[----:B------:R-:W-:Y:S01]  /*d3a0*/  FMUL.FTZ R67, R62, R59 ;  /* 0x0000003b3e437220 */ /* 0x000fe20000410000 */
[----:B------:R-:W-:Y:S01]  /*d3b0*/  F2FP.F16.E4M3.UNPACK_B R60, R47 ;  /* 0x0000002fff3c723e */ /* 0x000fe200020006ff */
[C---:B------:R-:W-:Y:S01]  /*d3c0*/  FMUL.FTZ R65, R58.reuse, R59 ;  /* 0x0000003b3a417220 */ /* 0x040fe20000410000 */
[----:B------:R-:W-:Y:S01]  /*d3d0*/  F2FP.F16.E4M3.UNPACK_B R61, R44 ;  /* 0x0000002cff3d723e */ /* 0x000fe200020006ff */
[----:B------:R-:W-:Y:S01]  /*d3e0*/  FFMA.FTZ R58, R58, R63, -R67 ;  /* 0x0000003f3a3a7223 */ /* 0x000fe20000010843 */
[----:B------:R-:W-:Y:S01]  /*d3f0*/  F2FP.F16.E4M3.UNPACK_B R59, R43 ;  /* 0x0000002bff3b723e */ /* 0x000fe200020006ff */
[----:B------:R-:W-:Y:S01]  /*d400*/  FFMA.FTZ R62, R62, R63, R65 ;  /* 0x0000003f3e3e7223 */ /* 0x000fe20000010041 */
        /* <DEDUP_REMOVED lines=14> */
[----:B------:R-:W-:Y:S01]  /*d4f0*/  F2FP.F16.E4M3.UNPACK_B R76, R44.H1 ;  /* 0x0000002cff4c723e */ /* 0x000fe200030006ff */
[----:B------:R-:W-:Y:S01]  /*d500*/  HADD2.F32 R64, -RZ, R64.H1_H1 ;  /* 0x30000040ff407230 */ /* 0x000fe20000004100 */
[----:B------:R-:W-:Y:S01]  /*d510*/  F2FP.F16.E4M3.UNPACK_B R44, R43.H1 ;  /* 0x0000002bff2c723e */ /* 0x000fe200030006ff */
[----:B------:R-:W-:Y:S01]  /*d520*/  HADD2.F32 R43, -RZ, R47.H0_H0 ;  /* 0x2000002fff2b7230 */ /* 0x000fe20000004100 */
[----:B------:R-:W-:Y:S01]  /*d530*/  F2FP.F16.E4M3.UNPACK_B R66, R42.H1 ;  /* 0x0000002aff42723e */ /* 0x000fe200030006ff */
[----:B------:R-:W-:Y:S01]  /*d540*/  HADD2.F32 R77, -RZ, R76.H0_H0 ;  /* 0x2000004cff4d7230 */ /* 0x000fe20000004100 */
[----:B------:R-:W-:Y:S01]  /*d550*/  F2FP.SATFINITE.E4M3.F32.PACK_AB_MERGE_C R57, R62, R57, RZ ;  /* 0x000000393e39723e */ /* 0x000fe200048070ff */
[----:B------:R-:W-:Y:S01]  /*d560*/  HADD2.F32 R42, -RZ, R44.H0_H0 ;  /* 0x2000002cff2a7230 */ /* 0x000fe20000004100 */
[----:B------:R-:W-:Y:S01]  /*d570*/  F2FP.SATFINITE.E4M3.F32.PACK_AB_MERGE_C R41, R41, R54, R45 ;  /* 0x000000362929723e */ /* 0x000fe2000480702d */
        /* <DEDUP_REMOVED lines=10> */
[----:B------:R-:W-:Y:S01]  /*d620*/  F2FP.SATFINITE.E4M3.F32.PACK_AB_MERGE_C R46, R90, R93, R46 ;  /* 0x0000005d5a2e723e */ /* 0x000fe2000480702e */
[----:B------:R-:W-:Y:S01]  /*d630*/  FMUL.FTZ R76, R44, R76 ;  /* 0x0000004c2c4c7220 */ /* 0x000fe20000410000 */
[----:B------:R-:W-:Y:S01]  /*d640*/  F2FP.SATFINITE.E4M3.F32.PACK_AB_MERGE_C R45, R56, R53, R57 ;  /* 0x00000035382d723e */ /* 0x000fe20004807039 */
[-C--:B------:R-:W-:Y:S01]  /*d650*/  FFMA.FTZ R67, R44, R66.reuse, -R67 ;  /* 0x000000422c437223 */ /* 0x080fe20000010843 */
[CC--:B------:R-:W-:Y:S01]  /*d660*/  FMUL.FTZ R44, R60.reuse, R61.reuse ;  /* 0x0000003d3c2c7220 */ /* 0x0c0fe20000410000 */
[----:B------:R-:W-:Y:S01]  /*d670*/  FFMA.FTZ R76, R47, R66, R76 ;  /* 0x000000422f4c7223 */ /* 0x000fe2000001004c */
[C---:B------:R-:W-:Y:S02]  /*d680*/  FMUL.FTZ R61, R59.reuse, R61 ;  /* 0x0000003d3b3d7220 */ /* 0x040fe40000410000 */
[----:B------:R-:W-:Y:S01]  /*d690*/  FFMA.FTZ R44, R59, R64, -R44 ;  /* 0x000000403b2c7223 */ /* 0x000fe2000001082c */
[----:B------:R-:W-:Y:S01]  /*d6a0*/  F2FP.SATFINITE.E4M3.F32.PACK_AB_MERGE_C R42, R67, R42, RZ ;  /* 0x0000002a432a723e */ /* 0x000fe200048070ff */
[----:B------:R-:W-:Y:S01]  /*d6b0*/  FFMA.FTZ R60, R60, R64, R61 ;  /* 0x000000403c3c7223 */ /* 0x000fe2000001003d */
[----:B------:R-:W-:-:S02]  /*d6c0*/  F2FP.SATFINITE.E4M3.F32.PACK_AB_MERGE_C R76, R76, R43, RZ ;  /* 0x0000002b4c4c723e */ /* 0x000fc400048070ff */
[----:B------:R-:W-:Y:S01]  /*d6d0*/  F2FP.SATFINITE.E4M3.F32.PACK_AB_MERGE_C R43, R44, R63, R42 ;  /* 0x0000003f2c2b723e */ /* 0x000fe2000480702a */
[----:B------:R-:W-:Y:S01]  /*d6e0*/  IMAD.MOV.U32 R42, RZ, RZ, R79 ;  /* 0x000000ffff2a7224 */ /* 0x000fe200078e004f */
[----:B------:R-:W-:Y:S02]  /*d6f0*/  F2FP.SATFINITE.E4M3.F32.PACK_AB_MERGE_C R47, R60, R65, R76 ;  /* 0x000000413c2f723e */ /* 0x000fe4000480704c */
[----:B------:R-:W-:-:S07]  /*d700*/  MOV R44, R55 ;  /* 0x00000037002c7202 */ /* 0x000fce0000000f00 */
.L_x_2340:
[----:B------:R-:W-:Y:S05]  /*d710*/  BSYNC B2 ;  /* 0x0000000000027941 */ /* 0x000fea0003800000 */
.L_x_2339:
[----:B-1----:R1:W-:Y:S04]  /*d720*/  STG.E.128 desc[UR56][R48.64], R40 ;  /* 0x0000002830007986 */ /* 0x0023e8000c101d38 */
[----:B---3--:R1:W-:Y:S02]  /*d730*/  @!P2 STG.E.128 desc[UR56][R50.64], R44 ;  /* 0x0000002c3200a986 */ /* 0x0083e4000c101d38 */
.L_x_2338:
[----:B------:R-:W-:Y:S05]  /*d740*/  BSYNC B1 ;  /* 0x0000000000017941 */ /* 0x000fea0003800000 */
.L_x_2337:
        /* <DEDUP_REMOVED lines=36> */
[----:B------:R-:W-:Y:S01]  /*d990*/  LOP3.LUT R59, R81, 0xff0000ff, RZ, 0xc0, !PT ;  /* 0xff0000ff513b7812 */ /* 0x000fe200078ec0ff */
[----:B---3--:R-:W-:Y:S01]  /*d9a0*/  IMAD.MOV.U32 R58, RZ, RZ, R44 ;  /* 0x000000ffff3a7224 */ /* 0x008fe200078e002c */
[----:B------:R-:W-:Y:S01]  /*d9b0*/  SHF.R.U32.HI R63, RZ, 0x8, R83 ;  /* 0x00000008ff3f7819 */ /* 0x000fe20000011653 */
[----:B------:R-:W-:Y:S01]  /*d9c0*/  IMAD.MOV.U32 R56, RZ, RZ, R46 ;  /* 0x000000ffff387224 */ /* 0x000fe200078e002e */
[----:B------:R-:W-:Y:S01]  /*d9d0*/  SHF.L.U32 R40, R55, 0x8, RZ ;  /* 0x0000000837287819 */ /* 0x000fe200000006ff */
[----:B------:R-:W-:Y:S01]  /*d9e0*/  IMAD.MOV.U32 R55, RZ, RZ, R42 ;  /* 0x000000ffff377224 */ /* 0x000fe200078e002a */
[----:B------:R-:W-:Y:S02]  /*d9f0*/  SHF.R.U32.HI R66, RZ, 0x10, R81 ;  /* 0x00000010ff427819 */ /* 0x000fe40000011651 */
[----:B------:R-:W-:Y:S01]  /*da00*/  LOP3.LUT R59, R59, 0xff00, R40, 0xf8, !PT ;  /* 0x0000ff003b3b7812 */ /* 0x000fe200078ef828 */
[----:B------:R-:W-:Y:S01]  /*da10*/  IMAD.SHL.U32 R40, R63, 0x100, RZ ;  /* 0x000001003f287824 */ /* 0x000fe200078e00ff */
[----:B------:R-:W-:Y:S01]  /*da20*/  SHF.R.U32.HI R64, RZ, 0x10, R83 ;  /* 0x00000010ff407819 */ /* 0x000fe20000011653 */
[----:B------:R-:W-:Y:S01]  /*da30*/  IMAD.U32 R44, R66, 0x10000, RZ ;  /* 0x00010000422c7824 */ /* 0x000fe200078e00ff */
[----:B------:R-:W-:-:S02]  /*da40*/  LOP3.LUT R61, R83, 0xff0000ff, RZ, 0xc0, !PT ;  /* 0xff0000ff533d7812 */ /* 0x000fc400078ec0ff */
[----:B------:R-:W-:Y:S02]  /*da50*/  SHF.R.U32.HI R60, RZ, 0x8, R71 ;  /* 0x00000008ff3c7819 */ /* 0x000fe40000011647 */
[----:B------:R-:W-:Y:S01]  /*da60*/  LOP3.LUT R63, R61, 0xff00, R40, 0xf8, !PT ;  /* 0x0000ff003d3f7812 */ /* 0x000fe200078ef828 */
[----:B------:R-:W-:Y:S01]  /*da70*/  IMAD.U32 R40, R64, 0x10000, RZ ;  /* 0x0001000040287824 */ /* 0x000fe200078e00ff */
[----:B------:R-:W-:Y:S02]  /*da80*/  SHF.R.U32.HI R62, RZ, 0x8, R69 ;  /* 0x00000008ff3e7819 */ /* 0x000fe40000011645 */
[----:B------:R-:W-:Y:S02]  /*da90*/  LOP3.LUT R67, R71, 0xff0000ff, RZ, 0xc0, !PT ;  /* 0xff0000ff47437812 */ /* 0x000fe400078ec0ff */
[----:B------:R-:W-:Y:S01]  /*daa0*/  SHF.L.U32 R46, R60, 0x8, RZ ;  /* 0x000000083c2e7819 */ /* 0x000fe200000006ff */
[----:B------:R-:W-:Y:S01]  /*dab0*/  IMAD.SHL.U32 R42, R62, 0x100, RZ ;  /* 0x000001003e2a7824 */ /* 0x000fe200078e00ff */
[----:B------:R-:W-:-:S02]  /*dac0*/  LOP3.LUT R44, R59, 0xff0000, R44, 0xf8, !PT ;  /* 0x00ff00003b2c7812 */ /* 0x000fc400078ef82c */
[----:B------:R-:W-:Y:S02]  /*dad0*/  F2FP.F16.E4M3.UNPACK_B R64, R151.H1 ;  /* 0x00000097ff40723e */ /* 0x000fe400030006ff */
[----:B------:R-:W-:Y:S02]  /*dae0*/  F2FP.F16.E4M3.UNPACK_B R61, R58.H1 ;  /* 0x0000003aff3d723e */ /* 0x000fe400030006ff */
[----:B------:R-:W-:Y:S02]  /*daf0*/  F2FP.F16.E4M3.UNPACK_B R59, R57.H1 ;  /* 0x00000039ff3b723e */ /* 0x000fe400030006ff */
[----:B------:R-:W-:Y:S01]  /*db00*/  SHF.R.U32.HI R54, RZ, 0x10, R71 ;  /* 0x00000010ff367819 */ /* 0x000fe20000011647 */
[----:B------:R-:W-:Y:S01]  /*db10*/  HADD2.F32 R62, -RZ, R61.H0_H0 ;  /* 0x2000003dff3e7230 */ /* 0x000fe20000004100 */
[----:B------:R-:W-:Y:S01]  /*db20*/  SHF.R.U32.HI R53, RZ, 0x10, R69 ;  /* 0x00000010ff357819 */ /* 0x000fe20000011645 */
[----:B------:R-:W-:Y:S01]  /*db30*/  HADD2.F32 R60, -RZ, R59.H0_H0 ;  /* 0x2000003bff3c7230 */ /* 0x000fe20000004100 */
[----:B------:R-:W-:Y:S01]  /*db40*/  LOP3.LUT R71, R67, 0xff00, R46, 0xf8, !PT ;  /* 0x0000ff0043477812 */ /* 0x000fe200078ef82e */
[----:B------:R-:W-:Y:S01]  /*db50*/  HADD2.F32 R67, -RZ, R64.H0_H0 ;  /* 0x20000040ff437230 */ /* 0x000fe20000004100 */
[----:B------:R-:W-:Y:S01]  /*db60*/  LOP3.LUT R40, R63, 0xff0000, R40, 0xf8, !PT ;  /* 0x00ff00003f287812 */ /* 0x000fe200078ef828 */
[----:B------:R-:W-:Y:S01]  /*db70*/  IMAD.U32 R46, R53, 0x10000, RZ ;  /* 0x00010000352e7824 */ /* 0x000fe200078e00ff */
[----:B------:R-:W-:-:S02]  /*db80*/  LOP3.LUT R65, R69, 0xff0000ff, RZ, 0xc0, !PT ;  /* 0xff0000ff45417812 */ /* 0x000fc400078ec0ff */
[----:B------:R-:W-:Y:S01]  /*db90*/  F2FP.F16.E4M3.UNPACK_B R63, R153.H1 ;  /* 0x00000099ff3f723e */ /* 0x000fe200030006ff */
[-C--:B------:R-:W-:Y:S01]  /*dba0*/  FMUL.FTZ R53, R62, R67.reuse ;  /* 0x000000433e357220 */ /* 0x080fe20000410000 */
[----:B------:R-:W-:Y:S01]  /*dbb0*/  LOP3.LUT R69, R65, 0xff00, R42, 0xf8, !PT ;  /* 0x0000ff0041457812 */ /* 0x000fe200078ef82a */
[----:B------:R-:W-:Y:S01]  /*dbc0*/  FMUL.FTZ R67, R60, R67 ;  /* 0x000000433c437220 */ /* 0x000fe20000410000 */
[----:B------:R-:W-:Y:S01]  /*dbd0*/  IMAD.U32 R42, R54, 0x10000, RZ ;  /* 0x00010000362a7824 */ /* 0x000fe200078e00ff */
[----:B------:R-:W-:Y:S01]  /*dbe0*/  F2FP.F16.E4M3.UNPACK_B R151, R151 ;  /* 0x00000097ff97723e */ /* 0x000fe200020006ff */
[----:B------:R-:W-:Y:S01]  /*dbf0*/  HADD2.F32 R65, -RZ, R63.H0_H0 ;  /* 0x2000003fff417230 */ /* 0x000fe20000004100 */
[----:B------:R-:W-:Y:S02]  /*dc00*/  F2FP.F16.E4M3.UNPACK_B R153, R153 ;  /* 0x00000099ff99723e */ /* 0x000fe400020006ff */
[----:B------:R-:W-:Y:S01]  /*dc10*/  LOP3.LUT R42, R71, 0xff0000, R42, 0xf8, !PT ;  /* 0x00ff0000472a7812 */ /* 0x000fe200078ef82a */
[----:B------:R-:W-:-:S02]  /*dc20*/  HADD2.F32 R66, -RZ, R151.H0_H0 ;  /* 0x20000097ff427230 */ /* 0x000fc40000004100 */
[-C--:B------:R-:W-:Y:S01]  /*dc30*/  FFMA.FTZ R53, R60, R65.reuse, -R53 ;  /* 0x000000413c357223 */ /* 0x080fe20000010835 */
[----:B------:R-:W-:Y:S01]  /*dc40*/  FFMA.FTZ R54, R62, R65, R67 ;  /* 0x000000413e367223 */ /* 0x000fe20000010043 */
[----:B------:R-:W-:Y:S01]  /*dc50*/  HADD2.F32 R65, -RZ, R63.H1_H1 ;  /* 0x3000003fff417230 */ /* 0x000fe20000004100 */
[----:B------:R-:W-:Y:S01]  /*dc60*/  F2FP.F16.E4M3.UNPACK_B R62, R58 ;  /* 0x0000003aff3e723e */ /* 0x000fe200020006ff */
[----:B------:R-:W-:Y:S01]  /*dc70*/  HADD2.F32 R63, -RZ, R64.H1_H1 ;  /* 0x30000040ff3f7230 */ /* 0x000fe20000004100 */
[----:B------:R-:W-:Y:S01]  /*dc80*/  LOP3.LUT R46, R69, 0xff0000, R46, 0xf8, !PT ;  /* 0x00ff0000452e7812 */ /* 0x000fe200078ef82e */
[----:B------:R-:W-:Y:S02]  /*dc90*/  HADD2.F32 R60, -RZ, R59.H1_H1 ;  /* 0x3000003bff3c7230 */ /* 0x000fe40000004100 */
[----:B------:R-:W-:Y:S01]  /*dca0*/  HADD2.F32 R64, -RZ, R61.H1_H1 ;  /* 0x3000003dff407230 */ /* 0x000fe20000004100 */
[----:B------:R-:W-:Y:S01]  /*dcb0*/  F2FP.F16.E4M3.UNPACK_B R61, R57 ;  /* 0x00000039ff3d723e */ /* 0x000fe200020006ff */
[----:B------:R-:W-:-:S02]  /*dcc0*/  HADD2.F32 R151, -RZ, R151.H1_H1 ;  /* 0x30000097ff977230 */ /* 0x000fc40000004100 */
[-C--:B------:R-:W-:Y:S01]  /*dcd0*/  FMUL.FTZ R67, R60, R63.reuse ;  /* 0x0000003f3c437220 */ /* 0x080fe20000410000 */
        /* <DEDUP_REMOVED lines=85> */
[-C--:B------:R-:W-:Y:S01]  /*e230*/  FFMA.FTZ R60, R60, R62.reuse, -R65 ;  /* 0x0000003e3c3c7223 */ /* 0x080fe20000010841 */
[----:B------:R-:W-:Y:S01]  /*e240*/  F2FP.F16.E4M3.UNPACK_B R59, R41.H1 ;  /* 0x00000029ff3b723e */ /* 0x000fe200030006ff */
[----:B------:R-:W-:Y:S01]  /*e250*/  FFMA.FTZ R41, R63, R62, R66 ;  /* 0x0000003e3f297223 */ /* 0x000fe20000010042 */
[----:B------:R-:W-:Y:S01]  /*e260*/  HADD2.F32 R46, -RZ, R61.H0_H0 ;  /* 0x2000003dff2e7230 */ /* 0x000fe20000004100 */
[-C--:B------:R-:W-:Y:S01]  /*e270*/  F2FP.F16.E4M3.UNPACK_B R70, R42.reuse ;  /* 0x0000002aff46723e */ /* 0x080fe200020006ff */
[----:B------:R-:W-:Y:S01]  /*e280*/  HADD2.F32 R63, -RZ, R64.H0_H0 ;  /* 0x20000040ff3f7230 */ /* 0x000fe20000004100 */
[----:B------:R-:W-:Y:S01]  /*e290*/  F2FP.F16.E4M3.UNPACK_B R71, R42.H1 ;  /* 0x0000002aff47723e */ /* 0x000fe200030006ff */
[----:B------:R-:W-:Y:S01]  /*e2a0*/  HADD2.F32 R45, -RZ, R59.H0_H0 ;  /* 0x2000003bff2d7230 */ /* 0x000fe20000004100 */
[----:B------:R-:W-:Y:S01]  /*e2b0*/  F2FP.F16.E4M3.UNPACK_B R67, R40 ;  /* 0x00000028ff43723e */ /* 0x000fe200020006ff */
[----:B------:R-:W-:-:S02]  /*e2c0*/  HADD2.F32 R62, -RZ, R61.H1_H1 ;  /* 0x3000003dff3e7230 */ /* 0x000fc40000004100 */
[-C--:B------:R-:W-:Y:S01]  /*e2d0*/  FMUL.FTZ R66, R46, R63.reuse ;  /* 0x0000003f2e427220 */ /* 0x080fe20000410000 */
[----:B------:R-:W-:Y:S02]  /*e2e0*/  HADD2.F32 R65, -RZ, R64.H1_H1 ;  /* 0x30000040ff417230 */ /* 0x000fe40000004100 */
[----:B------:R-:W-:Y:S01]  /*e2f0*/  FMUL.FTZ R63, R45, R63 ;  /* 0x0000003f2d3f7220 */ /* 0x000fe20000410000 */
[----:B------:R-:W-:Y:S01]  /*e300*/  HADD2.F32 R59, -RZ, R59.H1_H1 ;  /* 0x3000003bff3b7230 */ /* 0x000fe20000004100 */
[----:B------:R-:W-:Y:S01]  /*e310*/  F2FP.SATFINITE.E4M3.F32.PACK_AB_MERGE_C R53, R152, R69, R77 ;  /* 0x000000459835723e */ /* 0x000fe2000480704d */
[--C-:B------:R-:W-:Y:S02]  /*e320*/  HADD2.F32 R61, -RZ, R44.reuse.H0_H0 ;  /* 0x2000002cff3d7230 */ /* 0x100fe40000004100 */
[-C--:B------:R-:W-:Y:S01]  /*e330*/  FMUL.FTZ R68, R62, R65.reuse ;  /* 0x000000413e447220 */ /* 0x080fe20000410000 */
[----:B------:R-:W-:Y:S02]  /*e340*/  HADD2.F32 R64, -RZ, R44.H1_H1 ;  /* 0x3000002cff407230 */ /* 0x000fe40000004100 */
[----:B------:R-:W-:Y:S01]  /*e350*/  FMUL.FTZ R65, R59, R65 ;  /* 0x000000413b417220 */ /* 0x000fe20000410000 */
[----:B------:R-:W-:-:S02]  /*e360*/  HADD2.F32 R77, -RZ, R71.H0_H0 ;  /* 0x20000047ff4d7230 */ /* 0x000fc40000004100 */
[-C--:B------:R-:W-:Y:S01]  /*e370*/  FFMA.FTZ R44, R45, R61.reuse, -R66 ;  /* 0x0000003d2d2c7223 */ /* 0x080fe20000010842 */
[----:B------:R-:W-:Y:S01]  /*e380*/  FFMA.FTZ R45, R46, R61, R63 ;  /* 0x0000003d2e2d7223 */ /* 0x000fe2000001003f */
[----:B------:R-:W-:Y:S01]  /*e390*/  F2FP.F16.E4M3.UNPACK_B R63, R47 ;  /* 0x0000002fff3f723e */ /* 0x000fe200020006ff */
[-C--:B------:R-:W-:Y:S01]  /*e3a0*/  FFMA.FTZ R59, R59, R64.reuse, -R68 ;  /* 0x000000403b3b7223 */ /* 0x080fe20000010844 */
[----:B------:R-:W-:Y:S01]  /*e3b0*/  FFMA.FTZ R46, R62, R64, R65 ;  /* 0x000000403e2e7223 */ /* 0x000fe20000010041 */
[----:B------:R-:W-:Y:S01]  /*e3c0*/  F2FP.F16.E4M3.UNPACK_B R61, R43 ;  /* 0x0000002bff3d723e */ /* 0x000fe200020006ff */
[----:B------:R-:W-:Y:S01]  /*e3d0*/  HADD2.F32 R42, -RZ, R67.H0_H0 ;  /* 0x20000043ff2a7230 */ /* 0x000fe20000004100 */
[----:B------:R-:W-:Y:S01]  /*e3e0*/  F2FP.F16.E4M3.UNPACK_B R64, R47.H1 ;  /* 0x0000002fff40723e */ /* 0x000fe200030006ff */
[----:B------:R-:W-:Y:S01]  /*e3f0*/  HADD2.F32 R65, -RZ, R63.H0_H0 ;  /* 0x2000003fff417230 */ /* 0x000fe20000004100 */
[----:B------:R-:W-:Y:S01]  /*e400*/  F2FP.F16.E4M3.UNPACK_B R43, R43.H1 ;  /* 0x0000002bff2b723e */ /* 0x000fe200030006ff */
        /* <DEDUP_REMOVED lines=9> */
[----:B------:R-:W-:Y:S01]  /*e4a0*/  FMUL.FTZ R78, R47, R40 ;  /* 0x000000282f4e7220 */ /* 0x000fe20000410000 */
[----:B------:R-:W-:Y:S02]  /*e4b0*/  HADD2.F32 R71, -RZ, R71.H1_H1 ;  /* 0x30000047ff477230 */ /* 0x000fe40000004100 */
[-C--:B------:R-:W-:Y:S01]  /*e4c0*/  FMUL.FTZ R79, R66, R77.reuse ;  /* 0x0000004d424f7220 */ /* 0x080fe20000410000 */
[----:B------:R-:W-:Y:S02]  /*e4d0*/  HADD2.F32 R43, -RZ, R43.H1_H1 ;  /* 0x3000002bff2b7230 */ /* 0x000fe40000004100 */
[----:B------:R-:W-:Y:S01]  /*e4e0*/  FMUL.FTZ R77, R62, R77 ;  /* 0x0000004d3e4d7220 */ /* 0x000fe20000410000 */
[----:B------:R-:W-:-:S02]  /*e4f0*/  HADD2.F32 R69, -RZ, R68.H0_H0 ;  /* 0x20000044ff457230 */ /* 0x000fc40000004100 */
[----:B------:R-:W-:Y:S01]  /*e500*/  FFMA.FTZ R40, R47, R42, -R76 ;  /* 0x0000002a2f287223 */ /* 0x000fe2000001084c */
[----:B------:R-:W-:Y:S02]  /*e510*/  HADD2.F32 R63, -RZ, R63.H1_H1 ;  /* 0x3000003fff3f7230 */ /* 0x000fe40000004100 */
        /* <DEDUP_REMOVED lines=9> */
[----:B------:R-:W-:Y:S01]  /*e5b0*/  FMUL.FTZ R70, R61, R70 ;  /* 0x000000463d467220 */ /* 0x000fe20000410000 */
[-C--:B------:R-:W-:Y:S01]  /*e5c0*/  FFMA.FTZ R76, R43, R68.reuse, -R76 ;  /* 0x000000442b4c7223 */ /* 0x080fe2000001084c */
[----:B------:R-:W-:Y:S01]  /*e5d0*/  FFMA.FTZ R64, R64, R68, R71 ;  /* 0x0000004440407223 */ /* 0x000fe20000010047 */
[----:B------:R-:W-:Y:S01]  /*e5e0*/  FFMA.FTZ R42, R65, R42, R78 ;  /* 0x0000002a412a7223 */ /* 0x000fe2000001004e */
[-C--:B------:R-:W-:Y:S01]  /*e5f0*/  FFMA.FTZ R61, R61, R62.reuse, -R66 ;  /* 0x0000003e3d3d7223 */ /* 0x080fe20000010842 */
[----:B------:R-:W-:Y:S01]  /*e600*/  FFMA.FTZ R63, R63, R62, R70 ;  /* 0x0000003e3f3f7223 */ /* 0x000fe20000010046 */
[----:B------:R-:W-:Y:S01]  /*e610*/  F2FP.SATFINITE.E4M3.F32.PACK_AB_MERGE_C R76, R76, R79, RZ ;  /* 0x0000004f4c4c723e */ /* 0x000fe200048070ff */
[----:B------:R-:W-:Y:S01]  /*e620*/  IMAD.MOV.U32 R46, RZ, RZ, R53 ;  /* 0x000000ffff2e7224 */ /* 0x000fe200078e0035 */
[----:B------:R-:W-:-:S02]  /*e630*/  F2FP.SATFINITE.E4M3.F32.PACK_AB_MERGE_C R64, R64, R77, RZ ;  /* 0x0000004d4040723e */ /* 0x000fc400048070ff */
[----:B------:R-:W-:Y:S01]  /*e640*/  F2FP.SATFINITE.E4M3.F32.PACK_AB_MERGE_C R57, R60, R57, R44 ;  /* 0x000000393c39723e */ /* 0x000fe2000480702c */
[----:B------:R-:W-:Y:S01]  /*e650*/  IMAD.MOV.U32 R44, RZ, RZ, R55 ;  /* 0x000000ffff2c7224 */ /* 0x000fe200078e0037 */
[----:B------:R-:W-:Y:S02]  /*e660*/  F2FP.SATFINITE.E4M3.F32.PACK_AB_MERGE_C R43, R61, R40, R76 ;  /* 0x000000283d2b723e */ /* 0x000fe4000480704c */
[----:B------:R-:W-:Y:S01]  /*e670*/  F2FP.SATFINITE.E4M3.F32.PACK_AB_MERGE_C R45, R41, R58, R45 ;  /* 0x0000003a292d723e */ /* 0x000fe2000480702d */
[----:B------:R-:W-:Y:S01]  /*e680*/  IMAD.MOV.U32 R41, RZ, RZ, R57 ;  /* 0x000000ffff297224 */ /* 0x000fe200078e0039 */
[----:B------:R-:W-:Y:S01]  /*e690*/  F2FP.SATFINITE.E4M3.F32.PACK_AB_MERGE_C R47, R63, R42, R64 ;  /* 0x0000002a3f2f723e */ /* 0x000fe20004807040 */
[----:B------:R-:W-:Y:S01]  /*e6a0*/  IMAD.MOV.U32 R42, RZ, RZ, R54 ;  /* 0x000000ffff2a7224 */ /* 0x000fe200078e0036 */
[----:B------:R-:W-:-:S07]  /*e6b0*/  MOV R40, R56 ;  /* 0x0000003800287202 */ /* 0x000fce0000000f00 */
.L_x_2344:
[----:B------:R-:W-:Y:S05]  /*e6c0*/  BSYNC B2 ;  /* 0x0000000000027941 */ /* 0x000fea0003800000 */
.L_x_2343:
[----:B-1----:R4:W-:Y:S04]  /*e6d0*/  STG.E.128 desc[UR56][R48.64], R40 ;  /* 0x0000002830007986 */ /* 0x0029e8000c101d38 */
[----:B---3--:R4:W-:Y:S02]  /*e6e0*/  @!P2 STG.E.128 desc[UR56][R50.64], R44 ;  /* 0x0000002c3200a986 */ /* 0x0089e4000c101d38 */
.L_x_2342:
[----:B------:R-:W-:Y:S05]  /*e6f0*/  BSYNC B1 ;  /* 0x0000000000017941 */ /* 0x000fea0003800000 */
.L_x_2341:
[----:B------:R-:W-:-:S13]  /*e700*/  ISETP.NE.AND P2, PT, R36, RZ, PT ;  /* 0x000000ff2400720c */ /* 0x000fda0003f45270 */
[----:B------:R-:W-:Y:S05]  /*e710*/  @!P2 BRA `(.L_x_2295) ;  /* 0x0000001000bca947 */ /* 0x000fea0003800000 */
[----:B-1--4-:R-:W3:Y:S01]  /*e720*/  LDL R40, [R1+0x14] ;  /* 0x0000140001287983 */ /* 0x012ee20000100800 */
[----:B------:R-:W-:Y:S01]  /*e730*/  IADD3 R49, P2, P4, R116, R134, R29 ;  /* 0x0000008674317210 */ /* 0x000fe20007c5e01d */
[----:B------:R-:W-:Y:S03]  /*e740*/  BSSY B1, `(.L_x_2345) ;  /* 0x00000ec000017945 */ /* 0x000fe60003800000 */
[----:B------:R-:W-:Y:S02]  /*e750*/  IADD3.X R42, R4, R52, R32, P2, P4 ;  /* 0x00000034042a7210 */ /* 0x000fe400017e8420 */
[----:B------:R-:W-:-:S05]  /*e760*/  IADD3 R48, P2, R49, R122, RZ ;  /* 0x0000007a31307210 */ /* 0x000fca0007f5e0ff */
[----:B------:R-:W-:Y:S01]  /*e770*/  IMAD.X R49, R42, 0x1, R123, P2 ;  /* 0x000000012a317824 */ /* 0x000fe200010e067b */
[----:B------:R-:W-:Y:S02]  /*e780*/  ISETP.GE.AND P2, PT, R6, R132, PT ;  /* 0x000000840600720c */ /* 0x000fe40003f46270 */
[----:B---3--:R-:W-:-:S04]  /*e790*/  LOP3.LUT P5, RZ, R40, 0x1, RZ, 0xc0, !PT ;  /* 0x0000000128ff7812 */ /* 0x008fc800078ac0ff */
[----:B------:R-:W-:-:S04]  /*e7a0*/  SEL R155, R99, R155, !P5 ;  /* 0x0000009b639b7207 */ /* 0x000fc80006800000 */
[----:B------:R-:W-:-:S04]  /*e7b0*/  SHF.R.S32.HI R40, RZ, 0x1f, R155 ;  /* 0x0000001fff287819 */ /* 0x000fc8000001149b */
[----:B------:R-:W-:-:S04]  /*e7c0*/  LEA.HI R155, R40, R155, RZ, 0x5 ;  /* 0x0000009b289b7211 */ /* 0x000fc800078f28ff */
[----:B------:R-:W-:-:S04]  /*e7d0*/  LEA.HI.SX32 R155, R155, R28, 0x1b ;  /* 0x0000001c9b9b7211 */ /* 0x000fc800078fdaff */
[----:B------:R-:W-:Y:S02]  /*e7e0*/  SHF.R.S32.HI R40, RZ, 0x1f, R155 ;  /* 0x0000001fff287819 */ /* 0x000fe4000001149b */
[----:B------:R-:W-:Y:S02]  /*e7f0*/  SHF.L.U32 R51, R155, 0x4, RZ ;  /* 0x000000049b337819 */ /* 0x000fe400000006ff */
        /* <DEDUP_REMOVED lines=13> */
[--C-:B------:R-:W-:Y:S01]  /*e8d0*/  SHF.R.U32.HI R53, RZ, 0x8, R85.reuse ;  /* 0x00000008ff357819 */ /* 0x100fe20000011655 */
[----:B---3--:R-:W-:Y:S01]  /*e8e0*/  IMAD.MOV.U32 R58, RZ, RZ, R44 ;  /* 0x000000ffff3a7224 */ /* 0x008fe200078e002c */
[----:B-1----:R-:W-:Y:S01]  /*e8f0*/  MOV R50, R41 ;  /* 0x0000002900327202 */ /* 0x002fe20000000f00 */
        /* <DEDUP_REMOVED lines=8> */
[----:B------:R-:W-:Y:S01]  /*e980*/  SHF.R.U32.HI R64, RZ, 0x8, R87 ;  /* 0x00000008ff407819 */ /* 0x000fe20000011657 */
[----:B------:R-:W-:Y:S01]  /*e990*/  IMAD.SHL.U32 R44, R61, 0x100, RZ ;  /* 0x000001003d2c7824 */ /* 0x000fe200078e00ff */
[----:B------:R-:W-:Y:S01]  /*e9a0*/  LOP3.LUT R41, R54, 0xff00, R41, 0xf8, !PT ;  /* 0x0000ff0036297812 */ /* 0x000fe200078ef829 */
[----:B------:R-:W-:Y:S01]  /*e9b0*/  IMAD.SHL.U32 R54, R60, 0x100, RZ ;  /* 0x000001003c367824 */ /* 0x000fe200078e00ff */
[----:B------:R-:W-:Y:S02]  /*e9c0*/  SHF.R.U32.HI R62, RZ, 0x10, R87 ;  /* 0x00000010ff3e7819 */ /* 0x000fe40000011657 */
[----:B------:R-:W-:Y:S02]  /*e9d0*/  LOP3.LUT R57, R73, 0xff0000ff, RZ, 0xc0, !PT ;  /* 0xff0000ff49397812 */ /* 0x000fe400078ec0ff */
[----:B------:R-:W-:Y:S02]  /*e9e0*/  LOP3.LUT R59, R75, 0xff0000ff, RZ, 0xc0, !PT ;  /* 0xff0000ff4b3b7812 */ /* 0x000fe400078ec0ff */
[----:B------:R-:W-:-:S02]  /*e9f0*/  LOP3.LUT R55, R87, 0xff0000ff, RZ, 0xc0, !PT ;  /* 0xff0000ff57377812 */ /* 0x000fc400078ec0ff */
[----:B------:R-:W-:Y:S02]  /*ea00*/  SHF.L.U32 R40, R64, 0x8, RZ ;  /* 0x0000000840287819 */ /* 0x000fe400000006ff */
        /* <DEDUP_REMOVED lines=17> */
[----:B------:R-:W-:Y:S01]  /*eb20*/  SHF.L.U32 R63, R63, 0x10, RZ ;  /* 0x000000103f3f7819 */ /* 0x000fe200000006ff */
[C---:B------:R-:W-:Y:S01]  /*eb30*/  FMUL.FTZ R66, R54.reuse, R41 ;  /* 0x0000002936427220 */ /* 0x040fe20000410000 */
[----:B------:R-:W-:Y:S02]  /*eb40*/  IMAD.U32 R65, R65, 0x10000, RZ ;  /* 0x0001000041417824 */ /* 0x000fe400078e00ff */
[-C--:B------:R-:W-:Y:S01]  /*eb50*/  FFMA.FTZ R54, R54, R61.reuse, -R67 ;  /* 0x0000003d36367223 */ /* 0x080fe20000010843 */
[----:B------:R-:W-:Y:S01]  /*eb60*/  LOP3.LUT R44, R44, 0xff0000, R63, 0xf8, !PT ;  /* 0x00ff00002c2c7812 */ /* 0x000fe200078ef83f */
        /* <DEDUP_REMOVED lines=9> */
[-C--:B------:R-:W-:Y:S01]  /*ec00*/  FMUL.FTZ R65, R57, R61.reuse ;  /* 0x0000003d39417220 */ /* 0x080fe20000410000 */
[----:B------:R-:W-:Y:S01]  /*ec10*/  FMUL.FTZ R56, R62, R61 ;  /* 0x0000003d3e387220 */ /* 0x000fe20000410000 */
[----:B------:R-:W-:Y:S01]  /*ec20*/  F2FP.F16.E4M3.UNPACK_B R148, R148 ;  /* 0x00000094ff94723e */ /* 0x000fe200020006ff */
[----:B------:R-:W-:Y:S01]  /*ec30*/  HADD2.F32 R64, -RZ, R146.H0_H0 ;  /* 0x20000092ff407230 */ /* 0x000fe20000004100 */
[----:B------:R-:W-:Y:S01]  /*ec40*/  F2FP.F16.E4M3.UNPACK_B R67, R147.H1 ;  /* 0x00000093ff43723e */ /* 0x000fe200030006ff */
[----:B------:R-:W-:-:S02]  /*ec50*/  HADD2.F32 R61, -RZ, R59.H0_H0 ;  /* 0x2000003bff3d7230 */ /* 0x000fc40000004100 */
[-C--:B------:R-:W-:Y:S01]  /*ec60*/  FFMA.FTZ R57, R57, R63.reuse, -R56 ;  /* 0x0000003f39397223 */ /* 0x080fe20000010838 */
[----:B------:R-:W-:Y:S02]  /*ec70*/  HADD2.F32 R58, -RZ, R60.H0_H0 ;  /* 0x2000003cff3a7230 */ /* 0x000fe40000004100 */
[----:B------:R-:W-:Y:S01]  /*ec80*/  FFMA.FTZ R56, R62, R63, R65 ;  /* 0x0000003f3e387223 */ /* 0x000fe20000010041 */
        /* <DEDUP_REMOVED lines=8> */
[----:B------:R-:W-:Y:S01]  /*ed10*/  F2FP.F16.E4M3.UNPACK_B R64, R46.H1 ;  /* 0x0000002eff40723e */ /* 0x000fe200030006ff */
[----:B------:R-:W-:Y:S02]  /*ed20*/  HADD2.F32 R148, -RZ, R148.H1_H1 ;  /* 0x30000094ff947230 */ /* 0x000fe40000004100 */
[-C--:B------:R-:W-:Y:S01]  /*ed30*/  FMUL.FTZ R61, R63, R146.reuse ;  /* 0x000000923f3d7220 */ /* 0x080fe20000410000 */
[----:B------:R-:W-:Y:S01]  /*ed40*/  FMUL.FTZ R146, R60, R146 ;  /* 0x000000923c927220 */ /* 0x000fe20000410000 */
[----:B------:R-:W-:Y:S01]  /*ed50*/  F2FP.F16.E4M3.UNPACK_B R66, R149.H1 ;  /* 0x00000095ff42723e */ /* 0x000fe200030006ff */
[----:B------:R-:W-:Y:S01]  /*ed60*/  HADD2.F32 R70, -RZ, R67.H0_H0 ;  /* 0x20000043ff467230 */ /* 0x000fe20000004100 */
[----:B------:R-:W-:Y:S01]  /*ed70*/  F2FP.F16.E4M3.UNPACK_B R62, R53.H1 ;  /* 0x00000035ff3e723e */ /* 0x000fe200030006ff */
[----:B------:R-:W-:-:S02]  /*ed80*/  HADD2.F32 R65, -RZ, R64.H0_H0 ;  /* 0x20000040ff417230 */ /* 0x000fc40000004100 */
[-C--:B------:R-:W-:Y:S01]  /*ed90*/  FFMA.FTZ R61, R60, R148.reuse, -R61 ;  /* 0x000000943c3d7223 */ /* 0x080fe2000001083d */
[----:B------:R-:W-:Y:S01]  /*eda0*/  FFMA.FTZ R60, R63, R148, R146 ;  /* 0x000000943f3c7223 */ /* 0x000fe20000010092 */
[----:B------:R-:W-:Y:S01]  /*edb0*/  HADD2.F32 R68, -RZ, R66.H0_H0 ;  /* 0x20000042ff447230 */ /* 0x000fe20000004100 */
[----:B------:R-:W-:Y:S01]  /*edc0*/  F2FP.F16.E4M3.UNPACK_B R147, R147 ;  /* 0x00000093ff93723e */ /* 0x000fe200020006ff */
[----:B------:R-:W-:Y:S02]  /*edd0*/  HADD2.F32 R63, -RZ, R62.H0_H0 ;  /* 0x2000003eff3f7230 */ /* 0x000fe40000004100 */
[-C--:B------:R-:W-:Y:S01]  /*ede0*/  FMUL.FTZ R72, R65, R70.reuse ;  /* 0x0000004641487220 */ /* 0x080fe20000410000 */
[----:B------:R-:W-:Y:S01]  /*edf0*/  HADD2.F32 R67, -RZ, R67.H1_H1 ;  /* 0x30000043ff437230 */ /* 0x000fe20000004100 */
[----:B------:R-:W-:Y:S01]  /*ee00*/  F2FP.F16.E4M3.UNPACK_B R53, R53 ;  /* 0x00000035ff35723e */ /* 0x000fe200020006ff */
[----:B------:R-:W-:Y:S02]  /*ee10*/  HADD2.F32 R64, -RZ, R64.H1_H1 ;  /* 0x30000040ff407230 */ /* 0x000fe40000004100 */
[C---:B------:R-:W-:Y:S01]  /*ee20*/  FMUL.FTZ R70, R63.reuse, R70 ;  /* 0x000000463f467220 */ /* 0x040fe20000410000 */
[----:B------:R-:W-:Y:S01]  /*ee30*/  FFMA.FTZ R72, R63, R68, -R72 ;  /* 0x000000443f487223 */ /* 0x000fe20000010848 */
[----:B------:R-:W-:Y:S01]  /*ee40*/  HADD2.F32 R62, -RZ, R62.H1_H1 ;  /* 0x3000003eff3e7230 */ /* 0x000fe20000004100 */
[----:B------:R-:W-:Y:S01]  /*ee50*/  F2FP.F16.E4M3.UNPACK_B R149, R149 ;  /* 0x00000095ff95723e */ /* 0x000fe200020006ff */
[----:B------:R-:W-:-:S02]  /*ee60*/  HADD2.F32 R63, -RZ, R66.H1_H1 ;  /* 0x30000042ff3f7230 */ /* 0x000fc40000004100 */
[-C--:B------:R-:W-:Y:S01]  /*ee70*/  FMUL.FTZ R69, R64, R67.reuse ;  /* 0x0000004340457220 */ /* 0x080fe20000410000 */
[----:B------:R-:W-:Y:S01]  /*ee80*/  FFMA.FTZ R70, R65, R68, R70 ;  /* 0x0000004441467223 */ /* 0x000fe20000010046 */
[C---:B------:R-:W-:Y:S01]  /*ee90*/  FMUL.FTZ R67, R62.reuse, R67 ;  /* 0x000000433e437220 */ /* 0x040fe20000410000 */
[--C-:B------:R-:W-:Y:S02]  /*eea0*/  HADD2.F32 R65, -RZ, R147.reuse.H0_H0 ;  /* 0x20000093ff417230 */ /* 0x100fe40000004100 */
[-C--:B------:R-:W-:Y:S01]  /*eeb0*/  FFMA.FTZ R69, R62, R63.reuse, -R69 ;  /* 0x0000003f3e457223 */ /* 0x080fe20000010845 */
[----:B------:R-:W-:Y:S01]  /*eec0*/  F2FP.F16.E4M3.UNPACK_B R62, R46 ;  /* 0x0000002eff3e723e */ /* 0x000fe200020006ff */
[----:B------:R-:W-:Y:S01]  /*eed0*/  FFMA.FTZ R71, R64, R63, R67 ;  /* 0x0000003f40477223 */ /* 0x000fe20000010043 */
[----:B------:R-:W-:Y:S01]  /*eee0*/  HADD2.F32 R147, -RZ, R147.H1_H1 ;  /* 0x30000093ff937230 */ /* 0x000fe20000004100 */
[----:B------:R-:W-:Y:S01]  /*eef0*/  F2FP.SATFINITE.E4M3.F32.PACK_AB_MERGE_C R54, R57, R54, RZ ;  /* 0x000000363936723e */ /* 0x000fe200048070ff */
[----:B------:R-:W-:Y:S01]  /*ef00*/  HADD2.F32 R46, -RZ, R53.H0_H0 ;  /* 0x20000035ff2e7230 */ /* 0x000fe20000004100 */
[----:B------:R-:W-:Y:S01]  /*ef10*/  F2FP.SATFINITE.E4M3.F32.PACK_AB_MERGE_C R56, R56, R55, RZ ;  /* 0x000000373838723e */ /* 0x000fe200048070ff */
[--C-:B------:R-:W-:Y:S01]  /*ef20*/  HADD2.F32 R63, -RZ, R62.reuse.H0_H0 ;  /* 0x2000003eff3f7230 */ /* 0x100fe20000004100 */
[----:B------:R-:W-:Y:S01]  /*ef30*/  F2FP.SATFINITE.E4M3.F32.PACK_AB_MERGE_C R55, R61, R58, R54 ;  /* 0x0000003a3d37723e */ /* 0x000fe20004807036 */
        /* <DEDUP_REMOVED lines=100> */
[----:B------:R-:W-:Y:S01]  /*f580*/  F2FP.SATFINITE.E4M3.F32.PACK_AB_MERGE_C R60, R60, R69, RZ ;  /* 0x000000453c3c723e */ /* 0x000fe200048070ff */
[----:B------:R-:W-:Y:S01]  /*f590*/  IMAD.MOV.U32 R40, RZ, RZ, R55 ;  /* 0x000000ffff287224 */ /* 0x000fe200078e0037 */
[----:B------:R-:W-:Y:S01]  /*f5a0*/  F2FP.SATFINITE.E4M3.F32.PACK_AB_MERGE_C R41, R45, R56, R42 ;  /* 0x000000382d29723e */ /* 0x000fe2000480702a */
[----:B------:R-:W-:Y:S01]  /*f5b0*/  IMAD.MOV.U32 R42, RZ, RZ, R53 ;  /* 0x000000ffff2a7224 */ /* 0x000fe200078e0035 */
[----:B------:R-:W-:-:S02]  /*f5c0*/  F2FP.SATFINITE.E4M3.F32.PACK_AB_MERGE_C R43, R47, R70, R43 ;  /* 0x000000462f2b723e */ /* 0x000fc4000480702b */
[----:B------:R-:W-:Y:S01]  /*f5d0*/  F2FP.SATFINITE.E4M3.F32.PACK_AB_MERGE_C R45, R44, R57, R50 ;  /* 0x000000392c2d723e */ /* 0x000fe20004807032 */
[----:B------:R-:W-:Y:S01]  /*f5e0*/  IMAD.MOV.U32 R44, RZ, RZ, R54 ;  /* 0x000000ffff2c7224 */ /* 0x000fe200078e0036 */
[----:B------:R-:W-:-:S07]  /*f5f0*/  F2FP.SATFINITE.E4M3.F32.PACK_AB_MERGE_C R47, R66, R75, R60 ;  /* 0x0000004b422f723e */ /* 0x000fce000480703c */
.L_x_2346:
[----:B------:R-:W-:Y:S05]  /*f600*/  BSYNC B1 ;  /* 0x0000000000017941 */ /* 0x000fea0003800000 */
.L_x_2345:
[----:B-1----:R1:W-:Y:S01]  /*f610*/  STG.E.128 desc[UR56][R48.64], R40 ;  /* 0x0000002830007986 */ /* 0x0023e2000c101d38 */
[----:B------:R-:W-:-:S13]  /*f620*/  ISETP.GE.AND P2, PT, R51, R150, PT ;  /* 0x000000963300720c */ /* 0x000fda0003f46270 */
[----:B------:R-:W-:Y:S05]  /*f630*/  @P2 BRA `(.L_x_2295) ;  /* 0x0000000000f42947 */ /* 0x000fea0003800000 */
[--C-:B-1----:R-:W-:Y:S02]  /*f640*/  SHF.R.S32.HI R41, RZ, 0x1f, R51.reuse ;  /* 0x0000001fff297819 */ /* 0x102fe40000011433 */
[----:B------:R-:W-:-:S04]  /*f650*/  IADD3 R51, P2, P4, R116, R134, R51 ;  /* 0x0000008674337210 */ /* 0x000fc80007c5e033 */
[----:B------:R-:W-:Y:S02]  /*f660*/  IADD3.X R52, R4, R52, R41, P2, P4 ;  /* 0x0000003404347210 */ /* 0x000fe400017e8429 */
[----:B------:R-:W-:-:S04]  /*f670*/  IADD3 R122, P2, R51, R122, RZ ;  /* 0x0000007a337a7210 */ /* 0x000fc80007f5e0ff */
[----:B------:R-:W-:-:S05]  /*f680*/  IADD3.X R123, R52, R123, RZ, P2, !PT ;  /* 0x0000007b347b7210 */ /* 0x000fca00017fe4ff */
[----:B---3--:R1:W-:Y:S01]  /*f690*/  STG.E.128 desc[UR56][R122.64], R44 ;  /* 0x0000002c7a007986 */ /* 0x0083e2000c101d38 */
[----:B------:R-:W-:Y:S05]  /*f6a0*/  BRA `(.L_x_2295) ;  /* 0x0000000000d87947 */ /* 0x000fea0003800000 */
.L_x_2262:
[----:B------:R-:W-:-:S06]  /*f6b0*/  UISETP.NE.AND UP0, UPT, UR53, 0x3, UPT ;  /* 0x000000033500788c */ /* 0x000fcc000bf05270 */
[----:B------:R-:W-:-:S13]  /*f6c0*/  PLOP3.LUT P1, PT, PT, PT, UP0, 0x80, 0x0 ;  /* 0x000000000000781c */ /* 0x000fda0003f2f008 */
[----:B------:R-:W-:Y:S05]  /*f6d0*/  @!P1 BRA `(.L_x_2347) ;  /* 0x0000000000049947 */ /* 0x000fea0003800000 */
[----:B------:R-:W-:Y:S01]  /*f6e0*/  BPT.TRAP 0x1 ;  /* 0x000000040000795c */ /* 0x000fe20000300000 */
.L_x_2347:
[----:B------:R-:W-:Y:S01]  /*f6f0*/  IMAD R97, R17, 0x8, R16 ;  /* 0x0000000811617824 */ /* 0x000fe200078e0210 */
[----:B------:R-:W-:Y:S01]  /*f700*/  SHF.L.U32 R98, R191, 0x1f, RZ ;  /* 0x0000001fbf627819 */ /* 0x000fe200000006ff */
[----:B------:R-:W-:Y:S01]  /*f710*/  IMAD R96, R24, -0xa0, R2 ;  /* 0xffffff6018607824 */ /* 0x000fe200078e0202 */
[----:B------:R-:W-:Y:S02]  /*f720*/  BSSY B1, `(.L_x_2348) ;  /* 0x0000004000017945 */ /* 0x000fe40003800000 */
[----:B------:R-:W1:Y:S02]  /*f730*/  SYNCS.PHASECHK.TRANS64.TRYWAIT P2, [R97+URZ+0x29890], R98 ;  /* 0x02989062610075a7 */ /* 0x000e64000804017f */
[----:B------:R-:W-:Y:S01]  /*f740*/  VIMNMX R96, R96, 0xa0, PT ;  /* 0x000000a060607848 */ /* 0x000fe20003fe0100 */
[----:B-1----:R-:W-:Y:S06]  /*f750*/  @!P2 BRA `(.L_x_2349) ;  /* 0x0000021000b8a947 */ /* 0x002fec0003800000 */
.L_x_2607:
[----:B------:R-:W-:Y:S05]  /*f760*/  BSYNC B1 ;  /* 0x0000000000017941 */ /* 0x000fea0003800000 */
.L_x_2348:
        /* <DEDUP_REMOVED lines=21> */
.L_x_2351:
[----:B------:R-:W-:Y:S05]  /*f8c0*/  BSYNC B1 ;  /* 0x0000000000017941 */ /* 0x000fea0003800000 */
.L_x_2350:
        /* <DEDUP_REMOVED lines=20> */
.L_x_2295:
[----:B------:R-:W-:Y:S05]  /*fa10*/  BSYNC B0 ;  /* 0x0000000000007941 */ /* 0x000fea0003800000 */
.L_x_2261:
        /* <DEDUP_REMOVED lines=12> */
[----:B------:R-:W-:-:S05]  /*fae0*/  @!P2 VIADD R40, R97, 0x298a0 ;  /* 0x000298a06128a836 */ /* 0x000fca0000000000 */
[----:B------:R-:W-:-:S04]  /*faf0*/  @!P2 PRMT R40, RZ, 0x654, R40 ;  /* 0x00000654ff28a816 */ /* 0x000fc80000000028 */
[----:B------:R0:W-:Y:S01]  /*fb00*/  @!P2 SYNCS.ARRIVE.TRANS64.RED.A1T0 RZ, [R40+URZ], RZ ;  /* 0x000000ff28ffa9a7 */ /* 0x0001e2000810043f */
[----:B------:R-:W-:Y:S05]  /*fb10*/  @!P1 BRA `(.L_x_2353) ;  /* 0x0000000000049947 */ /* 0x000fea0003800000 */
[----:B------:R-:W-:Y:S01]  /*fb20*/  BPT.TRAP 0x1 ;  /* 0x000000040000795c */ /* 0x000fe20000300000 */
.L_x_2353:
[----:B------:R-:W-:Y:S05]  /*fb30*/  BSYNC B0 ;  /* 0x0000000000007941 */ /* 0x000fea0003800000 */
.L_x_2352:
[----:B------:R-:W1:Y:S01]  /*fb40*/  SYNCS.PHASECHK.TRANS64.TRYWAIT P1, [R97+URZ+0x298b0], R98 ;  /* 0x0298b062610075a7 */ /* 0x000e62000802017f */
[----:B------:R-:W-:Y:S01]  /*fb50*/  ULDC UR42, c[0x0][0x320] ;  /* 0x0000c800002a7ab9 */ /* 0x000fe20000000800 */
[----:B------:R-:W-:Y:S01]  /*fb60*/  ULDC.64 UR38, c[0x0][0x328] ;  /* 0x0000ca0000267ab9 */ /* 0x000fe20000000a00 */
[----:B------:R-:W-:Y:S01]  /*fb70*/  ULDC.64 UR40, c[0x0][0x318] ;  /* 0x0000c60000287ab9 */ /* 0x000fe20000000a00 */
[----:B------:R-:W-:Y:S01]  /*fb80*/  BSSY B0, `(.L_x_2354) ;  /* 0x0000003000007945 */ /* 0x000fe20003800000 */
[----:B------:R-:W-:-:S03]  /*fb90*/  IMAD R41, R17, 0x5000, R214 ;  /* 0x0000500011297824 */ /* 0x000fc600078e02d6 */
[----:B-1----:R-:W-:Y:S05]  /*fba0*/  @!P1 BRA `(.L_x_2355) ;  /* 0x0000020c00b89947 */ /* 0x002fea0003800000 */
.L_x_2608:
[----:B------:R-:W-:Y:S05]  /*fbb0*/  BSYNC B0 ;  /* 0x0000000000007941 */ /* 0x000fea0003800000 */
.L_x_2354:
[----:B------:R-:W-:Y:S01]  /*fbc0*/  ISETP.GE.AND P1, PT, R188, R96, PT ;  /* 0x00000060bc00720c */ /* 0x000fe20003f26270 */
[----:B------:R-:W-:Y:S01]  /*fbd0*/  BSSY B0, `(.L_x_2356) ;  /* 0x000001a000007945 */ /* 0x000fe20003800000 */
[C---:B------:R-:W-:Y:S01]  /*fbe0*/  IMAD.IADD R48, R16.reuse, 0x1, R41 ;  /* 0x0000000110307824 */ /* 0x040fe200078e0229 */
[-C--:B------:R-:W-:Y:S01]  /*fbf0*/  IADD3 R49, R16, R41.reuse, R124 ;  /* 0x0000002910317210 */ /* 0x080fe20007ffe07c */
[----:B---3--:R-:W-:Y:S01]  /*fc00*/  IMAD.WIDE R44, R24, 0xa0, R118 ;  /* 0x000000a0182c7825 */ /* 0x008fe200078e0276 */
[CC--:B------:R-:W-:Y:S02]  /*fc10*/  IADD3 R50, R16.reuse, R41.reuse, R121 ;  /* 0x0000002910327210 */ /* 0x0c0fe40007ffe079 */
[----:B------:R-:W-:-:S06]  /*fc20*/  IADD3 R51, R16, R41, R130 ;  /* 0x0000002910337210 */ /* 0x000fcc0007ffe082 */
[----:B------:R-:W-:Y:S05]  /*fc30*/  @P1 BRA `(.L_x_2357) ;  /* 0x00000000004c1947 */ /* 0x000fea0003800000 */
[----:B------:R-:W-:Y:S01]  /*fc40*/  MOV R41, R33 ;  /* 0x0000002100297202 */ /* 0x000fe20000000f00 */
[----:B0-----:R-:W-:Y:S02]  /*fc50*/  IMAD.MOV.U32 R40, RZ, RZ, R114 ;  /* 0x000000ffff287224 */ /* 0x001fe400078e0072 */
        /* <DEDUP_REMOVED lines=17> */
.L_x_2357:
[----:B------:R-:W-:Y:S05]  /*fd70*/  BSYNC B0 ;  /* 0x0000000000007941 */ /* 0x000fea0003800000 */
.L_x_2356:
[----:B------:R-:W-:Y:S01]  /*fd80*/  ISETP.GE.AND P1, PT, R221, R96, PT ;  /* 0x00000060dd00720c */ /* 0x000fe20003f26270 */
[----:B------:R-:W-:-:S12]  /*fd90*/  BSSY B0, `(.L_x_2358) ;  /* 0x0000017000007945 */ /* 0x000fd80003800000 */
[----:B------:R-:W-:Y:S05]  /*fda0*/  @P1 BRA `(.L_x_2359) ;  /* 0x0000000000541947 */ /* 0x000fea0003800000 */
[----:B--2---:R-:W-:Y:S01]  /*fdb0*/  IADD3 R43, P1, R44, 0x80, RZ ;  /* 0x000000802c2b7810 */ /* 0x004fe20007f3e0ff */
[----:B0-----:R-:W-:Y:S02]  /*fdc0*/  IMAD.MOV.U32 R40, RZ, RZ, R114 ;  /* 0x000000ffff287224 */ /* 0x001fe400078e0072 */
[----:B------:R-:W-:Y:S02]  /*fdd0*/  IMAD.MOV.U32 R41, RZ, RZ, R33 ;  /* 0x000000ffff297224 */ /* 0x000fe400078e0021 */
        /* <DEDUP_REMOVED lines=18> */
.L_x_2359:
[----:B------:R-:W-:Y:S05]  /*ff00*/  BSYNC B0 ;  /* 0x0000000000007941 */ /* 0x000fea0003800000 */
.L_x_2358:
[----:B0-23--:R-:W2:Y:S01]  /*ff10*/  LDL R40, [R1+0x14] ;  /* 0x0000140001287983 */ /* 0x00dea20000100800 */
[----:B-1----:R-:W-:Y:S01]  /*ff20*/  @!P2 VIADD R97, R97, 0x298c0 ;  /* 0x000298c06161a836 */ /* 0x002fe20000000000 */
[----:B------:R-:W-:Y:S01]  /*ff30*/  IADD3 R17, R17, 0x1, RZ ;  /* 0x0000000111117810 */ /* 0x000fe20007ffe0ff */
        /* <DEDUP_REMOVED lines=20> */
.L_x_2256:
[----:B------:R-:W0:Y:S01]  /*10080*/  LDC R0, c[0x0][0x448] ;  /* 0x00011200ff007b82 */ /* 0x000e220000000800 */
[----:B------:R-:W-:Y:S02]  /*10090*/  VIADD R3, R204, 0x7f ;  /* 0x0000007fcc037836 */ /* 0x000fe40000000000 */
[----:B------:R-:W-:Y:S01]  /*100a0*/  IMAD.MOV.U32 R104, RZ, RZ, RZ ;  /* 0x000000ffff687224 */ /* 0x000fe200078e00ff */
[----:B0-----:R-:W-:-:S13]  /*100b0*/  ISETP.NE.AND P1, PT, R0, 0x1, PT ;  /* 0x000000010000780c */ /* 0x001fda0003f25270 */
[----:B------:R-:W0:Y:S08]  /*100c0*/  @P1 LDC R0, c[0x0][0x44c] ;  /* 0x00011300ff001b82 */ /* 0x000e300000000800 */
[----:B------:R-:W1:Y:S01]  /*100d0*/  @P1 LDC R5, c[0x0][0x450] ;  /* 0x00011400ff051b82 */ /* 0x000e620000000800 */
[----:B0-----:R-:W-:-:S05]  /*100e0*/  @P1 IMAD.HI.U32 R0, R3, R0, RZ ;  /* 0x0000000003001227 */ /* 0x001fca00078e00ff */
[----:B-1----:R-:W-:-:S05]  /*100f0*/  @P1 SHF.R.U32.HI R3, RZ, R5, R0 ;  /* 0x00000005ff031219 */ /* 0x002fca0000011600 */
[----:B------:R-:W-:-:S04]  /*10100*/  IMAD.IADD R3, R166, 0x1, R3 ;  /* 0x00000001a6037824 */ /* 0x000fc800078e0203 */
[----:B------:R-:W-:-:S05]  /*10110*/  IMAD.HI R3, R3, 0x66666667, RZ ;  /* 0x6666666703037827 */ /* 0x000fca00078e02ff */
[----:B------:R-:W-:-:S04]  /*10120*/  SHF.R.U32.HI R0, RZ, 0x1f, R3 ;  /* 0x0000001fff007819 */ /* 0x000fc80000011603 */
[----:B------:R-:W-:-:S04]  /*10130*/  LEA.HI.SX32 R0, R3, R0, 0x1a ;  /* 0x0000000003007211 */ /* 0x000fc800078fd2ff */
[----:B------:R-:W-:-:S04]  /*10140*/  VIMNMX R185, R185, R0, PT ;  /* 0x00000000b9b97248 */ /* 0x000fc80003fe0100 */
[----:B------:R-:W-:Y:S01]  /*10150*/  ISETP.GE.AND P1, PT, R185, 0x1, PT ;  /* 0x00000001b900780c */ /* 0x000fe20003f26270 */
[----:B------:R-:W-:-:S12]  /*10160*/  @P0 BRA `(.L_x_2361) ;  /* 0x00000000000c0947 */ /* 0x000fd80003800000 */
[----:B------:R-:W0:Y:S01]  /*10170*/  FENCE.VIEW.ASYNC.G ;  /* 0x00000000000073c6 */ /* 0x000e220000000100 */
[----:B------:R-:W-:Y:S05]  /*10180*/  WARPSYNC.ALL ;  /* 0x0000000000007948 */ /* 0x000fea0003800000 */
[----:B0-----:R-:W-:Y:S06]  /*10190*/  BAR.ARV 0xc, 0x180 ;  /* 0x0306000000007b1d */ /* 0x001fec0000002000 */
.L_x_2361:
[----:B------:R-:W-:Y:S04]  /*101a0*/  BSSY B0, `(.L_x_2362) ;  /* 0x0000020000007945 */ /* 0x000fe80003800000 */
[----:B------:R-:W-:Y:S05]  /*101b0*/  @!P1 BRA `(.L_x_2363) ;  /* 0x0000000000789947 */ /* 0x000fea0003800000 */
[----:B------:R-:W-:Y:S01]  /*101c0*/  ISETP.NE.AND P0, PT, R217, RZ, PT ;  /* 0x000000ffd900720c */ /* 0x000fe20003f05270 */
[----:B------:R-:W-:-:S03]  /*101d0*/  ULDC UR4, c[0x0][0x9f0] ;  /* 0x00027c0000047ab9 */ /* 0x000fc60000000800 */
[----:B------:R-:W-:-:S04]  /*101e0*/  SEL R6, R217, UR4, P0 ;  /* 0x00000004d9067c07 */ /* 0x000fc80008000000 */
        /* <DEDUP_REMOVED lines=11> */
[----:B0-----:R-:W-:Y:S01]  /*102a0*/  IMAD.MOV.U32 R2, RZ, RZ, RZ ;  /* 0x000000ffff027224 */ /* 0x001fe200078e00ff */
[----:B-1----:R-:W-:-:S05]  /*102b0*/  IADD3 R8, RZ, -R3, RZ ;  /* 0x80000003ff087210 */ /* 0x002fca0007ffe0ff */
[----:B------:R-:W-:-:S04]  /*102c0*/  IMAD R7, R8, R5, RZ ;  /* 0x0000000508077224 */ /* 0x000fc800078e02ff */
[----:B------:R-:W-:-:S04]  /*102d0*/  IMAD.HI.U32 R3, R3, R7, R2 ;  /* 0x0000000703037227 */ /* 0x000fc800078e0002 */
        /* <DEDUP_REMOVED lines=10> */
[----:B------:R-:W-:-:S05]  /*10380*/  @!P1 LOP3.LUT R3, RZ, R6, RZ, 0x33, !PT ;  /* 0x00000006ff039212 */ /* 0x000fca00078e33ff */
[----:B------:R-:W-:-:S07]  /*10390*/  IMAD.MOV.U32 R104, RZ, RZ, R3 ;  /* 0x000000ffff687224 */ /* 0x000fce00078e0003 */
.L_x_2363:
[----:B------:R-:W-:Y:S05]  /*103a0*/  BSYNC B0 ;  /* 0x0000000000007941 */ /* 0x000fea0003800000 */
.L_x_2362:
[-C--:B------:R-:W-:Y:S01]  /*103b0*/  IMAD R203, R222, R104.reuse, RZ ;  /* 0x00000068decb7224 */ /* 0x080fe200078e02ff */
[----:B------:R-:W-:Y:S02]  /*103c0*/  PLOP3.LUT P0, PT, PT, PT, PT, 0x80, 0x0 ;  /* 0x000000000000781c */ /* 0x000fe40003f0f070 */
[----:B------:R-:W-:Y:S02]  /*103d0*/  CS2R R14, SRZ ;  /* 0x00000000000e7805 */ /* 0x000fe4000001ff00 */
[----:B------:R-:W-:Y:S02]  /*103e0*/  CS2R R88, SRZ ;  /* 0x0000000000587805 */ /* 0x000fe4000001ff00 */
[----:B------:R-:W-:Y:S02]  /*103f0*/  CS2R R10, SRZ ;  /* 0x00000000000a7805 */ /* 0x000fe4000001ff00 */
[----:B------:R-:W-:Y:S02]  /*10400*/  VIADDMNMX R104, R203, R104, R185, PT ;  /* 0x00000068cb687246 */ /* 0x000fe400038001b9 */
[----:B------:R-:W-:-:S02]  /*10410*/  CS2R R58, SRZ ;  /* 0x00000000003a7805 */ /* 0x000fc4000001ff00 */
[----:B------:R-:W-:Y:S02]  /*10420*/  CS2R R56, SRZ ;  /* 0x0000000000387805 */ /* 0x000fe4000001ff00 */
[----:B------:R-:W-:Y:S02]  /*10430*/  CS2R R80, SRZ ;  /* 0x0000000000507805 */ /* 0x000fe4000001ff00 */
[----:B------:R-:W-:Y:S01]  /*10440*/  ISETP.GT.AND P1, PT, R104, R203, PT ;  /* 0x000000cb6800720c */ /* 0x000fe20003f24270 */
[----:B------:R-:W-:Y:S01]  /*10450*/  IMAD.MOV.U32 R55, RZ, RZ, RZ ;  /* 0x000000ffff377224 */ /* 0x000fe200078e00ff */
[----:B------:R-:W-:Y:S02]  /*10460*/  CS2R R112, SRZ ;  /* 0x0000000000707805 */ /* 0x000fe4000001ff00 */
[----:B------:R-:W-:Y:S02]  /*10470*/  MOV R0, RZ ;  /* 0x000000ff00007202 */ /* 0x000fe40000000f00 */
[----:B------:R-:W-:-:S02]  /*10480*/  CS2R R90, SRZ ;  /* 0x00000000005a7805 */ /* 0x000fc4000001ff00 */
[----:B------:R-:W-:Y:S02]  /*10490*/  CS2R R72, SRZ ;  /* 0x0000000000487805 */ /* 0x000fe4000001ff00 */
[----:B------:R-:W-:Y:S02]  /*104a0*/  CS2R R96, SRZ ;  /* 0x0000000000607805 */ /* 0x000fe4000001ff00 */
[----:B------:R-:W-:Y:S02]  /*104b0*/  CS2R R92, SRZ ;  /* 0x00000000005c7805 */ /* 0x000fe4000001ff00 */
[----:B------:R-:W-:Y:S02]  /*104c0*/  CS2R R52, SRZ ;  /* 0x0000000000347805 */ /* 0x000fe4000001ff00 */
[----:B------:R-:W-:Y:S01]  /*104d0*/  CS2R R116, SRZ ;  /* 0x0000000000747805 */ /* 0x000fe2000001ff00 */
[----:B------:R-:W-:Y:S01]  /*104e0*/  IMAD.MOV.U32 R98, RZ, RZ, RZ ;  /* 0x000000ffff627224 */ /* 0x000fe200078e00ff */
[----:B------:R-:W-:Y:S01]  /*104f0*/  CS2R R40, SRZ ;  /* 0x0000000000287805 */ /* 0x000fe2000001ff00 */
[----:B------:R-:W-:Y:S01]  /*10500*/  IMAD.MOV.U32 R63, RZ, RZ, RZ ;  /* 0x000000ffff3f7224 */ /* 0x000fe200078e00ff */
[----:B------:R-:W-:-:S02]  /*10510*/  CS2R R68, SRZ ;  /* 0x0000000000447805 */ /* 0x000fc4000001ff00 */
[----:B------:R-:W-:Y:S02]  /*10520*/  CS2R R44, SRZ ;  /* 0x00000000002c7805 */ /* 0x000fe4000001ff00 */
[----:B------:R-:W-:Y:S02]  /*10530*/  CS2R R36, SRZ ;  /* 0x0000000000247805 */ /* 0x000fe4000001ff00 */
[----:B------:R-:W-:Y:S01]  /*10540*/  CS2R R114, SRZ ;  /* 0x0000000000727805 */ /* 0x000fe2000001ff00 */
[----:B------:R-:W-:Y:S01]  /*10550*/  IMAD.MOV.U32 R121, RZ, RZ, RZ ;  /* 0x000000ffff797224 */ /* 0x000fe200078e00ff */
[----:B------:R-:W-:Y:S01]  /*10560*/  CS2R R34, SRZ ;  /* 0x0000000000227805 */ /* 0x000fe2000001ff00 */
[----:B------:R-:W-:Y:S01]  /*10570*/  IMAD.MOV.U32 R65, RZ, RZ, RZ ;  /* 0x000000ffff417224 */ /* 0x000fe200078e00ff */
[----:B------:R-:W-:Y:S02]  /*10580*/  MOV R102, RZ ;  /* 0x000000ff00667202 */ /* 0x000fe40000000f00 */
        /* <DEDUP_REMOVED lines=13> */
[----:B------:R-:W-:-:S02]  /*10660*/  IMAD.MOV.U32 R12, RZ, RZ, RZ ;  /* 0x000000ffff0c7224 */ /* 0x000fc400078e00ff */
[----:B------:R-:W-:Y:S02]  /*10670*/  IMAD.MOV.U32 R66, RZ, RZ, RZ ;  /* 0x000000ffff427224 */ /* 0x000fe400078e00ff */
[----:B------:R-:W-:Y:S01]  /*10680*/  IMAD.MOV.U32 R87, RZ, RZ, RZ ;  /* 0x000000ffff577224 */ /* 0x000fe200078e00ff */
[----:B------:R-:W-:Y:S06]  /*10690*/  @!P1 BRA `(.L_x_2364) ;  /* 0x0000014400849947 */ /* 0x000fec0003800000 */
[----:B------:R-:W-:-:S03]  /*106a0*/  UMOV UR4, 0xffffffff ;  /* 0xffffffff00047882 */ /* 0x000fc60000000000 */
[----:B------:R-:W-:Y:S05]  /*106b0*/  BRA.DIV UR4, `(.L_x_2365) ;  /* 0x0000020604087947 */ /* 0x000fea000b800000 */
[----:B------:R-:W0:Y:S02]  /*106c0*/  S2R R0, SR_TID.X ;  /* 0x0000000000007919 */ /* 0x000e240000002100 */
[C---:B0-----:R-:W-:Y:S02]  /*106d0*/  VIADD R2, R0.reuse, 0xffffff80 ;  /* 0xffffff8000027836 */ /* 0x041fe40000000000 */
[----:B------:R-:W-:-:S05]  /*106e0*/  VIADD R0, R0, 0xffffff80 ;  /* 0xffffff8000007836 */ /* 0x000fca0000000000 */
[----:B------:R-:W-:-:S04]  /*106f0*/  SHF.R.S32.HI R0, RZ, 0x1f, R0 ;  /* 0x0000001fff007819 */ /* 0x000fc80000011400 */
[----:B------:R-:W-:-:S04]  /*10700*/  LEA.HI R0, R0, R2, RZ, 0x7 ;  /* 0x0000000200007211 */ /* 0x000fc800078f38ff */
[----:B------:R-:W-:-:S05]  /*10710*/  SHF.R.S32.HI R0, RZ, 0x7, R0 ;  /* 0x00000007ff007819 */ /* 0x000fca0000011400 */
[----:B------:R0:W1:Y:S02]  /*10720*/  SHFL.IDX PT, R197, R0, RZ, 0x1f ;  /* 0x00001fff00c57589 */ /* 0x00006400000e0000 */
.L_x_2611:
        /* <DEDUP_REMOVED lines=12> */
[----:B------:R-:W-:Y:S01]  /*107f0*/  MOV R4, UR4 ;  /* 0x0000000400047c02 */ /* 0x000fe20008000f00 */
        /* <DEDUP_REMOVED lines=12> */
.L_x_2366:
        /* <DEDUP_REMOVED lines=14> */
[----:B------:R-:W-:Y:S01]  /*109a0*/  @P0 IMAD.WIDE.U32 R2, R212, R6, RZ ;  /* 0x00000006d4020225 */ /* 0x000fe200078e00ff */
[----:B------:R-:W-:-:S03]  /*109b0*/  @P1 IADD3 R5, R5, R9, RZ ;  /* 0x0000000905051210 */ /* 0x000fc60007ffe0ff */
[----:B------:R-:W-:Y:S02]  /*109c0*/  @P0 IMAD R7, R212, R7, R0 ;  /* 0x00000007d4070224 */ /* 0x000fe400078e0200 */
[----:B------:R-:W-:Y:S02]  /*109d0*/  IMAD.MOV.U32 R0, RZ, RZ, 0x3f800000 ;  /* 0x3f800000ff007424 */ /* 0x000fe400078e00ff */
[----:B------:R-:W-:Y:S02]  /*109e0*/  @P0 IMAD.IADD R3, R3, 0x1, R7 ;  /* 0x0000000103030824 */ /* 0x000fe400078e0207 */
[----:B--2---:R-:W-:-:S04]  /*109f0*/  @P0 IMAD.WIDE.U32 R2, R209, R10, R2 ;  /* 0x0000000ad1020225 */ /* 0x004fc800078e0002 */
[C---:B---3--:R-:W-:Y:S01]  /*10a00*/  @P1 IMAD.WIDE.U32 R6, R209.reuse, R12, R4 ;  /* 0x0000000cd1061225 */ /* 0x048fe200078e0004 */
[----:B------:R-:W-:Y:S01]  /*10a10*/  @P0 LEA R4, P2, R2, UR4, 0x2 ;  /* 0x0000000402040c11 */ /* 0x000fe2000f8410ff */
[----:B------:R-:W-:Y:S02]  /*10a20*/  ULDC UR4, c[0x0][0x3f4] ;  /* 0x0000fd0000047ab9 */ /* 0x000fe40000000800 */
[C---:B------:R-:W-:Y:S01]  /*10a30*/  @P0 IMAD R5, R209.reuse, R11, R3 ;  /* 0x0000000bd1050224 */ /* 0x040fe200078e0203 */
        /* <DEDUP_REMOVED lines=22> */
.L_x_2370:
[----:B-1----:R1:W2:Y:S02]  /*10ba0*/  SYNCS.PHASECHK.TRANS64.TRYWAIT P0, [R16+URZ+0x29800], R3 ;  /* 0x02980003100075a7 */ /* 0x0022a4000800017f */
[----:B--2---:R-:W-:Y:S05]  /*10bb0*/  @!P0 NANOSLEEP.SYNCS 0x989680 ;  /* 0x009896800000895d */ /* 0x004fea0003900000 */
[----:B------:R-:W2:Y:S02]  /*10bc0*/  @!P0 SYNCS.PHASECHK.TRANS64 P0, [R16+URZ+0x29800], R3 ;  /* 0x02980003100085a7 */ /* 0x000ea4000800007f */
[----:B--2---:R-:W-:Y:S05]  /*10bd0*/  @!P0 BRA `(.L_x_2370) ;  /* 0xfffffffc00f08947 */ /* 0x004fea000383ffff */
.L_x_2369:
[----:B------:R-:W-:Y:S05]  /*10be0*/  BSYNC B0 ;  /* 0x0000000000007941 */ /* 0x000fea0003800000 */
.L_x_2368:
[----:B------:R-:W-:Y:S05]  /*10bf0*/  BRA `(.L_x_2371) ;  /* 0x0000006c00dc7947 */ /* 0x000fea0003800000 */
.L_x_2367:
        /* <DEDUP_REMOVED lines=29> */
[----:B-1----:R-:W-:Y:S05]  /*10dd0*/  CALL.ABS.NOINC R14 ;  /* 0x000000000e007343 */ /* 0x002fea0003c00000 */
.L_x_2372:
[----:B------:R-:W-:Y:S01]  /*10de0*/  ULDC.U8 UR4, c[0x0][0x410] ;  /* 0x0001040000047ab9 */ /* 0x000fe20000000000 */
[----:B------:R-:W-:Y:S01]  /*10df0*/  BSSY B0, `(.L_x_2373) ;  /* 0x00006cf000007945 */ /* 0x000fe20003800000 */
[----:B------:R-:W-:Y:S02]  /*10e00*/  ISETP.NE.AND P0, PT, RZ, UR4, PT ;  /* 0x00000004ff007c0c */ /* 0x000fe4000bf05270 */
[----:B------:R-:W-:-:S11]  /*10e10*/  IADD3 R10, R188, R204, RZ ;  /* 0x000000ccbc0a7210 */ /* 0x000fd60007ffe0ff */
[----:B------:R-:W-:Y:S05]  /*10e20*/  @!P0 BRA `(.L_x_2374) ;  /* 0x0000003400988947 */ /* 0x000fea0003800000 */
[----:B------:R-:W0:Y:S01]  /*10e30*/  LDC R20, c[0x0][0x448] ;  /* 0x00011200ff147b82 */ /* 0x000e220000000800 */
[----:B------:R-:W-:Y:S01]  /*10e40*/  IMAD.MOV.U32 R5, RZ, RZ, R10 ;  /* 0x000000ffff057224 */ /* 0x000fe200078e000a */
[----:B------:R-:W-:Y:S01]  /*10e50*/  MOV R9, R29 ;  /* 0x0000001d00097202 */ /* 0x000fe20000000f00 */
[----:B------:R-:W-:Y:S01]  /*10e60*/  IMAD.MOV.U32 R6, RZ, RZ, R24 ;  /* 0x000000ffff067224 */ /* 0x000fe200078e0018 */
[----:B------:R-:W-:Y:S01]  /*10e70*/  ULDC.64 UR4, c[0x0][0x3f8] ;  /* 0x0000fe0000047ab9 */ /* 0x000fe20000000a00 */
[----:B------:R-:W-:Y:S01]  /*10e80*/  IMAD.MOV.U32 R8, RZ, RZ, R144 ;  /* 0x000000ffff087224 */ /* 0x000fe200078e0090 */
[----:B------:R-:W-:Y:S01]  /*10e90*/  ULDC.64 UR6, c[0x0][0x408] ;  /* 0x0001020000067ab9 */ /* 0x000fe20000000a00 */
[----:B------:R-:W-:Y:S01]  /*10ea0*/  ULDC.64 UR8, c[0x0][0x400] ;  /* 0x0001000000087ab9 */ /* 0x000fe20000000a00 */
[----:B0-----:R-:W-:-:S13]  /*10eb0*/  ISETP.NE.AND P0, PT, R20, 0x1, PT ;  /* 0x000000011400780c */ /* 0x001fda0003f05270 */
[----:B------:R-:W0:Y:S08]  /*10ec0*/  @P0 LDC R3, c[0x0][0x44c] ;  /* 0x00011300ff030b82 */ /* 0x000e300000000800 */
[----:B------:R-:W1:Y:S01]  /*10ed0*/  @P0 LDC R7, c[0x0][0x450] ;  /* 0x00011400ff070b82 */ /* 0x000e620000000800 */
[----:B0-----:R-:W-:-:S05]  /*10ee0*/  @P0 IMAD.HI.U32 R0, R10, R3, RZ ;  /* 0x000000030a000227 */ /* 0x001fca00078e00ff */
[----:B-1----:R-:W-:Y:S01]  /*10ef0*/  @P0 SHF.R.U32.HI R5, RZ, R7, R0 ;  /* 0x00000007ff050219 */ /* 0x002fe20000011600 */
[----:B------:R-:W-:-:S03]  /*10f00*/  IMAD.MOV.U32 R7, RZ, RZ, R27 ;  /* 0x000000ffff077224 */ /* 0x000fc600078e001b */
[----:B------:R-:W-:Y:S01]  /*10f10*/  SHF.R.S32.HI R0, RZ, 0x1f, R5 ;  /* 0x0000001fff007819 */ /* 0x000fe20000011405 */
[----:B------:R-:W-:-:S04]  /*10f20*/  IMAD.WIDE.U32 R6, R5, UR4, R6 ;  /* 0x0000000405067c25 */ /* 0x000fc8000f8e0006 */
[----:B------:R-:W-:Y:S02]  /*10f30*/  IMAD R4, R0, UR4, RZ ;  /* 0x0000000400047c24 */ /* 0x000fe4000f8e02ff */
[----:B------:R-:W-:-:S04]  /*10f40*/  IMAD.WIDE.U32 R8, R5, UR6, R8 ;  /* 0x0000000605087c25 */ /* 0x000fc8000f8e0008 */
[----:B------:R-:W-:Y:S02]  /*10f50*/  IMAD R0, R0, UR6, RZ ;  /* 0x0000000600007c24 */ /* 0x000fe4000f8e02ff */
[C---:B------:R-:W-:Y:S01]  /*10f60*/  IMAD R13, R5.reuse, UR5, R4 ;  /* 0x00000005050d7c24 */ /* 0x040fe2000f8e0204 */
[----:B------:R-:W-:Y:S01]  /*10f70*/  ULDC.64 UR4, c[0x0][0x3e8] ;  /* 0x0000fa0000047ab9 */ /* 0x000fe20000000a00 */
[----:B------:R-:W-:Y:S01]  /*10f80*/  IMAD R11, R5, UR7, R0 ;  /* 0x00000007050b7c24 */ /* 0x000fe2000f8e0200 */
[----:B------:R-:W-:Y:S01]  /*10f90*/  IADD3 R3, P0, R6, UR4, RZ ;  /* 0x0000000406037c10 */ /* 0x000fe2000ff1e0ff */
[----:B------:R-:W-:Y:S01]  /*10fa0*/  UMOV UR4, 0xffffffff ;  /* 0xffffffff00047882 */ /* 0x000fe20000000000 */
[----:B------:R-:W-:Y:S02]  /*10fb0*/  IADD3 R5, P1, R8, UR8, RZ ;  /* 0x0000000808057c10 */ /* 0x000fe4000ff3e0ff */
[----:B------:R-:W-:Y:S02]  /*10fc0*/  IADD3.X R13, R7, UR5, R13, P0, !PT ;  /* 0x00000005070d7c10 */ /* 0x000fe400087fe40d */
[----:B------:R-:W-:Y:S01]  /*10fd0*/  IADD3.X R4, R9, UR9, R11, P1, !PT ;  /* 0x0000000909047c10 */ /* 0x000fe20008ffe40b */
[----:B------:R-:W-:Y:S08]  /*10fe0*/  BRA.DIV UR4, `(.L_x_2375) ;  /* 0x000001fe04007947 */ /* 0x000ff0000b800000 */
[----:B------:R0:W1:Y:S04]  /*10ff0*/  SHFL.IDX PT, R0, R13, RZ, 0x1e1f ;  /* 0x001e1fff0d007589 */ /* 0x00006800000e0000 */
[----:B------:R-:W2:Y:S04]  /*11000*/  SHFL.IDX PT, R3, R3, RZ, 0x1e1f ;  /* 0x001e1fff03037589 */ /* 0x000ea800000e0000 */
[----:B------:R-:W3:Y:S04]  /*11010*/  SHFL.IDX PT, R4, R4, RZ, 0x1e1f ;  /* 0x001e1fff04047589 */ /* 0x000ee800000e0000 */
[----:B------:R0:W4:Y:S02]  /*11020*/  SHFL.IDX PT, R14, R5, RZ, 0x1e1f ;  /* 0x001e1fff050e7589 */ /* 0x00012400000e0000 */
.L_x_2617:
[----:B------:R-:W-:Y:S01]  /*11030*/  IMAD R45, R205, R20, RZ ;  /* 0x00000014cd2d7224 */ /* 0x000fe200078e02ff */
[----:B------:R-:W-:Y:S01]  /*11040*/  BSSY B1, `(.L_x_2376) ;  /* 0x000004c000017945 */ /* 0x000fe20003800000 */
[----:B------:R-:W-:Y:S02]  /*11050*/  CS2R R36, SRZ ;  /* 0x0000000000247805 */ /* 0x000fe4000001ff00 */
[----:B------:R-:W-:Y:S02]  /*11060*/  CS2R R32, SRZ ;  /* 0x0000000000207805 */ /* 0x000fe4000001ff00 */
[----:B------:R-:W-:Y:S02]  /*11070*/  CS2R R28, SRZ ;  /* 0x00000000001c7805 */ /* 0x000fe4000001ff00 */
[----:B------:R-:W-:Y:S02]  /*11080*/  ISETP.GE.AND P0, PT, R10, R45, PT ;  /* 0x0000002d0a00720c */ /* 0x000fe40003f06270 */
[----:B------:R-:W-:-:S02]  /*11090*/  CS2R R24, SRZ ;  /* 0x0000000000187805 */ /* 0x000fc4000001ff00 */
[----:B0-----:R-:W-:Y:S02]  /*110a0*/  CS2R R12, SRZ ;  /* 0x00000000000c7805 */ /* 0x001fe4000001ff00 */
        /* <DEDUP_REMOVED lines=8> */
[----:B------:R-:W3:Y:S01]  /*11130*/  LDL R51, [R1+0x58] ;  /* 0x0000580001337983 */ /* 0x000ee20000100800 */
[----:B------:R-:W-:-:S03]  /*11140*/  ULDC UR4, c[0x0][0x3f4] ;  /* 0x0000fd0000047ab9 */ /* 0x000fc60000000800 */
[----:B------:R-:W3:Y:S01]  /*11150*/  LDL R50, [R1+0x50] ;  /* 0x0000500001327983 */ /* 0x000ee20000100800 */
[----:B------:R-:W-:Y:S02]  /*11160*/  ISETP.GE.AND P5, PT, R194, UR4, PT ;  /* 0x00000004c2007c0c */ /* 0x000fe4000bfa6270 */
[----:B------:R-:W-:Y:S02]  /*11170*/  CS2R R34, SRZ ;  /* 0x0000000000227805 */ /* 0x000fe4000001ff00 */
[----:B------:R-:W-:Y:S02]  /*11180*/  ISETP.GE.AND P2, PT, R192, UR4, PT ;  /* 0x00000004c0007c0c */ /* 0x000fe4000bf46270 */
[----:B------:R-:W-:Y:S02]  /*11190*/  CS2R R32, SRZ ;  /* 0x0000000000207805 */ /* 0x000fe4000001ff00 */
[----:B------:R-:W-:Y:S02]  /*111a0*/  ISETP.GE.AND P3, PT, R193, UR4, PT ;  /* 0x00000004c1007c0c */ /* 0x000fe4000bf66270 */
[----:B------:R-:W-:-:S02]  /*111b0*/  CS2R R30, SRZ ;  /* 0x00000000001e7805 */ /* 0x000fc4000001ff00 */
[----:B------:R-:W-:Y:S02]  /*111c0*/  SHF.R.S32.HI R5, RZ, 0x1f, R194 ;  /* 0x0000001fff057819 */ /* 0x000fe400000114c2 */
[----:B------:R-:W-:Y:S02]  /*111d0*/  SHF.R.S32.HI R13, RZ, 0x1f, R192 ;  /* 0x0000001fff0d7819 */ /* 0x000fe400000114c0 */
[CC--:B--2---:R-:W-:Y:S02]  /*111e0*/  @!P5 IADD3 R6, P0, R194.reuse, R3.reuse, RZ ;  /* 0x00000003c206d210 */ /* 0x0c4fe40007f1e0ff */
[-C--:B----4-:R-:W-:Y:S02]  /*111f0*/  @!P5 IADD3 R8, P1, R194, R14.reuse, RZ ;  /* 0x0000000ec208d210 */ /* 0x090fe40007f3e0ff */
[----:B------:R-:W-:Y:S01]  /*11200*/  @!P2 IADD3 R10, P4, R192, R3, RZ ;  /* 0x00000003c00aa210 */ /* 0x000fe20007f9e0ff */
[--C-:B-1----:R-:W-:Y:S02]  /*11210*/  @!P5 IMAD.X R7, R0, 0x1, R5.reuse, P0 ;  /* 0x000000010007d824 */ /* 0x102fe400000e0605 */
[----:B---3--:R-:W-:Y:S01]  /*11220*/  @!P5 IMAD.X R9, R4, 0x1, R5, P1 ;  /* 0x000000010409d824 */ /* 0x008fe200008e0605 */
[----:B------:R-:W-:Y:S01]  /*11230*/  ISETP.GE.AND P1, PT, R22, UR4, PT ;  /* 0x0000000416007c0c */ /* 0x000fe2000bf26270 */
[----:B------:R-:W-:Y:S01]  /*11240*/  @!P2 IMAD.X R11, R0, 0x1, R13, P4 ;  /* 0x00000001000ba824 */ /* 0x000fe200020e060d */
[----:B------:R-:W-:Y:S01]  /*11250*/  @!P2 IADD3 R12, P0, R192, R14, RZ ;  /* 0x0000000ec00ca210 */ /* 0x000fe20007f1e0ff */
[----:B------:R0:W5:Y:S01]  /*11260*/  @!P5 LD.E.64 R34, desc[UR56][R6.64] ;  /* 0x000000380622d980 */ /* 0x000162000c101b00 */
[----:B------:R-:W-:-:S02]  /*11270*/  SHF.R.S32.HI R5, RZ, 0x1f, R193 ;  /* 0x0000001fff057819 */ /* 0x000fc400000114c1 */
[C---:B------:R-:W-:Y:S01]  /*11280*/  @!P3 IADD3 R42, P4, R193.reuse, R14, RZ ;  /* 0x0000000ec12ab210 */ /* 0x040fe20007f9e0ff */
[----:B------:R-:W5:Y:S01]  /*11290*/  @!P5 LD.E.64 R32, desc[UR56][R8.64] ;  /* 0x000000380820d980 */ /* 0x000f62000c101b00 */
[----:B------:R-:W-:Y:S02]  /*112a0*/  @!P3 IADD3 R20, P5, R193, R3, RZ ;  /* 0x00000003c114b210 */ /* 0x000fe40007fbe0ff */
[----:B------:R-:W-:Y:S02]  /*112b0*/  CS2R R28, SRZ ;  /* 0x00000000001c7805 */ /* 0x000fe4000001ff00 */
[----:B------:R-:W-:Y:S01]  /*112c0*/  CS2R R26, SRZ ;  /* 0x00000000001a7805 */ /* 0x000fe2000001ff00 */
[----:B------:R-:W-:Y:S01]  /*112d0*/  @!P2 IMAD.X R13, R4, 0x1, R13, P0 ;  /* 0x00000001040da824 */ /* 0x000fe200000e060d */
[----:B------:R-:W-:Y:S02]  /*112e0*/  CS2R R24, SRZ ;  /* 0x0000000000187805 */ /* 0x000fe4000001ff00 */
[----:B------:R-:W-:Y:S01]  /*112f0*/  @!P3 IADD3.X R21, R0, R5, RZ, P5, !PT ;  /* 0x000000050015b210 */ /* 0x000fe20002ffe4ff */
[----:B------:R-:W-:Y:S01]  /*11300*/  @!P3 IMAD.X R43, R4, 0x1, R5, P4 ;  /* 0x00000001042bb824 */ /* 0x000fe200020e0605 */
[----:B------:R-:W5:Y:S01]  /*11310*/  @!P2 LD.E.64 R30, desc[UR56][R10.64] ;  /* 0x000000380a1ea980 */ /* 0x000f62000c101b00 */
[----:B------:R-:W-:-:S03]  /*11320*/  ISETP.GE.AND P0, PT, R195, UR4, PT ;  /* 0x00000004c3007c0c */ /* 0x000fc6000bf06270 */
[----:B------:R-:W5:Y:S01]  /*11330*/  @!P2 LD.E.64 R28, desc[UR56][R12.64] ;  /* 0x000000380c1ca980 */ /* 0x000f62000c101b00 */
[----:B------:R-:W-:Y:S02]  /*11340*/  ISETP.GE.AND P2, PT, R196, UR4, PT ;  /* 0x00000004c4007c0c */ /* 0x000fe4000bf46270 */
[----:B------:R-:W-:Y:S01]  /*11350*/  @!P1 SHF.R.S32.HI R5, RZ, 0x1f, R22 ;  /* 0x0000001fff059819 */ /* 0x000fe20000011416 */
[----:B------:R1:W5:Y:S01]  /*11360*/  @!P3 LD.E.64 R26, desc[UR56][R20.64] ;  /* 0x00000038141ab980 */ /* 0x000362000c101b00 */
[----:B------:R-:W-:-:S03]  /*11370*/  @!P1 IADD3 R40, P4, R22, R14, RZ ;  /* 0x0000000e16289210 */ /* 0x000fc60007f9e0ff */
[----:B------:R2:W5:Y:S01]  /*11380*/  @!P3 LD.E.64 R24, desc[UR56][R42.64] ;  /* 0x000000382a18b980 */ /* 0x000562000c101b00 */
[-C--:B0-----:R-:W-:Y:S02]  /*11390*/  @!P1 IADD3 R6, P3, R22, R3.reuse, RZ ;  /* 0x0000000316069210 */ /* 0x081fe40007f7e0ff */
[----:B------:R-:W-:Y:S02]  /*113a0*/  CS2R R38, SRZ ;  /* 0x0000000000267805 */ /* 0x000fe4000001ff00 */
[----:B------:R-:W-:Y:S01]  /*113b0*/  CS2R R36, SRZ ;  /* 0x0000000000247805 */ /* 0x000fe2000001ff00 */
[--C-:B------:R-:W-:Y:S01]  /*113c0*/  @!P1 IMAD.X R41, R4, 0x1, R5.reuse, P4 ;  /* 0x0000000104299824 */ /* 0x100fe200020e0605 */
[CC--:B------:R-:W-:Y:S01]  /*113d0*/  @!P0 IADD3 R46, P5, R195.reuse, R3.reuse, RZ ;  /* 0x00000003c32e8210 */ /* 0x0c0fe20007fbe0ff */
[----:B------:R-:W-:Y:S01]  /*113e0*/  @!P1 IMAD.X R7, R0, 0x1, R5, P3 ;  /* 0x0000000100079824 */ /* 0x000fe200018e0605 */
[----:B------:R-:W-:Y:S02]  /*113f0*/  @!P2 IADD3 R48, P3, R196, R3, RZ ;  /* 0x00000003c430a210 */ /* 0x000fe40007f7e0ff */
[----:B-1----:R-:W-:Y:S01]  /*11400*/  CS2R R20, SRZ ;  /* 0x0000000000147805 */ /* 0x002fe2000001ff00 */
[----:B------:R0:W5:Y:S04]  /*11410*/  @!P1 LD.E.64 R36, desc[UR56][R40.64] ;  /* 0x0000003828249980 */ /* 0x000168000c101b00 */
[----:B------:R0:W5:Y:S01]  /*11420*/  @!P1 LD.E.64 R38, desc[UR56][R6.64] ;  /* 0x0000003806269980 */ /* 0x000162000c101b00 */
[----:B--2---:R-:W-:-:S02]  /*11430*/  @!P0 IADD3 R42, P1, R195, R14, RZ ;  /* 0x0000000ec32a8210 */ /* 0x004fc40007f3e0ff */
[----:B------:R-:W-:Y:S02]  /*11440*/  @!P2 IADD3 R14, P4, R196, R14, RZ ;  /* 0x0000000ec40ea210 */ /* 0x000fe40007f9e0ff */
[----:B------:R-:W-:Y:S02]  /*11450*/  CS2R R12, SRZ ;  /* 0x00000000000c7805 */ /* 0x000fe4000001ff00 */
[----:B------:R-:W-:Y:S02]  /*11460*/  CS2R R10, SRZ ;  /* 0x00000000000a7805 */ /* 0x000fe4000001ff00 */
[----:B------:R-:W-:Y:S01]  /*11470*/  CS2R R8, SRZ ;  /* 0x0000000000087805 */ /* 0x000fe2000001ff00 */
[----:B------:R-:W-:Y:S01]  /*11480*/  @!P0 IMAD.X R47, R0, 0x1, R51, P5 ;  /* 0x00000001002f8824 */ /* 0x000fe200028e0633 */
[----:B------:R-:W-:Y:S01]  /*11490*/  @!P0 IADD3.X R43, R4, R51, RZ, P1, !PT ;  /* 0x00000033042b8210 */ /* 0x000fe20000ffe4ff */
[----:B------:R-:W-:-:S03]  /*114a0*/  @!P2 IMAD.X R49, R0, 0x1, R50, P3 ;  /* 0x000000010031a824 */ /* 0x000fc600018e0632 */
[----:B------:R0:W5:Y:S01]  /*114b0*/  @!P0 LD.E.64 R20, desc[UR56][R46.64] ;  /* 0x000000382e148980 */ /* 0x000162000c101b00 */
[----:B------:R-:W-:-:S03]  /*114c0*/  @!P2 IMAD.X R15, R4, 0x1, R50, P4 ;  /* 0x00000001040fa824 */ /* 0x000fc600020e0632 */
[----:B------:R0:W5:Y:S04]  /*114d0*/  @!P0 LD.E.64 R12, desc[UR56][R42.64] ;  /* 0x000000382a0c8980 */ /* 0x000168000c101b00 */
[----:B------:R0:W5:Y:S04]  /*114e0*/  @!P2 LD.E.64 R10, desc[UR56][R48.64] ;  /* 0x00000038300aa980 */ /* 0x000168000c101b00 */
[----:B------:R0:W5:Y:S02]  /*114f0*/  @!P2 LD.E.64 R8, desc[UR56][R14.64] ;  /* 0x000000380e08a980 */ /* 0x000164000c101b00 */
.L_x_2377:
[----:B------:R-:W-:Y:S05]  /*11500*/  BSYNC B1 ;  /* 0x0000000000017941 */ /* 0x000fea0003800000 */
.L_x_2376:
[----:B------:R-:W-:Y:S01]  /*11510*/  ULEA.HI UR4, UR43, UR43, URZ, 0x1 ;  /* 0x0000002b2b047291 */ /* 0x000fe2000f8f083f */
[----:B--2---:R-:W-:Y:S01]  /*11520*/  VIADDMNMX R3, R45, -R204, 0x80, PT ;  /* 0x000000802d037446 */ /* 0x004fe200038009cc */
[----:B------:R-:W-:Y:S02]  /*11530*/  BSSY B1, `(.L_x_2378) ;  /* 0x0000008000017945 */ /* 0x000fe40003800000 */
[----:B------:R-:W-:Y:S01]  /*11540*/  ULOP3.LUT UR4, UR4, 0xfffffffe, URZ, 0xc0, !UPT ;  /* 0xfffffffe04047892 */ /* 0x000fe2000f8ec03f */
[----:B------:R-:W-:-:S03]  /*11550*/  ISETP.GE.AND P1, PT, R188, R3, PT ;  /* 0x00000003bc00720c */ /* 0x000fc60003f26270 */
[----:B------:R-:W-:-:S06]  /*11560*/  UIADD3 UR4, UR43, -UR4, URZ ;  /* 0x800000042b047290 */ /* 0x000fcc000fffe03f */
[----:B------:R-:W-:-:S05]  /*11570*/  IMAD.U32 R5, RZ, RZ, UR4 ;  /* 0x00000004ff057e24 */ /* 0x000fca000f8e00ff */
[----:B------:R-:W-:-:S04]  /*11580*/  SHF.L.U32 R5, R5, 0x1f, RZ ;  /* 0x0000001f05057819 */ /* 0x000fc800000006ff */
[----:B------:R-:W2:Y:S02]  /*11590*/  SYNCS.PHASECHK.TRANS64.TRYWAIT P0, [R16+URZ+0x29800], R5 ;  /* 0x02980005100075a7 */ /* 0x000ea4000800017f */
[----:B--2---:R-:W-:Y:S05]  /*115a0*/  @!P0 BRA `(.L_x_2379) ;  /* 0x000001f400fc8947 */ /* 0x004fea0003800000 */
.L_x_2618:
[----:B------:R-:W-:Y:S05]  /*115b0*/  BSYNC B1 ;  /* 0x0000000000017941 */ /* 0x000fea0003800000 */
.L_x_2378:
[----:B------:R-:W-:Y:S05]  /*115c0*/  @P1 BRA `(.L_x_2380) ;  /* 0x0000006400441947 */ /* 0x000fea0003800000 */
[----:B------:R-:W0:Y:S01]  /*115d0*/  LDC R3, c[0x0][0x3f4] ;  /* 0x0000fd00ff037b82 */ /* 0x000e220000000800 */
[----:B------:R-:W-:Y:S01]  /*115e0*/  BSSY B1, `(.L_x_2381) ;  /* 0x000007f000017945 */ /* 0x000fe20003800000 */
[----:B-1----:R-:W-:Y:S01]  /*115f0*/  IMAD.IADD R0, R16, 0x1, R210 ;  /* 0x0000000110007824 */ /* 0x002fe200078e02d2 */
[-C--:B0-----:R-:W-:Y:S02]  /*11600*/  ISETP.GE.AND P0, PT, R22, R3.reuse, PT ;  /* 0x000000031600720c */ /* 0x081fe40003f06270 */
[-C--:B------:R-:W-:Y:S02]  /*11610*/  ISETP.GE.AND P1, PT, R194, R3.reuse, PT ;  /* 0x00000003c200720c */ /* 0x080fe40003f26270 */
[-C--:B------:R-:W-:Y:S02]  /*11620*/  ISETP.GE.AND P2, PT, R192, R3.reuse, PT ;  /* 0x00000003c000720c */ /* 0x080fe40003f46270 */
[-C--:B------:R-:W-:Y:S02]  /*11630*/  ISETP.GE.AND P3, PT, R193, R3.reuse, PT ;  /* 0x00000003c100720c */ /* 0x080fe40003f66270 */
[----:B------:R-:W-:-:S02]  /*11640*/  ISETP.GE.AND P4, PT, R195, R3, PT ;  /* 0x00000003c300720c */ /* 0x000fc40003f86270 */
[----:B------:R-:W-:-:S03]  /*11650*/  ISETP.GE.AND P5, PT, R196, R3, PT ;  /* 0x00000003c400720c */ /* 0x000fc60003fa6270 */
[----:B------:R-:W-:Y:S10]  /*11660*/  @P0 BRA `(.L_x_2382) ;  /* 0x0000000400d80947 */ /* 0x000ff40003800000 */
[----:B--23--:R-:W0:Y:S01]  /*11670*/  LDS.128 R4, [R0+0x14400] ;  /* 0x0144000000047984 */ /* 0x00ce220000000c00 */
[----:B----45:R-:W-:Y:S02]  /*11680*/  SHF.R.U32.HI R14, RZ, 0x8, R38 ;  /* 0x00000008ff0e7819 */ /* 0x030fe40000011626 */
        /* <DEDUP_REMOVED lines=15> */
[----:B------:R-:W-:Y:S02]  /*11780*/  LOP3.LUT R41, R14, 0xff, RZ, 0xc0, !PT ;  /* 0x000000ff0e297812 */ /* 0x000fe400078ec0ff */
        /* <DEDUP_REMOVED lines=8> */
[-C--:B0-----:R-:W-:Y:S02]  /*11810*/  F2FP.F16.E4M3.UNPACK_B R3, R6.reuse.H1 ;  /* 0x00000006ff03723e */ /* 0x081fe400030006ff */
[----:B------:R-:W-:Y:S02]  /*11820*/  F2FP.F16.E4M3.UNPACK_B R42, R45 ;  /* 0x0000002dff2a723e */ /* 0x000fe400020006ff */
[----:B------:R-:W-:Y:S01]  /*11830*/  F2FP.F16.E4M3.UNPACK_B R39, R41 ;  /* 0x00000029ff27723e */ /* 0x000fe200020006ff */
[----:B------:R-:W-:Y:S01]  /*11840*/  HADD2.F32 R14, -RZ, R3.H1_H1 ;  /* 0x30000003ff0e7230 */ /* 0x000fe20000004100 */
[--C-:B------:R-:W-:Y:S01]  /*11850*/  LOP3.LUT R43, R43, 0xff0000, R36.reuse, 0xf8, !PT ;  /* 0x00ff00002b2b7812 */ /* 0x100fe200078ef824 */
[--C-:B------:R-:W-:Y:S01]  /*11860*/  HADD2.F32 R46, -RZ, R42.reuse.H1_H1 ;  /* 0x3000002aff2e7230 */ /* 0x100fe20000004100 */
[----:B------:R-:W-:Y:S01]  /*11870*/  F2FP.F16.E4M3.UNPACK_B R6, R6 ;  /* 0x00000006ff06723e */ /* 0x000fe200020006ff */
[----:B------:R-:W-:Y:S01]  /*11880*/  HADD2.F32 R40, -RZ, R39.H1_H1 ;  /* 0x30000027ff287230 */ /* 0x000fe20000004100 */
[----:B------:R-:W-:Y:S01]  /*11890*/  LOP3.LUT R43, R43, 0xff000000, R36, 0xf8, !PT ;  /* 0xff0000002b2b7812 */ /* 0x000fe200078ef824 */
[----:B------:R-:W-:Y:S01]  /*118a0*/  HADD2.F32 R42, -RZ, R42.H0_H0 ;  /* 0x2000002aff2a7230 */ /* 0x000fe20000004100 */
[----:B------:R-:W-:Y:S01]  /*118b0*/  LOP3.LUT R38, R15, 0xff000000, R38, 0xf8, !PT ;  /* 0xff0000000f267812 */ /* 0x000fe200078ef826 */
[C---:B------:R-:W-:Y:S01]  /*118c0*/  FMUL.FTZ R48, R14.reuse, R46 ;  /* 0x0000002e0e307220 */ /* 0x040fe20000410000 */
[-C--:B------:R-:W-:Y:S01]  /*118d0*/  F2FP.F16.E4M3.UNPACK_B R36, R7.reuse ;  /* 0x00000007ff24723e */ /* 0x080fe200020006ff */
[----:B------:R-:W-:Y:S01]  /*118e0*/  FMUL.FTZ R47, R14, R40 ;  /* 0x000000280e2f7220 */ /* 0x000fe20000410000 */
[----:B------:R-:W-:Y:S01]  /*118f0*/  F2FP.F16.E4M3.UNPACK_B R37, R7.H1 ;  /* 0x00000007ff25723e */ /* 0x000fe200030006ff */
[----:B------:R-:W-:Y:S01]  /*11900*/  HADD2.F32 R15, -RZ, R3.H0_H0 ;  /* 0x20000003ff0f7230 */ /* 0x000fe20000004100 */
        /* <DEDUP_REMOVED lines=76> */
.L_x_2382:
[----:B------:R-:W-:Y:S05]  /*11dd0*/  BSYNC B1 ;  /* 0x0000000000017941 */ /* 0x000fea0003800000 */
.L_x_2381:
[----:B------:R-:W-:Y:S04]  /*11de0*/  BSSY B1, `(.L_x_2383) ;  /* 0x000007d000017945 */ /* 0x000fe80003800000 */
[----:B------:R-:W-:Y:S05]  /*11df0*/  @P1 BRA `(.L_x_2384) ;  /* 0x0000000400ec1947 */ /* 0x000fea0003800000 */
[----:B------:R-:W0:Y:S01]  /*11e00*/  LDL R49, [R1] ;  /* 0x0000000001317983 */ /* 0x000e220000100800 */
[----:B-----5:R-:W-:Y:S02]  /*11e10*/  SHF.R.U32.HI R15, RZ, 0x8, R35 ;  /* 0x00000008ff0f7819 */ /* 0x020fe40000011623 */
[----:B------:R-:W-:Y:S02]  /*11e20*/  SHF.R.U32.HI R40, RZ, 0x8, R33 ;  /* 0x00000008ff287819 */ /* 0x000fe40000011621 */
[----:B------:R-:W-:Y:S02]  /*11e30*/  SHF.R.U32.HI R37, RZ, 0x8, R32 ;  /* 0x00000008ff257819 */ /* 0x000fe40000011620 */
        /* <DEDUP_REMOVED lines=10> */
[----:B----4-:R-:W-:Y:S02]  /*11ee0*/  LOP3.LUT R14, R34, 0xff, RZ, 0xc0, !PT ;  /* 0x000000ff220e7812 */ /* 0x010fe400078ec0ff */
        /* <DEDUP_REMOVED lines=16> */
[----:B------:R-:W-:Y:S02]  /*11ff0*/  F2FP.F16.E4M3.UNPACK_B R38, R41 ;  /* 0x00000029ff26723e */ /* 0x000fe400020006ff */
[----:B------:R-:W-:Y:S02]  /*12000*/  F2FP.F16.E4M3.UNPACK_B R35, R37 ;  /* 0x00000025ff23723e */ /* 0x000fe400020006ff */
[----:B------:R-:W-:Y:S01]  /*12010*/  LOP3.LUT R39, R39, 0xff000000, R32, 0xf8, !PT ;  /* 0xff00000027277812 */ /* 0x000fe200078ef820 */
[--C-:B------:R-:W-:Y:S01]  /*12020*/  HADD2.F32 R40, -RZ, R38.reuse.H1_H1 ;  /* 0x30000026ff287230 */ /* 0x100fe20000004100 */
[----:B------:R-:W-:Y:S01]  /*12030*/  LOP3.LUT R34, R15, 0xff000000, R34, 0xf8, !PT ;  /* 0xff0000000f227812 */ /* 0x000fe200078ef822 */
[--C-:B------:R-:W-:Y:S01]  /*12040*/  HADD2.F32 R36, -RZ, R35.reuse.H1_H1 ;  /* 0x30000023ff247230 */ /* 0x100fe20000004100 */
[----:B------:R-:W-:Y:S01]  /*12050*/  F2FP.F16.E4M3.UNPACK_B R41, R41.H1 ;  /* 0x00000029ff29723e */ /* 0x000fe200030006ff */
[----:B------:R-:W-:Y:S01]  /*12060*/  HADD2.F32 R38, -RZ, R38.H0_H0 ;  /* 0x20000026ff267230 */ /* 0x000fe20000004100 */
[----:B------:R-:W-:Y:S01]  /*12070*/  F2FP.F16.E4M3.UNPACK_B R37, R37.H1 ;  /* 0x00000025ff25723e */ /* 0x000fe200030006ff */
[----:B------:R-:W-:Y:S01]  /*12080*/  HADD2.F32 R35, -RZ, R35.H0_H0 ;  /* 0x20000023ff237230 */ /* 0x000fe20000004100 */
[----:B0-23--:R-:W0:Y:S02]  /*12090*/  LDS.128 R4, [R49] ;  /* 0x0000000031047984 */ /* 0x00de240000000c00 */
[----:B0-----:R-:W-:-:S02]  /*120a0*/  F2FP.F16.E4M3.UNPACK_B R3, R6.H1 ;  /* 0x00000006ff03723e */ /* 0x001fc400030006ff */
[----:B------:R-:W-:Y:S02]  /*120b0*/  F2FP.F16.E4M3.UNPACK_B R6, R6 ;  /* 0x00000006ff06723e */ /* 0x000fe400020006ff */
[-C--:B------:R-:W-:Y:S01]  /*120c0*/  F2FP.F16.E4M3.UNPACK_B R32, R7.reuse ;  /* 0x00000007ff20723e */ /* 0x080fe200020006ff */
[--C-:B------:R-:W-:Y:S01]  /*120d0*/  HADD2.F32 R14, -RZ, R3.reuse.H1_H1 ;  /* 0x30000003ff0e7230 */ /* 0x100fe20000004100 */
[----:B------:R-:W-:Y:S01]  /*120e0*/  F2FP.F16.E4M3.UNPACK_B R33, R7.H1 ;  /* 0x00000007ff21723e */ /* 0x000fe200030006ff */
[----:B------:R-:W-:Y:S01]  /*120f0*/  HADD2.F32 R15, -RZ, R3.H0_H0 ;  /* 0x20000003ff0f7230 */ /* 0x000fe20000004100 */
[-C--:B------:R-:W-:Y:S02]  /*12100*/  F2FP.F16.E4M3.UNPACK_B R7, R5.reuse ;  /* 0x00000005ff07723e */ /* 0x080fe400020006ff */
[C---:B------:R-:W-:Y:S01]  /*12110*/  FMUL.FTZ R42, R14.reuse, R40 ;  /* 0x000000280e2a7220 */ /* 0x040fe20000410000 */
[----:B------:R-:W-:Y:S01]  /*12120*/  FMUL.FTZ R43, R14, R36 ;  /* 0x000000240e2b7220 */ /* 0x000fe20000410000 */
[----:B------:R-:W-:Y:S01]  /*12130*/  F2FP.F16.E4M3.UNPACK_B R14, R5.H1 ;  /* 0x00000005ff0e723e */ /* 0x000fe200030006ff */
[----:B------:R-:W-:-:S02]  /*12140*/  HADD2.F32 R5, -RZ, R6.H1_H1 ;  /* 0x30000006ff057230 */ /* 0x000fc40000004100 */
[C---:B------:R-:W-:Y:S01]  /*12150*/  FFMA.FTZ R42, R15.reuse, R36, -R42 ;  /* 0x000000240f2a7223 */ /* 0x040fe2000001082a */
[----:B------:R-:W-:Y:S01]  /*12160*/  FFMA.FTZ R45, R15, R40, R43 ;  /* 0x000000280f2d7223 */ /* 0x000fe2000001002b */
[----:B------:R-:W-:Y:S01]  /*12170*/  HADD2.F32 R6, -RZ, R6.H0_H0 ;  /* 0x20000006ff067230 */ /* 0x000fe20000004100 */
[----:B------:R-:W-:Y:S01]  /*12180*/  F2FP.F16.E4M3.UNPACK_B R3, R4 ;  /* 0x00000004ff03723e */ /* 0x000fe200020006ff */
[C---:B------:R-:W-:Y:S01]  /*12190*/  FMUL.FTZ R15, R5.reuse, R38 ;  /* 0x00000026050f7220 */ /* 0x040fe20000410000 */
[-C--:B------:R-:W-:Y:S01]  /*121a0*/  FMUL.FTZ R43, R5, R35.reuse ;  /* 0x00000023052b7220 */ /* 0x080fe20000410000 */
[----:B------:R-:W-:Y:S01]  /*121b0*/  HADD2.F32 R5, -RZ, R32.H1_H1 ;  /* 0x30000020ff057230 */ /* 0x000fe20000004100 */
[----:B------:R-:W-:Y:S01]  /*121c0*/  F2FP.F16.E4M3.UNPACK_B R4, R4.H1 ;  /* 0x00000004ff04723e */ /* 0x000fe200030006ff */
[----:B------:R-:W-:Y:S02]  /*121d0*/  HADD2.F32 R36, -RZ, R41.H0_H0 ;  /* 0x20000029ff247230 */ /* 0x000fe40000004100 */
[----:B------:R-:W-:Y:S01]  /*121e0*/  FFMA.FTZ R40, R6, R35, -R15 ;  /* 0x0000002306287223 */ /* 0x000fe2000001080f */
[----:B------:R-:W-:-:S02]  /*121f0*/  HADD2.F32 R15, -RZ, R37.H0_H0 ;  /* 0x20000025ff0f7230 */ /* 0x000fc40000004100 */
[----:B------:R-:W-:Y:S01]  /*12200*/  FFMA.FTZ R43, R6, R38, R43 ;  /* 0x00000026062b7223 */ /* 0x000fe2000001002b */
        /* <DEDUP_REMOVED lines=12> */
[-C--:B------:R-:W-:Y:S01]  /*122d0*/  F2FP.F16.E4M3.UNPACK_B R15, R34.reuse ;  /* 0x00000022ff0f723e */ /* 0x080fe200020006ff */
[C---:B------:R-:W-:Y:S01]  /*122e0*/  FFMA.FTZ R48, R33.reuse, R37, -R38 ;  /* 0x0000002521307223 */ /* 0x040fe20000010826 */
[----:B------:R-:W-:Y:S02]  /*122f0*/  HADD2.F32 R6, -RZ, R4.H1_H1 ;  /* 0x30000004ff067230 */ /* 0x000fe40000004100 */
[----:B------:R-:W-:Y:S01]  /*12300*/  FFMA.FTZ R41, R33, R41, R32 ;  /* 0x0000002921297223 */ /* 0x000fe20000010020 */
[--C-:B------:R-:W-:Y:S01]  /*12310*/  HADD2.F32 R35, -RZ, R5.reuse.H1_H1 ;  /* 0x30000005ff237230 */ /* 0x100fe20000004100 */
[----:B------:R-:W-:Y:S01]  /*12320*/  F2FP.F16.E4M3.UNPACK_B R34, R34.H1 ;  /* 0x00000022ff22723e */ /* 0x000fe200030006ff */
[----:B------:R-:W-:Y:S01]  /*12330*/  HADD2.F32 R33, -RZ, R5.H0_H0 ;  /* 0x20000005ff217230 */ /* 0x000fe20000004100 */
[----:B------:R-:W-:Y:S01]  /*12340*/  F2FP.F16.E4M3.UNPACK_B R39, R39.H1 ;  /* 0x00000027ff27723e */ /* 0x000fe200030006ff */
[----:B------:R-:W-:-:S02]  /*12350*/  HADD2.F32 R32, -RZ, R15.H1_H1 ;  /* 0x3000000fff207230 */ /* 0x000fc40000004100 */
[C---:B------:R-:W-:Y:S01]  /*12360*/  FMUL.FTZ R36, R6.reuse, R35 ;  /* 0x0000002306247220 */ /* 0x040fe20000410000 */
[----:B------:R-:W-:Y:S02]  /*12370*/  HADD2.F32 R5, -RZ, R4.H0_H0 ;  /* 0x20000004ff057230 */ /* 0x000fe40000004100 */
[----:B------:R-:W-:Y:S02]  /*12380*/  HADD2.F32 R4, -RZ, R3.H1_H1 ;  /* 0x30000003ff047230 */ /* 0x000fe40000004100 */
[-C--:B------:R-:W-:Y:S01]  /*12390*/  FMUL.FTZ R38, R6, R32.reuse ;  /* 0x0000002006267220 */ /* 0x080fe20000410000 */
[----:B------:R-:W-:Y:S02]  /*123a0*/  HADD2.F32 R15, -RZ, R15.H0_H0 ;  /* 0x2000000fff0f7230 */ /* 0x000fe40000004100 */
[C---:B------:R-:W-:Y:S01]  /*123b0*/  FFMA.FTZ R36, R5.reuse, R32, -R36 ;  /* 0x0000002005247223 */ /* 0x040fe20000010824 */
[----:B------:R-:W-:Y:S02]  /*123c0*/  HADD2.F32 R3, -RZ, R3.H0_H0 ;  /* 0x20000003ff037230 */ /* 0x000fe40000004100 */
[C---:B------:R-:W-:Y:S01]  /*123d0*/  FMUL.FTZ R6, R4.reuse, R33 ;  /* 0x0000002104067220 */ /* 0x040fe20000410000 */
[----:B------:R-:W-:Y:S01]  /*123e0*/  FFMA.FTZ R35, R5, R35, R38 ;  /* 0x0000002305237223 */ /* 0x000fe20000010026 */
[----:B------:R-:W-:Y:S01]  /*123f0*/  FMUL.FTZ R4, R4, R15 ;  /* 0x0000000f04047220 */ /* 0x000fe20000410000 */
[----:B------:R-:W-:-:S02]  /*12400*/  HADD2.F32 R5, -RZ, R34.H1_H1 ;  /* 0x30000022ff057230 */ /* 0x000fc40000004100 */
[C---:B------:R-:W-:Y:S01]  /*12410*/  FFMA.FTZ R32, R3.reuse, R15, -R6 ;  /* 0x0000000f03207223 */ /* 0x040fe20000010806 */
[--C-:B------:R-:W-:Y:S02]  /*12420*/  HADD2.F32 R15, -RZ, R39.reuse.H1_H1 ;  /* 0x30000027ff0f7230 */ /* 0x100fe40000004100 */
[----:B------:R-:W-:Y:S01]  /*12430*/  FFMA.FTZ R33, R3, R33, R4 ;  /* 0x0000002103217223 */ /* 0x000fe20000010004 */
[----:B------:R-:W-:Y:S02]  /*12440*/  HADD2.F32 R4, -RZ, R14.H1_H1 ;  /* 0x3000000eff047230 */ /* 0x000fe40000004100 */
[----:B------:R-:W-:Y:S02]  /*12450*/  HADD2.F32 R6, -RZ, R39.H0_H0 ;  /* 0x20000027ff067230 */ /* 0x000fe40000004100 */
[----:B------:R-:W-:Y:S02]  /*12460*/  HADD2.F32 R3, -RZ, R7.H1_H1 ;  /* 0x30000007ff037230 */ /* 0x000fe40000004100 */
[----:B------:R-:W-:Y:S01]  /*12470*/  FMUL.FTZ R37, R4, R15 ;  /* 0x0000000f04257220 */ /* 0x000fe20000410000 */
[----:B------:R-:W-:-:S02]  /*12480*/  HADD2.F32 R34, -RZ, R34.H0_H0 ;  /* 0x20000022ff227230 */ /* 0x000fc40000004100 */
        /* <DEDUP_REMOVED lines=18> */
.L_x_2384:
[----:B------:R-:W-:Y:S05]  /*125b0*/  BSYNC B1 ;  /* 0x0000000000017941 */ /* 0x000fea0003800000 */
.L_x_2383:
[----:B------:R-:W-:Y:S04]  /*125c0*/  BSSY B1, `(.L_x_2385) ;  /* 0x0000078000017945 */ /* 0x000fe80003800000 */
[----:B------:R-:W-:Y:S05]  /*125d0*/  @P2 BRA `(.L_x_2386) ;  /* 0x0000000400d82947 */ /* 0x000fea0003800000 */
[----:B0123--:R-:W0:Y:S01]  /*125e0*/  LDS.128 R4, [R0+0x16400] ;  /* 0x0164000000047984 */ /* 0x00fe220000000c00 */
[----:B----45:R-:W-:Y:S02]  /*125f0*/  SHF.R.U32.HI R14, RZ, 0x8, R30 ;  /* 0x00000008ff0e7819 */ /* 0x030fe4000001161e */
        /* <DEDUP_REMOVED lines=116> */
.L_x_2386:
[----:B------:R-:W-:Y:S05]  /*12d40*/  BSYNC B1 ;  /* 0x0000000000017941 */ /* 0x000fea0003800000 */
.L_x_2385:
        /* <DEDUP_REMOVED lines=43> */
[----:B0123--:R-:W0:Y:S02]  /*13000*/  LDS.128 R4, [R40+0x2000] ;  /* 0x0020000028047984 */ /* 0x00fe240000000c00 */
        /* <DEDUP_REMOVED lines=81> */
.L_x_2388:
[----:B------:R-:W-:Y:S05]  /*13520*/  BSYNC B1 ;  /* 0x0000000000017941 */ /* 0x000fea0003800000 */
.L_x_2387:
        /* <DEDUP_REMOVED lines=13> */
[----:B------:R-:W-:Y:S02]  /*13600*/  LOP3.LUT R26, R13, 0xff, RZ, 0xc0, !PT ;  /* 0x000000ff0d1a7812 */ /* 0x000fe400078ec0ff */
[----:B------:R-:W-:-:S02]  /*13610*/  LOP3.LUT R27, R27, 0xff, RZ, 0xc0, !PT ;  /* 0x000000ff1b1b7812 */ /* 0x000fc400078ec0ff */
[----:B------:R-:W-:Y:S02]  /*13620*/  SHF.R.U32.HI R29, RZ, 0x10, R13 ;  /* 0x00000010ff1d7819 */ /* 0x000fe4000001160d */
[----:B------:R-:W-:Y:S02]  /*13630*/  PRMT R15, R24, 0x7604, R15 ;  /* 0x00007604180f7816 */ /* 0x000fe4000000000f */
[----:B------:R-:W-:Y:S01]  /*13640*/  LOP3.LUT R25, R14, 0xff, RZ, 0xc0, !PT ;  /* 0x000000ff0e197812 */ /* 0x000fe200078ec0ff */
[----:B------:R-:W-:Y:S01]  /*13650*/  IMAD.U32 R14, R28, 0x10000, RZ ;  /* 0x000100001c0e7824 */ /* 0x000fe200078e00ff */
[----:B------:R-:W-:Y:S02]  /*13660*/  LOP3.LUT R24, R12, 0xff, RZ, 0xc0, !PT ;  /* 0x000000ff0c187812 */ /* 0x000fe400078ec0ff */
[----:B------:R-:W-:Y:S02]  /*13670*/  PRMT R26, R27, 0x7604, R26 ;  /* 0x000076041b1a7816 */ /* 0x000fe4000000001a */
[----:B------:R-:W-:-:S02]  /*13680*/  SHF.L.U32 R29, R29, 0x10, RZ ;  /* 0x000000101d1d7819 */ /* 0x000fc400000006ff */
[----:B------:R-:W-:Y:S02]  /*13690*/  PRMT R27, R25, 0x7604, R24 ;  /* 0x00007604191b7816 */ /* 0x000fe40000000018 */
[----:B------:R-:W-:Y:S02]  /*136a0*/  LOP3.LUT R25, R15, 0xff0000, R14, 0xf8, !PT ;  /* 0x00ff00000f197812 */ /* 0x000fe400078ef80e */
[----:B------:R-:W-:Y:S02]  /*136b0*/  LOP3.LUT R29, R26, 0xff0000, R29, 0xf8, !PT ;  /* 0x00ff00001a1d7812 */ /* 0x000fe400078ef81d */
[----:B------:R-:W-:Y:S02]  /*136c0*/  LOP3.LUT R25, R25, 0xff000000, R21, 0xf8, !PT ;  /* 0xff00000019197812 */ /* 0x000fe400078ef815 */
[----:B------:R-:W-:Y:S02]  /*136d0*/  LOP3.LUT R29, R29, 0xff000000, R13, 0xf8, !PT ;  /* 0xff0000001d1d7812 */ /* 0x000fe400078ef80d */
[----:B------:R-:W-:-:S02]  /*136e0*/  LOP3.LUT R15, R3, 0xff0000, R20, 0xf8, !PT ;  /* 0x00ff0000030f7812 */ /* 0x000fc400078ef814 */
[-C--:B0-----:R-:W-:Y:S02]  /*136f0*/  F2FP.F16.E4M3.UNPACK_B R3, R6.reuse.H1 ;  /* 0x00000006ff03723e */ /* 0x081fe400030006ff */
        /* <DEDUP_REMOVED lines=91> */
.L_x_2390:
[----:B------:R-:W-:Y:S05]  /*13cb0*/  BSYNC B1 ;  /* 0x0000000000017941 */ /* 0x000fea0003800000 */
.L_x_2389:
[----:B------:R-:W-:Y:S05]  /*13cc0*/  @P5 BRA `(.L_x_2380) ;  /* 0x0000003c00845947 */ /* 0x000fea0003800000 */
[----:B-----5:R-:W1:Y:S01]  /*13cd0*/  LDL R31, [R1] ;  /* 0x00000000011f7983 */ /* 0x020e620000100800 */
[----:B------:R-:W-:Y:S02]  /*13ce0*/  SHF.R.U32.HI R12, RZ, 0x8, R11 ;  /* 0x00000008ff0c7819 */ /* 0x000fe4000001160b */
[----:B------:R-:W-:Y:S02]  /*13cf0*/  SHF.R.U32.HI R20, RZ, 0x8, R9 ;  /* 0x00000008ff147819 */ /* 0x000fe40000011609 */
[----:B------:R-:W-:Y:S02]  /*13d00*/  LOP3.LUT R13, R11, 0xff, RZ, 0xc0, !PT ;  /* 0x000000ff0b0d7812 */ /* 0x000fe400078ec0ff */
[----:B------:R-:W-:Y:S02]  /*13d10*/  LOP3.LUT R21, R9, 0xff, RZ, 0xc0, !PT ;  /* 0x000000ff09157812 */ /* 0x000fe400078ec0ff */
[----:B------:R-:W-:Y:S02]  /*13d20*/  LOP3.LUT R12, R12, 0xff, RZ, 0xc0, !PT ;  /* 0x000000ff0c0c7812 */ /* 0x000fe400078ec0ff */
[----:B------:R-:W-:-:S02]  /*13d30*/  LOP3.LUT R20, R20, 0xff, RZ, 0xc0, !PT ;  /* 0x000000ff14147812 */ /* 0x000fc400078ec0ff */
[----:B0-----:R-:W-:Y:S02]  /*13d40*/  SHF.R.U32.HI R0, RZ, 0x8, R10 ;  /* 0x00000008ff007819 */ /* 0x001fe4000001160a */
[----:B----4-:R-:W-:Y:S02]  /*13d50*/  SHF.R.U32.HI R14, RZ, 0x8, R8 ;  /* 0x00000008ff0e7819 */ /* 0x010fe40000011608 */
        /* <DEDUP_REMOVED lines=25> */
[----:B------:R-:W-:Y:S01]  /*13ef0*/  HADD2.F32 R25, -RZ, R24.H1_H1 ;  /* 0x30000018ff197230 */ /* 0x000fe20000004100 */
[----:B------:R-:W-:Y:S01]  /*13f00*/  LOP3.LUT R20, R15, 0xff000000, R8, 0xf8, !PT ;  /* 0xff0000000f147812 */ /* 0x000fe200078ef808 */
[----:B------:R-:W-:Y:S01]  /*13f10*/  HADD2.F32 R15, -RZ, R14.H1_H1 ;  /* 0x3000000eff0f7230 */ /* 0x000fe20000004100 */
[----:B------:R-:W-:Y:S01]  /*13f20*/  F2FP.F16.E4M3.UNPACK_B R21, R21.H1 ;  /* 0x00000015ff15723e */ /* 0x000fe200030006ff */
[----:B------:R-:W-:Y:S01]  /*13f30*/  HADD2.F32 R24, -RZ, R24.H0_H0 ;  /* 0x20000018ff187230 */ /* 0x000fe20000004100 */
[----:B------:R-:W-:Y:S01]  /*13f40*/  F2FP.F16.E4M3.UNPACK_B R13, R13.H1 ;  /* 0x0000000dff0d723e */ /* 0x000fe200030006ff */
[----:B------:R-:W-:Y:S01]  /*13f50*/  HADD2.F32 R14, -RZ, R14.H0_H0 ;  /* 0x2000000eff0e7230 */ /* 0x000fe20000004100 */
[----:B-123--:R-:W0:Y:S02]  /*13f60*/  LDS.128 R4, [R31+0x4000] ;  /* 0x004000001f047984 */ /* 0x00ee240000000c00 */
[----:B0-----:R-:W-:-:S02]  /*13f70*/  F2FP.F16.E4M3.UNPACK_B R0, R6.H1 ;  /* 0x00000006ff00723e */ /* 0x001fc400030006ff */
[----:B------:R-:W-:Y:S02]  /*13f80*/  F2FP.F16.E4M3.UNPACK_B R3, R6 ;  /* 0x00000006ff03723e */ /* 0x000fe400020006ff */
[-C--:B------:R-:W-:Y:S01]  /*13f90*/  F2FP.F16.E4M3.UNPACK_B R10, R7.reuse ;  /* 0x00000007ff0a723e */ /* 0x080fe200020006ff */
[--C-:B------:R-:W-:Y:S01]  /*13fa0*/  HADD2.F32 R9, -RZ, R0.reuse.H1_H1 ;  /* 0x30000000ff097230 */ /* 0x100fe20000004100 */
[----:B------:R-:W-:Y:S01]  /*13fb0*/  F2FP.F16.E4M3.UNPACK_B R11, R7.H1 ;  /* 0x00000007ff0b723e */ /* 0x000fe200030006ff */
[----:B------:R-:W-:Y:S01]  /*13fc0*/  HADD2.F32 R8, -RZ, R0.H0_H0 ;  /* 0x20000000ff087230 */ /* 0x000fe20000004100 */
[-C--:B------:R-:W-:Y:S02]  /*13fd0*/  F2FP.F16.E4M3.UNPACK_B R6, R5.reuse ;  /* 0x00000005ff06723e */ /* 0x080fe400020006ff */
[----:B------:R-:W-:Y:S01]  /*13fe0*/  F2FP.F16.E4M3.UNPACK_B R7, R5.H1 ;  /* 0x00000005ff07723e */ /* 0x000fe200030006ff */
[C---:B------:R-:W-:Y:S01]  /*13ff0*/  FMUL.FTZ R27, R9.reuse, R25 ;  /* 0x00000019091b7220 */ /* 0x040fe20000410000 */
[-C--:B------:R-:W-:Y:S01]  /*14000*/  FMUL.FTZ R26, R9, R15.reuse ;  /* 0x0000000f091a7220 */ /* 0x080fe20000410000 */
[--C-:B------:R-:W-:Y:S01]  /*14010*/  HADD2.F32 R5, -RZ, R3.reuse.H1_H1 ;  /* 0x30000003ff057230 */ /* 0x100fe20000004100 */
[----:B------:R-:W-:Y:S01]  /*14020*/  F2FP.F16.E4M3.UNPACK_B R0, R4 ;  /* 0x00000004ff00723e */ /* 0x000fe200020006ff */
[C---:B------:R-:W-:Y:S01]  /*14030*/  FFMA.FTZ R27, R8.reuse, R15, -R27 ;  /* 0x0000000f081b7223 */ /* 0x040fe2000001081b */
[----:B------:R-:W-:Y:S01]  /*14040*/  FFMA.FTZ R26, R8, R25, R26 ;  /* 0x00000019081a7223 */ /* 0x000fe2000001001a */
[----:B------:R-:W-:-:S02]  /*14050*/  HADD2.F32 R3, -RZ, R3.H0_H0 ;  /* 0x20000003ff037230 */ /* 0x000fc40000004100 */
[C---:B------:R-:W-:Y:S01]  /*14060*/  FMUL.FTZ R8, R5.reuse, R24 ;  /* 0x0000001805087220 */ /* 0x040fe20000410000 */
[----:B------:R-:W-:Y:S01]  /*14070*/  FMUL.FTZ R15, R5, R14 ;  /* 0x0000000e050f7220 */ /* 0x000fe20000410000 */
[--C-:B------:R-:W-:Y:S01]  /*14080*/  HADD2.F32 R5, -RZ, R10.reuse.H1_H1 ;  /* 0x3000000aff057230 */ /* 0x100fe20000004100 */
[----:B------:R-:W-:Y:S01]  /*14090*/  F2FP.F16.E4M3.UNPACK_B R4, R4.H1 ;  /* 0x00000004ff04723e */ /* 0x000fe200030006ff */
[----:B------:R-:W-:Y:S02]  /*140a0*/  HADD2.F32 R9, -RZ, R21.H0_H0 ;  /* 0x20000015ff097230 */ /* 0x000fe40000004100 */
[C---:B------:R-:W-:Y:S01]  /*140b0*/  FFMA.FTZ R25, R3.reuse, R14, -R8 ;  /* 0x0000000e03197223 */ /* 0x040fe20000010808 */
[----:B------:R-:W-:Y:S01]  /*140c0*/  FFMA.FTZ R24, R3, R24, R15 ;  /* 0x0000001803187223 */ /* 0x000fe2000001000f */
[----:B------:R-:W-:Y:S02]  /*140d0*/  HADD2.F32 R8, -RZ, R13.H0_H0 ;  /* 0x2000000dff087230 */ /* 0x000fe40000004100 */
        /* <DEDUP_REMOVED lines=59> */
.L_x_2374:
[----:B------:R-:W0:Y:S01]  /*14490*/  LDC R26, c[0x0][0x448] ;  /* 0x00011200ff1a7b82 */ /* 0x000e220000000800 */
[----:B------:R-:W-:Y:S01]  /*144a0*/  IMAD.MOV.U32 R9, RZ, RZ, R10 ;  /* 0x000000ffff097224 */ /* 0x000fe200078e000a */
[----:B------:R-:W-:Y:S01]  /*144b0*/  MOV R7, R29 ;  /* 0x0000001d00077202 */ /* 0x000fe20000000f00 */
[----:B------:R-:W-:Y:S01]  /*144c0*/  IMAD.MOV.U32 R4, RZ, RZ, R24 ;  /* 0x000000ffff047224 */ /* 0x000fe200078e0018 */
[----:B------:R-:W-:Y:S01]  /*144d0*/  ULDC.64 UR4, c[0x0][0x3f8] ;  /* 0x0000fe0000047ab9 */ /* 0x000fe20000000a00 */
[----:B------:R-:W-:Y:S01]  /*144e0*/  IMAD.MOV.U32 R5, RZ, RZ, R27 ;  /* 0x000000ffff057224 */ /* 0x000fe200078e001b */
[----:B------:R-:W-:Y:S01]  /*144f0*/  ULDC.64 UR6, c[0x0][0x408] ;  /* 0x0001020000067ab9 */ /* 0x000fe20000000a00 */
[----:B------:R-:W-:Y:S01]  /*14500*/  IMAD.MOV.U32 R6, RZ, RZ, R144 ;  /* 0x000000ffff067224 */ /* 0x000fe200078e0090 */
[----:B------:R-:W-:Y:S01]  /*14510*/  ULDC.64 UR8, c[0x0][0x400] ;  /* 0x0001000000087ab9 */ /* 0x000fe20000000a00 */
[----:B0-----:R-:W-:-:S13]  /*14520*/  ISETP.NE.AND P0, PT, R26, 0x1, PT ;  /* 0x000000011a00780c */ /* 0x001fda0003f05270 */
[----:B------:R-:W0:Y:S08]  /*14530*/  @P0 LDC R3, c[0x0][0x44c] ;  /* 0x00011300ff030b82 */ /* 0x000e300000000800 */
[----:B------:R-:W1:Y:S01]  /*14540*/  @P0 LDC R0, c[0x0][0x450] ;  /* 0x00011400ff000b82 */ /* 0x000e620000000800 */
[----:B0-----:R-:W-:-:S05]  /*14550*/  @P0 IMAD.HI.U32 R3, R10, R3, RZ ;  /* 0x000000030a030227 */ /* 0x001fca00078e00ff */
[----:B-1----:R-:W-:-:S04]  /*14560*/  @P0 SHF.R.U32.HI R9, RZ, R0, R3 ;  /* 0x00000000ff090219 */ /* 0x002fc80000011603 */
[----:B------:R-:W-:Y:S01]  /*14570*/  SHF.R.S32.HI R0, RZ, 0x1f, R9 ;  /* 0x0000001fff007819 */ /* 0x000fe20000011409 */
[----:B------:R-:W-:-:S04]  /*14580*/  IMAD.WIDE.U32 R4, R9, UR4, R4 ;  /* 0x0000000409047c25 */ /* 0x000fc8000f8e0004 */
[----:B------:R-:W-:Y:S02]  /*14590*/  IMAD R8, R0, UR4, RZ ;  /* 0x0000000400087c24 */ /* 0x000fe4000f8e02ff */
[----:B------:R-:W-:-:S04]  /*145a0*/  IMAD.WIDE.U32 R6, R9, UR6, R6 ;  /* 0x0000000609067c25 */ /* 0x000fc8000f8e0006 */
[----:B------:R-:W-:Y:S01]  /*145b0*/  IMAD R0, R0, UR6, RZ ;  /* 0x0000000600007c24 */ /* 0x000fe2000f8e02ff */
[----:B------:R-:W-:Y:S01]  /*145c0*/  IADD3 R21, P1, R6, UR8, RZ ;  /* 0x0000000806157c10 */ /* 0x000fe2000ff3e0ff */
        /* <DEDUP_REMOVED lines=8> */
[----:B------:R0:W1:Y:S04]  /*14650*/  SHFL.IDX PT, R0, R13, RZ, 0x1e1f ;  /* 0x001e1fff0d007589 */ /* 0x00006800000e0000 */
[----:B------:R-:W2:Y:S04]  /*14660*/  SHFL.IDX PT, R3, R3, RZ, 0x1e1f ;  /* 0x001e1fff03037589 */ /* 0x000ea800000e0000 */
[----:B------:R-:W3:Y:S04]  /*14670*/  SHFL.IDX PT, R20, R20, RZ, 0x1e1f ;  /* 0x001e1fff14147589 */ /* 0x000ee800000e0000 */
[----:B0-----:R-:W4:Y:S02]  /*14680*/  SHFL.IDX PT, R21, R21, RZ, 0x1e1f ;  /* 0x001e1fff15157589 */ /* 0x001f2400000e0000 */
.L_x_2624:
        /* <DEDUP_REMOVED lines=16> */
[----:B------:R-:W3:Y:S04]  /*14790*/  LDL R41, [R1+0xc] ;  /* 0x00000c0001297983 */ /* 0x000ee80000100800 */
[----:B------:R-:W3:Y:S01]  /*147a0*/  LDL R40, [R1+0x18] ;  /* 0x0000180001287983 */ /* 0x000ee20000100800 */
[C---:B------:R-:W-:Y:S01]  /*147b0*/  VIADD R4, R18.reuse, 0x20 ;  /* 0x0000002012047836 */ /* 0x040fe20000000000 */
[----:B------:R-:W-:Y:S01]  /*147c0*/  ULDC UR4, c[0x0][0x3f4] ;  /* 0x0000fd0000047ab9 */ /* 0x000fe20000000800 */
[C---:B------:R-:W-:Y:S01]  /*147d0*/  VIADD R5, R18.reuse, 0x40 ;  /* 0x0000004012057836 */ /* 0x040fe20000000000 */
[----:B------:R-:W-:Y:S02]  /*147e0*/  ISETP.GE.AND P2, PT, R18, UR4, PT ;  /* 0x0000000412007c0c */ /* 0x000fe4000bf46270 */
[----:B------:R-:W-:-:S02]  /*147f0*/  CS2R R24, SRZ ;  /* 0x0000000000187805 */ /* 0x000fc4000001ff00 */
[----:B------:R-:W-:Y:S02]  /*14800*/  ISETP.GE.AND P1, PT, R4, UR4, PT ;  /* 0x0000000404007c0c */ /* 0x000fe4000bf26270 */
[----:B------:R-:W-:Y:S02]  /*14810*/  CS2R R26, SRZ ;  /* 0x00000000001a7805 */ /* 0x000fe4000001ff00 */
[----:B------:R-:W-:Y:S02]  /*14820*/  ISETP.GE.AND P0, PT, R5, UR4, PT ;  /* 0x0000000405007c0c */ /* 0x000fe4000bf06270 */
[----:B------:R-:W-:Y:S02]  /*14830*/  CS2R R6, SRZ ;  /* 0x0000000000067805 */ /* 0x000fe4000001ff00 */
[----:B------:R-:W-:Y:S02]  /*14840*/  CS2R R28, SRZ ;  /* 0x00000000001c7805 */ /* 0x000fe4000001ff00 */
[----:B------:R-:W-:-:S02]  /*14850*/  CS2R R30, SRZ ;  /* 0x00000000001e7805 */ /* 0x000fc4000001ff00 */
[----:B------:R-:W-:Y:S02]  /*14860*/  @!P2 SHF.R.S32.HI R5, RZ, 0x1f, R18 ;  /* 0x0000001fff05a819 */ /* 0x000fe40000011412 */
[C---:B----4-:R-:W-:Y:S02]  /*14870*/  @!P2 IADD3 R38, P4, R18.reuse, R21, RZ ;  /* 0x000000151226a210 */ /* 0x050fe40007f9e0ff */
[----:B--2---:R-:W-:-:S03]  /*14880*/  @!P2 IADD3 R36, P3, R18, R3, RZ ;  /* 0x000000031224a210 */ /* 0x004fc60007f7e0ff */
[----:B---3--:R-:W-:Y:S01]  /*14890*/  @!P2 IMAD.X R39, R20, 0x1, R5, P4 ;  /* 0x000000011427a824 */ /* 0x008fe200020e0605 */
[----:B-1----:R-:W-:Y:S02]  /*148a0*/  @!P2 IADD3.X R37, R0, R5, RZ, P3, !PT ;  /* 0x000000050025a210 */ /* 0x002fe40001ffe4ff */
[----:B------:R-:W-:Y:S02]  /*148b0*/  CS2R R8, SRZ ;  /* 0x0000000000087805 */ /* 0x000fe4000001ff00 */
[----:B------:R-:W-:Y:S02]  /*148c0*/  CS2R R10, SRZ ;  /* 0x00000000000a7805 */ /* 0x000fe4000001ff00 */
[----:B------:R-:W-:Y:S02]  /*148d0*/  CS2R R32, SRZ ;  /* 0x0000000000207805 */ /* 0x000fe4000001ff00 */
[----:B------:R-:W-:Y:S02]  /*148e0*/  CS2R R34, SRZ ;  /* 0x0000000000227805 */ /* 0x000fe4000001ff00 */
[----:B------:R-:W-:-:S02]  /*148f0*/  CS2R R12, SRZ ;  /* 0x00000000000c7805 */ /* 0x000fc4000001ff00 */
[----:B------:R-:W-:Y:S01]  /*14900*/  CS2R R14, SRZ ;  /* 0x00000000000e7805 */ /* 0x000fe2000001ff00 */
[----:B------:R0:W5:Y:S01]  /*14910*/  @!P2 LD.E.128 R24, desc[UR56][R36.64] ;  /* 0x000000382418a980 */ /* 0x000162000c101d00 */
[----:B------:R-:W-:Y:S02]  /*14920*/  @!P1 IMAD.SHL.U32 R42, R41, 0x10, RZ ;  /* 0x00000010292a9824 */ /* 0x000fe400078e00ff */
[----:B------:R-:W-:-:S03]  /*14930*/  @!P0 IMAD.SHL.U32 R48, R40, 0x10, RZ ;  /* 0x0000001028308824 */ /* 0x000fc600078e00ff */
[----:B------:R-:W-:Y:S02]  /*14940*/  @!P1 SHF.R.S32.HI R5, RZ, 0x1f, R42 ;  /* 0x0000001fff059819 */ /* 0x000fe4000001142a */
[-C--:B------:R-:W-:Y:S02]  /*14950*/  @!P1 IADD3 R40, P5, R3, R42.reuse, RZ ;  /* 0x0000002a03289210 */ /* 0x080fe40007fbe0ff */
[----:B------:R-:W-:Y:S02]  /*14960*/  @!P1 IADD3 R42, P4, R21, R42, RZ ;  /* 0x0000002a152a9210 */ /* 0x000fe40007f9e0ff */
[-C--:B------:R-:W-:Y:S01]  /*14970*/  @!P0 IADD3 R46, P3, R3, R48.reuse, RZ ;  /* 0x00000030032e8210 */ /* 0x080fe20007f7e0ff */
[--C-:B------:R-:W-:Y:S01]  /*14980*/  @!P1 IMAD.X R41, R0, 0x1, R5.reuse, P5 ;  /* 0x0000000100299824 */ /* 0x100fe200028e0605 */
[----:B------:R-:W-:Y:S01]  /*14990*/  @!P0 SHF.R.S32.HI R3, RZ, 0x1f, R48 ;  /* 0x0000001fff038819 */ /* 0x000fe20000011430 */
[----:B------:R-:W-:Y:S01]  /*149a0*/  @!P1 IMAD.X R43, R20, 0x1, R5, P4 ;  /* 0x00000001142b9824 */ /* 0x000fe200020e0605 */
[----:B------:R-:W-:-:S02]  /*149b0*/  @!P0 IADD3 R48, P5, R21, R48, RZ ;  /* 0x0000003015308210 */ /* 0x000fc40007fbe0ff */
[----:B------:R-:W-:Y:S01]  /*149c0*/  CS2R R4, SRZ ;  /* 0x0000000000047805 */ /* 0x000fe2000001ff00 */
[----:B------:R0:W5:Y:S01]  /*149d0*/  @!P1 LD.E.128 R28, desc[UR56][R40.64] ;  /* 0x00000038281c9980 */ /* 0x000162000c101d00 */
[----:B------:R-:W-:Y:S01]  /*149e0*/  @!P0 IMAD.X R47, R0, 0x1, R3, P3 ;  /* 0x00000001002f8824 */ /* 0x000fe200018e0603 */
[----:B------:R-:W-:Y:S02]  /*149f0*/  @!P0 IADD3.X R49, R20, R3, RZ, P5, !PT ;  /* 0x0000000314318210 */ /* 0x000fe40002ffe4ff */
[----:B------:R0:W5:Y:S04]  /*14a00*/  @!P1 LD.E.128 R8, desc[UR56][R42.64] ;  /* 0x000000382a089980 */ /* 0x000168000c101d00 */
[----:B------:R0:W5:Y:S04]  /*14a10*/  @!P2 LD.E.128 R4, desc[UR56][R38.64] ;  /* 0x000000382604a980 */ /* 0x000168000c101d00 */
[----:B------:R0:W5:Y:S04]  /*14a20*/  @!P0 LD.E.128 R32, desc[UR56][R46.64] ;  /* 0x000000382e208980 */ /* 0x000168000c101d00 */
[----:B------:R0:W5:Y:S02]  /*14a30*/  @!P0 LD.E.128 R12, desc[UR56][R48.64] ;  /* 0x00000038300c8980 */ /* 0x000164000c101d00 */
.L_x_2393:
[----:B------:R-:W-:Y:S05]  /*14a40*/  BSYNC B1 ;  /* 0x0000000000017941 */ /* 0x000fea0003800000 */
.L_x_2392:
[----:B------:R-:W-:Y:S01]  /*14a50*/  ULEA.HI UR4, UR43, UR43, URZ, 0x1 ;  /* 0x0000002b2b047291 */ /* 0x000fe2000f8f083f */
[----:B--2---:R-:W-:Y:S01]  /*14a60*/  VIADDMNMX R3, R45, -R204, 0x80, PT ;  /* 0x000000802d037446 */ /* 0x004fe200038009cc */
[----:B------:R-:W-:Y:S02]  /*14a70*/  BSSY B1, `(.L_x_2394) ;  /* 0x0000008000017945 */ /* 0x000fe40003800000 */
[----:B------:R-:W-:Y:S01]  /*14a80*/  ULOP3.LUT UR4, UR4, 0xfffffffe, URZ, 0xc0, !UPT ;  /* 0xfffffffe04047892 */ /* 0x000fe2000f8ec03f */
[----:B------:R-:W-:-:S03]  /*14a90*/  ISETP.GE.AND P1, PT, R188, R3, PT ;  /* 0x00000003bc00720c */ /* 0x000fc60003f26270 */
[----:B------:R-:W-:-:S06]  /*14aa0*/  UIADD3 UR4, UR43, -UR4, URZ ;  /* 0x800000042b047290 */ /* 0x000fcc000fffe03f */
[----:B----4-:R-:W-:-:S05]  /*14ab0*/  IMAD.U32 R21, RZ, RZ, UR4 ;  /* 0x00000004ff157e24 */ /* 0x010fca000f8e00ff */
[----:B------:R-:W-:-:S04]  /*14ac0*/  SHF.L.U32 R21, R21, 0x1f, RZ ;  /* 0x0000001f15157819 */ /* 0x000fc800000006ff */
[----:B------:R-:W2:Y:S02]  /*14ad0*/  SYNCS.PHASECHK.TRANS64.TRYWAIT P0, [R16+URZ+0x29800], R21 ;  /* 0x02980015100075a7 */ /* 0x000ea4000800017f */
[----:B--2---:R-:W-:Y:S05]  /*14ae0*/  @!P0 BRA `(.L_x_2395) ;  /* 0x000001c400308947 */ /* 0x004fea0003800000 */
.L_x_2625:
[----:B------:R-:W-:Y:S05]  /*14af0*/  BSYNC B1 ;  /* 0x0000000000017941 */ /* 0x000fea0003800000 */
.L_x_2394:
[----:B------:R-:W-:Y:S05]  /*14b00*/  @P1 BRA `(.L_x_2380) ;  /* 0x0000002c00f41947 */ /* 0x000fea0003800000 */
[----:B------:R-:W4:Y:S01]  /*14b10*/  LDC R3, c[0x0][0x3f4] ;  /* 0x0000fd00ff037b82 */ /* 0x000f220000000800 */
[C---:B-1----:R-:W-:Y:S01]  /*14b20*/  VIADD R0, R18.reuse, 0x20 ;  /* 0x0000002012007836 */ /* 0x042fe20000000000 */
[----:B------:R-:W-:Y:S01]  /*14b30*/  BSSY B1, `(.L_x_2396) ;  /* 0x00000fe000017945 */ /* 0x000fe20003800000 */
[C---:B---3--:R-:W-:Y:S01]  /*14b40*/  VIADD R20, R18.reuse, 0x40 ;  /* 0x0000004012147836 */ /* 0x048fe20000000000 */
[-C--:B----4-:R-:W-:Y:S02]  /*14b50*/  ISETP.GE.AND P0, PT, R18, R3.reuse, PT ;  /* 0x000000031200720c */ /* 0x090fe40003f06270 */
[-C--:B------:R-:W-:Y:S02]  /*14b60*/  ISETP.GE.AND P1, PT, R0, R3.reuse, PT ;  /* 0x000000030000720c */ /* 0x080fe40003f26270 */
[----:B------:R-:W-:-:S09]  /*14b70*/  ISETP.GE.AND P2, PT, R20, R3, PT ;  /* 0x000000031400720c */ /* 0x000fd20003f46270 */
[----:B------:R-:W-:Y:S05]  /*14b80*/  @P0 BRA `(.L_x_2397) ;  /* 0x0000000c00e00947 */ /* 0x000fea0003800000 */
[----:B0-----:R-:W3:Y:S04]  /*14b90*/  LDL R40, [R1+0x10] ;  /* 0x0000100001287983 */ /* 0x001ee80000100800 */
[----:B------:R-:W4:Y:S01]  /*14ba0*/  LDL R67, [R1+0x64] ;  /* 0x0000640001437983 */ /* 0x000f220000100800 */
[----:B-----5:R-:W-:Y:S02]  /*14bb0*/  SHF.R.U32.HI R0, RZ, 0x8, R24 ;  /* 0x00000008ff007819 */ /* 0x020fe40000011618 */
[----:B------:R-:W-:Y:S02]  /*14bc0*/  LOP3.LUT R20, R24, 0xff, RZ, 0xc0, !PT ;  /* 0x000000ff18147812 */ /* 0x000fe400078ec0ff */
[----:B--2---:R-:W-:Y:S02]  /*14bd0*/  LOP3.LUT R21, R0, 0xff, RZ, 0xc0, !PT ;  /* 0x000000ff00157812 */ /* 0x004fe400078ec0ff */
[----:B------:R-:W-:-:S02]  /*14be0*/  SHF.R.U32.HI R37, RZ, 0x8, R25 ;  /* 0x00000008ff257819 */ /* 0x000fc40000011619 */
[----:B------:R-:W-:Y:S02]  /*14bf0*/  PRMT R45, R21, 0x7604, R20 ;  /* 0x00007604152d7816 */ /* 0x000fe40000000014 */
[----:B------:R-:W-:Y:S02]  /*14c00*/  SHF.R.U32.HI R39, RZ, 0x8, R26 ;  /* 0x00000008ff277819 */ /* 0x000fe4000001161a */
        /* <DEDUP_REMOVED lines=8> */
[----:B------:R-:W-:Y:S02]  /*14c90*/  LOP3.LUT R36, R27, 0xff, RZ, 0xc0, !PT ;  /* 0x000000ff1b247812 */ /* 0x000fe400078ec0ff */
[----:B------:R-:W-:-:S02]  /*14ca0*/  LOP3.LUT R38, R4, 0xff, RZ, 0xc0, !PT ;  /* 0x000000ff04267812 */ /* 0x000fc400078ec0ff */
[----:B------:R-:W-:Y:S02]  /*14cb0*/  LOP3.LUT R37, R37, 0xff, RZ, 0xc0, !PT ;  /* 0x000000ff25257812 */ /* 0x000fe400078ec0ff */
[----:B------:R-:W-:Y:S02]  /*14cc0*/  LOP3.LUT R39, R39, 0xff, RZ, 0xc0, !PT ;  /* 0x000000ff27277812 */ /* 0x000fe400078ec0ff */
[----:B------:R-:W-:Y:S02]  /*14cd0*/  SHF.R.U32.HI R53, RZ, 0x8, R7 ;  /* 0x00000008ff357819 */ /* 0x000fe40000011607 */
[----:B------:R-:W-:Y:S02]  /*14ce0*/  PRMT R51, R39, 0x7604, R38 ;  /* 0x0000760427337816 */ /* 0x000fe40000000026 */
[----:B------:R-:W-:Y:S02]  /*14cf0*/  LOP3.LUT R48, R5, 0xff, RZ, 0xc0, !PT ;  /* 0x000000ff05307812 */ /* 0x000fe400078ec0ff */
[----:B------:R-:W-:-:S02]  /*14d00*/  LOP3.LUT R52, R7, 0xff, RZ, 0xc0, !PT ;  /* 0x000000ff07347812 */ /* 0x000fc400078ec0ff */
[----:B------:R-:W-:Y:S02]  /*14d10*/  LOP3.LUT R53, R53, 0xff, RZ, 0xc0, !PT ;  /* 0x000000ff35357812 */ /* 0x000fe400078ec0ff */
[----:B------:R-:W-:Y:S02]  /*14d20*/  SHF.R.U32.HI R50, RZ, 0x8, R6 ;  /* 0x00000008ff327819 */ /* 0x000fe40000011606 */
[----:B------:R-:W-:Y:S02]  /*14d30*/  PRMT R52, R53, 0x7604, R52 ;  /* 0x0000760435347816 */ /* 0x000fe40000000034 */
[----:B------:R-:W-:Y:S02]  /*14d40*/  SHF.R.U32.HI R53, RZ, 0x10, R5 ;  /* 0x00000010ff357819 */ /* 0x000fe40000011605 */
[----:B------:R-:W-:Y:S02]  /*14d50*/  LOP3.LUT R49, R6, 0xff, RZ, 0xc0, !PT ;  /* 0x000000ff06317812 */ /* 0x000fe400078ec0ff */
[----:B------:R-:W-:Y:S01]  /*14d60*/  LOP3.LUT R50, R50, 0xff, RZ, 0xc0, !PT ;  /* 0x000000ff32327812 */ /* 0x000fe200078ec0ff */
[----:B------:R-:W-:Y:S01]  /*14d70*/  IMAD.U32 R53, R53, 0x10000, RZ ;  /* 0x0001000035357824 */ /* 0x000fe200078e00ff */
[----:B------:R-:W-:-:S02]  /*14d80*/  LOP3.LUT R45, R45, 0xff0000, R24, 0xf8, !PT ;  /* 0x00ff00002d2d7812 */ /* 0x000fc400078ef818 */
[----:B------:R-:W-:Y:S02]  /*14d90*/  PRMT R55, R50, 0x7604, R49 ;  /* 0x0000760432377816 */ /* 0x000fe40000000031 */
[----:B------:R-:W-:Y:S02]  /*14da0*/  SHF.R.U32.HI R49, RZ, 0x10, R27 ;  /* 0x00000010ff317819 */ /* 0x000fe4000001161b */
[----:B------:R-:W-:Y:S02]  /*14db0*/  LOP3.LUT R45, R45, 0xff000000, R24, 0xf8, !PT ;  /* 0xff0000002d2d7812 */ /* 0x000fe400078ef818 */
[----:B------:R-:W-:Y:S01]  /*14dc0*/  LOP3.LUT R47, R47, 0xff0000, R26, 0xf8, !PT ;  /* 0x00ff00002f2f7812 */ /* 0x000fe200078ef81a */
[----:B------:R-:W-:Y:S01]  /*14dd0*/  IMAD.U32 R49, R49, 0x10000, RZ ;  /* 0x0001000031317824 */ /* 0x000fe200078e00ff */
[----:B------:R-:W-:Y:S02]  /*14de0*/  SHF.R.U32.HI R57, RZ, 0x10, R7 ;  /* 0x00000010ff397819 */ /* 0x000fe40000011607 */
[----:B------:R-:W-:-:S02]  /*14df0*/  LOP3.LUT R51, R51, 0xff0000, R4, 0xf8, !PT ;  /* 0x00ff000033337812 */ /* 0x000fc400078ef804 */
[----:B------:R-:W-:-:S04]  /*14e00*/  SHF.L.U32 R57, R57, 0x10, RZ ;  /* 0x0000001039397819 */ /* 0x000fc800000006ff */
[----:B------:R-:W-:Y:S02]  /*14e10*/  LOP3.LUT R59, R52, 0xff0000, R57, 0xf8, !PT ;  /* 0x00ff0000343b7812 */ /* 0x000fe400078ef839 */
[----:B------:R-:W-:Y:S02]  /*14e20*/  LOP3.LUT R57, R51, 0xff000000, R4, 0xf8, !PT ;  /* 0xff00000033397812 */ /* 0x000fe400078ef804 */
[----:B------:R-:W-:Y:S02]  /*14e30*/  LOP3.LUT R59, R59, 0xff000000, R7, 0xf8, !PT ;  /* 0xff0000003b3b7812 */ /* 0x000fe400078ef807 */
[----:B---3--:R-:W-:Y:S02]  /*14e40*/  LEA.HI R0, R3, R40, RZ, 0x1c ;  /* 0x0000002803007211 */ /* 0x008fe400078fe0ff */
[----:B------:R-:W-:Y:S02]  /*14e50*/  SHF.R.U32.HI R40, RZ, 0x8, R5 ;  /* 0x00000008ff287819 */ /* 0x000fe40000011605 */
[----:B------:R-:W-:-:S04]  /*14e60*/  SHF.R.S32.HI R21, RZ, 0x1f, R0 ;  /* 0x0000001fff157819 */ /* 0x000fc80000011400 */
[----:B------:R-:W-:Y:S01]  /*14e70*/  LEA.HI R20, R21, R0, RZ, 0x2 ;  /* 0x0000000015147211 */ /* 0x000fe200078f10ff */
[----:B------:R-:W-:-:S03]  /*14e80*/  IMAD.SHL.U32 R21, R0, 0x10, RZ ;  /* 0x0000001000157824 */ /* 0x000fc600078e00ff */
[----:B------:R-:W-:Y:S02]  /*14e90*/  SHF.L.U32 R20, R20, 0xb, RZ ;  /* 0x0000000b14147819 */ /* 0x000fe400000006ff */
[----:B------:R-:W-:Y:S02]  /*14ea0*/  LOP3.LUT R0, R198, 0x30, R21, 0xf8, !PT ;  /* 0x00000030c6007812 */ /* 0x000fe400078ef815 */
[----:B------:R-:W-:Y:S02]  /*14eb0*/  LOP3.LUT R21, R20, 0xffffe000, RZ, 0xc0, !PT ;  /* 0xffffe00014157812 */ /* 0x000fe400078ec0ff */
[----:B------:R-:W-:Y:S02]  /*14ec0*/  LOP3.LUT R0, R0, R199, RZ, 0x3c, !PT ;  /* 0x000000c700007212 */ /* 0x000fe400078e3cff */
[----:B------:R-:W-:Y:S02]  /*14ed0*/  PRMT R20, R37, 0x7604, R36 ;  /* 0x0000760425147816 */ /* 0x000fe40000000024 */
[----:B------:R-:W-:Y:S01]  /*14ee0*/  IADD3 R21, R0, R200, R21 ;  /* 0x000000c800157210 */ /* 0x000fe20007ffe015 */
[----:B----4-:R-:W0:Y:S01]  /*14ef0*/  LDS.128 R36, [R67+0x14400] ;  /* 0x0144000043247984 */ /* 0x010e220000000c00 */
[----:B------:R-:W-:-:S02]  /*14f00*/  LOP3.LUT R49, R20, 0xff0000, R49, 0xf8, !PT ;  /* 0x00ff000014317812 */ /* 0x000fc400078ef831 */
[----:B------:R-:W-:Y:S01]  /*14f10*/  LOP3.LUT R20, R47, 0xff000000, R26, 0xf8, !PT ;  /* 0xff0000002f147812 */ /* 0x000fe200078ef81a */
[----:B------:R-:W-:Y:S01]  /*14f20*/  IMAD.IADD R0, R16, 0x1, R21 ;  /* 0x0000000110007824 */ /* 0x000fe200078e0215 */
[----:B------:R-:W-:Y:S02]  /*14f30*/  LOP3.LUT R21, R40, 0xff, RZ, 0xc0, !PT ;  /* 0x000000ff28157812 */ /* 0x000fe400078ec0ff */
[----:B------:R-:W-:Y:S02]  /*14f40*/  LOP3.LUT R54, R49, 0xff000000, R27, 0xf8, !PT ;  /* 0xff00000031367812 */ /* 0x000fe400078ef81b */
[----:B------:R-:W1:Y:S01]  /*14f50*/  LDS.128 R40, [R0+0x14400] ;  /* 0x0144000000287984 */ /* 0x000e620000000c00 */
[----:B------:R-:W-:Y:S02]  /*14f60*/  PRMT R48, R21, 0x7604, R48 ;  /* 0x0000760415307816 */ /* 0x000fe40000000030 */
[----:B------:R-:W-:Y:S02]  /*14f70*/  SHF.R.U32.HI R21, RZ, 0x10, R25 ;  /* 0x00000010ff157819 */ /* 0x000fe40000011619 */
[----:B------:R-:W-:-:S03]  /*14f80*/  LOP3.LUT R53, R48, 0xff0000, R53, 0xf8, !PT ;  /* 0x00ff000030357812 */ /* 0x000fc600078ef835 */
[----:B------:R-:W-:-:S05]  /*14f90*/  IMAD.U32 R21, R21, 0x10000, RZ ;  /* 0x0001000015157824 */ /* 0x000fca00078e00ff */
[----:B------:R-:W-:-:S04]  /*14fa0*/  LOP3.LUT R21, R46, 0xff0000, R21, 0xf8, !PT ;  /* 0x00ff00002e157812 */ /* 0x000fc800078ef815 */
[----:B------:R-:W-:Y:S02]  /*14fb0*/  LOP3.LUT R24, R21, 0xff000000, R25, 0xf8, !PT ;  /* 0xff00000015187812 */ /* 0x000fe400078ef819 */
[--C-:B------:R-:W-:Y:S02]  /*14fc0*/  LOP3.LUT R21, R55, 0xff0000, R6.reuse, 0xf8, !PT ;  /* 0x00ff000037157812 */ /* 0x100fe400078ef806 */
[----:B------:R-:W-:Y:S02]  /*14fd0*/  LOP3.LUT R55, R53, 0xff000000, R5, 0xf8, !PT ;  /* 0xff00000035377812 */ /* 0x000fe400078ef805 */
[----:B------:R-:W-:Y:S02]  /*14fe0*/  LOP3.LUT R5, R21, 0xff000000, R6, 0xf8, !PT ;  /* 0xff00000015057812 */ /* 0x000fe400078ef806 */
[----:B------:R-:W-:Y:S02]  /*14ff0*/  F2FP.F16.E4M3.UNPACK_B R56, R55 ;  /* 0x00000037ff38723e */ /* 0x000fe400020006ff */
[----:B------:R-:W-:-:S02]  /*15000*/  F2FP.F16.E4M3.UNPACK_B R27, R24 ;  /* 0x00000018ff1b723e */ /* 0x000fc400020006ff */
[----:B------:R-:W-:Y:S02]  /*15010*/  F2FP.F16.E4M3.UNPACK_B R55, R55.H1 ;  /* 0x00000037ff37723e */ /* 0x000fe400030006ff */
[----:B0-----:R-:W-:Y:S02]  /*15020*/  F2FP.F16.E4M3.UNPACK_B R21, R37 ;  /* 0x00000025ff15723e */ /* 0x001fe400020006ff */
[-C--:B------:R-:W-:Y:S02]  /*15030*/  F2FP.F16.E4M3.UNPACK_B R48, R39.reuse ;  /* 0x00000027ff30723e */ /* 0x080fe400020006ff */
[----:B------:R-:W-:Y:S01]  /*15040*/  F2FP.F16.E4M3.UNPACK_B R49, R39.H1 ;  /* 0x00000027ff31723e */ /* 0x000fe200030006ff */
[----:B------:R-:W-:Y:S01]  /*15050*/  HADD2.F32 R39, -RZ, R56.H0_H0 ;  /* 0x20000038ff277230 */ /* 0x000fe20000004100 */
[-C--:B------:R-:W-:Y:S01]  /*15060*/  F2FP.F16.E4M3.UNPACK_B R46, R36.reuse ;  /* 0x00000024ff2e723e */ /* 0x080fe200020006ff */
[----:B------:R-:W-:Y:S01]  /*15070*/  HADD2.F32 R25, -RZ, R21.H0_H0 ;  /* 0x20000015ff197230 */ /* 0x000fe20000004100 */
[----:B------:R-:W-:Y:S01]  /*15080*/  F2FP.F16.E4M3.UNPACK_B R47, R36.H1 ;  /* 0x00000024ff2f723e */ /* 0x000fe200030006ff */
[----:B------:R-:W-:Y:S01]  /*15090*/  HADD2.F32 R36, -RZ, R27.H0_H0 ;  /* 0x2000001bff247230 */ /* 0x000fe20000004100 */
[----:B-1----:R-:W-:-:S02]  /*150a0*/  F2FP.F16.E4M3.UNPACK_B R26, R41 ;  /* 0x00000029ff1a723e */ /* 0x002fc400020006ff */
[-C--:B------:R-:W-:Y:S02]  /*150b0*/  F2FP.F16.E4M3.UNPACK_B R50, R40.reuse ;  /* 0x00000028ff32723e */ /* 0x080fe400020006ff */
[----:B------:R-:W-:Y:S01]  /*150c0*/  F2FP.F16.E4M3.UNPACK_B R51, R40.H1 ;  /* 0x00000028ff33723e */ /* 0x000fe200030006ff */
[--C-:B------:R-:W-:Y:S01]  /*150d0*/  HADD2.F32 R6, -RZ, R26.reuse.H0_H0 ;  /* 0x2000001aff067230 */ /* 0x100fe20000004100 */
[----:B------:R-:W-:Y:S01]  /*150e0*/  F2FP.F16.E4M3.UNPACK_B R41, R41.H1 ;  /* 0x00000029ff29723e */ /* 0x000fe200030006ff */
[----:B------:R-:W-:Y:S01]  /*150f0*/  HADD2.F32 R26, -RZ, R26.H1_H1 ;  /* 0x3000001aff1a7230 */ /* 0x000fe20000004100 */
[----:B------:R-:W-:Y:S02]  /*15100*/  F2FP.F16.E4M3.UNPACK_B R52, R43 ;  /* 0x0000002bff34723e */ /* 0x000fe400020006ff */
[C---:B------:R-:W-:Y:S01]  /*15110*/  FMUL.FTZ R40, R6.reuse, R39 ;  /* 0x0000002706287220 */ /* 0x040fe20000410000 */
[----:B------:R-:W-:Y:S01]  /*15120*/  FMUL.FTZ R58, R6, R36 ;  /* 0x00000024063a7220 */ /* 0x000fe20000410000 */
[----:B------:R-:W-:Y:S01]  /*15130*/  F2FP.F16.E4M3.UNPACK_B R53, R43.H1 ;  /* 0x0000002bff35723e */ /* 0x000fe200030006ff */
[----:B------:R-:W-:-:S02]  /*15140*/  HADD2.F32 R43, -RZ, R56.H1_H1 ;  /* 0x30000038ff2b7230 */ /* 0x000fc40000004100 */
[C---:B------:R-:W-:Y:S01]  /*15150*/  FFMA.FTZ R6, R25.reuse, R36, -R40 ;  /* 0x0000002419067223 */ /* 0x040fe20000010828 */
[----:B------:R-:W-:Y:S01]  /*15160*/  F2FP.F16.E4M3.UNPACK_B R36, R24.H1 ;  /* 0x00000018ff24723e */ /* 0x000fe200030006ff */
[----:B------:R-:W-:Y:S01]  /*15170*/  FFMA.FTZ R25, R25, R39, R58 ;  /* 0x0000002719197223 */ /* 0x000fe2000001003a */
[----:B------:R-:W-:Y:S01]  /*15180*/  F2FP.F16.E4M3.UNPACK_B R37, R37.H1 ;  /* 0x00000025ff25723e */ /* 0x000fe200030006ff */
[----:B------:R-:W-:Y:S02]  /*15190*/  HADD2.F32 R39, -RZ, R27.H1_H1 ;  /* 0x3000001bff277230 */ /* 0x000fe40000004100 */
[C---:B------:R-:W-:Y:S01]  /*151a0*/  FMUL.FTZ R61, R26.reuse, R43 ;  /* 0x0000002b1a3d7220 */ /* 0x040fe20000410000 */
[----:B------:R-:W-:Y:S01]  /*151b0*/  HADD2.F32 R24, -RZ, R21.H1_H1 ;  /* 0x30000015ff187230 */ /* 0x000fe20000004100 */
[-C--:B------:R-:W-:Y:S01]  /*151c0*/  F2FP.F16.E4M3.UNPACK_B R7, R42.reuse ;  /* 0x0000002aff07723e */ /* 0x080fe200020006ff */
[----:B------:R-:W-:Y:S02]  /*151d0*/  HADD2.F32 R56, -RZ, R55.H0_H0 ;  /* 0x20000037ff387230 */ /* 0x000fe40000004100 */
[----:B------:R-:W-:Y:S01]  /*151e0*/  FMUL.FTZ R26, R26, R39 ;  /* 0x000000271a1a7220 */ /* 0x000fe20000410000 */
[----:B------:R-:W-:Y:S01]  /*151f0*/  HADD2.F32 R21, -RZ, R41.H0_H0 ;  /* 0x20000029ff157230 */ /* 0x000fe20000004100 */
[----:B------:R-:W-:Y:S01]  /*15200*/  F2FP.F16.E4M3.UNPACK_B R42, R42.H1 ;  /* 0x0000002aff2a723e */ /* 0x000fe200030006ff */
[----:B------:R-:W-:Y:S01]  /*15210*/  HADD2.F32 R40, -RZ, R36.H0_H0 ;  /* 0x20000024ff287230 */ /* 0x000fe20000004100 */
        /* <DEDUP_REMOVED lines=8> */
[-C--:B------:R-:W-:Y:S01]  /*152a0*/  F2FP.F16.E4M3.UNPACK_B R58, R59.reuse ;  /* 0x0000003bff3a723e */ /* 0x080fe200020006ff */
[----:B------:R-:W-:Y:S01]  /*152b0*/  FFMA.FTZ R27, R27, R56, R63 ;  /* 0x000000381b1b7223 */ /* 0x000fe2000001003f */
[-C--:B------:R-:W-:Y:S01]  /*152c0*/  F2FP.F16.E4M3.UNPACK_B R43, R54.reuse ;  /* 0x00000036ff2b723e */ /* 0x080fe200020006ff */
[----:B------:R-:W-:Y:S01]  /*152d0*/  HADD2.F32 R39, -RZ, R36.H1_H1 ;  /* 0x30000024ff277230 */ /* 0x000fe20000004100 */
[----:B------:R-:W-:Y:S01]  /*152e0*/  F2FP.F16.E4M3.UNPACK_B R59, R59.H1 ;  /* 0x0000003bff3b723e */ /* 0x000fe200030006ff */
[----:B------:R-:W-:Y:S01]  /*152f0*/  HADD2.F32 R56, -RZ, R55.H1_H1 ;  /* 0x30000037ff387230 */ /* 0x000fe20000004100 */
[----:B------:R-:W-:Y:S01]  /*15300*/  F2FP.F16.E4M3.UNPACK_B R54, R54.H1 ;  /* 0x00000036ff36723e */ /* 0x000fe200030006ff */
[----:B------:R-:W-:Y:S01]  /*15310*/  HADD2.F32 R36, -RZ, R37.H1_H1 ;  /* 0x30000025ff247230 */ /* 0x000fe20000004100 */
[----:B------:R-:W-:Y:S01]  /*15320*/  F2FP.F16.E4M3.UNPACK_B R38, R38.H1 ;  /* 0x00000026ff26723e */ /* 0x000fe200030006ff */
[----:B------:R-:W-:-:S02]  /*15330*/  HADD2.F32 R60, -RZ, R58.H0_H0 ;  /* 0x2000003aff3c7230 */ /* 0x000fc40000004100 */
[C---:B------:R-:W-:Y:S01]  /*15340*/  FMUL.FTZ R61, R41.reuse, R56 ;  /* 0x00000038293d7220 */ /* 0x040fe20000410000 */
[----:B------:R-:W-:Y:S02]  /*15350*/  HADD2.F32 R37, -RZ, R52.H0_H0 ;  /* 0x20000034ff257230 */ /* 0x000fe40000004100 */
[----:B------:R-:W-:Y:S01]  /*15360*/  FMUL.FTZ R41, R41, R39 ;  /* 0x0000002729297220 */ /* 0x000fe20000410000 */
[--C-:B------:R-:W-:Y:S02]  /*15370*/  HADD2.F32 R55, -RZ, R43.reuse.H0_H0 ;  /* 0x2000002bff377230 */ /* 0x100fe40000004100 */
[----:B------:R-:W-:Y:S02]  /*15380*/  HADD2.F32 R40, -RZ, R48.H0_H0 ;  /* 0x20000030ff287230 */ /* 0x000fe40000004100 */
[C---:B------:R-:W-:Y:S01]  /*15390*/  FMUL.FTZ R63, R37.reuse, R60 ;  /* 0x0000003c253f7220 */ /* 0x040fe20000410000 */
[----:B------:R-:W-:Y:S02]  /*153a0*/  HADD2.F32 R58, -RZ, R58.H1_H1 ;  /* 0x3000003aff3a7230 */ /* 0x000fe40000004100 */
[----:B------:R-:W-:Y:S01]  /*153b0*/  FMUL.FTZ R65, R37, R55 ;  /* 0x0000003725417220 */ /* 0x000fe20000410000 */
[C---:B------:R-:W-:Y:S01]  /*153c0*/  FFMA.FTZ R37, R36.reuse, R39, -R61 ;  /* 0x0000002724257223 */ /* 0x040fe2000001083d */
[----:B------:R-:W-:Y:S01]  /*153d0*/  FFMA.FTZ R36, R36, R56, R41 ;  /* 0x0000003824247223 */ /* 0x000fe20000010029 */
[C---:B------:R-:W-:Y:S01]  /*153e0*/  FFMA.FTZ R39, R40.reuse, R55, -R63 ;  /* 0x0000003728277223 */ /* 0x040fe2000001083f */
[----:B------:R-:W-:Y:S01]  /*153f0*/  FFMA.FTZ R40, R40, R60, R65 ;  /* 0x0000003c28287223 */ /* 0x000fe20000010041 */
[----:B------:R-:W-:-:S02]  /*15400*/  HADD2.F32 R55, -RZ, R43.H1_H1 ;  /* 0x3000002bff377230 */ /* 0x000fc40000004100 */
[----:B------:R-:W-:Y:S01]  /*15410*/  HADD2.F32 R41, -RZ, R48.H1_H1 ;  /* 0x30000030ff297230 */ /* 0x000fe20000004100 */
[----:B------:R-:W-:Y:S01]  /*15420*/  F2FP.SATFINITE.E4M3.F32.PACK_AB_MERGE_C R27, R36, R27, RZ ;  /* 0x0000001b241b723e */ /* 0x000fe200048070ff */
[----:B------:R-:W-:Y:S02]  /*15430*/  HADD2.F32 R52, -RZ, R52.H1_H1 ;  /* 0x30000034ff347230 */ /* 0x000fe40000004100 */
[----:B------:R-:W-:Y:S01]  /*15440*/  HADD2.F32 R60, -RZ, R59.H0_H0 ;  /* 0x2000003bff3c7230 */ /* 0x000fe20000004100 */
[----:B------:R-:W-:Y:S01]  /*15450*/  F2FP.SATFINITE.E4M3.F32.PACK_AB_MERGE_C R25, R24, R25, R27 ;  /* 0x000000191819723e */ /* 0x000fe2000480701b */
        /* <DEDUP_REMOVED lines=8> */
[----:B------:R-:W-:Y:S01]  /*154e0*/  FFMA.FTZ R48, R41, R55, -R62 ;  /* 0x0000003729307223 */ /* 0x000fe2000001083e */
[C---:B------:R-:W-:Y:S01]  /*154f0*/  FFMA.FTZ R63, R43.reuse, R56, -R52 ;  /* 0x000000382b3f7223 */ /* 0x040fe20000010834 */
[----:B------:R-:W-:Y:S01]  /*15500*/  F2FP.F16.E4M3.UNPACK_B R55, R57.H1 ;  /* 0x00000039ff37723e */ /* 0x000fe200030006ff */
[----:B------:R-:W-:Y:S01]  /*15510*/  FFMA.FTZ R65, R43, R60, R65 ;  /* 0x0000003c2b417223 */ /* 0x000fe20000010041 */
[----:B------:R-:W-:Y:S01]  /*15520*/  HADD2.F32 R60, -RZ, R59.H1_H1 ;  /* 0x3000003bff3c7230 */ /* 0x000fe20000004100 */
[----:B------:R-:W-:Y:S01]  /*15530*/  F2FP.F16.E4M3.UNPACK_B R52, R45.H1 ;  /* 0x0000002dff34723e */ /* 0x000fe200030006ff */
[----:B------:R-:W-:Y:S01]  /*15540*/  FFMA.FTZ R61, R41, R58, R61 ;  /* 0x0000003a293d7223 */ /* 0x000fe2000001003d */
[----:B------:R-:W-:Y:S01]  /*15550*/  HADD2.F32 R56, -RZ, R54.H1_H1 ;  /* 0x30000036ff387230 */ /* 0x000fe20000004100 */
[----:B------:R-:W-:Y:S01]  /*15560*/  F2FP.F16.E4M3.UNPACK_B R57, R57 ;  /* 0x00000039ff39723e */ /* 0x000fe200020006ff */
[----:B------:R-:W-:-:S02]  /*15570*/  HADD2.F32 R49, -RZ, R49.H1_H1 ;  /* 0x30000031ff317230 */ /* 0x000fc40000004100 */
[C---:B------:R-:W-:Y:S01]  /*15580*/  FMUL.FTZ R64, R53.reuse, R60 ;  /* 0x0000003c35407220 */ /* 0x040fe20000410000 */
[----:B------:R-:W-:Y:S02]  /*15590*/  HADD2.F32 R58, -RZ, R55.H0_H0 ;  /* 0x20000037ff3a7230 */ /* 0x000fe40000004100 */
[-C--:B------:R-:W-:Y:S01]  /*155a0*/  FMUL.FTZ R53, R53, R56.reuse ;  /* 0x0000003835357220 */ /* 0x080fe20000410000 */
[----:B------:R-:W-:Y:S02]  /*155b0*/  HADD2.F32 R43, -RZ, R51.H0_H0 ;  /* 0x20000033ff2b7230 */ /* 0x000fe40000004100 */
[C---:B------:R-:W-:Y:S01]  /*155c0*/  FFMA.FTZ R64, R49.reuse, R56, -R64 ;  /* 0x0000003831407223 */ /* 0x040fe20000010840 */
[----:B------:R-:W-:Y:S02]  /*155d0*/  HADD2.F32 R54, -RZ, R52.H0_H0 ;  /* 0x20000034ff367230 */ /* 0x000fe40000004100 */
[----:B------:R-:W-:Y:S01]  /*155e0*/  FFMA.FTZ R66, R49, R60, R53 ;  /* 0x0000003c31427223 */ /* 0x000fe20000010035 */
[----:B------:R-:W-:-:S02]  /*155f0*/  HADD2.F32 R41, -RZ, R47.H0_H0 ;  /* 0x2000002fff297230 */ /* 0x000fc40000004100 */
[C---:B------:R-:W-:Y:S01]  /*15600*/  FMUL.FTZ R62, R43.reuse, R58 ;  /* 0x0000003a2b3e7220 */ /* 0x040fe20000410000 */
[----:B------:R-:W-:Y:S02]  /*15610*/  HADD2.F32 R56, -RZ, R55.H1_H1 ;  /* 0x30000037ff387230 */ /* 0x000fe40000004100 */
[----:B------:R-:W-:Y:S01]  /*15620*/  FMUL.FTZ R43, R43, R54 ;  /* 0x000000362b2b7220 */ /* 0x000fe20000410000 */
[----:B------:R-:W-:Y:S01]  /*15630*/  HADD2.F32 R51, -RZ, R51.H1_H1 ;  /* 0x30000033ff337230 */ /* 0x000fe20000004100 */
[----:B------:R-:W-:Y:S01]  /*15640*/  F2FP.F16.E4M3.UNPACK_B R45, R45 ;  /* 0x0000002dff2d723e */ /* 0x000fe200020006ff */
[----:B------:R-:W-:Y:S02]  /*15650*/  HADD2.F32 R52, -RZ, R52.H1_H1 ;  /* 0x30000034ff347230 */ /* 0x000fe40000004100 */
[----:B------:R-:W-:Y:S01]  /*15660*/  FFMA.FTZ R53, R41, R58, R43 ;  /* 0x0000003a29357223 */ /* 0x000fe2000001002b */
[----:B------:R-:W-:Y:S02]  /*15670*/  HADD2.F32 R47, -RZ, R47.H1_H1 ;  /* 0x3000002fff2f7230 */ /* 0x000fe40000004100 */
[----:B------:R-:W-:Y:S01]  /*15680*/  FMUL.FTZ R58, R51, R56 ;  /* 0x00000038333a7220 */ /* 0x000fe20000410000 */
[----:B------:R-:W-:Y:S01]  /*15690*/  FFMA.FTZ R62, R41, R54, -R62 ;  /* 0x00000036293e7223 */ /* 0x000fe2000001083e */
[----:B------:R-:W-:Y:S01]  /*156a0*/  FMUL.FTZ R41, R51, R52 ;  /* 0x0000003433297220 */ /* 0x000fe20000410000 */
[----:B------:R-:W-:-:S02]  /*156b0*/  HADD2.F32 R54, -RZ, R57.H0_H0 ;  /* 0x20000039ff367230 */ /* 0x000fc40000004100 */
[C---:B------:R-:W-:Y:S01]  /*156c0*/  FFMA.FTZ R51, R47.reuse, R52, -R58 ;  /* 0x000000342f337223 */ /* 0x040fe2000001083a */
[----:B------:R-:W-:Y:S02]  /*156d0*/  HADD2.F32 R43, -RZ, R50.H0_H0 ;  /* 0x20000032ff2b7230 */ /* 0x000fe40000004100 */
[----:B------:R-:W-:Y:S01]  /*156e0*/  FFMA.FTZ R60, R47, R56, R41 ;  /* 0x000000382f3c7223 */ /* 0x000fe20000010029 */
[----:B------:R-:W-:Y:S01]  /*156f0*/  HADD2.F32 R52, -RZ, R45.H0_H0 ;  /* 0x2000002dff347230 */ /* 0x000fe20000004100 */
[----:B------:R-:W-:Y:S01]  /*15700*/  F2FP.F16.E4M3.UNPACK_B R47, R5.H1 ;  /* 0x00000005ff2f723e */ /* 0x000fe200030006ff */
        /* <DEDUP_REMOVED lines=10> */
[----:B------:R-:W-:Y:S01]  /*157b0*/  F2FP.F16.E4M3.UNPACK_B R41, R20.H1 ;  /* 0x00000014ff29723e */ /* 0x000fe200030006ff */
[-C--:B------:R-:W-:Y:S01]  /*157c0*/  FMUL.FTZ R52, R50, R45.reuse ;  /* 0x0000002d32347220 */ /* 0x080fe20000410000 */
[----:B------:R-:W-:Y:S02]  /*157d0*/  HADD2.F32 R50, -RZ, R47.H0_H0 ;  /* 0x2000002fff327230 */ /* 0x000fe40000004100 */
[----:B------:R-:W-:Y:S01]  /*157e0*/  FFMA.FTZ R49, R46, R45, -R43 ;  /* 0x0000002d2e317223 */ /* 0x000fe2000001082b */
[----:B------:R-:W-:-:S02]  /*157f0*/  HADD2.F32 R43, -RZ, R42.H0_H0 ;  /* 0x2000002aff2b7230 */ /* 0x000fc40000004100 */
[----:B------:R-:W-:Y:S01]  /*15800*/  FFMA.FTZ R57, R46, R57, R52 ;  /* 0x000000392e397223 */ /* 0x000fe20000010034 */
[----:B------:R-:W-:Y:S01]  /*15810*/  HADD2.F32 R46, -RZ, R41.H0_H0 ;  /* 0x20000029ff2e7230 */ /* 0x000fe20000004100 */
        /* <DEDUP_REMOVED lines=10> */
[----:B------:R-:W-:Y:S01]  /*158c0*/  FMUL.FTZ R42, R42, R45 ;  /* 0x0000002d2a2a7220 */ /* 0x000fe20000410000 */
[----:B------:R-:W-:Y:S01]  /*158d0*/  F2FP.SATFINITE.E4M3.F32.PACK_AB_MERGE_C R65, R66, R65, RZ ;  /* 0x000000414241723e */ /* 0x000fe200048070ff */
[C---:B------:R-:W-:Y:S01]  /*158e0*/  FFMA.FTZ R52, R41.reuse, R46, -R52 ;  /* 0x0000002e29347223 */ /* 0x040fe20000010834 */
[----:B------:R-:W-:Y:S01]  /*158f0*/  FFMA.FTZ R54, R41, R50, R54 ;  /* 0x0000003229367223 */ /* 0x000fe20000010036 */
[C---:B------:R-:W-:Y:S01]  /*15900*/  FFMA.FTZ R55, R38.reuse, R45, -R43 ;  /* 0x0000002d26377223 */ /* 0x040fe2000001082b */
[----:B------:R-:W-:Y:S01]  /*15910*/  FFMA.FTZ R59, R38, R47, R42 ;  /* 0x0000002f263b7223 */ /* 0x000fe2000001002a */
[--C-:B------:R-:W-:Y:S01]  /*15920*/  HADD2.F32 R38, -RZ, R20.reuse.H0_H0 ;  /* 0x20000014ff267230 */ /* 0x100fe20000004100 */
[----:B------:R-:W-:Y:S01]  /*15930*/  F2FP.SATFINITE.E4M3.F32.PACK_AB_MERGE_C R53, R60, R53, RZ ;  /* 0x000000353c35723e */ /* 0x000fe200048070ff */
[----:B------:R-:W-:Y:S01]  /*15940*/  HADD2.F32 R41, -RZ, R20.H1_H1 ;  /* 0x30000014ff297230 */ /* 0x000fe20000004100 */
[----:B------:R-:W-:Y:S01]  /*15950*/  F2FP.SATFINITE.E4M3.F32.PACK_AB_MERGE_C R52, R55, R52, RZ ;  /* 0x000000343734723e */ /* 0x000fe200048070ff */
[----:B------:R-:W-:Y:S01]  /*15960*/  HADD2.F32 R42, -RZ, R5.H0_H0 ;  /* 0x20000005ff2a7230 */ /* 0x000fe20000004100 */
[----:B------:R-:W-:Y:S01]  /*15970*/  F2FP.SATFINITE.E4M3.F32.PACK_AB_MERGE_C R27, R61, R40, R65 ;  /* 0x000000283d1b723e */ /* 0x000fe20004807041 */
[----:B------:R-:W-:Y:S01]  /*15980*/  HADD2.F32 R20, -RZ, R7.H0_H0 ;  /* 0x20000007ff147230 */ /* 0x000fe20000004100 */
[----:B------:R-:W-:Y:S01]  /*15990*/  F2FP.SATFINITE.E4M3.F32.PACK_AB_MERGE_C R24, R57, R58, R53 ;  /* 0x0000003a3918723e */ /* 0x000fe20004807035 */
[----:B------:R-:W-:-:S02]  /*159a0*/  HADD2.F32 R43, -RZ, R5.H1_H1 ;  /* 0x30000005ff2b7230 */ /* 0x000fc40000004100 */
        /* <DEDUP_REMOVED lines=19> */
[----:B------:R-:W-:-:S03]  /*15ae0*/  F2FP.SATFINITE.E4M3.F32.PACK_AB_MERGE_C R26, R20, R45, R26 ;  /* 0x0000002d141a723e */ /* 0x000fc6000480701a */
[----:B------:R1:W-:Y:S04]  /*15af0*/  STS.128 [R67+0x14400], R4 ;  /* 0x0144000443007388 */ /* 0x0003e80000000c00 */
[----:B------:R1:W-:Y:S02]  /*15b00*/  STS.128 [R0+0x14400], R24 ;  /* 0x0144001800007388 */ /* 0x0003e40000000c00 */
.L_x_2397:
[----:B------:R-:W-:Y:S05]  /*15b10*/  BSYNC B1 ;  /* 0x0000000000017941 */ /* 0x000fea0003800000 */
.L_x_2396:
[----:B------:R-:W-:Y:S04]  /*15b20*/  BSSY B1, `(.L_x_2398) ;  /* 0x0000102000017945 */ /* 0x000fe80003800000 */
[----:B------:R-:W-:Y:S05]  /*15b30*/  @P1 BRA `(.L_x_2399) ;  /* 0x0000001000001947 */ /* 0x000fea0003800000 */
[----:B------:R-:W3:Y:S04]  /*15b40*/  LDL R20, [R1+0xc] ;  /* 0x00000c0001147983 */ /* 0x000ee80000100800 */
[----:B------:R-:W4:Y:S01]  /*15b50*/  LDL R59, [R1+0x60] ;  /* 0x00006000013b7983 */ /* 0x000f220000100800 */
[----:B-1---5:R-:W-:Y:S02]  /*15b60*/  SHF.R.U32.HI R0, RZ, 0x8, R28 ;  /* 0x00000008ff007819 */ /* 0x022fe4000001161c */
[----:B------:R-:W-:Y:S02]  /*15b70*/  LOP3.LUT R5, R28, 0xff, RZ, 0xc0, !PT ;  /* 0x000000ff1c057812 */ /* 0x000fe400078ec0ff */
[----:B------:R-:W-:Y:S02]  /*15b80*/  LOP3.LUT R4, R0, 0xff, RZ, 0xc0, !PT ;  /* 0x000000ff00047812 */ /* 0x000fe400078ec0ff */
[----:B--2---:R-:W-:-:S02]  /*15b90*/  LOP3.LUT R21, R31, 0xff, RZ, 0xc0, !PT ;  /* 0x000000ff1f157812 */ /* 0x004fc400078ec0ff */
[----:B0-----:R-:W-:Y:S02]  /*15ba0*/  PRMT R37, R4, 0x7604, R5 ;  /* 0x0000760404257816 */ /* 0x001fe40000000005 */
[----:B------:R-:W-:Y:S02]  /*15bb0*/  SHF.R.U32.HI R24, RZ, 0x8, R8 ;  /* 0x00000008ff187819 */ /* 0x000fe40000011608 */
[----:B------:R-:W-:Y:S02]  /*15bc0*/  SHF.R.U32.HI R6, RZ, 0x8, R29 ;  /* 0x00000008ff067819 */ /* 0x000fe4000001161d */
[----:B------:R-:W-:Y:S02]  /*15bd0*/  LOP3.LUT R25, R8, 0xff, RZ, 0xc0, !PT ;  /* 0x000000ff08197812 */ /* 0x000fe400078ec0ff */
[----:B------:R-:W-:Y:S02]  /*15be0*/  LOP3.LUT R24, R24, 0xff, RZ, 0xc0, !PT ;  /* 0x000000ff18187812 */ /* 0x000fe400078ec0ff */
[----:B------:R-:W-:-:S02]  /*15bf0*/  LOP3.LUT R7, R29, 0xff, RZ, 0xc0, !PT ;  /* 0x000000ff1d077812 */ /* 0x000fc400078ec0ff */
[----:B------:R-:W-:Y:S02]  /*15c00*/  LOP3.LUT R6, R6, 0xff, RZ, 0xc0, !PT ;  /* 0x000000ff06067812 */ /* 0x000fe400078ec0ff */
[----:B------:R-:W-:Y:S02]  /*15c10*/  PRMT R43, R24, 0x7604, R25 ;  /* 0x00007604182b7816 */ /* 0x000fe40000000019 */
[----:B------:R-:W-:Y:S02]  /*15c20*/  LOP3.LUT R25, R9, 0xff, RZ, 0xc0, !PT ;  /* 0x000000ff09197812 */ /* 0x000fe400078ec0ff */
[----:B------:R-:W-:Y:S02]  /*15c30*/  SHF.R.U32.HI R24, RZ, 0x8, R11 ;  /* 0x00000008ff187819 */ /* 0x000fe4000001160b */
[----:B------:R-:W-:Y:S02]  /*15c40*/  PRMT R36, R6, 0x7604, R7 ;  /* 0x0000760406247816 */ /* 0x000fe40000000007 */
[----:B------:R-:W-:-:S02]  /*15c50*/  SHF.R.U32.HI R6, RZ, 0x8, R30 ;  /* 0x00000008ff067819 */ /* 0x000fc4000001161e */
        /* <DEDUP_REMOVED lines=9> */
[----:B------:R-:W-:Y:S02]  /*15cf0*/  LOP3.LUT R40, R40, 0xff, RZ, 0xc0, !PT ;  /* 0x000000ff28287812 */ /* 0x000fe400078ec0ff */
[----:B------:R-:W-:-:S04]  /*15d00*/  LOP3.LUT R38, R38, 0xff, RZ, 0xc0, !PT ;  /* 0x000000ff26267812 */ /* 0x000fc800078ec0ff */
[----:B------:R-:W-:Y:S02]  /*15d10*/  PRMT R39, R38, 0x7054, R39 ;  /* 0x0000705426277816 */ /* 0x000fe40000000027 */
[----:B------:R-:W-:-:S04]  /*15d20*/  SHF.R.U32.HI R38, RZ, 0x10, R10 ;  /* 0x00000010ff267819 */ /* 0x000fc8000001160a */
[----:B------:R-:W-:Y:S02]  /*15d30*/  LOP3.LUT R38, R38, 0xff, RZ, 0xc0, !PT ;  /* 0x000000ff26267812 */ /* 0x000fe400078ec0ff */
[----:B---3--:R-:W-:Y:S02]  /*15d40*/  LEA.HI R0, R3, R20, RZ, 0x1c ;  /* 0x0000001403007211 */ /* 0x008fe400078fe0ff */
[----:B------:R-:W-:Y:S02]  /*15d50*/  SHF.R.U32.HI R20, RZ, 0x8, R31 ;  /* 0x00000008ff147819 */ /* 0x000fe4000001161f */
[----:B------:R-:W-:Y:S02]  /*15d60*/  SHF.R.S32.HI R5, RZ, 0x1f, R0 ;  /* 0x0000001fff057819 */ /* 0x000fe40000011400 */
[----:B------:R-:W-:Y:S02]  /*15d70*/  LOP3.LUT R20, R20, 0xff, RZ, 0xc0, !PT ;  /* 0x000000ff14147812 */ /* 0x000fe400078ec0ff */
[----:B------:R-:W-:Y:S01]  /*15d80*/  LEA.HI R4, R5, R0, RZ, 0x2 ;  /* 0x0000000005047211 */ /* 0x000fe200078f10ff */
[----:B------:R-:W-:Y:S01]  /*15d90*/  IMAD.SHL.U32 R5, R0, 0x10, RZ ;  /* 0x0000001000057824 */ /* 0x000fe200078e00ff */
[----:B------:R-:W-:-:S02]  /*15da0*/  PRMT R41, R20, 0x7604, R21 ;  /* 0x0000760414297816 */ /* 0x000fc40000000015 */
[----:B------:R-:W-:Y:S01]  /*15db0*/  SHF.R.U32.HI R20, RZ, 0x8, R10 ;  /* 0x00000008ff147819 */ /* 0x000fe2000001160a */
[----:B------:R-:W-:Y:S01]  /*15dc0*/  IMAD.SHL.U32 R4, R4, 0x800, RZ ;  /* 0x0000080004047824 */ /* 0x000fe200078e00ff */
[----:B------:R-:W-:Y:S02]  /*15dd0*/  LOP3.LUT R0, R198, 0x30, R5, 0xf8, !PT ;  /* 0x00000030c6007812 */ /* 0x000fe400078ef805 */
[----:B------:R-:W-:Y:S02]  /*15de0*/  LOP3.LUT R20, R20, 0xff, RZ, 0xc0, !PT ;  /* 0x000000ff14147812 */ /* 0x000fe400078ec0ff */
[----:B------:R-:W-:Y:S02]  /*15df0*/  LOP3.LUT R0, R0, R199, RZ, 0x3c, !PT ;  /* 0x000000c700007212 */ /* 0x000fe400078e3cff */
[----:B------:R-:W-:Y:S02]  /*15e00*/  LOP3.LUT R5, R4, 0xffffe000, RZ, 0xc0, !PT ;  /* 0xffffe00004057812 */ /* 0x000fe400078ec0ff */
[----:B------:R-:W-:-:S02]  /*15e10*/  PRMT R49, R20, 0x7604, R27 ;  /* 0x0000760414317816 */ /* 0x000fc4000000001b */
[----:B------:R-:W-:Y:S02]  /*15e20*/  IADD3 R21, R0, R200, R5 ;  /* 0x000000c800157210 */ /* 0x000fe40007ffe005 */
[----:B------:R-:W-:Y:S01]  /*15e30*/  SHF.R.U32.HI R0, RZ, 0x8, R9 ;  /* 0x00000008ff007819 */ /* 0x000fe20000011609 */
[----:B----4-:R-:W-:Y:S01]  /*15e40*/  LDS.128 R4, [R59+0x14400] ;  /* 0x014400003b047984 */ /* 0x010fe20000000c00 */
[----:B------:R-:W-:Y:S02]  /*15e50*/  SHF.R.U32.HI R20, RZ, 0x10, R28 ;  /* 0x00000010ff147819 */ /* 0x000fe4000001161c */
[----:B------:R-:W-:Y:S02]  /*15e60*/  LOP3.LUT R0, R0, 0xff, RZ, 0xc0, !PT ;  /* 0x000000ff00007812 */ /* 0x000fe400078ec0ff */
[----:B------:R-:W-:Y:S02]  /*15e70*/  LOP3.LUT R20, R20, 0xff, RZ, 0xc0, !PT ;  /* 0x000000ff14147812 */ /* 0x000fe400078ec0ff */
[----:B------:R-:W-:Y:S01]  /*15e80*/  PRMT R45, R0, 0x7604, R25 ;  /* 0x00007604002d7816 */ /* 0x000fe20000000019 */
[----:B------:R-:W-:Y:S01]  /*15e90*/  IMAD.IADD R0, R16, 0x1, R21 ;  /* 0x0000000110007824 */ /* 0x000fe200078e0215 */
[----:B------:R-:W-:-:S02]  /*15ea0*/  SHF.R.U32.HI R21, RZ, 0x10, R29 ;  /* 0x00000010ff157819 */ /* 0x000fc4000001161d */
[----:B------:R-:W-:Y:S02]  /*15eb0*/  PRMT R41, R40, 0x7054, R41 ;  /* 0x0000705428297816 */ /* 0x000fe40000000029 */
[----:B------:R-:W0:Y:S01]  /*15ec0*/  LDS.128 R24, [R0+0x14400] ;  /* 0x0144000000187984 */ /* 0x000e220000000c00 */
[----:B------:R-:W-:Y:S02]  /*15ed0*/  LOP3.LUT R21, R21, 0xff, RZ, 0xc0, !PT ;  /* 0x000000ff15157812 */ /* 0x000fe400078ec0ff */
[----:B------:R-:W-:Y:S02]  /*15ee0*/  SHF.R.U32.HI R40, RZ, 0x10, R11 ;  /* 0x00000010ff287819 */ /* 0x000fe4000001160b */
[----:B------:R-:W-:Y:S02]  /*15ef0*/  PRMT R21, R21, 0x7054, R36 ;  /* 0x0000705415157816 */ /* 0x000fe40000000024 */
[----:B------:R-:W-:Y:S02]  /*15f00*/  SHF.R.U32.HI R36, RZ, 0x10, R9 ;  /* 0x00000010ff247819 */ /* 0x000fe40000011609 */
[----:B------:R-:W-:-:S02]  /*15f10*/  PRMT R37, R20, 0x7054, R37 ;  /* 0x0000705414257816 */ /* 0x000fc40000000025 */
[----:B------:R-:W-:Y:S02]  /*15f20*/  LOP3.LUT R36, R36, 0xff, RZ, 0xc0, !PT ;  /* 0x000000ff24247812 */ /* 0x000fe400078ec0ff */
[----:B------:R-:W-:Y:S02]  /*15f30*/  SHF.R.U32.HI R20, RZ, 0x10, R8 ;  /* 0x00000010ff147819 */ /* 0x000fe40000011608 */
[----:B------:R-:W-:Y:S02]  /*15f40*/  LOP3.LUT R40, R40, 0xff, RZ, 0xc0, !PT ;  /* 0x000000ff28287812 */ /* 0x000fe400078ec0ff */
[----:B------:R-:W-:Y:S02]  /*15f50*/  PRMT R51, R36, 0x7054, R45 ;  /* 0x0000705424337816 */ /* 0x000fe4000000002d */
[----:B------:R-:W-:Y:S02]  /*15f60*/  LOP3.LUT R20, R20, 0xff, RZ, 0xc0, !PT ;  /* 0x000000ff14147812 */ /* 0x000fe400078ec0ff */
[----:B------:R-:W-:-:S02]  /*15f70*/  PRMT R55, R40, 0x7054, R55 ;  /* 0x0000705428377816 */ /* 0x000fc40000000037 */
[----:B------:R-:W-:Y:S02]  /*15f80*/  LOP3.LUT R51, R51, 0xff000000, R9, 0xf8, !PT ;  /* 0xff00000033337812 */ /* 0x000fe400078ef809 */
[----:B------:R-:W-:Y:S02]  /*15f90*/  LOP3.LUT R21, R21, 0xff000000, R29, 0xf8, !PT ;  /* 0xff00000015157812 */ /* 0x000fe400078ef81d */
[----:B------:R-:W-:Y:S02]  /*15fa0*/  PRMT R47, R20, 0x7054, R43 ;  /* 0x00007054142f7816 */ /* 0x000fe4000000002b */
[----:B------:R-:W-:Y:S02]  /*15fb0*/  PRMT R53, R38, 0x7054, R49 ;  /* 0x0000705426357816 */ /* 0x000fe40000000031 */
[----:B------:R-:W-:Y:S02]  /*15fc0*/  LOP3.LUT R55, R55, 0xff000000, R11, 0xf8, !PT ;  /* 0xff00000037377812 */ /* 0x000fe400078ef80b */
[----:B------:R-:W-:-:S02]  /*15fd0*/  LOP3.LUT R20, R39, 0xff000000, R30, 0xf8, !PT ;  /* 0xff00000027147812 */ /* 0x000fc400078ef81e */
[----:B------:R-:W-:Y:S02]  /*15fe0*/  F2FP.F16.E4M3.UNPACK_B R46, R51 ;  /* 0x00000033ff2e723e */ /* 0x000fe400020006ff */
[----:B------:R-:W-:Y:S02]  /*15ff0*/  F2FP.F16.E4M3.UNPACK_B R30, R21 ;  /* 0x00000015ff1e723e */ /* 0x000fe400020006ff */
[----:B------:R-:W-:Y:S01]  /*16000*/  LOP3.LUT R49, R47, 0xff000000, R8, 0xf8, !PT ;  /* 0xff0000002f317812 */ /* 0x000fe200078ef808 */
[----:B------:R-:W-:Y:S01]  /*16010*/  HADD2.F32 R48, -RZ, R46.H0_H0 ;  /* 0x2000002eff307230 */ /* 0x000fe20000004100 */
[----:B0-----:R-:W-:Y:S01]  /*16020*/  F2FP.F16.E4M3.UNPACK_B R11, R25 ;  /* 0x00000019ff0b723e */ /* 0x001fe200020006ff */
[----:B------:R-:W-:Y:S01]  /*16030*/  HADD2.F32 R42, -RZ, R30.H0_H0 ;  /* 0x2000001eff2a7230 */ /* 0x000fe20000004100 */
[----:B------:R-:W-:Y:S01]  /*16040*/  LOP3.LUT R45, R37, 0xff000000, R28, 0xf8, !PT ;  /* 0xff000000252d7812 */ /* 0x000fe200078ef81c */
[----:B------:R-:W-:Y:S01]  /*16050*/  HADD2.F32 R46, -RZ, R46.H1_H1 ;  /* 0x3000002eff2e7230 */ /* 0x000fe20000004100 */
[----:B------:R-:W-:Y:S01]  /*16060*/  LOP3.LUT R8, R53, 0xff000000, R10, 0xf8, !PT ;  /* 0xff00000035087812 */ /* 0x000fe200078ef80a */
[----:B------:R-:W-:Y:S01]  /*16070*/  HADD2.F32 R30, -RZ, R30.H1_H1 ;  /* 0x3000001eff1e7230 */ /* 0x000fe20000004100 */
[----:B------:R-:W-:-:S02]  /*16080*/  F2FP.F16.E4M3.UNPACK_B R10, R5 ;  /* 0x00000005ff0a723e */ /* 0x000fc400020006ff */
[----:B------:R-:W-:Y:S01]  /*16090*/  F2FP.F16.E4M3.UNPACK_B R28, R5.H1 ;  /* 0x00000005ff1c723e */ /* 0x000fe200030006ff */
[--C-:B------:R-:W-:Y:S01]  /*160a0*/  HADD2.F32 R5, -RZ, R11.reuse.H0_H0 ;  /* 0x2000000bff057230 */ /* 0x100fe20000004100 */
[----:B------:R-:W-:Y:S01]  /*160b0*/  LOP3.LUT R43, R41, 0xff000000, R31, 0xf8, !PT ;  /* 0xff000000292b7812 */ /* 0x000fe200078ef81f */
[--C-:B------:R-:W-:Y:S01]  /*160c0*/  HADD2.F32 R9, -RZ, R10.reuse.H0_H0 ;  /* 0x2000000aff097230 */ /* 0x100fe20000004100 */
[-C--:B------:R-:W-:Y:S01]  /*160d0*/  F2FP.F16.E4M3.UNPACK_B R39, R24.reuse ;  /* 0x00000018ff27723e */ /* 0x080fe200020006ff */
[----:B------:R-:W-:Y:S01]  /*160e0*/  HADD2.F32 R11, -RZ, R11.H1_H1 ;  /* 0x3000000bff0b7230 */ /* 0x000fe20000004100 */
[----:B------:R-:W-:Y:S01]  /*160f0*/  F2FP.F16.E4M3.UNPACK_B R40, R24.H1 ;  /* 0x00000018ff28723e */ /* 0x000fe200030006ff */
[C---:B------:R-:W-:Y:S01]  /*16100*/  FMUL.FTZ R24, R5.reuse, R48 ;  /* 0x0000003005187220 */ /* 0x040fe20000410000 */
[-C--:B------:R-:W-:Y:S02]  /*16110*/  F2FP.F16.E4M3.UNPACK_B R38, R27.reuse ;  /* 0x0000001bff26723e */ /* 0x080fe400020006ff */
[----:B------:R-:W-:Y:S01]  /*16120*/  F2FP.F16.E4M3.UNPACK_B R41, R27.H1 ;  /* 0x0000001bff29723e */ /* 0x000fe200030006ff */
[-C--:B------:R-:W-:Y:S01]  /*16130*/  FMUL.FTZ R27, R5, R42.reuse ;  /* 0x0000002a051b7220 */ /* 0x080fe20000410000 */
[----:B------:R-:W-:Y:S01]  /*16140*/  FFMA.FTZ R5, R9, R42, -R24 ;  /* 0x0000002a09057223 */ /* 0x000fe20000010818 */
[----:B------:R-:W-:Y:S01]  /*16150*/  F2FP.F16.E4M3.UNPACK_B R25, R25.H1 ;  /* 0x00000019ff19723e */ /* 0x000fe200030006ff */
[----:B------:R-:W-:-:S02]  /*16160*/  HADD2.F32 R24, -RZ, R10.H1_H1 ;  /* 0x3000000aff187230 */ /* 0x000fc40000004100 */
[----:B------:R-:W-:Y:S01]  /*16170*/  FFMA.FTZ R9, R9, R48, R27 ;  /* 0x0000003009097223 */ /* 0x000fe2000001001b */
[----:B------:R-:W-:Y:S01]  /*16180*/  F2FP.F16.E4M3.UNPACK_B R51, R51.H1 ;  /* 0x00000033ff33723e */ /* 0x000fe200030006ff */
[C---:B------:R-:W-:Y:S01]  /*16190*/  FMUL.FTZ R53, R11.reuse, R46 ;  /* 0x0000002e0b357220 */ /* 0x040fe20000410000 */
[----:B------:R-:W-:Y:S01]  /*161a0*/  F2FP.F16.E4M3.UNPACK_B R27, R21.H1 ;  /* 0x00000015ff1b723e */ /* 0x000fe200030006ff */
[----:B------:R-:W-:Y:S02]  /*161b0*/  HADD2.F32 R10, -RZ, R25.H0_H0 ;  /* 0x20000019ff0a7230 */ /* 0x000fe40000004100 */
[----:B------:R-:W-:Y:S01]  /*161c0*/  FMUL.FTZ R11, R11, R30 ;  /* 0x0000001e0b0b7220 */ /* 0x000fe20000410000 */
[----:B------:R-:W-:Y:S01]  /*161d0*/  HADD2.F32 R47, -RZ, R51.H0_H0 ;  /* 0x20000033ff2f7230 */ /* 0x000fe20000004100 */
[-C--:B------:R-:W-:Y:S01]  /*161e0*/  F2FP.F16.E4M3.UNPACK_B R36, R7.reuse ;  /* 0x00000007ff24723e */ /* 0x080fe200020006ff */
[----:B------:R-:W-:Y:S01]  /*161f0*/  HADD2.F32 R42, -RZ, R27.H0_H0 ;  /* 0x2000001bff2a7230 */ /* 0x000fe20000004100 */
[----:B------:R-:W-:Y:S01]  /*16200*/  F2FP.F16.E4M3.UNPACK_B R37, R7.H1 ;  /* 0x00000007ff25723e */ /* 0x000fe200030006ff */
[----:B------:R-:W-:-:S02]  /*16210*/  HADD2.F32 R21, -RZ, R28.H0_H0 ;  /* 0x2000001cff157230 */ /* 0x000fc40000004100 */
[C---:B------:R-:W-:Y:S01]  /*16220*/  FMUL.FTZ R48, R10.reuse, R47 ;  /* 0x0000002f0a307220 */ /* 0x040fe20000410000 */
[----:B------:R-:W-:Y:S02]  /*16230*/  HADD2.F32 R51, -RZ, R51.H1_H1 ;  /* 0x30000033ff337230 */ /* 0x000fe40000004100 */
[----:B------:R-:W-:Y:S01]  /*16240*/  FMUL.FTZ R50, R10, R42 ;  /* 0x0000002a0a327220 */ /* 0x000fe20000410000 */
        /* <DEDUP_REMOVED lines=9> */
[-C--:B------:R-:W-:Y:S01]  /*162e0*/  F2FP.F16.E4M3.UNPACK_B R31, R4.reuse.H1 ;  /* 0x00000004ff1f723e */ /* 0x080fe200030006ff */
[----:B------:R-:W-:Y:S01]  /*162f0*/  HADD2.F32 R50, -RZ, R48.H0_H0 ;  /* 0x20000030ff327230 */ /* 0x000fe20000004100 */
[----:B------:R-:W-:Y:S01]  /*16300*/  F2FP.F16.E4M3.UNPACK_B R29, R4 ;  /* 0x00000004ff1d723e */ /* 0x000fe200020006ff */
[----:B------:R-:W-:-:S02]  /*16310*/  HADD2.F32 R28, -RZ, R38.H0_H0 ;  /* 0x20000026ff1c7230 */ /* 0x000fc40000004100 */
[C---:B------:R-:W-:Y:S01]  /*16320*/  FMUL.FTZ R53, R25.reuse, R51 ;  /* 0x0000003319357220 */ /* 0x040fe20000410000 */
[----:B------:R-:W-:Y:S01]  /*16330*/  HADD2.F32 R42, -RZ, R27.H1_H1 ;  /* 0x3000001bff2a7230 */ /* 0x000fe20000004100 */
[----:B------:R-:W-:Y:S01]  /*16340*/  F2FP.F16.E4M3.UNPACK_B R4, R6 ;  /* 0x00000006ff04723e */ /* 0x000fe200020006ff */
[----:B------:R-:W-:Y:S02]  /*16350*/  HADD2.F32 R47, -RZ, R46.H0_H0 ;  /* 0x2000002eff2f7230 */ /* 0x000fe40000004100 */
[C---:B------:R-:W-:Y:S01]  /*16360*/  FMUL.FTZ R54, R28.reuse, R50 ;  /* 0x000000321c367220 */ /* 0x040fe20000410000 */
[--C-:B------:R-:W-:Y:S02]  /*16370*/  HADD2.F32 R27, -RZ, R36.reuse.H0_H0 ;  /* 0x20000024ff1b7230 */ /* 0x100fe40000004100 */
[-C--:B------:R-:W-:Y:S01]  /*16380*/  FMUL.FTZ R52, R25, R42.reuse ;  /* 0x0000002a19347220 */ /* 0x080fe20000410000 */
[----:B------:R-:W-:Y:S02]  /*16390*/  HADD2.F32 R36, -RZ, R36.H1_H1 ;  /* 0x30000024ff247230 */ /* 0x000fe40000004100 */
[-C--:B------:R-:W-:Y:S01]  /*163a0*/  FMUL.FTZ R57, R28, R47.reuse ;  /* 0x0000002f1c397220 */ /* 0x080fe20000410000 */
[C---:B------:R-:W-:Y:S01]  /*163b0*/  FFMA.FTZ R28, R30.reuse, R42, -R53 ;  /* 0x0000002a1e1c7223 */ /* 0x040fe20000010835 */
[----:B------:R-:W-:Y:S01]  /*163c0*/  FFMA.FTZ R25, R27, R47, -R54 ;  /* 0x0000002f1b197223 */ /* 0x000fe20000010836 */
[----:B------:R-:W-:Y:S01]  /*163d0*/  FFMA.FTZ R30, R30, R51, R52 ;  /* 0x000000331e1e7223 */ /* 0x000fe20000010034 */
[----:B------:R-:W-:Y:S01]  /*163e0*/  HADD2.F32 R47, -RZ, R46.H1_H1 ;  /* 0x3000002eff2f7230 */ /* 0x000fe20000004100 */
[----:B------:R-:W-:Y:S01]  /*163f0*/  F2FP.F16.E4M3.UNPACK_B R46, R43.H1 ;  /* 0x0000002bff2e723e */ /* 0x000fe200030006ff */
[----:B------:R-:W-:-:S02]  /*16400*/  HADD2.F32 R51, -RZ, R48.H1_H1 ;  /* 0x30000030ff337230 */ /* 0x000fc40000004100 */
[----:B------:R-:W-:Y:S01]  /*16410*/  FFMA.FTZ R27, R27, R50, R57 ;  /* 0x000000321b1b7223 */ /* 0x000fe20000010039 */
[----:B------:R-:W-:Y:S01]  /*16420*/  HADD2.F32 R42, -RZ, R38.H1_H1 ;  /* 0x30000026ff2a7230 */ /* 0x000fe20000004100 */
[----:B------:R-:W-:Y:S01]  /*16430*/  F2FP.F16.E4M3.UNPACK_B R7, R6.H1 ;  /* 0x00000006ff07723e */ /* 0x000fe200030006ff */
        /* <DEDUP_REMOVED lines=8> */
[C---:B------:R-:W-:Y:S01]  /*164c0*/  FFMA.FTZ R54, R36.reuse, R47, -R53 ;  /* 0x0000002f24367223 */ /* 0x040fe20000010835 */
[-C--:B------:R-:W-:Y:S01]  /*164d0*/  FMUL.FTZ R43, R43, R48.reuse ;  /* 0x000000302b2b7220 */ /* 0x080fe20000410000 */
[----:B------:R-:W-:Y:S01]  /*164e0*/  FFMA.FTZ R56, R36, R51, R42 ;  /* 0x0000003324387223 */ /* 0x000fe2000001002a */
[----:B------:R-:W-:Y:S01]  /*164f0*/  F2FP.F16.E4M3.UNPACK_B R47, R49.H1 ;  /* 0x00000031ff2f723e */ /* 0x000fe200030006ff */
[C---:B------:R-:W-:Y:S01]  /*16500*/  FFMA.FTZ R57, R38.reuse, R48, -R57 ;  /* 0x0000003026397223 */ /* 0x040fe20000010839 */
[----:B------:R-:W-:Y:S01]  /*16510*/  F2FP.F16.E4M3.UNPACK_B R42, R45.H1 ;  /* 0x0000002dff2a723e */ /* 0x000fe200030006ff */
[----:B------:R-:W-:Y:S01]  /*16520*/  FFMA.FTZ R58, R38, R50, R43 ;  /* 0x00000032263a7223 */ /* 0x000fe2000001002b */
[----:B------:R-:W-:Y:S01]  /*16530*/  HADD2.F32 R46, -RZ, R46.H1_H1 ;  /* 0x3000002eff2e7230 */ /* 0x000fe20000004100 */
[----:B------:R-:W-:Y:S01]  /*16540*/  F2FP.F16.E4M3.UNPACK_B R49, R49 ;  /* 0x00000031ff31723e */ /* 0x000fe200020006ff */
[----:B------:R-:W-:Y:S01]  /*16550*/  HADD2.F32 R48, -RZ, R55.H1_H1 ;  /* 0x30000037ff307230 */ /* 0x000fe20000004100 */
[----:B------:R-:W-:Y:S01]  /*16560*/  F2FP.F16.E4M3.UNPACK_B R45, R45 ;  /* 0x0000002dff2d723e */ /* 0x000fe200020006ff */
[----:B------:R-:W-:Y:S01]  /*16570*/  HADD2.F32 R41, -RZ, R41.H1_H1 ;  /* 0x30000029ff297230 */ /* 0x000fe20000004100 */
[----:B------:R-:W-:Y:S01]  /*16580*/  F2FP.F16.E4M3.UNPACK_B R26, R26.H1 ;  /* 0x0000001aff1a723e */ /* 0x000fe200030006ff */
[----:B------:R-:W-:Y:S01]  /*16590*/  HADD2.F32 R51, -RZ, R47.H0_H0 ;  /* 0x2000002fff337230 */ /* 0x000fe20000004100 */
[----:B------:R-:W-:Y:S01]  /*165a0*/  F2FP.SATFINITE.E4M3.F32.PACK_AB_MERGE_C R11, R28, R11, RZ ;  /* 0x0000000b1c0b723e */ /* 0x000fe200048070ff */
[----:B------:R-:W-:-:S02]  /*165b0*/  HADD2.F32 R38, -RZ, R40.H0_H0 ;  /* 0x20000028ff267230 */ /* 0x000fc40000004100 */
        /* <DEDUP_REMOVED lines=9> */
[----:B------:R-:W-:Y:S02]  /*16650*/  HADD2.F32 R40, -RZ, R40.H1_H1 ;  /* 0x30000028ff287230 */ /* 0x000fe40000004100 */
[----:B------:R-:W-:Y:S01]  /*16660*/  FFMA.FTZ R55, R37, R48, R53 ;  /* 0x0000003025377223 */ /* 0x000fe20000010035 */
[----:B------:R-:W-:Y:S02]  /*16670*/  HADD2.F32 R42, -RZ, R42.H1_H1 ;  /* 0x3000002aff2a7230 */ /* 0x000fe40000004100 */
[C---:B------:R-:W-:Y:S01]  /*16680*/  FFMA.FTZ R50, R36.reuse, R43, -R41 ;  /* 0x0000002b24327223 */ /* 0x040fe20000010829 */
[----:B------:R-:W-:Y:S01]  /*16690*/  FFMA.FTZ R51, R36, R51, R38 ;  /* 0x0000003324337223 */ /* 0x000fe20000010026 */
[----:B------:R-:W-:Y:S02]  /*166a0*/  HADD2.F32 R31, -RZ, R31.H1_H1 ;  /* 0x3000001fff1f7230 */ /* 0x000fe40000004100 */
[C---:B------:R-:W-:Y:S01]  /*166b0*/  FMUL.FTZ R46, R40.reuse, R47 ;  /* 0x0000002f282e7220 */ /* 0x040fe20000410000 */
[----:B------:R-:W-:Y:S01]  /*166c0*/  FMUL.FTZ R40, R40, R42 ;  /* 0x0000002a28287220 */ /* 0x000fe20000410000 */
[----:B------:R-:W-:Y:S01]  /*166d0*/  HADD2.F32 R38, -RZ, R49.H0_H0 ;  /* 0x20000031ff267230 */ /* 0x000fe20000004100 */
[----:B------:R-:W-:Y:S01]  /*166e0*/  F2FP.F16.E4M3.UNPACK_B R41, R8.H1 ;  /* 0x00000008ff29723e */ /* 0x000fe200030006ff */
[----:B------:R-:W-:-:S02]  /*166f0*/  HADD2.F32 R36, -RZ, R39.H0_H0 ;  /* 0x20000027ff247230 */ /* 0x000fc40000004100 */
[C---:B------:R-:W-:Y:S01]  /*16700*/  FFMA.FTZ R53, R31.reuse, R42, -R46 ;  /* 0x0000002a1f357223 */ /* 0x040fe2000001082e */
[----:B------:R-:W-:Y:S02]  /*16710*/  HADD2.F32 R37, -RZ, R45.H0_H0 ;  /* 0x2000002dff257230 */ /* 0x000fe40000004100 */
[----:B------:R-:W-:Y:S01]  /*16720*/  FFMA.FTZ R52, R31, R47, R40 ;  /* 0x0000002f1f347223 */ /* 0x000fe20000010028 */
        /* <DEDUP_REMOVED lines=24> */
[----:B------:R-:W-:Y:S01]  /*168b0*/  HADD2.F32 R37, -RZ, R37.H1_H1 ;  /* 0x30000025ff257230 */ /* 0x000fe20000004100 */
[----:B------:R-:W-:Y:S01]  /*168c0*/  F2FP.F16.E4M3.UNPACK_B R8, R8 ;  /* 0x00000008ff08723e */ /* 0x000fe200020006ff */
[----:B------:R-:W-:-:S02]  /*168d0*/  HADD2.F32 R7, -RZ, R7.H1_H1 ;  /* 0x30000007ff077230 */ /* 0x000fc40000004100 */
[C---:B------:R-:W-:Y:S01]  /*168e0*/  FMUL.FTZ R36, R26.reuse, R41 ;  /* 0x000000291a247220 */ /* 0x040fe20000410000 */
[----:B------:R-:W-:Y:S01]  /*168f0*/  FFMA.FTZ R48, R29, R38, R48 ;  /* 0x000000261d307223 */ /* 0x000fe20000010030 */
[-C--:B------:R-:W-:Y:S01]  /*16900*/  FMUL.FTZ R26, R26, R37.reuse ;  /* 0x000000251a1a7220 */ /* 0x080fe20000410000 */
[----:B------:R-:W-:Y:S02]  /*16910*/  HADD2.F32 R29, -RZ, R20.H1_H1 ;  /* 0x30000014ff1d7230 */ /* 0x000fe40000004100 */
        /* <DEDUP_REMOVED lines=10> */
[----:B------:R-:W-:Y:S01]  /*169c0*/  F2FP.SATFINITE.E4M3.F32.PACK_AB_MERGE_C R47, R47, R48, RZ ;  /* 0x000000302f2f723e */ /* 0x000fe200048070ff */
        /* <DEDUP_REMOVED lines=17> */
[----:B------:R-:W-:Y:S02]  /*16ae0*/  F2FP.SATFINITE.E4M3.F32.PACK_AB_MERGE_C R9, R24, R9, R21 ;  /* 0x000000091809723e */ /* 0x000fe40004807015 */
[----:B------:R-:W-:Y:S01]  /*16af0*/  F2FP.SATFINITE.E4M3.F32.PACK_AB_MERGE_C R11, R56, R27, R55 ;  /* 0x0000001b380b723e */ /* 0x000fe20004807037 */
[----:B------:R3:W-:Y:S01]  /*16b00*/  STS.128 [R59+0x14400], R4 ;  /* 0x014400043b007388 */ /* 0x0007e20000000c00 */
[----:B------:R-:W-:Y:S02]  /*16b10*/  F2FP.SATFINITE.E4M3.F32.PACK_AB_MERGE_C R8, R43, R46, R8 ;  /* 0x0000002e2b08723e */ /* 0x000fe40004807008 */
[----:B------:R-:W-:-:S05]  /*16b20*/  F2FP.SATFINITE.E4M3.F32.PACK_AB_MERGE_C R10, R31, R20, R47 ;  /* 0x000000141f0a723e */ /* 0x000fca000480702f */
[----:B------:R3:W-:Y:S02]  /*16b30*/  STS.128 [R0+0x14400], R8 ;  /* 0x0144000800007388 */ /* 0x0007e40000000c00 */
.L_x_2399:
[----:B------:R-:W-:Y:S05]  /*16b40*/  BSYNC B1 ;  /* 0x0000000000017941 */ /* 0x000fea0003800000 */
.L_x_2398:
[----:B------:R-:W-:Y:S05]  /*16b50*/  @P2 BRA `(.L_x_2380) ;  /* 0x0000000c00e02947 */ /* 0x000fea0003800000 */
[----:B-1-3--:R-:W3:Y:S04]  /*16b60*/  LDL R0, [R1+0x18] ;  /* 0x0000180001007983 */ /* 0x00aee80000100800 */
[----:B0-----:R-:W4:Y:S01]  /*16b70*/  LDL R47, [R1+0x5c] ;  /* 0x00005c00012f7983 */ /* 0x001f220000100800 */
[----:B-----5:R-:W-:Y:S02]  /*16b80*/  SHF.R.U32.HI R4, RZ, 0x8, R32 ;  /* 0x00000008ff047819 */ /* 0x020fe40000011620 */
[----:B------:R-:W-:Y:S02]  /*16b90*/  SHF.R.U32.HI R8, RZ, 0x8, R34 ;  /* 0x00000008ff087819 */ /* 0x000fe40000011622 */
[----:B------:R-:W-:Y:S02]  /*16ba0*/  LOP3.LUT R5, R4, 0xff, RZ, 0xc0, !PT ;  /* 0x000000ff04057812 */ /* 0x000fe400078ec0ff */
[----:B------:R-:W-:-:S02]  /*16bb0*/  LOP3.LUT R4, R34, 0xff, RZ, 0xc0, !PT ;  /* 0x000000ff22047812 */ /* 0x000fc400078ec0ff */
[----:B------:R-:W-:Y:S02]  /*16bc0*/  LOP3.LUT R9, R8, 0xff, RZ, 0xc0, !PT ;  /* 0x000000ff08097812 */ /* 0x000fe400078ec0ff */
[----:B------:R-:W-:Y:S02]  /*16bd0*/  SHF.R.U32.HI R7, RZ, 0x8, R33 ;  /* 0x00000008ff077819 */ /* 0x000fe40000011621 */
[----:B------:R-:W-:Y:S02]  /*16be0*/  PRMT R25, R9, 0x7604, R4 ;  /* 0x0000760409197816 */ /* 0x000fe40000000004 */
[----:B------:R-:W-:Y:S02]  /*16bf0*/  LOP3.LUT R6, R33, 0xff, RZ, 0xc0, !PT ;  /* 0x000000ff21067812 */ /* 0x000fe400078ec0ff */
[----:B------:R-:W-:Y:S02]  /*16c00*/  LOP3.LUT R7, R7, 0xff, RZ, 0xc0, !PT ;  /* 0x000000ff07077812 */ /* 0x000fe400078ec0ff */
[----:B------:R-:W-:-:S02]  /*16c10*/  SHF.R.U32.HI R8, RZ, 0x8, R12 ;  /* 0x00000008ff087819 */ /* 0x000fc4000001160c */
[----:B------:R-:W-:Y:S02]  /*16c20*/  PRMT R20, R7, 0x7604, R6 ;  /* 0x0000760407147816 */ /* 0x000fe40000000006 */
[----:B------:R-:W-:Y:S02]  /*16c30*/  LOP3.LUT R7, R12, 0xff, RZ, 0xc0, !PT ;  /* 0x000000ff0c077812 */ /* 0x000fe400078ec0ff */
[----:B------:R-:W-:Y:S02]  /*16c40*/  LOP3.LUT R8, R8, 0xff, RZ, 0xc0, !PT ;  /* 0x000000ff08087812 */ /* 0x000fe400078ec0ff */
[----:B------:R-:W-:Y:S02]  /*16c50*/  SHF.R.U32.HI R6, RZ, 0x8, R35 ;  /* 0x00000008ff067819 */ /* 0x000fe40000011623 */
[----:B------:R-:W-:Y:S02]  /*16c60*/  PRMT R29, R8, 0x7604, R7 ;  /* 0x00007604081d7816 */ /* 0x000fe40000000007 */
[----:B------:R-:W-:-:S02]  /*16c70*/  SHF.R.U32.HI R8, RZ, 0x8, R13 ;  /* 0x00000008ff087819 */ /* 0x000fc4000001160d */
[----:B------:R-:W-:Y:S02]  /*16c80*/  LOP3.LUT R6, R6, 0xff, RZ, 0xc0, !PT ;  /* 0x000000ff06067812 */ /* 0x000fe400078ec0ff */
[----:B------:R-:W-:Y:S02]  /*16c90*/  SHF.R.U32.HI R31, RZ, 0x8, R15 ;  /* 0x00000008ff1f7819 */ /* 0x000fe4000001160f */
[----:B------:R-:W-:Y:S02]  /*16ca0*/  LOP3.LUT R30, R15, 0xff, RZ, 0xc0, !PT ;  /* 0x000000ff0f1e7812 */ /* 0x000fe400078ec0ff */
[----:B------:R-:W-:Y:S02]  /*16cb0*/  LOP3.LUT R31, R31, 0xff, RZ, 0xc0, !PT ;  /* 0x000000ff1f1f7812 */ /* 0x000fe400078ec0ff */
[----:B------:R-:W-:Y:S02]  /*16cc0*/  LOP3.LUT R26, R13, 0xff, RZ, 0xc0, !PT ;  /* 0x000000ff0d1a7812 */ /* 0x000fe400078ec0ff */
[----:B------:R-:W-:-:S02]  /*16cd0*/  PRMT R30, R31, 0x7604, R30 ;  /* 0x000076041f1e7816 */ /* 0x000fc4000000001e */
[----:B------:R-:W-:Y:S02]  /*16ce0*/  SHF.R.U32.HI R31, RZ, 0x10, R13 ;  /* 0x00000010ff1f7819 */ /* 0x000fe4000001160d */
[----:B------:R-:W-:Y:S02]  /*16cf0*/  SHF.R.U32.HI R28, RZ, 0x8, R14 ;  /* 0x00000008ff1c7819 */ /* 0x000fe4000001160e */
[----:B------:R-:W-:Y:S01]  /*16d00*/  LOP3.LUT R27, R14, 0xff, RZ, 0xc0, !PT ;  /* 0x000000ff0e1b7812 */ /* 0x000fe200078ec0ff */
[----:B------:R-:W-:Y:S01]  /*16d10*/  IMAD.U32 R31, R31, 0x10000, RZ ;  /* 0x000100001f1f7824 */ /* 0x000fe200078e00ff */
[----:B------:R-:W-:Y:S02]  /*16d20*/  LOP3.LUT R28, R28, 0xff, RZ, 0xc0, !PT ;  /* 0x000000ff1c1c7812 */ /* 0x000fe400078ec0ff */
[----:B------:R-:W-:Y:S02]  /*16d30*/  SHF.R.U32.HI R39, RZ, 0x10, R15 ;  /* 0x00000010ff277819 */ /* 0x000fe4000001160f */
[----:B------:R-:W-:-:S02]  /*16d40*/  PRMT R37, R28, 0x7604, R27 ;  /* 0x000076041c257816 */ /* 0x000fc4000000001b */
[----:B------:R-:W-:Y:S02]  /*16d50*/  SHF.R.U32.HI R27, RZ, 0x10, R35 ;  /* 0x00000010ff1b7819 */ /* 0x000fe40000011623 */
[----:B------:R-:W-:Y:S02]  /*16d60*/  LOP3.LUT R25, R25, 0xff0000, R34, 0xf8, !PT ;  /* 0x00ff000019197812 */ /* 0x000fe400078ef822 */
[----:B------:R-:W-:Y:S01]  /*16d70*/  SHF.L.U32 R39, R39, 0x10, RZ ;  /* 0x0000001027277819 */ /* 0x000fe200000006ff */
[----:B------:R-:W-:Y:S01]  /*16d80*/  IMAD.U32 R27, R27, 0x10000, RZ ;  /* 0x000100001b1b7824 */ /* 0x000fe200078e00ff */
[--C-:B------:R-:W-:Y:S02]  /*16d90*/  LOP3.LUT R29, R29, 0xff0000, R12.reuse, 0xf8, !PT ;  /* 0x00ff00001d1d7812 */ /* 0x100fe400078ef80c */
[----:B------:R-:W-:Y:S02]  /*16da0*/  LOP3.LUT R41, R30, 0xff0000, R39, 0xf8, !PT ;  /* 0x00ff00001e297812 */ /* 0x000fe400078ef827 */
[----:B------:R-:W-:-:S02]  /*16db0*/  LOP3.LUT R39, R29, 0xff000000, R12, 0xf8, !PT ;  /* 0xff0000001d277812 */ /* 0x000fc400078ef80c */
[----:B------:R-:W-:Y:S02]  /*16dc0*/  LOP3.LUT R41, R41, 0xff000000, R15, 0xf8, !PT ;  /* 0xff00000029297812 */ /* 0x000fe400078ef80f */
[----:B---3--:R-:W-:Y:S02]  /*16dd0*/  LEA.HI R3, R3, R0, RZ, 0x1c ;  /* 0x0000000003037211 */ /* 0x008fe400078fe0ff */
[----:B------:R-:W-:-:S04]  /*16de0*/  LOP3.LUT R0, R32, 0xff, RZ, 0xc0, !PT ;  /* 0x000000ff20007812 */ /* 0x000fc800078ec0ff */
[----:B--2---:R-:W-:Y:S02]  /*16df0*/  PRMT R21, R5, 0x7604, R0 ;  /* 0x0000760405157816 */ /* 0x004fe40000000000 */
[----:B------:R-:W-:Y:S02]  /*16e00*/  SHF.R.S32.HI R0, RZ, 0x1f, R3 ;  /* 0x0000001fff007819 */ /* 0x000fe40000011403 */
[----:B------:R-:W-:Y:S02]  /*16e10*/  LOP3.LUT R5, R35, 0xff, RZ, 0xc0, !PT ;  /* 0x000000ff23057812 */ /* 0x000fe400078ec0ff */
[----:B------:R-:W-:Y:S01]  /*16e20*/  LEA.HI R4, R0, R3, RZ, 0x2 ;  /* 0x0000000300047211 */ /* 0x000fe200078f10ff */
[----:B------:R-:W-:Y:S01]  /*16e30*/  IMAD.SHL.U32 R3, R3, 0x10, RZ ;  /* 0x0000001003037824 */ /* 0x000fe200078e00ff */
[----:B------:R-:W-:Y:S02]  /*16e40*/  PRMT R24, R6, 0x7604, R5 ;  /* 0x0000760406187816 */ /* 0x000fe40000000005 */
[----:B------:R-:W-:-:S02]  /*16e50*/  SHF.L.U32 R4, R4, 0xb, RZ ;  /* 0x0000000b04047819 */ /* 0x000fc400000006ff */
[----:B------:R-:W-:Y:S02]  /*16e60*/  LOP3.LUT R0, R198, 0x30, R3, 0xf8, !PT ;  /* 0x00000030c6007812 */ /* 0x000fe400078ef803 */
[----:B------:R-:W-:Y:S02]  /*16e70*/  LOP3.LUT R3, R4, 0xffffe000, RZ, 0xc0, !PT ;  /* 0xffffe00004037812 */ /* 0x000fe400078ec0ff */
[----:B------:R-:W-:Y:S01]  /*16e80*/  LOP3.LUT R0, R0, R199, RZ, 0x3c, !PT ;  /* 0x000000c700007212 */ /* 0x000fe200078e3cff */
[----:B----4-:R-:W0:Y:S01]  /*16e90*/  LDS.128 R4, [R47+0x14400] ;  /* 0x014400002f047984 */ /* 0x010e220000000c00 */
[--C-:B------:R-:W-:Y:S02]  /*16ea0*/  LOP3.LUT R21, R21, 0xff0000, R32.reuse, 0xf8, !PT ;  /* 0x00ff000015157812 */ /* 0x100fe400078ef820 */
[----:B------:R-:W-:Y:S02]  /*16eb0*/  IADD3 R3, R0, R200, R3 ;  /* 0x000000c800037210 */ /* 0x000fe40007ffe003 */
        /* <DEDUP_REMOVED lines=8> */
[----:B------:R-:W-:-:S02]  /*16f40*/  LOP3.LUT R31, R26, 0xff0000, R31, 0xf8, !PT ;  /* 0x00ff00001a1f7812 */ /* 0x000fc400078ef81f */
[----:B------:R-:W-:Y:S01]  /*16f50*/  LOP3.LUT R35, R27, 0xff000000, R35, 0xf8, !PT ;  /* 0xff0000001b237812 */ /* 0x000fe200078ef823 */
[----:B------:R-:W-:Y:S01]  /*16f60*/  IMAD.U32 R3, R3, 0x10000, RZ ;  /* 0x0001000003037824 */ /* 0x000fe200078e00ff */
[----:B------:R-:W-:Y:S02]  /*16f70*/  LOP3.LUT R37, R31, 0xff000000, R13, 0xf8, !PT ;  /* 0xff0000001f257812 */ /* 0x000fe400078ef80d */
[----:B------:R-:W-:Y:S02]  /*16f80*/  LOP3.LUT R12, R21, 0xff000000, R14, 0xf8, !PT ;  /* 0xff000000150c7812 */ /* 0x000fe400078ef80e */
[----:B------:R-:W-:Y:S02]  /*16f90*/  LOP3.LUT R3, R20, 0xff0000, R3, 0xf8, !PT ;  /* 0x00ff000014037812 */ /* 0x000fe400078ef803 */
[----:B------:R-:W-:Y:S02]  /*16fa0*/  F2FP.F16.E4M3.UNPACK_B R40, R37 ;  /* 0x00000025ff28723e */ /* 0x000fe400020006ff */
[----:B------:R-:W-:-:S02]  /*16fb0*/  LOP3.LUT R33, R3, 0xff000000, R33, 0xf8, !PT ;  /* 0xff00000003217812 */ /* 0x000fc400078ef821 */
[----:B------:R-:W-:Y:S01]  /*16fc0*/  LOP3.LUT R3, R25, 0xff000000, R34, 0xf8, !PT ;  /* 0xff00000019037812 */ /* 0x000fe200078ef822 */
[--C-:B------:R-:W-:Y:S01]  /*16fd0*/  HADD2.F32 R42, -RZ, R40.reuse.H0_H0 ;  /* 0x20000028ff2a7230 */ /* 0x100fe20000004100 */
[----:B------:R-:W-:Y:S01]  /*16fe0*/  F2FP.F16.E4M3.UNPACK_B R34, R33 ;  /* 0x00000021ff22723e */ /* 0x000fe200020006ff */
[----:B------:R-:W-:Y:S01]  /*16ff0*/  HADD2.F32 R40, -RZ, R40.H1_H1 ;  /* 0x30000028ff287230 */ /* 0x000fe20000004100 */
[----:B------:R-:W-:Y:S02]  /*17000*/  F2FP.F16.E4M3.UNPACK_B R37, R37.H1 ;  /* 0x00000025ff25723e */ /* 0x000fe400030006ff */
[----:B------:R-:W-:Y:S01]  /*17010*/  F2FP.F16.E4M3.UNPACK_B R33, R33.H1 ;  /* 0x00000021ff21723e */ /* 0x000fe200030006ff */
[--C-:B------:R-:W-:Y:S01]  /*17020*/  HADD2.F32 R38, -RZ, R34.reuse.H0_H0 ;  /* 0x20000022ff267230 */ /* 0x100fe20000004100 */
[-C--:B0-----:R-:W-:Y:S01]  /*17030*/  F2FP.F16.E4M3.UNPACK_B R13, R5.reuse ;  /* 0x00000005ff0d723e */ /* 0x081fe200020006ff */
[----:B------:R-:W-:Y:S01]  /*17040*/  HADD2.F32 R34, -RZ, R34.H1_H1 ;  /* 0x30000022ff227230 */ /* 0x000fe20000004100 */
[----:B------:R-:W-:-:S02]  /*17050*/  F2FP.F16.E4M3.UNPACK_B R20, R5.H1 ;  /* 0x00000005ff14723e */ /* 0x000fc400030006ff */
[-C--:B------:R-:W-:Y:S01]  /*17060*/  F2FP.F16.E4M3.UNPACK_B R24, R7.reuse ;  /* 0x00000007ff18723e */ /* 0x080fe200020006ff */
[--C-:B------:R-:W-:Y:S01]  /*17070*/  HADD2.F32 R21, -RZ, R13.reuse.H0_H0 ;  /* 0x2000000dff157230 */ /* 0x100fe20000004100 */
[----:B------:R-:W-:Y:S01]  /*17080*/  F2FP.F16.E4M3.UNPACK_B R25, R7.H1 ;  /* 0x00000007ff19723e */ /* 0x000fe200030006ff */
[----:B------:R-:W-:Y:S01]  /*17090*/  HADD2.F32 R13, -RZ, R13.H1_H1 ;  /* 0x3000000dff0d7230 */ /* 0x000fe20000004100 */
[-C--:B------:R-:W-:Y:S02]  /*170a0*/  F2FP.F16.E4M3.UNPACK_B R14, R4.reuse ;  /* 0x00000004ff0e723e */ /* 0x080fe400020006ff */
[----:B------:R-:W-:Y:S02]  /*170b0*/  F2FP.F16.E4M3.UNPACK_B R15, R4.H1 ;  /* 0x00000004ff0f723e */ /* 0x000fe400030006ff */
[----:B------:R-:W-:Y:S02]  /*170c0*/  F2FP.F16.E4M3.UNPACK_B R4, R6 ;  /* 0x00000006ff04723e */ /* 0x000fe400020006ff */
[----:B-1----:R-:W-:-:S02]  /*170d0*/  F2FP.F16.E4M3.UNPACK_B R28, R9 ;  /* 0x00000009ff1c723e */ /* 0x002fc400020006ff */
[-C--:B------:R-:W-:Y:S02]  /*170e0*/  F2FP.F16.E4M3.UNPACK_B R26, R8.reuse ;  /* 0x00000008ff1a723e */ /* 0x080fe400020006ff */
[----:B------:R-:W-:Y:S01]  /*170f0*/  F2FP.F16.E4M3.UNPACK_B R27, R8.H1 ;  /* 0x00000008ff1b723e */ /* 0x000fe200030006ff */
[--C-:B------:R-:W-:Y:S01]  /*17100*/  HADD2.F32 R5, -RZ, R28.reuse.H0_H0 ;  /* 0x2000001cff057230 */ /* 0x100fe20000004100 */
[----:B------:R-:W-:Y:S01]  /*17110*/  F2FP.F16.E4M3.UNPACK_B R29, R9.H1 ;  /* 0x00000009ff1d723e */ /* 0x000fe200030006ff */
[----:B------:R-:W-:Y:S01]  /*17120*/  HADD2.F32 R28, -RZ, R28.H1_H1 ;  /* 0x3000001cff1c7230 */ /* 0x000fe20000004100 */
[-C--:B------:R-:W-:Y:S02]  /*17130*/  F2FP.F16.E4M3.UNPACK_B R31, R11.reuse ;  /* 0x0000000bff1f723e */ /* 0x080fe400020006ff */
[C---:B------:R-:W-:Y:S01]  /*17140*/  FMUL.FTZ R8, R5.reuse, R42 ;  /* 0x0000002a05087220 */ /* 0x040fe20000410000 */
[----:B------:R-:W-:Y:S01]  /*17150*/  FMUL.FTZ R9, R5, R38 ;  /* 0x0000002605097220 */ /* 0x000fe20000410000 */
[----:B------:R-:W-:Y:S01]  /*17160*/  F2FP.F16.E4M3.UNPACK_B R32, R11.H1 ;  /* 0x0000000bff20723e */ /* 0x000fe200030006ff */
[----:B------:R-:W-:-:S02]  /*17170*/  HADD2.F32 R11, -RZ, R33.H0_H0 ;  /* 0x20000021ff0b7230 */ /* 0x000fc40000004100 */
[C---:B------:R-:W-:Y:S01]  /*17180*/  FFMA.FTZ R5, R21.reuse, R38, -R8 ;  /* 0x0000002615057223 */ /* 0x040fe20000010808 */
[----:B------:R-:W-:Y:S01]  /*17190*/  F2FP.F16.E4M3.UNPACK_B R7, R6.H1 ;  /* 0x00000006ff07723e */ /* 0x000fe200030006ff */
[----:B------:R-:W-:Y:S01]  /*171a0*/  HADD2.F32 R38, -RZ, R37.H0_H0 ;  /* 0x20000025ff267230 */ /* 0x000fe20000004100 */
[-C--:B------:R-:W-:Y:S01]  /*171b0*/  F2FP.F16.E4M3.UNPACK_B R6, R10.reuse ;  /* 0x0000000aff06723e */ /* 0x080fe200020006ff */
[----:B------:R-:W-:Y:S01]  /*171c0*/  HADD2.F32 R8, -RZ, R29.H0_H0 ;  /* 0x2000001dff087230 */ /* 0x000fe20000004100 */
[----:B------:R-:W-:Y:S01]  /*171d0*/  F2FP.F16.E4M3.UNPACK_B R30, R10.H1 ;  /* 0x0000000aff1e723e */ /* 0x000fe200030006ff */
        /* <DEDUP_REMOVED lines=20> */
[----:B------:R-:W-:Y:S02]  /*17320*/  HADD2.F32 R33, -RZ, R33.H1_H1 ;  /* 0x30000021ff217230 */ /* 0x000fe40000004100 */
[C---:B------:R-:W-:Y:S01]  /*17330*/  FMUL.FTZ R50, R28.reuse, R42 ;  /* 0x0000002a1c327220 */ /* 0x040fe20000410000 */
[----:B------:R-:W-:Y:S02]  /*17340*/  HADD2.F32 R21, -RZ, R24.H0_H0 ;  /* 0x20000018ff157230 */ /* 0x000fe40000004100 */
[----:B------:R-:W-:Y:S01]  /*17350*/  FMUL.FTZ R45, R28, R37 ;  /* 0x000000251c2d7220 */ /* 0x000fe20000410000 */
[----:B------:R-:W-:Y:S02]  /*17360*/  HADD2.F32 R20, -RZ, R20.H1_H1 ;  /* 0x30000014ff147230 */ /* 0x000fe40000004100 */
[----:B------:R-:W-:Y:S01]  /*17370*/  FMUL.FTZ R29, R29, R33 ;  /* 0x000000211d1d7220 */ /* 0x000fe20000410000 */
[----:B------:R-:W-:-:S02]  /*17380*/  HADD2.F32 R28, -RZ, R35.H0_H0 ;  /* 0x20000023ff1c7230 */ /* 0x000fc40000004100 */
[C---:B------:R-:W-:Y:S01]  /*17390*/  FFMA.FTZ R50, R21.reuse, R37, -R50 ;  /* 0x0000002515327223 */ /* 0x040fe20000010832 */
[----:B------:R-:W-:Y:S01]  /*173a0*/  FFMA.FTZ R45, R21, R42, R45 ;  /* 0x0000002a152d7223 */ /* 0x000fe2000001002d */
[----:B------:R-:W-:Y:S02]  /*173b0*/  HADD2.F32 R21, -RZ, R32.H0_H0 ;  /* 0x20000020ff157230 */ /* 0x000fe40000004100 */
[C---:B------:R-:W-:Y:S01]  /*173c0*/  FFMA.FTZ R46, R20.reuse, R33, -R43 ;  /* 0x00000021142e7223 */ /* 0x040fe2000001082b */
[----:B------:R-:W-:Y:S01]  /*173d0*/  FFMA.FTZ R48, R20, R38, R29 ;  /* 0x0000002614307223 */ /* 0x000fe2000001001d */
[----:B------:R-:W-:Y:S02]  /*173e0*/  HADD2.F32 R40, -RZ, R40.H1_H1 ;  /* 0x30000028ff287230 */ /* 0x000fe40000004100 */
[----:B------:R-:W-:Y:S02]  /*173f0*/  HADD2.F32 R31, -RZ, R31.H1_H1 ;  /* 0x3000001fff1f7230 */ /* 0x000fe40000004100 */
[----:B------:R-:W-:Y:S01]  /*17400*/  FMUL.FTZ R38, R21, R28 ;  /* 0x0000001c15267220 */ /* 0x000fe20000410000 */
[----:B------:R-:W-:Y:S01]  /*17410*/  HADD2.F32 R34, -RZ, R34.H1_H1 ;  /* 0x30000022ff227230 */ /* 0x000fe20000004100 */
[----:B------:R-:W-:Y:S01]  /*17420*/  F2FP.SATFINITE.E4M3.F32.PACK_AB_MERGE_C R11, R46, R11, RZ ;  /* 0x0000000b2e0b723e */ /* 0x000fe200048070ff */
[----:B------:R-:W-:-:S02]  /*17430*/  HADD2.F32 R29, -RZ, R41.H0_H0 ;  /* 0x20000029ff1d7230 */ /* 0x000fc40000004100 */
[C---:B------:R-:W-:Y:S01]  /*17440*/  FMUL.FTZ R33, R31.reuse, R40 ;  /* 0x000000281f217220 */ /* 0x040fe20000410000 */
[----:B------:R-:W-:Y:S02]  /*17450*/  HADD2.F32 R20, -RZ, R25.H0_H0 ;  /* 0x20000019ff147230 */ /* 0x000fe40000004100 */
[-C--:B------:R-:W-:Y:S01]  /*17460*/  FMUL.FTZ R31, R31, R34.reuse ;  /* 0x000000221f1f7220 */ /* 0x080fe20000410000 */
[----:B------:R-:W-:Y:S02]  /*17470*/  HADD2.F32 R24, -RZ, R24.H1_H1 ;  /* 0x30000018ff187230 */ /* 0x000fe40000004100 */
[-C--:B------:R-:W-:Y:S01]  /*17480*/  FMUL.FTZ R43, R21, R29.reuse ;  /* 0x0000001d152b7220 */ /* 0x080fe20000410000 */
[----:B------:R-:W-:Y:S02]  /*17490*/  HADD2.F32 R21, -RZ, R27.H0_H0 ;  /* 0x2000001bff157230 */ /* 0x000fe40000004100 */
        /* <DEDUP_REMOVED lines=15> */
[----:B------:R-:W-:Y:S01]  /*17590*/  F2FP.SATFINITE.E4M3.F32.PACK_AB_MERGE_C R5, R8, R5, R11 ;  /* 0x000000050805723e */ /* 0x000fe2000480700b */
        /* <DEDUP_REMOVED lines=59> */
[----:B------:R-:W-:Y:S01]  /*17950*/  HADD2.F32 R20, -RZ, R14.H0_H0 ;  /* 0x2000000eff147230 */ /* 0x000fe20000004100 */
[----:B------:R-:W-:Y:S01]  /*17960*/  F2FP.SATFINITE.E4M3.F32.PACK_AB_MERGE_C R29, R32, R29, RZ ;  /* 0x0000001d201d723e */ /* 0x000fe200048070ff */
[--C-:B------:R-:W-:Y:S01]  /*17970*/  HADD2.F32 R12, -RZ, R3.reuse.H0_H0 ;  /* 0x20000003ff0c7230 */ /* 0x100fe20000004100 */
[----:B------:R-:W-:Y:S01]  /*17980*/  F2FP.SATFINITE.E4M3.F32.PACK_AB_MERGE_C R30, R35, R30, RZ ;  /* 0x0000001e231e723e */ /* 0x000fe200048070ff */
[----:B------:R-:W-:-:S02]  /*17990*/  HADD2.F32 R15, -RZ, R3.H1_H1 ;  /* 0x30000003ff0f7230 */ /* 0x000fc40000004100 */
[----:B------:R-:W-:Y:S02]  /*179a0*/  HADD2.F32 R21, -RZ, R14.H1_H1 ;  /* 0x3000000eff157230 */ /* 0x000fe40000004100 */
        /* <DEDUP_REMOVED lines=19> */
.L_x_2380:
[----:B------:R-:W-:Y:S05]  /*17ae0*/  BSYNC B0 ;  /* 0x0000000000007941 */ /* 0x000fea0003800000 */
.L_x_2373:
        /* <DEDUP_REMOVED lines=8> */
.L_x_2371:
[----:B0--3--:R-:W-:-:S05]  /*17b70*/  IMAD.U32 R0, RZ, RZ, UR53 ;  /* 0x00000035ff007e24 */ /* 0x009fca000f8e00ff */
[----:B------:R-:W-:-:S13]  /*17b80*/  ISETP.NE.AND P1, PT, R0, 0x3, PT ;  /* 0x000000030000780c */ /* 0x000fda0003f25270 */
[----:B------:R-:W-:Y:S05]  /*17b90*/  @!P1 BRA `(.L_x_2400) ;  /* 0x0000000000049947 */ /* 0x000fea0003800000 */
[----:B------:R-:W-:Y:S01]  /*17ba0*/  BPT.TRAP 0x1 ;  /* 0x000000040000795c */ /* 0x000fe20000300000 */
.L_x_2400:
[----:B------:R-:W-:Y:S01]  /*17bb0*/  IMAD R0, R189, 0x8, R16 ;  /* 0x00000008bd007824 */ /* 0x000fe200078e0210 */
[----:B-1----:R-:W-:-:S04]  /*17bc0*/  SHF.L.U32 R3, R190, 0x1f, RZ ;  /* 0x0000001fbe037819 */ /* 0x002fc800000006ff */
[----:B------:R0:W1:Y:S01]  /*17bd0*/  SYNCS.PHASECHK.TRANS64.TRYWAIT P0, [R0+URZ+0x29830], R3 ;  /* 0x02983003000075a7 */ /* 0x000062000800017f */
[----:B------:R-:W-:Y:S05]  /*17be0*/  @!P1 BRA `(.L_x_2401) ;  /* 0x0000000000049947 */ /* 0x000fea0003800000 */
[----:B------:R-:W-:Y:S01]  /*17bf0*/  BPT.TRAP 0x1 ;  /* 0x000000040000795c */ /* 0x000fe20000300000 */
.L_x_2401:
[----:B-----5:R-:W3:Y:S02]  /*17c00*/  S2R R4, SR_TID.X ;  /* 0x0000000000047919 */ /* 0x020ee40000002100 */
[----:B---3--:R-:W-:-:S04]  /*17c10*/  LOP3.LUT R4, R4, 0x7f, RZ, 0xc0, !PT ;  /* 0x0000007f04047812 */ /* 0x008fc800078ec0ff */
[----:B------:R-:W-:Y:S01]  /*17c20*/  ISETP.NE.AND P2, PT, R4, RZ, PT ;  /* 0x000000ff0400720c */ /* 0x000fe20003f45270 */
[----:B-1----:R-:W-:-:S12]  /*17c30*/  @P0 BRA `(.L_x_2402) ;  /* 0x0000000000080947 */ /* 0x002fd80003800000 */
[----:B------:R-:W1:Y:S02]  /*17c40*/  SYNCS.PHASECHK.TRANS64.TRYWAIT P0, [R0+URZ+0x29830], R3 ;  /* 0x02983003000075a7 */ /* 0x000e64000800017f */
[----:B-1----:R-:W-:Y:S05]  /*17c50*/  @!P0 BRA `(.L_x_2403) ;  /* 0x0000019000e88947 */ /* 0x002fea0003800000 */
.L_x_2402:
[----:B------:R-:W-:Y:S05]  /*17c60*/  WARPSYNC.ALL ;  /* 0x0000000000007948 */ /* 0x000fea0003800000 */
[----:B01----:R-:W-:Y:S01]  /*17c70*/  VIADD R3, R16, 0x1a400 ;  /* 0x0001a40010037836 */ /* 0x003fe20000000000 */
[----:B------:R-:W-:Y:S01]  /*17c80*/  R2UR UR44, R44 ;  /* 0x000000002c2c72ca */ /* 0x000fe200000e0000 */
[----:B------:R-:W-:Y:S01]  /*17c90*/  IMAD.MOV.U32 R7, RZ, RZ, -0x7fffffe0 ;  /* 0x80000020ff077424 */ /* 0x000fe200078e00ff */
[----:B------:R-:W-:Y:S01]  /*17ca0*/  WARPGROUP.ARRIVE ;  /* 0x00000000000079c5 */ /* 0x000fe20000000000 */
        /* <DEDUP_REMOVED lines=20> */
[----:B------:R-:W-:Y:S01]  /*17df0*/  UMOV UR8, UR24 ;  /* 0x0000001800087c82 */ /* 0x000fe20008000000 */
[----:B------:R-:W-:Y:S01]  /*17e00*/  IADD3 R8, R6, 0x80, RZ ;  /* 0x0000008006087810 */ /* 0x000fe20007ffe0ff */
[----:B------:R-:W-:Y:S01]  /*17e10*/  UMOV UR12, UR24 ;  /* 0x00000018000c7c82 */ /* 0x000fe20008000000 */
[----:B------:R-:W-:Y:S01]  /*17e20*/  R2UR UR10, R10 ;  /* 0x000000000a0a72ca */ /* 0x000fe200000e0000 */
[----:B------:R-:W-:Y:S01]  /*17e30*/  UMOV UR16, UR24 ;  /* 0x0000001800107c82 */ /* 0x000fe20008000000 */
[C---:B------:R-:W-:Y:S01]  /*17e40*/  IADD3 R10, R6.reuse, 0x200, RZ ;  /* 0x00000200060a7810 */ /* 0x040fe20007ffe0ff */
[----:B------:R-:W-:Y:S01]  /*17e50*/  VIADD R12, R6, 0x2 ;  /* 0x00000002060c7836 */ /* 0x000fe20000000000 */
[----:B------:R-:W-:Y:S01]  /*17e60*/  R2UR UR19, R11 ;  /* 0x000000000b1372ca */ /* 0x000fe200000e0000 */
[----:B------:R-:W-:Y:S01]  /*17e70*/  IMAD.MOV.U32 R11, RZ, RZ, -0x7fffffe0 ;  /* 0x80000020ff0b7424 */ /* 0x000fe200078e00ff */
[----:B------:R-:W-:Y:S01]  /*17e80*/  R2UR UR18, R10 ;  /* 0x000000000a1272ca */ /* 0x000fe200000e0000 */
[----:B------:R-:W-:Y:S01]  /*17e90*/  VIADD R10, R6, 0x102 ;  /* 0x00000102060a7836 */ /* 0x000fe20000000000 */
[----:B------:R-:W-:Y:S01]  /*17ea0*/  R2UR UR6, R12 ;  /* 0x000000000c0672ca */ /* 0x000fe200000e0000 */
[----:B------:R-:W-:Y:S01]  /*17eb0*/  QGMMA.64x32x32.F32.E4M3.E4M3 R88, gdesc[UR24], RZ, !UPT, gsb0 ;  /* 0x00600000185879f3 */ /* 0x000fe2000c0008ff */
[----:B------:R-:W-:Y:S01]  /*17ec0*/  R2UR UR26, R8 ;  /* 0x00000000081a72ca */ /* 0x000fe200000e0000 */
[----:B------:R-:W-:Y:S01]  /*17ed0*/  VIADD R8, R6, 0x180 ;  /* 0x0000018006087836 */ /* 0x000fe20000000000 */
[----:B------:R-:W-:Y:S01]  /*17ee0*/  R2UR UR27, R9 ;  /* 0x00000000091b72ca */ /* 0x000fe200000e0000 */
[----:B------:R-:W-:Y:S01]  /*17ef0*/  IMAD.MOV.U32 R9, RZ, RZ, -0x7fffffe0 ;  /* 0x80000020ff097424 */ /* 0x000fe200078e00ff */
[----:B------:R-:W-:Y:S01]  /*17f00*/  R2UR UR7, R13 ;  /* 0x000000000d0772ca */ /* 0x000fe200000e0000 */
[----:B------:R-:W-:Y:S01]  /*17f10*/  UMOV UR20, UR4 ;  /* 0x0000000400147c82 */ /* 0x000fe20008000000 */
[----:B------:R-:W-:Y:S01]  /*17f20*/  R2UR UR14, R8 ;  /* 0x00000000080e72ca */ /* 0x000fe200000e0000 */
[----:B------:R-:W-:Y:S01]  /*17f30*/  UMOV UR21, UR5 ;  /* 0x0000000500157c82 */ /* 0x000fe20008000000 */
[----:B------:R-:W-:Y:S01]  /*17f40*/  R2UR UR15, R9 ;  /* 0x00000000090f72ca */ /* 0x000fe200000e0000 */
[----:B------:R-:W-:Y:S01]  /*17f50*/  IMAD.MOV.U32 R9, RZ, RZ, -0x7fffffe0 ;  /* 0x80000020ff097424 */ /* 0x000fe200078e00ff */
[C---:B------:R-:W-:Y:S01]  /*17f60*/  IADD3 R8, R6.reuse, 0x82, RZ ;  /* 0x0000008206087810 */ /* 0x040fe20007ffe0ff */
[----:B------:R-:W-:Y:S01]  /*17f70*/  VIADD R12, R6, 0x280 ;  /* 0x00000280060c7836 */ /* 0x000fe20000000000 */
[----:B------:R-:W0:Y:S01]  /*17f80*/  LDC R7, c[0x0][0x448] ;  /* 0x00011200ff077b82 */ /* 0x000e220000000800 */
[----:B------:R-:W-:Y:S01]  /*17f90*/  IMAD.MOV.U32 R13, RZ, RZ, -0x7fffffe0 ;  /* 0x80000020ff0d7424 */ /* 0x000fe200078e00ff */
[----:B------:R-:W-:Y:S01]  /*17fa0*/  ULDC UR54, c[0x0][0x988] ;  /* 0x0002620000367ab9 */ /* 0x000fe20000000800 */
[----:B------:R-:W-:Y:S01]  /*17fb0*/  @!P2 VIADD R0, R0, 0x29840 ;  /* 0x000298400000a836 */ /* 0x000fe20000000000 */
[----:B------:R-:W-:-:S04]  /*17fc0*/  ULDC UR55, c[0x0][0x988] ;  /* 0x0002620000377ab9 */ /* 0x000fc80000000800 */
[----:B------:R-:W-:Y:S02]  /*17fd0*/  @!P2 PRMT R0, RZ, 0x654, R0 ;  /* 0x00000654ff00a816 */ /* 0x000fe40000000000 */
[----:B0-----:R-:W-:Y:S01]  /*17fe0*/  ISETP.NE.AND P0, PT, R7, 0x1, PT ;  /* 0x000000010700780c */ /* 0x001fe20003f05270 */
[----:B------:R-:W-:Y:S01]  /*17ff0*/  IMAD.IADD R7, R211, 0x1, R204 ;  /* 0x00000001d3077824 */ /* 0x000fe200078e02cc */
        /* <DEDUP_REMOVED lines=192> */
[----:B--2---:R-:W-:-:S04]  /*18c00*/  FMUL.FTZ R21, R2, R103 ;  /* 0x0000006702157220 */ /* 0x004fc80000410000 */
[----:B------:R-:W-:Y:S01]  /*18c10*/  QGMMA.64x32x32.F32.E4M3.E4M3 R72, gdesc[UR20], R72, gsb0 ;  /* 0x00600000144879f3 */ /* 0x000fe20008000848 */
[----:B------:R-:W-:Y:S01]  /*18c20*/  R2UR UR22, R8 ;  /* 0x00000000081672ca */ /* 0x000fe200000e0000 */
[----:B------:R-:W-:Y:S01]  /*18c30*/  VIADD R8, R6, 0x682 ;  /* 0x0000068206087836 */ /* 0x000fe20000000000 */
[----:B------:R-:W-:Y:S01]  /*18c40*/  R2UR UR23, R9 ;  /* 0x00000000091772ca */ /* 0x000fe200000e0000 */
[C---:B------:R-:W-:Y:S01]  /*18c50*/  FMUL.FTZ R123, R2.reuse, R92 ;  /* 0x0000005c027b7220 */ /* 0x040fe20000410000 */
[----:B------:R-:W-:Y:S01]  /*18c60*/  MOV R9, 0x80000020 ;  /* 0x8000002000097802 */ /* 0x000fe20000000f00 */
[----:B------:R-:W0:Y:S01]  /*18c70*/  MUFU.TANH R119, R119 ;  /* 0x0000007700777308 */ /* 0x000e220000002400 */
[C---:B------:R-:W-:Y:S01]  /*18c80*/  FMUL.FTZ R13, R2.reuse, R99 ;  /* 0x00000063020d7220 */ /* 0x040fe20000410000 */
[C---:B------:R-:W-:Y:S01]  /*18c90*/  FMUL.FTZ R88, R2.reuse, R96 ;  /* 0x0000006002587220 */ /* 0x040fe20000410000 */
[C---:B----4-:R-:W-:Y:S01]  /*18ca0*/  FMUL.FTZ R14, R2.reuse, R97 ;  /* 0x00000061020e7220 */ /* 0x050fe20000410000 */
[----:B------:R-:W-:Y:S01]  /*18cb0*/  FMUL.FTZ R15, R2, R100 ;  /* 0x00000064020f7220 */ /* 0x000fe20000410000 */
[----:B------:R-:W-:-:S02]  /*18cc0*/  VIADD R6, R6, 0x702 ;  /* 0x0000070206067836 */ /* 0x000fc40000000000 */
[C---:B------:R-:W-:Y:S01]  /*18cd0*/  FMUL.FTZ R115, R2.reuse, R101 ;  /* 0x0000006502737220 */ /* 0x040fe20000410000 */
[C---:B------:R-:W-:Y:S01]  /*18ce0*/  FMUL.FTZ R5, R2.reuse, R91 ;  /* 0x0000005b02057220 */ /* 0x040fe20000410000 */
[----:B------:R-:W1:Y:S01]  /*18cf0*/  MUFU.TANH R117, R117 ;  /* 0x0000007500757308 */ /* 0x000e620000002400 */
[C---:B------:R-:W-:Y:S01]  /*18d00*/  FMUL.FTZ R3, R2.reuse, R90 ;  /* 0x0000005a02037220 */ /* 0x040fe20000410000 */
[C---:B------:R-:W-:Y:S01]  /*18d10*/  FMUL.FTZ R10, R2.reuse, R94 ;  /* 0x0000005e020a7220 */ /* 0x040fe20000410000 */
[C---:B------:R-:W-:Y:S01]  /*18d20*/  FMUL.FTZ R12, R2.reuse, R98 ;  /* 0x00000062020c7220 */ /* 0x040fe20000410000 */
[----:B------:R-:W-:-:S04]  /*18d30*/  FMUL.FTZ R20, R2, R102 ;  /* 0x0000006602147220 */ /* 0x000fc80000410000 */
[----:B------:R-:W2:Y:S08]  /*18d40*/  MUFU.TANH R123, R123 ;  /* 0x0000007b007b7308 */ /* 0x000eb00000002400 */
[----:B------:R-:W3:Y:S08]  /*18d50*/  MUFU.TANH R121, R121 ;  /* 0x0000007900797308 */ /* 0x000ef00000002400 */
[----:B------:R-:W4:Y:S08]  /*18d60*/  MUFU.TANH R88, R88 ;  /* 0x0000005800587308 */ /* 0x000f300000002400 */
        /* <DEDUP_REMOVED lines=12> */
[----:B------:R-:W-:Y:S01]  /*18e30*/  R2UR UR23, R9 ;  /* 0x00000000091772ca */ /* 0x000fe200000e0000 */
        /* <DEDUP_REMOVED lines=11> */
[----:B------:R-:W-:-:S03]  /*18ef0*/  FMUL.FTZ R78, R2, R86 ;  /* 0x00000056024e7220 */ /* 0x000fc60000410000 */
[----:B------:R-:W5:Y:S08]  /*18f00*/  MUFU.TANH R111, R111 ;  /* 0x0000006f006f7308 */ /* 0x000f700000002400 */
[----:B------:R-:W5:Y:S08]  /*18f10*/  MUFU.TANH R109, R109 ;  /* 0x0000006d006d7308 */ /* 0x000f700000002400 */
[----:B------:R-:W5:Y:S08]  /*18f20*/  MUFU.TANH R107, R107 ;  /* 0x0000006b006b7308 */ /* 0x000f700000002400 */
[----:B------:R-:W5:Y:S08]  /*18f30*/  MUFU.TANH R105, R105 ;  /* 0x0000006900697308 */ /* 0x000f700000002400 */
[----:B------:R-:W5:Y:S08]  /*18f40*/  MUFU.TANH R103, R103 ;  /* 0x0000006700677308 */ /* 0x000f700000002400 */
[----:B------:R-:W5:Y:S01]  /*18f50*/  MUFU.TANH R101, R101 ;  /* 0x0000006500657308 */ /* 0x000f620000002400 */
[----:B------:R-:W-:-:S02]  /*18f60*/  WARPGROUP.DEPBAR.LE gsb0, 0x0 ;  /* 0x00008000000079c5 */ /* 0x000fc40000010000 */
[C---:B------:R-:W-:Y:S01]  /*18f70*/  FMUL.FTZ R95, R2.reuse, R56 ;  /* 0x00000038025f7220 */ /* 0x040fe20000410000 */
[C---:B------:R-:W-:Y:S01]  /*18f80*/  FMUL.FTZ R80, R2.reuse, R60 ;  /* 0x0000003c02507220 */ /* 0x040fe20000410000 */
[----:B------:R-:W0:Y:S01]  /*18f90*/  @P0 LDC R56, c[0x0][0x44c] ;  /* 0x00011300ff380b82 */ /* 0x000e220000000800 */
[----:B------:R-:W-:Y:S01]  /*18fa0*/  WARPGROUP.ARRIVE ;  /* 0x00000000000079c5 */ /* 0x000fe20000000000 */
[C---:B------:R-:W-:Y:S01]  /*18fb0*/  FMUL.FTZ R93, R2.reuse, R57 ;  /* 0x00000039025d7220 */ /* 0x040fe20000410000 */
[----:B------:R-:W-:Y:S01]  /*18fc0*/  FMUL.FTZ R81, R2, R61 ;  /* 0x0000003d02517220 */ /* 0x000fe20000410000 */
[----:B------:R-:W-:Y:S02]  /*18fd0*/  IMAD R61, R104, -0xa0, R206 ;  /* 0xffffff60683d7824 */ /* 0x000fe400078e02ce */
[C---:B------:R-:W-:Y:S01]  /*18fe0*/  FMUL.FTZ R82, R2.reuse, R64 ;  /* 0x0000004002527220 */ /* 0x040fe20000410000 */
[----:B------:R-:W-:Y:S01]  /*18ff0*/  FMUL.FTZ R8, R2, R58 ;  /* 0x0000003a02087220 */ /* 0x000fe20000410000 */
[----:B------:R-:W-:Y:S01]  /*19000*/  QGMMA.64x32x32.F32.E4M3.E4M3 R40, gdesc[UR20], R40, gsb0 ;  /* 0x00600000142879f3 */ /* 0x000fe20008000828 */
[----:B------:R-:W1:Y:S01]  /*19010*/  @P0 LDC R60, c[0x0][0x450] ;  /* 0x00011400ff3c0b82 */ /* 0x000e620000000800 */
[----:B------:R-:W-:Y:S01]  /*19020*/  IADD3 R64, -R208, 0xa0, R61 ;  /* 0x000000a0d0407810 */ /* 0x000fe20007ffe13d */
[----:B------:R-:W-:Y:S01]  /*19030*/  FMUL.FTZ R58, R2, R66 ;  /* 0x00000042023a7220 */ /* 0x000fe20000410000 */
[----:B------:R-:W-:Y:S01]  /*19040*/  R2UR UR22, R6 ;  /* 0x00000000061672ca */ /* 0x000fe200000e0000 */
[----:B------:R-:W5:Y:S01]  /*19050*/  MUFU.TANH R97, R97 ;  /* 0x0000006100617308 */ /* 0x000f620000002400 */
[C---:B------:R-:W-:Y:S01]  /*19060*/  FMUL.FTZ R65, R2.reuse, R65 ;  /* 0x0000004102417220 */ /* 0x040fe20000410000 */
[C---:B------:R-:W-:Y:S01]  /*19070*/  FMUL.FTZ R68, R2.reuse, R68 ;  /* 0x0000004402447220 */ /* 0x040fe20000410000 */
[C---:B------:R-:W-:Y:S01]  /*19080*/  FMUL.FTZ R69, R2.reuse, R69 ;  /* 0x0000004502457220 */ /* 0x040fe20000410000 */
[C---:B------:R-:W-:Y:S01]  /*19090*/  FMUL.FTZ R9, R2.reuse, R59 ;  /* 0x0000003b02097220 */ /* 0x040fe20000410000 */
[C---:B------:R-:W-:Y:S01]  /*190a0*/  FMUL.FTZ R59, R2.reuse, R67 ;  /* 0x00000043023b7220 */ /* 0x040fe20000410000 */
[----:B------:R-:W-:-:S02]  /*190b0*/  FMUL.FTZ R61, R2, R71 ;  /* 0x00000047023d7220 */ /* 0x000fc40000410000 */
[----:B------:R-:W5:Y:S01]  /*190c0*/  MUFU.TANH R95, R95 ;  /* 0x0000005f005f7308 */ /* 0x000f620000002400 */
[----:B0-----:R-:W-:-:S04]  /*190d0*/  @P0 IMAD.HI.U32 R57, R7, R56, RZ ;  /* 0x0000003807390227 */ /* 0x001fc800078e00ff */
[----:B------:R-:W-:Y:S01]  /*190e0*/  FMUL.FTZ R56, R2, R62 ;  /* 0x0000003e02387220 */ /* 0x000fe20000410000 */
[----:B------:R-:W-:Y:S02]  /*190f0*/  IMAD.MOV.U32 R62, RZ, RZ, R7 ;  /* 0x000000ffff3e7224 */ /* 0x000fe400078e0007 */
[----:B------:R-:W0:Y:S01]  /*19100*/  MUFU.TANH R93, R93 ;  /* 0x0000005d005d7308 */ /* 0x000e220000002400 */
[----:B------:R-:W-:Y:S01]  /*19110*/  IMAD R7, R104, -0xa0, RZ ;  /* 0xffffff6068077824 */ /* 0x000fe200078e02ff */
[----:B-1----:R-:W-:Y:S01]  /*19120*/  @P0 SHF.R.U32.HI R62, RZ, R60, R57 ;  /* 0x0000003cff3e0219 */ /* 0x002fe20000011639 */
[C---:B------:R-:W-:Y:S01]  /*19130*/  FMUL.FTZ R57, R2.reuse, R63 ;  /* 0x0000003f02397220 */ /* 0x040fe20000410000 */
[----:B------:R-:W-:Y:S02]  /*19140*/  FMUL.FTZ R60, R2, R70 ;  /* 0x00000046023c7220 */ /* 0x000fe40000410000 */
[----:B------:R-:W-:Y:S01]  /*19150*/  IADD3 R7, -R208, 0xa1, R7 ;  /* 0x000000a1d0077810 */ /* 0x000fe20007ffe107 */
[----:B------:R-:W1:Y:S01]  /*19160*/  SHFL.IDX PT, R63, R62, RZ, 0x1c1f ;  /* 0x001c1fff3e3f7589 */ /* 0x000e6200000e0000 */
[----:B------:R-:W0:Y:S02]  /*19170*/  MUFU.TANH R80, R80 ;  /* 0x0000005000507308 */ /* 0x000e240000002400 */
[----:B------:R-:W-:Y:S01]  /*19180*/  IADD3 R99, -R205, R7, R206 ;  /* 0x00000007cd637210 */ /* 0x000fe20007ffe1ce */
[----:B------:R-:W-:Y:S01]  /*19190*/  IMAD.MOV.U32 R7, RZ, RZ, -0x7fffffe0 ;  /* 0x80000020ff077424 */ /* 0x000fe200078e00ff */
[----:B------:R-:W0:Y:S04]  /*191a0*/  SHFL.IDX PT, R62, R62, 0x1, 0x1c1f ;  /* 0x003c1f003e3e7f89 */ /* 0x000e2800000e0000 */
[----:B------:R-:W-:Y:S01]  /*191b0*/  R2UR UR23, R7 ;  /* 0x00000000071772ca */ /* 0x000fe200000e0000 */
[----:B------:R-:W0:Y:S08]  /*191c0*/  MUFU.TANH R81, R81 ;  /* 0x0000005100517308 */ /* 0x000e300000002400 */
[----:B------:R-:W0:Y:S01]  /*191d0*/  MUFU.TANH R82, R82 ;  /* 0x0000005200527308 */ /* 0x000e220000002400 */
[----:B-1----:R-:W-:-:S07]  /*191e0*/  VIADDMNMX R66, R63, R99, R64, PT ;  /* 0x000000633f427246 */ /* 0x002fce0003800140 */
[----:B------:R-:W1:Y:S01]  /*191f0*/  MUFU.TANH R65, R65 ;  /* 0x0000004100417308 */ /* 0x000e620000002400 */
[C---:B------:R-:W-:Y:S02]  /*19200*/  ISETP.GT.AND P4, PT, R66.reuse, RZ, PT ;  /* 0x000000ff4200720c */ /* 0x040fe40003f84270 */
[C---:B------:R-:W-:Y:S01]  /*19210*/  ISETP.GT.AND P3, PT, R66.reuse, 0x1, PT ;  /* 0x000000014200780c */ /* 0x040fe20003f64270 */
[----:B------:R-:W-:Y:S02]  /*19220*/  WARPGROUP.DEPBAR.LE gsb0, 0x0 ;  /* 0x00008000000079c5 */ /* 0x000fe40000010000 */
[----:B------:R-:W-:Y:S01]  /*19230*/  ISETP.GT.AND P5, PT, R66, 0x8, PT ;  /* 0x000000084200780c */ /* 0x000fe20003fa4270 */
[----:B------:R-:W-:Y:S01]  /*19240*/  WARPGROUP.ARRIVE ;  /* 0x00000000000079c5 */ /* 0x000fe20000000000 */
[----:B------:R-:W-:Y:S01]  /*19250*/  FSEL R119, R119, -INF , P4 ;  /* 0xff80000077777808 */ /* 0x000fe20002000000 */
[C---:B------:R-:W-:Y:S01]  /*19260*/  FMUL.FTZ R63, R2.reuse, R40 ;  /* 0x00000028023f7220 */ /* 0x040fe20000410000 */
[----:B------:R-:W-:Y:S01]  /*19270*/  FSEL R117, R117, -INF , P3 ;  /* 0xff80000075757808 */ /* 0x000fe20001800000 */
[----:B------:R-:W-:Y:S01]  /*19280*/  FMUL.FTZ R49, R2, R49 ;  /* 0x0000003102317220 */ /* 0x000fe20000410000 */
[----:B------:R-:W-:Y:S01]  /*19290*/  ISETP.GT.AND P4, PT, R66, 0x9, PT ;  /* 0x000000094200780c */ /* 0x000fe20003f84270 */
[----:B------:R-:W-:Y:S01]  /*192a0*/  QGMMA.64x32x32.F32.E4M3.E4M3 R24, gdesc[UR20], R24, gsb0 ;  /* 0x00600000141879f3 */ /* 0x000fe20008000818 */
[----:B--2---:R-:W-:Y:S01]  /*192b0*/  FSEL R123, R123, -INF , P5 ;  /* 0xff8000007b7b7808 */ /* 0x004fe20002800000 */
[----:B------:R-:W2:Y:S01]  /*192c0*/  MUFU.TANH R68, R68 ;  /* 0x0000004400447308 */ /* 0x000ea20000002400 */
[----:B------:R-:W-:Y:S01]  /*192d0*/  FMNMX.FTZ R6, R119, R117, !PT ;  /* 0x0000007577067209 */ /* 0x000fe20007810000 */
[----:B------:R-:W-:Y:S01]  /*192e0*/  FMUL.FTZ R67, R2, R41 ;  /* 0x0000002902437220 */ /* 0x000fe20000410000 */
[----:B------:R-:W-:Y:S01]  /*192f0*/  ISETP.GT.AND P3, PT, R66, 0x10, PT ;  /* 0x000000104200780c */ /* 0x000fe20003f64270 */
[C---:B------:R-:W-:Y:S01]  /*19300*/  FMUL.FTZ R44, R2.reuse, R44 ;  /* 0x0000002c022c7220 */ /* 0x040fe20000410000 */
[----:B---3--:R-:W-:Y:S01]  /*19310*/  FSEL R121, R121, -INF , P4 ;  /* 0xff80000079797808 */ /* 0x008fe20002000000 */
[----:B------:R-:W-:Y:S01]  /*19320*/  FMUL.FTZ R48, R2, R48 ;  /* 0x0000003002307220 */ /* 0x000fe20000410000 */
[----:B------:R-:W-:Y:S01]  /*19330*/  FMNMX.FTZ R6, R123, R6, !PT ;  /* 0x000000067b067209 */ /* 0x000fe20007810000 */
[----:B------:R3:W-:Y:S01]  /*19340*/  MUFU.TANH R70, R49 ;  /* 0x0000003100467308 */ /* 0x0007e20000002400 */
[----:B------:R-:W-:Y:S01]  /*19350*/  ISETP.GT.AND P5, PT, R66, 0x11, PT ;  /* 0x000000114200780c */ /* 0x000fe20003fa4270 */
[----:B------:R-:W-:Y:S01]  /*19360*/  FMUL.FTZ R53, R2, R53 ;  /* 0x0000003502357220 */ /* 0x000fe20000410000 */
[----:B----4-:R-:W-:Y:S01]  /*19370*/  FSEL R125, R88, -INF , P3 ;  /* 0xff800000587d7808 */ /* 0x010fe20001800000 */
[----:B------:R-:W-:Y:S01]  /*19380*/  FMUL.FTZ R52, R2, R52 ;  /* 0x0000003402347220 */ /* 0x000fe20000410000 */
[----:B------:R-:W-:-:S02]  /*19390*/  FMNMX.FTZ R6, R121, R6, !PT ;  /* 0x0000000679067209 */ /* 0x000fc40007810000 */
[----:B------:R-:W-:Y:S01]  /*193a0*/  ISETP.GT.AND P4, PT, R66, 0x18, PT ;  /* 0x000000184200780c */ /* 0x000fe20003f84270 */
[----:B------:R-:W4:Y:S01]  /*193b0*/  MUFU.TANH R69, R69 ;  /* 0x0000004500457308 */ /* 0x000f220000002400 */
[----:B-----5:R-:W-:Y:S01]  /*193c0*/  FSEL R129, R14, -INF , P5 ;  /* 0xff8000000e817808 */ /* 0x020fe20002800000 */
[----:B------:R-:W-:Y:S01]  /*193d0*/  FMUL.FTZ R14, R2, R45 ;  /* 0x0000002d020e7220 */ /* 0x000fe20000410000 */
[----:B------:R-:W-:Y:S02]  /*193e0*/  FMNMX.FTZ R6, R125, R6, !PT ;  /* 0x000000067d067209 */ /* 0x000fe40007810000 */
[----:B------:R-:W-:Y:S02]  /*193f0*/  ISETP.GT.AND P3, PT, R66, 0x19, PT ;  /* 0x000000194200780c */ /* 0x000fe40003f64270 */
[----:B------:R-:W-:Y:S01]  /*19400*/  FSEL R127, R15, -INF , P4 ;  /* 0xff8000000f7f7808 */ /* 0x000fe20002000000 */
[----:B------:R-:W5:Y:S01]  /*19410*/  MUFU.TANH R63, R63 ;  /* 0x0000003f003f7308 */ /* 0x000f620000002400 */
[----:B------:R-:W-:-:S02]  /*19420*/  FMNMX.FTZ R6, R129, R6, !PT ;  /* 0x0000000681067209 */ /* 0x000fc40007810000 */
[C---:B------:R-:W-:Y:S02]  /*19430*/  ISETP.GT.AND P4, PT, R66.reuse, 0x20, PT ;  /* 0x000000204200780c */ /* 0x040fe40003f84270 */
        /* <DEDUP_REMOVED lines=8> */
[----:B------:R-:W-:Y:S02]  /*194c0*/  FSEL R111, R111, -INF , P3 ;  /* 0xff8000006f6f7808 */ /* 0x000fe40001800000 */
        /* <DEDUP_REMOVED lines=9> */
[----:B------:R-:W-:Y:S01]  /*19560*/  ISETP.GT.AND P3, PT, R66, 0x31, PT ;  /* 0x000000314200780c */ /* 0x000fe20003f64270 */
[----:B------:R-:W-:Y:S02]  /*19570*/  WARPGROUP.DEPBAR.LE gsb0, 0x0 ;  /* 0x00008000000079c5 */ /* 0x000fe40000010000 */
[----:B------:R-:W-:Y:S01]  /*19580*/  FSEL R105, R105, -INF , P4 ;  /* 0xff80000069697808 */ /* 0x000fe20002000000 */
[C---:B------:R-:W-:Y:S01]  /*19590*/  FMUL.FTZ R15, R2.reuse, R25 ;  /* 0x00000019020f7220 */ /* 0x040fe20000410000 */
[----:B------:R-:W-:Y:S01]  /*195a0*/  FMNMX.FTZ R6, R107, R6, !PT ;  /* 0x000000066b067209 */ /* 0x000fe20007810000 */
[----:B------:R-:W-:Y:S01]  /*195b0*/  FMUL.FTZ R24, R2, R24 ;  /* 0x0000001802187220 */ /* 0x000fe20000410000 */
[----:B------:R-:W-:Y:S01]  /*195c0*/  ISETP.GT.AND P4, PT, R66, 0x38, PT ;  /* 0x000000384200780c */ /* 0x000fe20003f84270 */
[----:B------:R-:W-:Y:S01]  /*195d0*/  MUFU.TANH R83, R53 ;  /* 0x0000003500537308 */ /* 0x000fe20000002400 */
[----:B------:R-:W-:Y:S01]  /*195e0*/  FSEL R103, R103, -INF , P3 ;  /* 0xff80000067677808 */ /* 0x000fe20001800000 */
[C---:B------:R-:W-:Y:S01]  /*195f0*/  FMUL.FTZ R28, R2.reuse, R28 ;  /* 0x0000001c021c7220 */ /* 0x040fe20000410000 */
[----:B------:R-:W-:Y:S01]  /*19600*/  FMNMX.FTZ R6, R105, R6, !PT ;  /* 0x0000000669067209 */ /* 0x000fe20007810000 */
[----:B------:R-:W-:Y:S01]  /*19610*/  FMUL.FTZ R32, R2, R32 ;  /* 0x0000002002207220 */ /* 0x000fe20000410000 */
[----:B------:R-:W-:Y:S01]  /*19620*/  ISETP.GT.AND P3, PT, R66, 0x39, PT ;  /* 0x000000394200780c */ /* 0x000fe20003f64270 */
[C---:B------:R-:W-:Y:S01]  /*19630*/  FMUL.FTZ R36, R2.reuse, R36 ;  /* 0x0000002402247220 */ /* 0x040fe20000410000 */
[----:B------:R-:W-:Y:S01]  /*19640*/  FSEL R101, R101, -INF , P4 ;  /* 0xff80000065657808 */ /* 0x000fe20002000000 */
[----:B------:R-:W5:Y:S01]  /*19650*/  MUFU.TANH R52, R52 ;  /* 0x0000003400347308 */ /* 0x000f620000002400 */
[----:B------:R-:W-:Y:S01]  /*19660*/  FMNMX.FTZ R6, R103, R6, !PT ;  /* 0x0000000667067209 */ /* 0x000fe20007810000 */
[----:B------:R-:W-:Y:S01]  /*19670*/  FMUL.FTZ R34, R2, R34 ;  /* 0x0000002202227220 */ /* 0x000fe20000410000 */
[----:B------:R-:W-:Y:S01]  /*19680*/  ISETP.GT.AND P4, PT, R66, 0x40, PT ;  /* 0x000000404200780c */ /* 0x000fe20003f84270 */
[C---:B------:R-:W-:Y:S01]  /*19690*/  FMUL.FTZ R39, R2.reuse, R39 ;  /* 0x0000002702277220 */ /* 0x040fe20000410000 */
[----:B------:R-:W-:Y:S01]  /*196a0*/  FSEL R97, R97, -INF , P3 ;  /* 0xff80000061617808 */ /* 0x000fe20001800000 */
[----:B------:R5:W-:Y:S01]  /*196b0*/  @!P2 SYNCS.ARRIVE.TRANS64.RED.A1T0 RZ, [R0+URZ], RZ ;  /* 0x000000ff00ffa9a7 */ /* 0x000be2000810043f */
[----:B------:R-:W-:Y:S01]  /*196c0*/  FMNMX.FTZ R40, R101, R6, !PT ;  /* 0x0000000665287209 */ /* 0x000fe20007810000 */
[----:B------:R-:W-:Y:S01]  /*196d0*/  FMUL.FTZ R6, R2, R42 ;  /* 0x0000002a02067220 */ /* 0x000fe20000410000 */
[----:B------:R-:W-:Y:S01]  /*196e0*/  ISETP.GT.AND P3, PT, R66, 0x41, PT ;  /* 0x000000414200780c */ /* 0x000fe20003f64270 */
[----:B------:R-:W5:Y:S01]  /*196f0*/  MUFU.TANH R24, R24 ;  /* 0x0000001800187308 */ /* 0x000f620000002400 */
[----:B------:R-:W-:-:S02]  /*19700*/  FSEL R95, R95, -INF , P4 ;  /* 0xff8000005f5f7808 */ /* 0x000fc40002000000 */
[----:B------:R-:W-:Y:S02]  /*19710*/  FMNMX.FTZ R40, R97, R40, !PT ;  /* 0x0000002861287209 */ /* 0x000fe40007810000 */
[----:B------:R-:W-:Y:S02]  /*19720*/  ISETP.GT.AND P4, PT, R66, 0x48, PT ;  /* 0x000000484200780c */ /* 0x000fe40003f84270 */
[----:B0-----:R-:W-:Y:S01]  /*19730*/  FSEL R93, R93, -INF , P3 ;  /* 0xff8000005d5d7808 */ /* 0x001fe20001800000 */
[----:B------:R-:W-:Y:S01]  /*19740*/  MUFU.TANH R28, R28 ;  /* 0x0000001c001c7308 */ /* 0x000fe20000002400 */
[----:B------:R-:W-:Y:S01]  /*19750*/  FMNMX.FTZ R42, R95, R40, !PT ;  /* 0x000000285f2a7209 */ /* 0x000fe20007810000 */
[----:B------:R-:W-:Y:S01]  /*19760*/  FMUL.FTZ R40, R2, R43 ;  /* 0x0000002b02287220 */ /* 0x000fe20000410000 */
[----:B------:R-:W-:Y:S02]  /*19770*/  ISETP.GT.AND P3, PT, R66, 0x49, PT ;  /* 0x000000494200780c */ /* 0x000fe40003f64270 */
[----:B---3--:R-:W-:-:S02]  /*19780*/  FSEL R49, R80, -INF , P4 ;  /* 0xff80000050317808 */ /* 0x008fc40002000000 */
[----:B------:R-:W-:Y:S01]  /*19790*/  FMNMX.FTZ R42, R93, R42, !PT ;  /* 0x0000002a5d2a7209 */ /* 0x000fe20007810000 */
[----:B------:R-:W-:Y:S01]  /*197a0*/  MUFU.TANH R32, R32 ;  /* 0x0000002000207308 */ /* 0x000fe20000002400 */
[C---:B------:R-:W-:Y:S02]  /*197b0*/  ISETP.GT.AND P4, PT, R66.reuse, 0x50, PT ;  /* 0x000000504200780c */ /* 0x040fe40003f84270 */
[----:B------:R-:W-:Y:S02]  /*197c0*/  FSEL R7, R81, -INF , P3 ;  /* 0xff80000051077808 */ /* 0x000fe40001800000 */
[----:B------:R-:W-:Y:S02]  /*197d0*/  FMNMX.FTZ R42, R49, R42, !PT ;  /* 0x0000002a312a7209 */ /* 0x000fe40007810000 */
[----:B------:R-:W-:Y:S01]  /*197e0*/  ISETP.GT.AND P3, PT, R66, 0x51, PT ;  /* 0x000000514200780c */ /* 0x000fe20003f64270 */
[----:B------:R0:W3:Y:S01]  /*197f0*/  MUFU.TANH R81, R15 ;  /* 0x0000000f00517308 */ /* 0x0000e20000002400 */
[----:B------:R-:W-:-:S02]  /*19800*/  FSEL R41, R82, -INF , P4 ;  /* 0xff80000052297808 */ /* 0x000fc40002000000 */
[----:B------:R-:W-:Y:S02]  /*19810*/  FMNMX.FTZ R42, R7, R42, !PT ;  /* 0x0000002a072a7209 */ /* 0x000fe40007810000 */
[----:B------:R-:W-:Y:S02]  /*19820*/  ISETP.GT.AND P4, PT, R66, 0x58, PT ;  /* 0x000000584200780c */ /* 0x000fe40003f84270 */
[----:B-1----:R-:W-:Y:S01]  /*19830*/  FSEL R43, R65, -INF , P3 ;  /* 0xff800000412b7808 */ /* 0x002fe20001800000 */
[----:B------:R-:W-:Y:S01]  /*19840*/  MUFU.TANH R36, R36 ;  /* 0x0000002400247308 */ /* 0x000fe20000002400 */
[----:B------:R-:W-:Y:S01]  /*19850*/  FMNMX.FTZ R42, R41, R42, !PT ;  /* 0x0000002a292a7209 */ /* 0x000fe20007810000 */
[----:B0-----:R-:W-:Y:S01]  /*19860*/  FMUL.FTZ R15, R2, R29 ;  /* 0x0000001d020f7220 */ /* 0x001fe20000410000 */
[----:B------:R-:W-:Y:S02]  /*19870*/  ISETP.GT.AND P3, PT, R66, 0x59, PT ;  /* 0x000000594200780c */ /* 0x000fe40003f64270 */
[----:B--2---:R-:W-:-:S02]  /*19880*/  FSEL R25, R68, -INF , P4 ;  /* 0xff80000044197808 */ /* 0x004fc40002000000 */
[----:B------:R-:W-:Y:S01]  /*19890*/  FMNMX.FTZ R42, R43, R42, !PT ;  /* 0x0000002a2b2a7209 */ /* 0x000fe20007810000 */
[----:B------:R-:W0:Y:S01]  /*198a0*/  MUFU.TANH R15, R15 ;  /* 0x0000000f000f7308 */ /* 0x000e220000002400 */
[C---:B------:R-:W-:Y:S02]  /*198b0*/  ISETP.GT.AND P4, PT, R66.reuse, 0x60, PT ;  /* 0x000000604200780c */ /* 0x040fe40003f84270 */
[----:B----4-:R-:W-:Y:S02]  /*198c0*/  FSEL R45, R69, -INF , P3 ;  /* 0xff800000452d7808 */ /* 0x010fe40001800000 */
[----:B------:R-:W-:Y:S02]  /*198d0*/  FMNMX.FTZ R42, R25, R42, !PT ;  /* 0x0000002a192a7209 */ /* 0x000fe40007810000 */
[----:B------:R-:W-:Y:S01]  /*198e0*/  ISETP.GT.AND P3, PT, R66, 0x61, PT ;  /* 0x000000614200780c */ /* 0x000fe20003f64270 */
[----:B------:R-:W-:Y:S01]  /*198f0*/  MUFU.TANH R3, R3 ;  /* 0x0000000300037308 */ /* 0x000fe20000002400 */
[----:B-----5:R-:W-:-:S02]  /*19900*/  FSEL R63, R63, -INF , P4 ;  /* 0xff8000003f3f7808 */ /* 0x020fc40002000000 */
[----:B------:R-:W-:Y:S02]  /*19910*/  FMNMX.FTZ R42, R45, R42, !PT ;  /* 0x0000002a2d2a7209 */ /* 0x000fe40007810000 */
[C---:B------:R-:W-:Y:S02]  /*19920*/  ISETP.GT.AND P4, PT, R66.reuse, 0x68, PT ;  /* 0x000000684200780c */ /* 0x040fe40003f84270 */
[----:B------:R-:W-:Y:S01]  /*19930*/  FSEL R53, R67, -INF , P3 ;  /* 0xff80000043357808 */ /* 0x000fe20001800000 */
[----:B------:R-:W-:Y:S01]  /*19940*/  MUFU.TANH R5, R5 ;  /* 0x0000000500057308 */ /* 0x000fe20000002400 */
[----:B------:R-:W-:Y:S02]  /*19950*/  FMNMX.FTZ R42, R63, R42, !PT ;  /* 0x0000002a3f2a7209 */ /* 0x000fe40007810000 */
[----:B------:R-:W-:Y:S02]  /*19960*/  ISETP.GT.AND P3, PT, R66, 0x69, PT ;  /* 0x000000694200780c */ /* 0x000fe40003f64270 */
[----:B------:R-:W-:Y:S01]  /*19970*/  FSEL R65, R44, -INF , P4 ;  /* 0xff8000002c417808 */ /* 0x000fe20002000000 */
[C---:B------:R-:W-:Y:S01]  /*19980*/  FMUL.FTZ R44, R2.reuse, R46 ;  /* 0x0000002e022c7220 */ /* 0x040fe20000410000 */
[----:B------:R-:W-:Y:S01]  /*19990*/  FMNMX.FTZ R42, R53, R42, !PT ;  /* 0x0000002a352a7209 */ /* 0x000fe20007810000 */
[----:B------:R-:W-:Y:S01]  /*199a0*/  FMUL.FTZ R46, R2, R47 ;  /* 0x0000002f022e7220 */ /* 0x000fe20000410000 */
[----:B------:R-:W-:Y:S01]  /*199b0*/  ISETP.GT.AND P4, PT, R66, 0x70, PT ;  /* 0x000000704200780c */ /* 0x000fe20003f84270 */
[----:B------:R-:W-:Y:S01]  /*199c0*/  MUFU.TANH R10, R10 ;  /* 0x0000000a000a7308 */ /* 0x000fe20000002400 */
[----:B------:R-:W-:Y:S01]  /*199d0*/  FSEL R29, R14, -INF , P3 ;  /* 0xff8000000e1d7808 */ /* 0x000fe20001800000 */
[----:B------:R-:W-:Y:S01]  /*199e0*/  FMUL.FTZ R14, R2, R33 ;  /* 0x00000021020e7220 */ /* 0x000fe20000410000 */
[----:B------:R-:W-:-:S02]  /*199f0*/  FMNMX.FTZ R42, R65, R42, !PT ;  /* 0x0000002a412a7209 */ /* 0x000fc40007810000 */
[----:B------:R-:W-:Y:S02]  /*19a00*/  ISETP.GT.AND P3, PT, R66, 0x71, PT ;  /* 0x000000714200780c */ /* 0x000fe40003f64270 */
[----:B------:R-:W-:Y:S01]  /*19a10*/  FSEL R67, R48, -INF , P4 ;  /* 0xff80000030437808 */ /* 0x000fe20002000000 */
[----:B------:R1:W2:Y:S01]  /*19a20*/  MUFU.TANH R87, R14 ;  /* 0x0000000e00577308 */ /* 0x0002a20000002400 */
[----:B------:R-:W-:Y:S01]  /*19a30*/  FMNMX.FTZ R42, R29, R42, !PT ;  /* 0x0000002a1d2a7209 */ /* 0x000fe20007810000 */
[----:B------:R-:W-:Y:S01]  /*19a40*/  FMUL.FTZ R48, R2, R55 ;  /* 0x0000003702307220 */ /* 0x000fe20000410000 */
[----:B------:R-:W-:Y:S01]  /*19a50*/  ISETP.GT.AND P4, PT, R66, 0x78, PT ;  /* 0x000000784200780c */ /* 0x000fe20003f84270 */
[----:B------:R-:W-:Y:S01]  /*19a60*/  FMUL.FTZ R55, R2, R35 ;  /* 0x0000002302377220 */ /* 0x000fe20000410000 */
[----:B------:R-:W-:Y:S02]  /*19a70*/  FSEL R69, R70, -INF , P3 ;  /* 0xff80000046457808 */ /* 0x000fe40001800000 */
[----:B------:R-:W-:Y:S01]  /*19a80*/  FMNMX.FTZ R42, R67, R42, !PT ;  /* 0x0000002a432a7209 */ /* 0x000fe20007810000 */
[----:B------:R-:W-:Y:S01]  /*19a90*/  MUFU.TANH R11, R11 ;  /* 0x0000000b000b7308 */ /* 0x000fe20000002400 */
[----:B------:R-:W-:Y:S01]  /*19aa0*/  ISETP.GT.AND P3, PT, R66, 0x79, PT ;  /* 0x000000794200780c */ /* 0x000fe20003f64270 */
[----:B-1----:R-:W-:Y:S01]  /*19ab0*/  FMUL.FTZ R14, R2, R37 ;  /* 0x00000025020e7220 */ /* 0x002fe20000410000 */
[----:B------:R-:W-:Y:S01]  /*19ac0*/  FSEL R71, R52, -INF , P4 ;  /* 0xff80000034477808 */ /* 0x000fe20002000000 */
[----:B------:R-:W-:Y:S01]  /*19ad0*/  FMUL.FTZ R52, R2, R30 ;  /* 0x0000001e02347220 */ /* 0x000fe20000410000 */
[----:B------:R-:W-:-:S02]  /*19ae0*/  FMNMX.FTZ R42, R69, R42, !PT ;  /* 0x0000002a452a7209 */ /* 0x000fc40007810000 */
[C---:B------:R-:W-:Y:S01]  /*19af0*/  ISETP.GT.AND P4, PT, R66.reuse, 0x80, PT ;  /* 0x000000804200780c */ /* 0x040fe20003f84270 */
[----:B------:R-:W1:Y:S01]  /*19b00*/  MUFU.TANH R14, R14 ;  /* 0x0000000e000e7308 */ /* 0x000e620000002400 */
[----:B------:R-:W-:Y:S02]  /*19b10*/  FSEL R33, R83, -INF , P3 ;  /* 0xff80000053217808 */ /* 0x000fe40001800000 */
[----:B------:R-:W-:Y:S02]  /*19b20*/  FMNMX.FTZ R42, R71, R42, !PT ;  /* 0x0000002a472a7209 */ /* 0x000fe40007810000 */
[----:B------:R-:W-:Y:S02]  /*19b30*/  ISETP.GT.AND P3, PT, R66, 0x81, PT ;  /* 0x000000814200780c */ /* 0x000fe40003f64270 */
[----:B------:R-:W-:Y:S01]  /*19b40*/  FSEL R83, R24, -INF , P4 ;  /* 0xff80000018537808 */ /* 0x000fe20002000000 */
[----:B------:R-:W-:Y:S01]  /*19b50*/  MUFU.TANH R12, R12 ;  /* 0x0000000c000c7308 */ /* 0x000fe20000002400 */
[----:B------:R-:W-:-:S02]  /*19b60*/  FMNMX.FTZ R42, R33, R42, !PT ;  /* 0x0000002a212a7209 */ /* 0x000fc40007810000 */
[C---:B------:R-:W-:Y:S02]  /*19b70*/  ISETP.GT.AND P4, PT, R66.reuse, 0x88, PT ;  /* 0x000000884200780c */ /* 0x040fe40003f84270 */
[----:B---3--:R-:W-:Y:S02]  /*19b80*/  FSEL R81, R81, -INF , P3 ;  /* 0xff80000051517808 */ /* 0x008fe40001800000 */
[----:B------:R-:W-:Y:S01]  /*19b90*/  FMNMX.FTZ R42, R83, R42, !PT ;  /* 0x0000002a532a7209 */ /* 0x000fe20007810000 */
[----:B------:R-:W3:Y:S01]  /*19ba0*/  MUFU.TANH R13, R13 ;  /* 0x0000000d000d7308 */ /* 0x000ee20000002400 */
[----:B------:R-:W-:Y:S02]  /*19bb0*/  ISETP.GT.AND P3, PT, R66, 0x89, PT ;  /* 0x000000894200780c */ /* 0x000fe40003f64270 */
[----:B------:R-:W-:Y:S02]  /*19bc0*/  FSEL R37, R28, -INF , P4 ;  /* 0xff8000001c257808 */ /* 0x000fe40002000000 */
[----:B------:R-:W-:-:S02]  /*19bd0*/  FMNMX.FTZ R42, R81, R42, !PT ;  /* 0x0000002a512a7209 */ /* 0x000fc40007810000 */
[C---:B------:R-:W-:Y:S01]  /*19be0*/  ISETP.GT.AND P4, PT, R66.reuse, 0x90, PT ;  /* 0x000000904200780c */ /* 0x040fe20003f84270 */
[----:B------:R-:W4:Y:S01]  /*19bf0*/  MUFU.TANH R20, R20 ;  /* 0x0000001400147308 */ /* 0x000f220000002400 */
[----:B0-----:R-:W-:Y:S02]  /*19c00*/  FSEL R85, R15, -INF , P3 ;  /* 0xff8000000f557808 */ /* 0x001fe40001800000 */
[----:B------:R-:W-:Y:S02]  /*19c10*/  FMNMX.FTZ R42, R37, R42, !PT ;  /* 0x0000002a252a7209 */ /* 0x000fe40007810000 */
[----:B------:R-:W-:Y:S02]  /*19c20*/  ISETP.GT.AND P3, PT, R66, 0x91, PT ;  /* 0x000000914200780c */ /* 0x000fe40003f64270 */
[----:B------:R-:W-:Y:S01]  /*19c30*/  FSEL R89, R32, -INF , P4 ;  /* 0xff80000020597808 */ /* 0x000fe20002000000 */
[----:B------:R-:W0:Y:S01]  /*19c40*/  MUFU.TANH R21, R21 ;  /* 0x0000001500157308 */ /* 0x000e220000002400 */
[----:B------:R-:W-:Y:S01]  /*19c50*/  FMNMX.FTZ R42, R85, R42, !PT ;  /* 0x0000002a552a7209 */ /* 0x000fe20007810000 */
[----:B------:R-:W-:Y:S01]  /*19c60*/  FMUL.FTZ R32, R2, R50 ;  /* 0x0000003202207220 */ /* 0x000fe20000410000 */
[----:B------:R-:W-:Y:S01]  /*19c70*/  ISETP.GT.AND P4, PT, R66, 0x98, PT ;  /* 0x000000984200780c */ /* 0x000fe20003f84270 */
[----:B------:R-:W-:Y:S01]  /*19c80*/  FMUL.FTZ R50, R2, R26 ;  /* 0x0000001a02327220 */ /* 0x000fe20000410000 */
[----:B--2---:R-:W-:-:S02]  /*19c90*/  FSEL R87, R87, -INF , P3 ;  /* 0xff80000057577808 */ /* 0x004fc40001800000 */
[----:B------:R-:W-:Y:S01]  /*19ca0*/  FMNMX.FTZ R42, R89, R42, !PT ;  /* 0x0000002a592a7209 */ /* 0x000fe20007810000 */
[----:B------:R-:W2:Y:S01]  /*19cb0*/  MUFU.TANH R72, R72 ;  /* 0x0000004800487308 */ /* 0x000ea20000002400 */
[----:B------:R-:W-:Y:S01]  /*19cc0*/  ISETP.GT.AND P3, PT, R66, 0x99, PT ;  /* 0x000000994200780c */ /* 0x000fe20003f64270 */
[----:B------:R-:W-:Y:S01]  /*19cd0*/  FMUL.FTZ R66, R2, R38 ;  /* 0x0000002602427220 */ /* 0x000fe20000410000 */
[----:B------:R-:W-:Y:S01]  /*19ce0*/  FSEL R47, R36, -INF , P4 ;  /* 0xff800000242f7808 */ /* 0x000fe20002000000 */
[C---:B------:R-:W-:Y:S01]  /*19cf0*/  FMUL.FTZ R36, R2.reuse, R51 ;  /* 0x0000003302247220 */ /* 0x040fe20000410000 */
[----:B------:R-:W-:Y:S01]  /*19d00*/  FMNMX.FTZ R42, R87, R42, !PT ;  /* 0x0000002a572a7209 */ /* 0x000fe20007810000 */
[----:B------:R-:W-:Y:S01]  /*19d10*/  FMUL.FTZ R51, R2, R27 ;  /* 0x0000001b02337220 */ /* 0x000fe20000410000 */
[----:B-1----:R-:W-:Y:S01]  /*19d20*/  FSEL R91, R14, -INF , P3 ;  /* 0xff8000000e5b7808 */ /* 0x002fe20001800000 */
[----:B------:R-:W1:Y:S01]  /*19d30*/  MUFU.TANH R73, R73 ;  /* 0x0000004900497308 */ /* 0x000e620000002400 */
[----:B------:R-:W-:-:S02]  /*19d40*/  FMNMX.FTZ R42, R47, R42, !PT ;  /* 0x0000002a2f2a7209 */ /* 0x000fc40007810000 */
[----:B------:R-:W-:Y:S02]  /*19d50*/  VIADDMNMX R64, R62, R99, R64, PT ;  /* 0x000000633e407246 */ /* 0x000fe40003800140 */
[----:B------:R-:W-:Y:S01]  /*19d60*/  FMNMX.FTZ R14, R91, R42, !PT ;  /* 0x0000002a5b0e7209 */ /* 0x000fe20007810000 */
[----:B------:R-:W-:Y:S01]  /*19d70*/  FMUL.FTZ R42, R2, R54 ;  /* 0x00000036022a7220 */ /* 0x000fe20000410000 */
[----:B------:R-:W-:Y:S01]  /*19d80*/  ISETP.GT.AND P4, PT, R64, RZ, PT ;  /* 0x000000ff4000720c */ /* 0x000fe20003f84270 */
[----:B------:R-:W-:Y:S01]  /*19d90*/  FMUL.FTZ R54, R2, R31 ;  /* 0x0000001f02367220 */ /* 0x000fe20000410000 */
[----:B------:R-:W-:Y:S01]  /*19da0*/  ISETP.GT.AND P5, PT, R64, 0x1, PT ;  /* 0x000000014000780c */ /* 0x000fe20003fa4270 */
[----:B------:R-:W5:Y:S01]  /*19db0*/  SHFL.BFLY PT, R15, R14, 0x2, 0x1f ;  /* 0x0c401f000e0f7f89 */ /* 0x000f6200000e0000 */
[----:B------:R-:W-:Y:S01]  /*19dc0*/  FSEL R3, R3, -INF , P4 ;  /* 0xff80000003037808 */ /* 0x000fe20002000000 */
[----:B------:R-:W1:Y:S01]  /*19dd0*/  MUFU.TANH R74, R74 ;  /* 0x0000004a004a7308 */ /* 0x000e620000002400 */
[----:B------:R-:W-:-:S02]  /*19de0*/  FSEL R5, R5, -INF , P5 ;  /* 0xff80000005057808 */ /* 0x000fc40002800000 */
[----:B------:R-:W-:-:S04]  /*19df0*/  ISETP.GT.AND P4, PT, R64, 0x9, PT ;  /* 0x000000094000780c */ /* 0x000fc80003f84270 */
[----:B------:R-:W-:Y:S01]  /*19e00*/  FSEL R11, R11, -INF , P4 ;  /* 0xff8000000b0b7808 */ /* 0x000fe20002000000 */
[----:B------:R-:W1:Y:S01]  /*19e10*/  MUFU.TANH R75, R75 ;  /* 0x0000004b004b7308 */ /* 0x000e620000002400 */
[----:B------:R-:W-:-:S04]  /*19e20*/  ISETP.GT.AND P4, PT, R64, 0x11, PT ;  /* 0x000000114000780c */ /* 0x000fc80003f84270 */
[----:B---3--:R-:W-:Y:S02]  /*19e30*/  FSEL R13, R13, -INF , P4 ;  /* 0xff8000000d0d7808 */ /* 0x008fe40002000000 */
[----:B------:R-:W-:Y:S01]  /*19e40*/  ISETP.GT.AND P4, PT, R64, 0x19, PT ;  /* 0x000000194000780c */ /* 0x000fe20003f84270 */
[----:B------:R-:W3:Y:S01]  /*19e50*/  MUFU.TANH R76, R76 ;  /* 0x0000004c004c7308 */ /* 0x000ee20000002400 */
[----:B-----5:R-:W-:Y:S02]  /*19e60*/  FMNMX.FTZ R24, R14, R15, !PT ;  /* 0x0000000f0e187209 */ /* 0x020fe40007810000 */
[----:B------:R-:W-:-:S05]  /*19e70*/  MOV R14, UR6 ;  /* 0x00000006000e7c02 */ /* 0x000fca0008000f00 */
[----:B------:R-:W5:Y:S01]  /*19e80*/  MUFU.TANH R77, R77 ;  /* 0x0000004d004d7308 */ /* 0x000f620000002400 */
[----:B------:R-:W4:Y:S07]  /*19e90*/  SHFL.BFLY PT, R15, R24, 0x1, 0x1f ;  /* 0x0c201f00180f7f89 */ /* 0x000f2e00000e0000 */
[----:B------:R-:W5:Y:S08]  /*19ea0*/  MUFU.TANH R78, R78 ;  /* 0x0000004e004e7308 */ /* 0x000f700000002400 */
[----:B------:R-:W5:Y:S08]  /*19eb0*/  MUFU.TANH R79, R79 ;  /* 0x0000004f004f7308 */ /* 0x000f700000002400 */
[----:B------:R-:W5:Y:S01]  /*19ec0*/  MUFU.TANH R8, R8 ;  /* 0x0000000800087308 */ /* 0x000f620000002400 */
[----:B----4-:R-:W-:-:S04]  /*19ed0*/  FMNMX.FTZ R15, R24, R15, !PT ;  /* 0x0000000f180f7209 */ /* 0x010fc80007810000 */
[C---:B------:R-:W-:Y:S01]  /*19ee0*/  FSETP.NEU.FTZ.AND P3, PT, R15.reuse, -INF , PT ;  /* 0xff8000000f00780b */ /* 0x040fe20003f7d000 */
[----:B------:R-:W-:-:S02]  /*19ef0*/  FFMA.FTZ R24, R15, R14, -8 ;  /* 0xc10000000f187423 */ /* 0x000fc4000001000e */
[----:B------:R-:W4:Y:S03]  /*19f00*/  MUFU.TANH R9, R9 ;  /* 0x0000000900097308 */ /* 0x000f260000002400 */
[----:B------:R-:W-:Y:S02]  /*19f10*/  FSEL R24, R24, RZ, P3 ;  /* 0x000000ff18187208 */ /* 0x000fe40001800000 */
[----:B------:R-:W-:-:S03]  /*19f20*/  ISETP.GT.AND P3, PT, R64, 0x8, PT ;  /* 0x000000084000780c */ /* 0x000fc60003f64270 */
[----:B------:R-:W4:Y:S01]  /*19f30*/  MUFU.TANH R56, R56 ;  /* 0x0000003800387308 */ /* 0x000f220000002400 */
[----:B------:R-:W-:-:S01]  /*19f40*/  FFMA.FTZ R31, R117, R14, -R24 ;  /* 0x0000000e751f7223 */ /* 0x000fc20000010818 */
[----:B------:R-:W-:Y:S01]  /*19f50*/  FSEL R99, R10, -INF , P3 ;  /* 0xff8000000a637808 */ /* 0x000fe20001800000 */
[----:B------:R-:W-:-:S01]  /*19f60*/  FFMA.FTZ R62, R113, R14, -R24 ;  /* 0x0000000e713e7223 */ /* 0x000fc20000010818 */
[----:B------:R-:W-:Y:S01]  /*19f70*/  FMNMX.FTZ R10, R3, R5, !PT ;  /* 0x00000005030a7209 */ /* 0x000fe20007810000 */
[----:B------:R-:W-:-:S01]  /*19f80*/  FFMA.FTZ R68, R111, R14, -R24 ;  /* 0x0000000e6f447223 */ /* 0x000fc20000010818 */
[----:B------:R-:W-:Y:S01]  /*19f90*/  ISETP.GT.AND P3, PT, R64, 0x10, PT ;  /* 0x000000104000780c */ /* 0x000fe20003f64270 */
[----:B------:R-:W-:-:S01]  /*19fa0*/  FFMA.FTZ R26, R119, R14, -R24 ;  /* 0x0000000e771a7223 */ /* 0x000fc20000010818 */
[----:B------:R-:W-:Y:S01]  /*19fb0*/  FMNMX.FTZ R10, R99, R10, !PT ;  /* 0x0000000a630a7209 */ /* 0x000fe20007810000 */
[----:B------:R-:W-:-:S01]  /*19fc0*/  FFMA.FTZ R35, R121, R14, -R24 ;  /* 0x0000000e79237223 */ /* 0x000fc20000010818 */
[----:B------:R-:W-:Y:S01]  /*19fd0*/  FSEL R117, R12, -INF , P3 ;  /* 0xff8000000c757808 */ /* 0x000fe20001800000 */
[----:B------:R-:W4:Y:S01]  /*19fe0*/  MUFU.TANH R57, R57 ;  /* 0x0000003900397308 */ /* 0x000f220000002400 */
[----:B------:R-:W-:Y:S01]  /*19ff0*/  FMNMX.FTZ R12, R11, R10, !PT ;  /* 0x0000000a0b0c7209 */ /* 0x000fe20007810000 */
[-CC-:B------:R-:W-:Y:S01]  /*1a000*/  FFMA.FTZ R70, R103, R14.reuse, -R24.reuse ;  /* 0x0000000e67467223 */ /* 0x180fe20000010818 */
[----:B------:R-:W-:Y:S01]  /*1a010*/  ISETP.GT.AND P3, PT, R64, 0x18, PT ;  /* 0x000000184000780c */ /* 0x000fe20003f64270 */
[--C-:B------:R-:W-:Y:S01]  /*1a020*/  FFMA.FTZ R28, R123, R14, -R24.reuse ;  /* 0x0000000e7b1c7223 */ /* 0x100fe20000010818 */
[----:B------:R-:W-:Y:S01]  /*1a030*/  FMNMX.FTZ R12, R117, R12, !PT ;  /* 0x0000000c750c7209 */ /* 0x000fe20007810000 */
[--C-:B------:R-:W-:Y:S01]  /*1a040*/  FFMA.FTZ R27, R125, R14, -R24.reuse ;  /* 0x0000000e7d1b7223 */ /* 0x100fe20000010818 */
[----:B------:R-:W-:Y:S01]  /*1a050*/  FSEL R113, R20, -INF , P3 ;  /* 0xff80000014717808 */ /* 0x000fe20001800000 */
[----:B------:R2:W-:Y:S01]  /*1a060*/  MUFU.EX2 R10, R62 ;  /* 0x0000003e000a7308 */ /* 0x0005e20000000800 */
[----:B------:R-:W-:Y:S01]  /*1a070*/  FMNMX.FTZ R12, R13, R12, !PT ;  /* 0x0000000c0d0c7209 */ /* 0x000fe20007810000 */
[-CC-:B------:R-:W-:Y:S01]  /*1a080*/  FFMA.FTZ R38, R127, R14.reuse, -R24.reuse ;  /* 0x0000000e7f267223 */ /* 0x180fe20000010818 */
[C---:B------:R-:W-:Y:S01]  /*1a090*/  ISETP.GT.AND P3, PT, R64.reuse, 0x20, PT ;  /* 0x000000204000780c */ /* 0x040fe20003f64270 */
[-CC-:B------:R-:W-:Y:S01]  /*1a0a0*/  FFMA.FTZ R30, R129, R14.reuse, -R24.reuse ;  /* 0x0000000e811e7223 */ /* 0x180fe20000010818 */
[----:B0-----:R-:W-:Y:S01]  /*1a0b0*/  FSEL R111, R21, -INF , P4 ;  /* 0xff800000156f7808 */ /* 0x001fe20002000000 */
[--C-:B------:R-:W-:Y:S01]  /*1a0c0*/  FFMA.FTZ R115, R115, R14, -R24.reuse ;  /* 0x0000000e73737223 */ /* 0x100fe20000010818 */
[----:B------:R-:W-:Y:S01]  /*1a0d0*/  FMNMX.FTZ R12, R113, R12, !PT ;  /* 0x0000000c710c7209 */ /* 0x000fe20007810000 */
[----:B------:R0:W-:Y:S01]  /*1a0e0*/  MUFU.EX2 R21, R68 ;  /* 0x0000004400157308 */ /* 0x0001e20000000800 */
[----:B------:R-:W-:Y:S01]  /*1a0f0*/  ISETP.GT.AND P4, PT, R64, 0x21, PT ;  /* 0x000000214000780c */ /* 0x000fe20003f84270 */
[-CC-:B--2---:R-:W-:Y:S01]  /*1a100*/  FFMA.FTZ R62, R109, R14.reuse, -R24.reuse ;  /* 0x0000000e6d3e7223 */ /* 0x184fe20000010818 */
[----:B------:R-:W-:Y:S01]  /*1a110*/  FSEL R119, R72, -INF , P3 ;  /* 0xff80000048777808 */ /* 0x000fe20001800000 */
[--C-:B------:R-:W-:Y:S01]  /*1a120*/  FFMA.FTZ R69, R69, R14, -R24.reuse ;  /* 0x0000000e45457223 */ /* 0x100fe20000010818 */
[----:B------:R-:W-:Y:S01]  /*1a130*/  FMNMX.FTZ R20, R111, R12, !PT ;  /* 0x0000000c6f147209 */ /* 0x000fe20007810000 */
[-CC-:B------:R-:W-:Y:S01]  /*1a140*/  FFMA.FTZ R107, R107, R14.reuse, -R24.reuse ;  /* 0x0000000e6b6b7223 */ /* 0x180fe20000010818 */
[C---:B------:R-:W-:Y:S01]  /*1a150*/  ISETP.GT.AND P3, PT, R64.reuse, 0x28, PT ;  /* 0x000000284000780c */ /* 0x040fe20003f64270 */
[----:B------:R2:W-:Y:S01]  /*1a160*/  MUFU.EX2 R12, R62 ;  /* 0x0000003e000c7308 */ /* 0x0005e20000000800 */
[----:B-1----:R-:W-:Y:S01]  /*1a170*/  FSEL R73, R73, -INF , P4 ;  /* 0xff80000049497808 */ /* 0x002fe20002000000 */
[--C-:B0-----:R-:W-:Y:S01]  /*1a180*/  FFMA.FTZ R68, R105, R14, -R24.reuse ;  /* 0x0000000e69447223 */ /* 0x101fe20000010818 */
[----:B------:R-:W-:Y:S01]  /*1a190*/  FMNMX.FTZ R20, R119, R20, !PT ;  /* 0x0000001477147209 */ /* 0x000fe20007810000 */
[-CC-:B------:R-:W-:Y:S01]  /*1a1a0*/  FFMA.FTZ R7, R7, R14.reuse, -R24.reuse ;  /* 0x0000000e07077223 */ /* 0x180fe20000010818 */
[----:B------:R-:W-:Y:S01]  /*1a1b0*/  ISETP.GT.AND P4, PT, R64, 0x29, PT ;  /* 0x000000294000780c */ /* 0x000fe20003f84270 */
[--C-:B------:R-:W-:Y:S01]  /*1a1c0*/  FFMA.FTZ R25, R25, R14, -R24.reuse ;  /* 0x0000000e19197223 */ /* 0x100fe20000010818 */
[----:B------:R-:W-:Y:S01]  /*1a1d0*/  FSEL R109, R74, -INF , P3 ;  /* 0xff8000004a6d7808 */ /* 0x000fe20001800000 */
[----:B------:R-:W0:Y:S01]  /*1a1e0*/  MUFU.TANH R58, R58 ;  /* 0x0000003a003a7308 */ /* 0x000e220000002400 */
[----:B------:R-:W-:Y:S01]  /*1a1f0*/  FMNMX.FTZ R20, R73, R20, !PT ;  /* 0x0000001449147209 */ /* 0x000fe20007810000 */
[-CC-:B------:R-:W-:Y:S01]  /*1a200*/  FFMA.FTZ R33, R33, R14.reuse, -R24.reuse ;  /* 0x0000000e21217223 */ /* 0x180fe20000010818 */
[C---:B------:R-:W-:Y:S01]  /*1a210*/  ISETP.GT.AND P3, PT, R64.reuse, 0x30, PT ;  /* 0x000000304000780c */ /* 0x040fe20003f64270 */
[-CC-:B------:R-:W-:Y:S01]  /*1a220*/  FFMA.FTZ R37, R37, R14.reuse, -R24.reuse ;  /* 0x0000000e25257223 */ /* 0x180fe20000010818 */
[----:B------:R-:W-:Y:S01]  /*1a230*/  FSEL R75, R75, -INF , P4 ;  /* 0xff8000004b4b7808 */ /* 0x000fe20002000000 */
[--C-:B------:R-:W-:Y:S01]  /*1a240*/  FFMA.FTZ R87, R87, R14, -R24.reuse ;  /* 0x0000000e57577223 */ /* 0x100fe20000010818 */
[----:B------:R-:W-:Y:S01]  /*1a250*/  FMNMX.FTZ R20, R109, R20, !PT ;  /* 0x000000146d147209 */ /* 0x000fe20007810000 */
[----:B------:R-:W1:Y:S01]  /*1a260*/  MUFU.TANH R59, R59 ;  /* 0x0000003b003b7308 */ /* 0x000e620000002400 */
[----:B------:R-:W-:Y:S01]  /*1a270*/  ISETP.GT.AND P4, PT, R64, 0x31, PT ;  /* 0x000000314000780c */ /* 0x000fe20003f84270 */
[----:B------:R-:W-:Y:S01]  /*1a280*/  FFMA.FTZ R47, R47, R14, -R24 ;  /* 0x0000000e2f2f7223 */ /* 0x000fe20000010818 */
[----:B---3--:R-:W-:-:S02]  /*1a290*/  FSEL R121, R76, -INF , P3 ;  /* 0xff8000004c797808 */ /* 0x008fc40001800000 */
[----:B--2---:R-:W-:Y:S02]  /*1a2a0*/  FMNMX.FTZ R62, R75, R20, !PT ;  /* 0x000000144b3e7209 */ /* 0x004fe40007810000 */
[C---:B------:R-:W-:Y:S01]  /*1a2b0*/  ISETP.GT.AND P3, PT, R64.reuse, 0x38, PT ;  /* 0x000000384000780c */ /* 0x040fe20003f64270 */
[----:B------:R-:W2:Y:S01]  /*1a2c0*/  MUFU.TANH R60, R60 ;  /* 0x0000003c003c7308 */ /* 0x000ea20000002400 */
[----:B-----5:R-:W-:Y:S02]  /*1a2d0*/  FSEL R77, R77, -INF , P4 ;  /* 0xff8000004d4d7808 */ /* 0x020fe40002000000 */
[----:B------:R-:W-:Y:S02]  /*1a2e0*/  FMNMX.FTZ R62, R121, R62, !PT ;  /* 0x0000003e793e7209 */ /* 0x000fe40007810000 */
[----:B------:R-:W-:Y:S02]  /*1a2f0*/  ISETP.GT.AND P4, PT, R64, 0x39, PT ;  /* 0x000000394000780c */ /* 0x000fe40003f84270 */
[----:B------:R-:W-:Y:S01]  /*1a300*/  FSEL R105, R78, -INF , P3 ;  /* 0xff8000004e697808 */ /* 0x000fe20001800000 */
[----:B------:R-:W3:Y:S01]  /*1a310*/  MUFU.TANH R61, R61 ;  /* 0x0000003d003d7308 */ /* 0x000ee20000002400 */
[----:B------:R-:W-:-:S02]  /*1a320*/  FMNMX.FTZ R62, R77, R62, !PT ;  /* 0x0000003e4d3e7209 */ /* 0x000fc40007810000 */
[C---:B------:R-:W-:Y:S02]  /*1a330*/  ISETP.GT.AND P3, PT, R64.reuse, 0x40, PT ;  /* 0x000000404000780c */ /* 0x040fe40003f64270 */
[----:B------:R-:W-:Y:S02]  /*1a340*/  FSEL R103, R79, -INF , P4 ;  /* 0xff8000004f677808 */ /* 0x000fe40002000000 */
[----:B------:R-:W-:Y:S01]  /*1a350*/  FMNMX.FTZ R62, R105, R62, !PT ;  /* 0x0000003e693e7209 */ /* 0x000fe20007810000 */
[----:B------:R-:W5:Y:S01]  /*1a360*/  MUFU.TANH R6, R6 ;  /* 0x0000000600067308 */ /* 0x000f620000002400 */
[----:B------:R-:W-:Y:S02]  /*1a370*/  ISETP.GT.AND P4, PT, R64, 0x41, PT ;  /* 0x000000414000780c */ /* 0x000fe40003f84270 */
[----:B------:R-:W-:Y:S01]  /*1a380*/  FSEL R123, R8, -INF , P3 ;  /* 0xff800000087b7808 */ /* 0x000fe20001800000 */
[----:B------:R-:W-:-:S01]  /*1a390*/  FFMA.FTZ R8, R101, R14, -R24 ;  /* 0x0000000e65087223 */ /* 0x000fc20000010818 */
[----:B------:R-:W-:-:S02]  /*1a3a0*/  FMNMX.FTZ R62, R103, R62, !PT ;  /* 0x0000003e673e7209 */ /* 0x000fc40007810000 */
[C---:B------:R-:W-:Y:S01]  /*1a3b0*/  ISETP.GT.AND P3, PT, R64.reuse, 0x48, PT ;  /* 0x000000484000780c */ /* 0x040fe20003f64270 */
[----:B------:R-:W5:Y:S01]  /*1a3c0*/  MUFU.TANH R40, R40 ;  /* 0x0000002800287308 */ /* 0x000f620000002400 */
[----:B----4-:R-:W-:Y:S01]  /*1a3d0*/  FSEL R101, R9, -INF , P4 ;  /* 0xff80000009657808 */ /* 0x010fe20002000000 */
[--C-:B------:R-:W-:Y:S01]  /*1a3e0*/  FFMA.FTZ R9, R95, R14, -R24.reuse ;  /* 0x0000000e5f097223 */ /* 0x100fe20000010818 */
[----:B------:R-:W-:Y:S02]  /*1a3f0*/  FMNMX.FTZ R62, R123, R62, !PT ;  /* 0x0000003e7b3e7209 */ /* 0x000fe40007810000 */
[----:B------:R-:W-:Y:S02]  /*1a400*/  ISETP.GT.AND P4, PT, R64, 0x49, PT ;  /* 0x000000494000780c */ /* 0x000fe40003f84270 */
[----:B------:R-:W-:Y:S01]  /*1a410*/  FSEL R125, R56, -INF , P3 ;  /* 0xff800000387d7808 */ /* 0x000fe20001800000 */
[----:B------:R-:W-:Y:S01]  /*1a420*/  FFMA.FTZ R56, R97, R14, -R24 ;  /* 0x0000000e61387223 */ /* 0x000fe20000010818 */
[----:B------:R-:W-:Y:S01]  /*1a430*/  FMNMX.FTZ R62, R101, R62, !PT ;  /* 0x0000003e653e7209 */ /* 0x000fe20007810000 */
[----:B------:R-:W4:Y:S01]  /*1a440*/  MUFU.TANH R44, R44 ;  /* 0x0000002c002c7308 */ /* 0x000f220000002400 */
[----:B------:R-:W-:-:S02]  /*1a450*/  ISETP.GT.AND P3, PT, R64, 0x50, PT ;  /* 0x000000504000780c */ /* 0x000fc40003f64270 */
[----:B------:R-:W-:Y:S02]  /*1a460*/  FSEL R97, R57, -INF , P4 ;  /* 0xff80000039617808 */ /* 0x000fe40002000000 */
[----:B------:R-:W-:Y:S02]  /*1a470*/  FMNMX.FTZ R62, R125, R62, !PT ;  /* 0x0000003e7d3e7209 */ /* 0x000fe40007810000 */
[----:B------:R-:W-:Y:S01]  /*1a480*/  ISETP.GT.AND P4, PT, R64, 0x51, PT ;  /* 0x000000514000780c */ /* 0x000fe20003f84270 */
[----:B------:R-:W4:Y:S01]  /*1a490*/  MUFU.TANH R46, R46 ;  /* 0x0000002e002e7308 */ /* 0x000f220000002400 */
[----:B0-----:R-:W-:Y:S02]  /*1a4a0*/  FSEL R127, R58, -INF , P3 ;  /* 0xff8000003a7f7808 */ /* 0x001fe40001800000 */
[----:B------:R-:W-:Y:S02]  /*1a4b0*/  FMNMX.FTZ R62, R97, R62, !PT ;  /* 0x0000003e613e7209 */ /* 0x000fe40007810000 */
[----:B------:R-:W-:-:S02]  /*1a4c0*/  ISETP.GT.AND P3, PT, R64, 0x58, PT ;  /* 0x000000584000780c */ /* 0x000fc40003f64270 */
[----:B-1----:R-:W-:Y:S01]  /*1a4d0*/  FSEL R59, R59, -INF , P4 ;  /* 0xff8000003b3b7808 */ /* 0x002fe20002000000 */
[----:B------:R0:W-:Y:S01]  /*1a4e0*/  MUFU.EX2 R57, R56 ;  /* 0x0000003800397308 */ /* 0x0001e20000000800 */
[----:B------:R-:W-:Y:S02]  /*1a4f0*/  FMNMX.FTZ R62, R127, R62, !PT ;  /* 0x0000003e7f3e7209 */ /* 0x000fe40007810000 */
[----:B------:R-:W-:Y:S02]  /*1a500*/  ISETP.GT.AND P4, PT, R64, 0x59, PT ;  /* 0x000000594000780c */ /* 0x000fe40003f84270 */
[----:B--2---:R-:W-:Y:S02]  /*1a510*/  FSEL R95, R60, -INF , P3 ;  /* 0xff8000003c5f7808 */ /* 0x004fe40001800000 */
[----:B------:R-:W-:Y:S01]  /*1a520*/  FMNMX.FTZ R62, R59, R62, !PT ;  /* 0x0000003e3b3e7209 */ /* 0x000fe20007810000 */
[----:B------:R-:W1:Y:S01]  /*1a530*/  MUFU.TANH R32, R32 ;  /* 0x0000002000207308 */ /* 0x000e620000002400 */
[----:B------:R-:W-:Y:S01]  /*1a540*/  ISETP.GT.AND P3, PT, R64, 0x60, PT ;  /* 0x000000604000780c */ /* 0x000fe20003f64270 */
[----:B0-----:R-:W-:Y:S01]  /*1a550*/  FFMA.FTZ R56, R93, R14, -R24 ;  /* 0x0000000e5d387223 */ /* 0x001fe20000010818 */
[----:B---3--:R-:W-:-:S02]  /*1a560*/  FSEL R61, R61, -INF , P4 ;  /* 0xff8000003d3d7808 */ /* 0x008fc40002000000 */
[----:B------:R-:W-:Y:S02]  /*1a570*/  FMNMX.FTZ R62, R95, R62, !PT ;  /* 0x0000003e5f3e7209 */ /* 0x000fe40007810000 */
[----:B------:R-:W-:Y:S01]  /*1a580*/  ISETP.GT.AND P4, PT, R64, 0x61, PT ;  /* 0x000000614000780c */ /* 0x000fe20003f84270 */
[----:B------:R-:W0:Y:S01]  /*1a590*/  MUFU.TANH R36, R36 ;  /* 0x0000002400247308 */ /* 0x000e220000002400 */
[----:B-----5:R-:W-:Y:S01]  /*1a5a0*/  FSEL R93, R6, -INF , P3 ;  /* 0xff800000065d7808 */ /* 0x020fe20001800000 */
[--C-:B------:R-:W-:Y:S01]  /*1a5b0*/  FFMA.FTZ R6, R49, R14, -R24.reuse ;  /* 0x0000000e31067223 */ /* 0x100fe20000010818 */
[----:B------:R-:W-:Y:S02]  /*1a5c0*/  FMNMX.FTZ R62, R61, R62, !PT ;  /* 0x0000003e3d3e7209 */ /* 0x000fe40007810000 */
[----:B------:R-:W-:Y:S02]  /*1a5d0*/  ISETP.GT.AND P3, PT, R64, 0x68, PT ;  /* 0x000000684000780c */ /* 0x000fe40003f64270 */
[----:B------:R-:W-:Y:S01]  /*1a5e0*/  FSEL R49, R40, -INF , P4 ;  /* 0xff80000028317808 */ /* 0x000fe20002000000 */
[----:B------:R-:W2:Y:S01]  /*1a5f0*/  MUFU.TANH R42, R42 ;  /* 0x0000002a002a7308 */ /* 0x000ea20000002400 */
[----:B------:R-:W-:Y:S01]  /*1a600*/  FMNMX.FTZ R62, R93, R62, !PT ;  /* 0x0000003e5d3e7209 */ /* 0x000fe20007810000 */
[----:B------:R-:W-:Y:S01]  /*1a610*/  FFMA.FTZ R40, R65, R14, -R24 ;  /* 0x0000000e41287223 */ /* 0x000fe20000010818 */
[----:B------:R-:W-:-:S02]  /*1a620*/  ISETP.GT.AND P4, PT, R64, 0x69, PT ;  /* 0x000000694000780c */ /* 0x000fc40003f84270 */
[----:B----4-:R-:W-:Y:S01]  /*1a630*/  FSEL R129, R44, -INF , P3 ;  /* 0xff8000002c817808 */ /* 0x010fe20001800000 */
[----:B------:R-:W-:-:S01]  /*1a640*/  FFMA.FTZ R44, R71, R14, -R24 ;  /* 0x0000000e472c7223 */ /* 0x000fc20000010818 */
[----:B------:R-:W-:Y:S01]  /*1a650*/  FMNMX.FTZ R62, R49, R62, !PT ;  /* 0x0000003e313e7209 */ /* 0x000fe20007810000 */
[----:B------:R-:W3:Y:S01]  /*1a660*/  MUFU.TANH R48, R48 ;  /* 0x0000003000307308 */ /* 0x000ee20000002400 */
[----:B------:R-:W-:Y:S02]  /*1a670*/  ISETP.GT.AND P3, PT, R64, 0x70, PT ;  /* 0x000000704000780c */ /* 0x000fe40003f64270 */
[----:B------:R-:W-:Y:S01]  /*1a680*/  FSEL R133, R46, -INF , P4 ;  /* 0xff8000002e857808 */ /* 0x000fe20002000000 */
[----:B------:R-:W-:-:S01]  /*1a690*/  FFMA.FTZ R46, R81, R14, -R24 ;  /* 0x0000000e512e7223 */ /* 0x000fc20000010818 */
[----:B------:R-:W-:Y:S02]  /*1a6a0*/  FMNMX.FTZ R62, R129, R62, !PT ;  /* 0x0000003e813e7209 */ /* 0x000fe40007810000 */
[----:B------:R-:W-:Y:S01]  /*1a6b0*/  ISETP.GT.AND P4, PT, R64, 0x71, PT ;  /* 0x000000714000780c */ /* 0x000fe20003f84270 */
[----:B------:R-:W4:Y:S01]  /*1a6c0*/  MUFU.TANH R50, R50 ;  /* 0x0000003200327308 */ /* 0x000f220000002400 */
[----:B-1----:R-:W-:Y:S01]  /*1a6d0*/  FSEL R131, R32, -INF , P3 ;  /* 0xff80000020837808 */ /* 0x002fe20001800000 */
[--C-:B------:R-:W-:Y:S01]  /*1a6e0*/  FFMA.FTZ R32, R41, R14, -R24.reuse ;  /* 0x0000000e29207223 */ /* 0x100fe20000010818 */
[----:B------:R-:W-:Y:S01]  /*1a6f0*/  FMNMX.FTZ R62, R133, R62, !PT ;  /* 0x0000003e853e7209 */ /* 0x000fe20007810000 */
[-CC-:B------:R-:W-:Y:S01]  /*1a700*/  FFMA.FTZ R41, R43, R14.reuse, -R24.reuse ;  /* 0x0000000e2b297223 */ /* 0x180fe20000010818 */
[----:B------:R-:W-:Y:S01]  /*1a710*/  ISETP.GT.AND P3, PT, R64, 0x78, PT ;  /* 0x000000784000780c */ /* 0x000fe20003f64270 */
[--C-:B------:R-:W-:Y:S01]  /*1a720*/  FFMA.FTZ R43, R29, R14, -R24.reuse ;  /* 0x0000000e1d2b7223 */ /* 0x100fe20000010818 */
[----:B0-----:R-:W-:Y:S01]  /*1a730*/  FSEL R135, R36, -INF , P4 ;  /* 0xff80000024877808 */ /* 0x001fe20002000000 */
[----:B------:R-:W0:Y:S01]  /*1a740*/  MUFU.TANH R51, R51 ;  /* 0x0000003300337308 */ /* 0x000e220000002400 */
[----:B------:R-:W-:Y:S01]  /*1a750*/  FMNMX.FTZ R62, R131, R62, !PT ;  /* 0x0000003e833e7209 */ /* 0x000fe20007810000 */
[-CC-:B------:R-:W-:Y:S01]  /*1a760*/  FFMA.FTZ R36, R45, R14.reuse, -R24.reuse ;  /* 0x0000000e2d247223 */ /* 0x180fe20000010818 */
[----:B------:R-:W-:Y:S01]  /*1a770*/  ISETP.GT.AND P4, PT, R64, 0x79, PT ;  /* 0x000000794000780c */ /* 0x000fe20003f84270 */
[-CC-:B------:R-:W-:Y:S01]  /*1a780*/  FFMA.FTZ R29, R67, R14.reuse, -R24.reuse ;  /* 0x0000000e431d7223 */ /* 0x180fe20000010818 */
[----:B--2---:R-:W-:Y:S01]  /*1a790*/  FSEL R137, R42, -INF , P3 ;  /* 0xff8000002a897808 */ /* 0x004fe20001800000 */
[----:B------:R-:W-:Y:S01]  /*1a7a0*/  FFMA.FTZ R42, R53, R14, -R24 ;  /* 0x0000000e352a7223 */ /* 0x000fe20000010818 */
[----:B------:R-:W-:Y:S01]  /*1a7b0*/  FMNMX.FTZ R62, R135, R62, !PT ;  /* 0x0000003e873e7209 */ /* 0x000fe20007810000 */
[----:B------:R-:W1:Y:S01]  /*1a7c0*/  MUFU.TANH R52, R52 ;  /* 0x0000003400347308 */ /* 0x000e620000002400 */
[----:B------:R-:W-:-:S02]  /*1a7d0*/  ISETP.GT.AND P3, PT, R64, 0x80, PT ;  /* 0x000000804000780c */ /* 0x000fc40003f64270 */
[----:B---3--:R-:W-:Y:S01]  /*1a7e0*/  FSEL R139, R48, -INF , P4 ;  /* 0xff800000308b7808 */ /* 0x008fe20002000000 */
[----:B------:R-:W-:-:S01]  /*1a7f0*/  FFMA.FTZ R48, R85, R14, -R24 ;  /* 0x0000000e55307223 */ /* 0x000fc20000010818 */
[----:B------:R-:W-:Y:S02]  /*1a800*/  FMNMX.FTZ R62, R137, R62, !PT ;  /* 0x0000003e893e7209 */ /* 0x000fe40007810000 */
[----:B------:R-:W-:Y:S01]  /*1a810*/  ISETP.GT.AND P4, PT, R64, 0x81, PT ;  /* 0x000000814000780c */ /* 0x000fe20003f84270 */
[----:B------:R-:W2:Y:S01]  /*1a820*/  MUFU.TANH R54, R54 ;  /* 0x0000003600367308 */ /* 0x000ea20000002400 */
[----:B----4-:R-:W-:Y:S01]  /*1a830*/  FSEL R141, R50, -INF , P3 ;  /* 0xff800000328d7808 */ /* 0x010fe20001800000 */
[----:B------:R-:W-:Y:S01]  /*1a840*/  FFMA.FTZ R50, R89, R14, -R24 ;  /* 0x0000000e59327223 */ /* 0x000fe20000010818 */
[----:B------:R-:W-:Y:S02]  /*1a850*/  FMNMX.FTZ R62, R139, R62, !PT ;  /* 0x0000003e8b3e7209 */ /* 0x000fe40007810000 */
[----:B------:R-:W-:-:S02]  /*1a860*/  ISETP.GT.AND P3, PT, R64, 0x88, PT ;  /* 0x000000884000780c */ /* 0x000fc40003f64270 */
[----:B0-----:R-:W-:Y:S01]  /*1a870*/  FSEL R51, R51, -INF , P4 ;  /* 0xff80000033337808 */ /* 0x001fe20002000000 */
[----:B------:R-:W0:Y:S01]  /*1a880*/  MUFU.TANH R34, R34 ;  /* 0x0000002200227308 */ /* 0x000e220000002400 */
[----:B------:R-:W-:Y:S02]  /*1a890*/  FMNMX.FTZ R62, R141, R62, !PT ;  /* 0x0000003e8d3e7209 */ /* 0x000fe40007810000 */
[----:B------:R-:W-:Y:S02]  /*1a8a0*/  ISETP.GT.AND P4, PT, R64, 0x89, PT ;  /* 0x000000894000780c */ /* 0x000fe40003f84270 */
[----:B-1----:R-:W-:Y:S02]  /*1a8b0*/  FSEL R143, R52, -INF , P3 ;  /* 0xff800000348f7808 */ /* 0x002fe40001800000 */
[----:B------:R-:W-:Y:S01]  /*1a8c0*/  FMNMX.FTZ R62, R51, R62, !PT ;  /* 0x0000003e333e7209 */ /* 0x000fe20007810000 */
[----:B------:R-:W1:Y:S01]  /*1a8d0*/  MUFU.TANH R55, R55 ;  /* 0x0000003700377308 */ /* 0x000e620000002400 */
[----:B------:R-:W-:-:S02]  /*1a8e0*/  ISETP.GT.AND P3, PT, R64, 0x90, PT ;  /* 0x000000904000780c */ /* 0x000fc40003f64270 */
[----:B--2---:R-:W-:Y:S02]  /*1a8f0*/  FSEL R145, R54, -INF , P4 ;  /* 0xff80000036917808 */ /* 0x004fe40002000000 */
[----:B------:R-:W-:Y:S02]  /*1a900*/  FMNMX.FTZ R62, R143, R62, !PT ;  /* 0x0000003e8f3e7209 */ /* 0x000fe40007810000 */
[----:B------:R-:W-:Y:S01]  /*1a910*/  ISETP.GT.AND P4, PT, R64, 0x91, PT ;  /* 0x000000914000780c */ /* 0x000fe20003f84270 */
[----:B------:R-:W2:Y:S01]  /*1a920*/  MUFU.TANH R66, R66 ;  /* 0x0000004200427308 */ /* 0x000ea20000002400 */
[----:B0-----:R-:W-:Y:S01]  /*1a930*/  FSEL R147, R34, -INF , P3 ;  /* 0xff80000022937808 */ /* 0x001fe20001800000 */
[----:B------:R-:W-:Y:S01]  /*1a940*/  FFMA.FTZ R34, R63, R14, -R24 ;  /* 0x0000000e3f227223 */ /* 0x000fe20000010818 */
[----:B------:R-:W-:Y:S02]  /*1a950*/  FMNMX.FTZ R62, R145, R62, !PT ;  /* 0x0000003e913e7209 */ /* 0x000fe40007810000 */
[----:B------:R-:W-:-:S02]  /*1a960*/  ISETP.GT.AND P3, PT, R64, 0x98, PT ;  /* 0x000000984000780c */ /* 0x000fc40003f64270 */
[----:B------:R-:W-:Y:S01]  /*1a970*/  FMNMX.FTZ R62, R147, R62, !PT ;  /* 0x0000003e933e7209 */ /* 0x000fe20007810000 */
[----:B------:R-:W0:Y:S01]  /*1a980*/  MUFU.TANH R39, R39 ;  /* 0x0000002700277308 */ /* 0x000e220000002400 */
[----:B-1----:R-:W-:Y:S02]  /*1a990*/  FSEL R55, R55, -INF , P4 ;  /* 0xff80000037377808 */ /* 0x002fe40002000000 */
[----:B------:R-:W-:Y:S02]  /*1a9a0*/  ISETP.GT.AND P4, PT, R64, 0x99, PT ;  /* 0x000000994000780c */ /* 0x000fe40003f84270 */
[----:B------:R-:W-:-:S03]  /*1a9b0*/  FMNMX.FTZ R62, R55, R62, !PT ;  /* 0x0000003e373e7209 */ /* 0x000fc60007810000 */
[----:B------:R-:W-:Y:S01]  /*1a9c0*/  MUFU.EX2 R26, R26 ;  /* 0x0000001a001a7308 */ /* 0x000fe20000000800 */
[----:B--2---:R-:W-:-:S04]  /*1a9d0*/  FSEL R63, R66, -INF , P3 ;  /* 0xff800000423f7808 */ /* 0x004fc80001800000 */
[----:B------:R-:W-:-:S03]  /*1a9e0*/  FMNMX.FTZ R62, R63, R62, !PT ;  /* 0x0000003e3f3e7209 */ /* 0x000fc60007810000 */
[----:B------:R-:W-:Y:S01]  /*1a9f0*/  MUFU.EX2 R31, R31 ;  /* 0x0000001f001f7308 */ /* 0x000fe20000000800 */
[----:B0-----:R-:W-:-:S04]  /*1aa00*/  FSEL R53, R39, -INF , P4 ;  /* 0xff80000027357808 */ /* 0x001fc80002000000 */
[----:B------:R-:W-:-:S03]  /*1aa10*/  FMNMX.FTZ R62, R53, R62, !PT ;  /* 0x0000003e353e7209 */ /* 0x000fc60007810000 */
[----:B------:R-:W-:Y:S02]  /*1aa20*/  MUFU.EX2 R28, R28 ;  /* 0x0000001c001c7308 */ /* 0x000fe40000000800 */
[----:B------:R-:W0:Y:S06]  /*1aa30*/  SHFL.BFLY PT, R45, R62, 0x2, 0x1f ;  /* 0x0c401f003e2d7f89 */ /* 0x000e2c00000e0000 */
[----:B------:R-:W1:Y:S08]  /*1aa40*/  MUFU.EX2 R35, R35 ;  /* 0x0000002300237308 */ /* 0x000e700000000800 */
[----:B------:R-:W-:Y:S08]  /*1aa50*/  MUFU.EX2 R27, R27 ;  /* 0x0000001b001b7308 */ /* 0x000ff00000000800 */
[----:B------:R-:W-:Y:S01]  /*1aa60*/  MUFU.EX2 R30, R30 ;  /* 0x0000001e001e7308 */ /* 0x000fe20000000800 */
[----:B-1----:R-:W-:-:S02]  /*1aa70*/  F2FP.SATFINITE.E4M3.F32.PACK_AB_MERGE_C R184, R35, R28, RZ ;  /* 0x0000001c23b8723e */ /* 0x002fc400048070ff */
[----:B0-----:R-:W-:Y:S01]  /*1aa80*/  FMNMX.FTZ R52, R62, R45, !PT ;  /* 0x0000002d3e347209 */ /* 0x001fe20007810000 */
[----:B------:R-:W-:-:S01]  /*1aa90*/  FFMA.FTZ R45, R83, R14, -R24 ;  /* 0x0000000e532d7223 */ /* 0x000fc20000010818 */
[----:B------:R-:W-:Y:S01]  /*1aaa0*/  F2FP.SATFINITE.E4M3.F32.PACK_AB_MERGE_C R184, R31, R26, R184 ;  /* 0x0000001a1fb8723e */ /* 0x000fe200048070b8 */
[----:B------:R-:W-:-:S02]  /*1aab0*/  FFMA.FTZ R24, R91, R14, -R24 ;  /* 0x0000000e5b187223 */ /* 0x000fc40000010818 */
[----:B------:R-:W0:Y:S01]  /*1aac0*/  SHFL.BFLY PT, R65, R52, 0x1, 0x1f ;  /* 0x0c201f0034417f89 */ /* 0x000e2200000e0000 */
[----:B------:R-:W-:Y:S08]  /*1aad0*/  MUFU.EX2 R38, R38 ;  /* 0x0000002600267308 */ /* 0x000ff00000000800 */
[----:B------:R-:W1:Y:S08]  /*1aae0*/  MUFU.EX2 R115, R115 ;  /* 0x0000007300737308 */ /* 0x000e700000000800 */
[----:B------:R-:W-:Y:S01]  /*1aaf0*/  MUFU.EX2 R39, R42 ;  /* 0x0000002a00277308 */ /* 0x000fe20000000800 */
[----:B0-----:R-:W-:-:S07]  /*1ab00*/  FMNMX.FTZ R90, R52, R65, !PT ;  /* 0x00000041345a7209 */ /* 0x001fce0007810000 */
[----:B------:R0:W-:Y:S01]  /*1ab10*/  MUFU.EX2 R42, R69 ;  /* 0x00000045002a7308 */ /* 0x0001e20000000800 */
[----:B-1----:R-:W-:Y:S02]  /*1ab20*/  F2FP.SATFINITE.E4M3.F32.PACK_AB_MERGE_C R186, R115, R38, RZ ;  /* 0x0000002673ba723e */ /* 0x002fe400048070ff */
[C---:B------:R-:W-:Y:S01]  /*1ab30*/  FSETP.NEU.FTZ.AND P3, PT, R90.reuse, -INF , PT ;  /* 0xff8000005a00780b */ /* 0x040fe20003f7d000 */
[----:B------:R-:W-:-:S01]  /*1ab40*/  FFMA.FTZ R52, R90, R14, -8 ;  /* 0xc10000005a347423 */ /* 0x000fc2000001000e */
[----:B------:R-:W-:-:S03]  /*1ab50*/  F2FP.SATFINITE.E4M3.F32.PACK_AB_MERGE_C R186, R30, R27, R186 ;  /* 0x0000001b1eba723e */ /* 0x000fc600048070ba */
[----:B------:R1:W-:Y:S01]  /*1ab60*/  MUFU.EX2 R79, R70 ;  /* 0x00000046004f7308 */ /* 0x0003e20000000800 */
[----:B------:R-:W-:-:S05]  /*1ab70*/  FSEL R52, R52, RZ, P3 ;  /* 0x000000ff34347208 */ /* 0x000fca0001800000 */
        /* <DEDUP_REMOVED lines=8> */
[----:B------:R-:W-:Y:S01]  /*1ac00*/  FFMA.FTZ R78, R61, R14, -R52 ;  /* 0x0000000e3d4e7223 */ /* 0x000fe20000010834 */
[----:B------:R-:W-:-:S01]  /*1ac10*/  FADD.FTZ R61, R26, R31 ;  /* 0x0000001f1a3d7221 */ /* 0x000fc20000010000 */
[-CC-:B------:R-:W-:Y:S01]  /*1ac20*/  FFMA.FTZ R66, R111, R14.reuse, -R52.reuse ;  /* 0x0000000e6f427223 */ /* 0x180fe20000010834 */
[----:B------:R-:W-:-:S01]  /*1ac30*/  FFMA.FTZ R11, R119, R14, -R52 ;  /* 0x0000000e770b7223 */ /* 0x000fc20000010834 */
[----:B------:R-:W-:Y:S01]  /*1ac40*/  FFMA.FTZ R62, R73, R14, -R52 ;  /* 0x0000000e493e7223 */ /* 0x000fe20000010834 */
[----:B------:R-:W-:-:S01]  /*1ac50*/  FADD.FTZ R84, R28, R61 ;  /* 0x0000003d1c547221 */ /* 0x000fc20000010000 */
[----:B------:R-:W2:Y:S01]  /*1ac60*/  MUFU.EX2 R54, R54 ;  /* 0x0000003600367308 */ /* 0x000ea20000000800 */
[----:B0-----:R-:W-:-:S01]  /*1ac70*/  FFMA.FTZ R69, R109, R14, -R52 ;  /* 0x0000000e6d457223 */ /* 0x001fc20000010834 */
[----:B-1----:R-:W-:Y:S01]  /*1ac80*/  FFMA.FTZ R70, R75, R14, -R52 ;  /* 0x0000000e4b467223 */ /* 0x002fe20000010834 */
[----:B------:R-:W-:-:S01]  /*1ac90*/  FADD.FTZ R84, R35, R84 ;  /* 0x0000005423547221 */ /* 0x000fc20000010000 */
        /* <DEDUP_REMOVED lines=32> */
[----:B------:R-:W-:-:S02]  /*1aea0*/  CS2R R26, SRZ ;  /* 0x00000000001a7805 */ /* 0x000fc4000001ff00 */
[----:B------:R-:W-:-:S01]  /*1aeb0*/  FADD.FTZ R83, R30, R61 ;  /* 0x0000003d1e537221 */ /* 0x000fc20000010000 */
[----:B------:R-:W-:Y:S01]  /*1aec0*/  FFMA.FTZ R61, R51, R14, -R52 ;  /* 0x0000000e333d7223 */ /* 0x000fe20000010834 */
        /* <DEDUP_REMOVED lines=10> */
[----:B------:R-:W-:-:S06]  /*1af70*/  FADD.FTZ R84, R12, R83 ;  /* 0x000000530c547221 */ /* 0x000fcc0000010000 */
[----:B------:R-:W1:Y:S01]  /*1af80*/  MUFU.EX2 R62, R62 ;  /* 0x0000003e003e7308 */ /* 0x000e620000000800 */
[----:B--2---:R-:W-:-:S01]  /*1af90*/  FADD.FTZ R82, R66, R81 ;  /* 0x0000005142527221 */ /* 0x004fc20000010000 */
[----:B------:R-:W-:-:S04]  /*1afa0*/  F2FP.SATFINITE.E4M3.F32.PACK_AB_MERGE_C R187, R66, R13, RZ ;  /* 0x0000000d42bb723e */ /* 0x000fc800048070ff */
[----:B------:R-:W-:Y:S02]  /*1afb0*/  F2FP.SATFINITE.E4M3.F32.PACK_AB_MERGE_C R187, R58, R3, R187 ;  /* 0x000000033abb723e */ /* 0x000fe400048070bb */
[----:B------:R-:W2:Y:S01]  /*1afc0*/  MUFU.EX2 R69, R69 ;  /* 0x0000004500457308 */ /* 0x000ea20000000800 */
[----:B0-----:R-:W-:-:S07]  /*1afd0*/  FADD.FTZ R81, R11, R82 ;  /* 0x000000520b517221 */ /* 0x001fce0000010000 */
[----:B------:R-:W0:Y:S01]  /*1afe0*/  MUFU.EX2 R107, R107 ;  /* 0x0000006b006b7308 */ /* 0x000e220000000800 */
[----:B-1----:R-:W-:-:S01]  /*1aff0*/  FADD.FTZ R82, R62, R81 ;  /* 0x000000513e527221 */ /* 0x002fc20000010000 */
[----:B------:R-:W-:-:S04]  /*1b000*/  F2FP.SATFINITE.E4M3.F32.PACK_AB_MERGE_C R81, R60, R5, RZ ;  /* 0x000000053c51723e */ /* 0x000fc800048070ff */
[----:B------:R-:W-:Y:S02]  /*1b010*/  F2FP.SATFINITE.E4M3.F32.PACK_AB_MERGE_C R185, R54, R185, R81 ;  /* 0x000000b936b9723e */ /* 0x000fe40004807051 */
[----:B------:R-:W1:Y:S01]  /*1b020*/  MUFU.EX2 R70, R70 ;  /* 0x0000004600467308 */ /* 0x000e620000000800 */
[----:B--2---:R-:W-:-:S01]  /*1b030*/  FADD.FTZ R35, R69, R82 ;  /* 0x0000005245237221 */ /* 0x004fc20000010000 */
[----:B------:R-:W-:-:S06]  /*1b040*/  CS2R R82, SRZ ;  /* 0x0000000000527805 */ /* 0x000fcc000001ff00 */
[----:B------:R2:W3:Y:S01]  /*1b050*/  MUFU.EX2 R20, R68 ;  /* 0x0000004400147308 */ /* 0x0004e20000000800 */
[----:B0-----:R-:W-:-:S01]  /*1b060*/  FADD.FTZ R5, R107, R84 ;  /* 0x000000546b057221 */ /* 0x001fc20000010000 */
[----:B------:R-:W-:Y:S02]  /*1b070*/  F2FP.SATFINITE.E4M3.F32.PACK_AB_MERGE_C R180, R107, R12, RZ ;  /* 0x0000000c6bb4723e */ /* 0x000fe400048070ff */
[----:B------:R-:W-:Y:S02]  /*1b080*/  CS2R R84, SRZ ;  /* 0x0000000000547805 */ /* 0x000fe4000001ff00 */
[----:B------:R-:W-:Y:S02]  /*1b090*/  F2FP.SATFINITE.E4M3.F32.PACK_AB_MERGE_C R180, R21, R10, R180 ;  /* 0x0000000a15b4723e */ /* 0x000fe400048070b4 */
[----:B------:R-:W0:Y:S01]  /*1b0a0*/  MUFU.EX2 R64, R64 ;  /* 0x0000004000407308 */ /* 0x000e220000000800 */
[----:B--2---:R-:W-:-:S01]  /*1b0b0*/  FFMA.FTZ R68, R123, R14, -R52 ;  /* 0x0000000e7b447223 */ /* 0x004fc20000010834 */
[----:B-1----:R-:W-:Y:S01]  /*1b0c0*/  FADD.FTZ R35, R70, R35 ;  /* 0x0000002346237221 */ /* 0x002fe20000010000 */
[----:B------:R-:W-:-:S01]  /*1b0d0*/  FFMA.FTZ R52, R53, R14, -R52 ;  /* 0x0000000e35347223 */ /* 0x000fc20000010834 */
[----:B------:R-:W-:-:S04]  /*1b0e0*/  F2FP.SATFINITE.E4M3.F32.PACK_AB_MERGE_C R181, R70, R69, RZ ;  /* 0x0000004546b5723e */ /* 0x000fc800048070ff */
[----:B------:R-:W1:Y:S01]  /*1b0f0*/  MUFU.EX2 R67, R67 ;  /* 0x0000004300437308 */ /* 0x000e620000000800 */
[----:B---3--:R-:W-:-:S01]  /*1b100*/  FADD.FTZ R38, R20, R5 ;  /* 0x0000000514267221 */ /* 0x008fc20000010000 */
[----:B------:R-:W-:Y:S02]  /*1b110*/  F2FP.SATFINITE.E4M3.F32.PACK_AB_MERGE_C R181, R62, R11, R181 ;  /* 0x0000000b3eb5723e */ /* 0x000fe400048070b5 */
[----:B------:R-:W2:Y:S01]  /*1b120*/  @P0 LDC R11, c[0x0][0x44c] ;  /* 0x00011300ff0b0b82 */ /* 0x000ea20000000800 */
[----:B------:R-:W-:-:S03]  /*1b130*/  FADD.FTZ R13, R79, R38 ;  /* 0x000000264f0d7221 */ /* 0x000fc60000010000 */
[----:B------:R-:W3:Y:S01]  /*1b140*/  MUFU.EX2 R8, R8 ;  /* 0x0000000800087308 */ /* 0x000ee20000000800 */
[----:B0-----:R-:W-:-:S07]  /*1b150*/  FADD.FTZ R60, R64, R35 ;  /* 0x00000023403c7221 */ /* 0x001fce0000010000 */
[----:B------:R-:W0:Y:S01]  /*1b160*/  MUFU.EX2 R73, R73 ;  /* 0x0000004900497308 */ /* 0x000e220000000800 */
[----:B-1----:R-:W-:-:S07]  /*1b170*/  FADD.FTZ R60, R67, R60 ;  /* 0x0000003c433c7221 */ /* 0x002fce0000010000 */
[----:B------:R-:W1:Y:S01]  /*1b180*/  MUFU.EX2 R76, R76 ;  /* 0x0000004c004c7308 */ /* 0x000e620000000800 */
[----:B---3--:R-:W-:-:S01]  /*1b190*/  FADD.FTZ R12, R8, R13 ;  /* 0x0000000d080c7221 */ /* 0x008fc20000010000 */
[----:B------:R-:W-:Y:S01]  /*1b1a0*/  F2FP.SATFINITE.E4M3.F32.PACK_AB_MERGE_C R182, R57, R8, RZ ;  /* 0x0000000839b6723e */ /* 0x000fe200048070ff */
[----:B--2---:R-:W-:-:S04]  /*1b1b0*/  @P0 IMAD.HI.U32 R11, R204, R11, RZ ;  /* 0x0000000bcc0b0227 */ /* 0x004fc800078e00ff */
[----:B------:R-:W-:Y:S01]  /*1b1c0*/  FADD.FTZ R12, R57, R12 ;  /* 0x0000000c390c7221 */ /* 0x000fe20000010000 */
[----:B------:R-:W-:Y:S01]  /*1b1d0*/  F2FP.SATFINITE.E4M3.F32.PACK_AB_MERGE_C R182, R79, R20, R182 ;  /* 0x000000144fb6723e */ /* 0x000fe200048070b6 */
[----:B------:R-:W2:Y:S01]  /*1b1e0*/  MUFU.EX2 R9, R9 ;  /* 0x0000000900097308 */ /* 0x000ea20000000800 */
[----:B0-----:R-:W-:-:S07]  /*1b1f0*/  FADD.FTZ R13, R73, R60 ;  /* 0x0000003c490d7221 */ /* 0x001fce0000010000 */
[----:B------:R-:W0:Y:S01]  /*1b200*/  MUFU.EX2 R68, R68 ;  /* 0x0000004400447308 */ /* 0x000e220000000800 */
[----:B-1----:R-:W-:-:S01]  /*1b210*/  FADD.FTZ R13, R76, R13 ;  /* 0x0000000d4c0d7221 */ /* 0x002fc20000010000 */
[----:B------:R-:W-:-:S04]  /*1b220*/  F2FP.SATFINITE.E4M3.F32.PACK_AB_MERGE_C R183, R76, R73, RZ ;  /* 0x000000494cb7723e */ /* 0x000fc800048070ff */
        /* <DEDUP_REMOVED lines=12> */
[----:B------:R-:W-:-:S06]  /*1b2f0*/  CS2R R30, SRZ ;  /* 0x00000000001e7805 */ /* 0x000fcc000001ff00 */
[----:B------:R-:W0:Y:S01]  /*1b300*/  MUFU.EX2 R77, R77 ;  /* 0x0000004d004d7308 */ /* 0x000e220000000800 */
[----:B-1----:R-:W-:-:S07]  /*1b310*/  FADD.FTZ R10, R74, R3 ;  /* 0x000000034a0a7221 */ /* 0x002fce0000010000 */
[----:B------:R-:W1:Y:S01]  /*1b320*/  MUFU.EX2 R32, R32 ;  /* 0x0000002000207308 */ /* 0x000e620000000800 */
[C---:B--2---:R-:W-:Y:S01]  /*1b330*/  F2FP.SATFINITE.E4M3.F32.PACK_AB_MERGE_C R176, R7.reuse, R6, RZ ;  /* 0x0000000607b0723e */ /* 0x044fe200048070ff */
[----:B------:R-:W-:-:S03]  /*1b340*/  FADD.FTZ R7, R7, R12 ;  /* 0x0000000c07077221 */ /* 0x000fc60000010000 */
[----:B------:R-:W-:Y:S01]  /*1b350*/  F2FP.SATFINITE.E4M3.F32.PACK_AB_MERGE_C R176, R56, R9, R176 ;  /* 0x0000000938b0723e */ /* 0x000fe200048070b0 */
[----:B------:R-:W-:Y:S01]  /*1b360*/  IMAD.MOV.U32 R9, RZ, RZ, R204 ;  /* 0x000000ffff097224 */ /* 0x000fe200078e00cc */
[----:B------:R-:W-:Y:S01]  /*1b370*/  CS2R R56, SRZ ;  /* 0x0000000000387805 */ /* 0x000fe2000001ff00 */
[----:B------:R-:W2:Y:S01]  /*1b380*/  MUFU.EX2 R72, R72 ;  /* 0x0000004800487308 */ /* 0x000ea20000000800 */
[C---:B0-----:R-:W-:Y:S01]  /*1b390*/  F2FP.SATFINITE.E4M3.F32.PACK_AB_MERGE_C R177, R77.reuse, R74, RZ ;  /* 0x0000004a4db1723e */ /* 0x041fe200048070ff */
[----:B------:R-:W-:-:S03]  /*1b3a0*/  FADD.FTZ R77, R77, R10 ;  /* 0x0000000a4d4d7221 */ /* 0x000fc60000010000 */
[----:B------:R-:W-:Y:S02]  /*1b3b0*/  F2FP.SATFINITE.E4M3.F32.PACK_AB_MERGE_C R177, R71, R68, R177 ;  /* 0x0000004447b1723e */ /* 0x000fe400048070b1 */
[----:B------:R-:W-:Y:S02]  /*1b3c0*/  CS2R R68, SRZ ;  /* 0x0000000000447805 */ /* 0x000fe4000001ff00 */
[----:B------:R-:W-:Y:S01]  /*1b3d0*/  CS2R R70, SRZ ;  /* 0x0000000000467805 */ /* 0x000fe2000001ff00 */
[----:B------:R-:W0:Y:S01]  /*1b3e0*/  MUFU.EX2 R41, R41 ;  /* 0x0000002900297308 */ /* 0x000e220000000800 */
[----:B-1----:R-:W-:-:S07]  /*1b3f0*/  FADD.FTZ R10, R32, R7 ;  /* 0x00000007200a7221 */ /* 0x002fce0000010000 */
[----:B------:R-:W1:Y:S01]  /*1b400*/  MUFU.EX2 R59, R59 ;  /* 0x0000003b003b7308 */ /* 0x000e620000000800 */
[----:B--2---:R-:W-:-:S01]  /*1b410*/  FADD.FTZ R12, R72, R77 ;  /* 0x0000004d480c7221 */ /* 0x004fc20000010000 */
[----:B------:R-:W-:-:S06]  /*1b420*/  CS2R R76, SRZ ;  /* 0x00000000004c7805 */ /* 0x000fcc000001ff00 */
        /* <DEDUP_REMOVED lines=14> */
[----:B------:R-:W-:Y:S02]  /*1b510*/  F2FP.SATFINITE.E4M3.F32.PACK_AB_MERGE_C R179, R78, R75, RZ ;  /* 0x0000004b4eb3723e */ /* 0x000fe400048070ff */
[----:B------:R-:W-:Y:S02]  /*1b520*/  CS2R R74, SRZ ;  /* 0x00000000004a7805 */ /* 0x000fe4000001ff00 */
[----:B------:R-:W-:Y:S02]  /*1b530*/  CS2R R78, SRZ ;  /* 0x00000000004e7805 */ /* 0x000fe4000001ff00 */
[----:B------:R-:W-:-:S02]  /*1b540*/  F2FP.SATFINITE.E4M3.F32.PACK_AB_MERGE_C R179, R59, R72, R179 ;  /* 0x000000483bb3723e */ /* 0x000fc400048070b3 */
[----:B------:R-:W-:Y:S01]  /*1b550*/  CS2R R58, SRZ ;  /* 0x00000000003a7805 */ /* 0x000fe2000001ff00 */
[----:B------:R-:W2:Y:S01]  /*1b560*/  MUFU.EX2 R49, R49 ;  /* 0x0000003100317308 */ /* 0x000ea20000000800 */
[----:B0-----:R-:W-:-:S01]  /*1b570*/  FADD.FTZ R12, R34, R3 ;  /* 0x00000003220c7221 */ /* 0x001fc20000010000 */
[----:B------:R-:W-:-:S03]  /*1b580*/  CS2R R72, SRZ ;  /* 0x0000000000487805 */ /* 0x000fc6000001ff00 */
[----:B------:R-:W-:-:S03]  /*1b590*/  FADD.FTZ R3, R39, R12 ;  /* 0x0000000c27037221 */ /* 0x000fc60000010000 */
[----:B------:R-:W0:Y:S01]  /*1b5a0*/  MUFU.EX2 R40, R40 ;  /* 0x0000002800287308 */ /* 0x000e220000000800 */
[----:B-1----:R-:W-:-:S07]  /*1b5b0*/  FADD.FTZ R20, R0, R7 ;  /* 0x0000000700147221 */ /* 0x002fce0000010000 */
[----:B------:R-:W1:Y:S01]  /*1b5c0*/  MUFU.EX2 R51, R129 ;  /* 0x0000008100337308 */ /* 0x000e620000000800 */
[----:B--2---:R-:W-:-:S07]  /*1b5d0*/  FADD.FTZ R20, R49, R20 ;  /* 0x0000001431147221 */ /* 0x004fce0000010000 */
[----:B------:R-:W2:Y:S01]  /*1b5e0*/  MUFU.EX2 R43, R43 ;  /* 0x0000002b002b7308 */ /* 0x000ea20000000800 */
[----:B0-----:R-:W-:-:S07]  /*1b5f0*/  FADD.FTZ R12, R40, R3 ;  /* 0x00000003280c7221 */ /* 0x001fce0000010000 */
[----:B------:R-:W0:Y:S01]  /*1b600*/  MUFU.EX2 R80, R80 ;  /* 0x0000005000507308 */ /* 0x000e220000000800 */
[----:B-1----:R-:W-:-:S02]  /*1b610*/  FADD.FTZ R3, R51, R20 ;  /* 0x0000001433037221 */ /* 0x002fc40000010000 */
[----:B------:R-:W1:Y:S05]  /*1b620*/  @P0 LDC R20, c[0x0][0x450] ;  /* 0x00011400ff140b82 */ /* 0x000e6a0000000800 */
[----:B------:R-:W3:Y:S01]  /*1b630*/  MUFU.EX2 R29, R29 ;  /* 0x0000001d001d7308 */ /* 0x000ee20000000800 */
[----:B--2---:R-:W-:-:S01]  /*1b640*/  FADD.FTZ R12, R43, R12 ;  /* 0x0000000c2b0c7221 */ /* 0x004fc20000010000 */
[----:B------:R-:W-:-:S02]  /*1b650*/  F2FP.SATFINITE.E4M3.F32.PACK_AB_MERGE_C R172, R43, R40, RZ ;  /* 0x000000282bac723e */ /* 0x000fc400048070ff */
[----:B------:R-:W-:Y:S02]  /*1b660*/  CS2R R40, SRZ ;  /* 0x0000000000287805 */ /* 0x000fe4000001ff00 */
[----:B------:R-:W-:Y:S02]  /*1b670*/  F2FP.SATFINITE.E4M3.F32.PACK_AB_MERGE_C R172, R39, R34, R172 ;  /* 0x0000002227ac723e */ /* 0x000fe400048070ac */
[----:B------:R-:W-:Y:S01]  /*1b680*/  CS2R R34, SRZ ;  /* 0x0000000000227805 */ /* 0x000fe2000001ff00 */
[----:B------:R-:W2:Y:S01]  /*1b690*/  MUFU.EX2 R53, R131 ;  /* 0x0000008300357308 */ /* 0x000ea20000000800 */
[C---:B0-----:R-:W-:Y:S01]  /*1b6a0*/  F2FP.SATFINITE.E4M3.F32.PACK_AB_MERGE_C R173, R80.reuse, R51, RZ ;  /* 0x0000003350ad723e */ /* 0x041fe200048070ff */
[----:B------:R-:W-:Y:S01]  /*1b6b0*/  FADD.FTZ R80, R80, R3 ;  /* 0x0000000350507221 */ /* 0x000fe20000010000 */
[----:B------:R-:W-:Y:S02]  /*1b6c0*/  CS2R R38, SRZ ;  /* 0x0000000000267805 */ /* 0x000fe4000001ff00 */
[----:B------:R-:W-:-:S03]  /*1b6d0*/  F2FP.SATFINITE.E4M3.F32.PACK_AB_MERGE_C R173, R49, R0, R173 ;  /* 0x0000000031ad723e */ /* 0x000fc600048070ad */
[----:B------:R-:W0:Y:S01]  /*1b6e0*/  MUFU.EX2 R28, R135 ;  /* 0x00000087001c7308 */ /* 0x000e220000000800 */
[----:B---3--:R-:W-:-:S01]  /*1b6f0*/  FADD.FTZ R3, R29, R12 ;  /* 0x0000000c1d037221 */ /* 0x008fc20000010000 */
[----:B-1----:R-:W-:-:S03]  /*1b700*/  @P0 SHF.R.U32.HI R9, RZ, R20, R11 ;  /* 0x00000014ff090219 */ /* 0x002fc6000001160b */
[----:B------:R-:W-:-:S03]  /*1b710*/  FADD.FTZ R3, R42, R3 ;  /* 0x000000032a037221 */ /* 0x000fc60000010000 */
[----:B------:R-:W-:Y:S01]  /*1b720*/  MUFU.EX2 R44, R44 ;  /* 0x0000002c002c7308 */ /* 0x000fe20000000800 */
[----:B--2---:R-:W-:-:S01]  /*1b730*/  FADD.FTZ R7, R53, R80 ;  /* 0x0000005035077221 */ /* 0x004fc20000010000 */
[----:B------:R-:W-:-:S06]  /*1b740*/  CS2R R80, SRZ ;  /* 0x0000000000507805 */ /* 0x000fcc000001ff00 */
[----:B------:R-:W1:Y:S01]  /*1b750*/  MUFU.EX2 R33, R33 ;  /* 0x0000002100217308 */ /* 0x000e620000000800 */
[----:B0-----:R-:W-:-:S07]  /*1b760*/  FADD.FTZ R12, R28, R7 ;  /* 0x000000071c0c7221 */ /* 0x001fce0000010000 */
[----:B------:R-:W-:Y:S08]  /*1b770*/  MUFU.EX2 R5, R137 ;  /* 0x0000008900057308 */ /* 0x000ff00000000800 */
[----:B------:R-:W0:Y:S01]  /*1b780*/  MUFU.EX2 R8, R139 ;  /* 0x0000008b00087308 */ /* 0x000e220000000800 */
[----:B-1----:R-:W-:Y:S01]  /*1b790*/  F2FP.SATFINITE.E4M3.F32.PACK_AB_MERGE_C R174, R33, R44, RZ ;  /* 0x0000002c21ae723e */ /* 0x002fe200048070ff */
[----:B------:R-:W-:-:S03]  /*1b7a0*/  FADD.FTZ R44, R44, R3 ;  /* 0x000000032c2c7221 */ /* 0x000fc60000010000 */
[----:B------:R-:W-:Y:S01]  /*1b7b0*/  F2FP.SATFINITE.E4M3.F32.PACK_AB_MERGE_C R174, R42, R29, R174 ;  /* 0x0000001d2aae723e */ /* 0x000fe200048070ae */
[----:B------:R-:W-:-:S01]  /*1b7c0*/  FADD.FTZ R44, R33, R44 ;  /* 0x0000002c212c7221 */ /* 0x000fc20000010000 */
[----:B------:R-:W-:Y:S01]  /*1b7d0*/  CS2R R32, SRZ ;  /* 0x0000000000207805 */ /* 0x000fe2000001ff00 */
[----:B------:R-:W1:Y:S01]  /*1b7e0*/  MUFU.EX2 R45, R45 ;  /* 0x0000002d002d7308 */ /* 0x000e620000000800 */
[----:B------:R-:W-:-:S07]  /*1b7f0*/  CS2R R42, SRZ ;  /* 0x00000000002a7805 */ /* 0x000fce000001ff00 */
[----:B------:R-:W2:Y:S01]  /*1b800*/  MUFU.EX2 R141, R141 ;  /* 0x0000008d008d7308 */ /* 0x000ea20000000800 */
[----:B0-----:R-:W-:Y:S01]  /*1b810*/  F2FP.SATFINITE.E4M3.F32.PACK_AB_MERGE_C R175, R8, R5, RZ ;  /* 0x0000000508af723e */ /* 0x001fe200048070ff */
[----:B------:R-:W-:-:S03]  /*1b820*/  FADD.FTZ R5, R5, R12 ;  /* 0x0000000c05057221 */ /* 0x000fc60000010000 */
[----:B------:R-:W-:Y:S01]  /*1b830*/  F2FP.SATFINITE.E4M3.F32.PACK_AB_MERGE_C R175, R28, R53, R175 ;  /* 0x000000351caf723e */ /* 0x000fe200048070af */
[----:B------:R-:W-:-:S01]  /*1b840*/  FADD.FTZ R8, R8, R5 ;  /* 0x0000000508087221 */ /* 0x000fc20000010000 */
[----:B------:R-:W-:Y:S01]  /*1b850*/  CS2R R28, SRZ ;  /* 0x00000000001c7805 */ /* 0x000fe2000001ff00 */
[----:B------:R-:W0:Y:S01]  /*1b860*/  MUFU.EX2 R46, R46 ;  /* 0x0000002e002e7308 */ /* 0x000e220000000800 */
[----:B-1----:R-:W-:-:S07]  /*1b870*/  FADD.FTZ R3, R45, R44 ;  /* 0x0000002c2d037221 */ /* 0x002fce0000010000 */
[----:B------:R1:W3:Y:S01]  /*1b880*/  MUFU.EX2 R6, R61 ;  /* 0x0000003d00067308 */ /* 0x0002e20000000800 */
[----:B--2---:R-:W-:-:S07]  /*1b890*/  FADD.FTZ R5, R141, R8 ;  /* 0x000000088d057221 */ /* 0x004fce0000010000 */
[----:B------:R-:W-:Y:S01]  /*1b8a0*/  MUFU.EX2 R37, R37 ;  /* 0x0000002500257308 */ /* 0x000fe20000000800 */
[----:B0-----:R-:W-:-:S01]  /*1b8b0*/  FADD.FTZ R8, R46, R3 ;  /* 0x000000032e087221 */ /* 0x001fc20000010000 */
[----:B-1----:R-:W-:-:S06]  /*1b8c0*/  CS2R R60, SRZ ;  /* 0x00000000003c7805 */ /* 0x002fcc000001ff00 */
[----:B------:R-:W0:Y:S01]  /*1b8d0*/  MUFU.EX2 R48, R48 ;  /* 0x0000003000307308 */ /* 0x000e220000000800 */
[----:B---3--:R-:W-:-:S07]  /*1b8e0*/  FADD.FTZ R12, R6, R5 ;  /* 0x00000005060c7221 */ /* 0x008fce0000010000 */
[----:B------:R-:W1:Y:S08]  /*1b8f0*/  MUFU.EX2 R143, R143 ;  /* 0x0000008f008f7308 */ /* 0x000e700000000800 */
[----:B------:R-:W2:Y:S01]  /*1b900*/  MUFU.EX2 R10, R145 ;  /* 0x00000091000a7308 */ /* 0x000ea20000000800 */
[----:B0-----:R-:W-:Y:S01]  /*1b910*/  F2FP.SATFINITE.E4M3.F32.PACK_AB_MERGE_C R7, R48, R37, RZ ;  /* 0x000000253007723e */ /* 0x001fe200048070ff */
[----:B------:R-:W-:-:S03]  /*1b920*/  FADD.FTZ R37, R37, R8 ;  /* 0x0000000825257221 */ /* 0x000fc60000010000 */
[----:B------:R-:W-:Y:S01]  /*1b930*/  F2FP.SATFINITE.E4M3.F32.PACK_AB_MERGE_C R168, R46, R45, R7 ;  /* 0x0000002d2ea8723e */ /* 0x000fe20004807007 */
[----:B------:R-:W-:-:S01]  /*1b940*/  FADD.FTZ R37, R48, R37 ;  /* 0x0000002530257221 */ /* 0x000fc20000010000 */
[----:B------:R-:W-:Y:S01]  /*1b950*/  IADD3 R7, R9, R206, -R205 ;  /* 0x000000ce09077210 */ /* 0x000fe20007ffe8cd */
[----:B------:R-:W0:Y:S01]  /*1b960*/  MUFU.EX2 R50, R50 ;  /* 0x0000003200327308 */ /* 0x000e220000000800 */
[----:B-1----:R-:W-:-:S01]  /*1b970*/  FADD.FTZ R3, R143, R12 ;  /* 0x0000000c8f037221 */ /* 0x002fc20000010000 */
[----:B------:R-:W-:Y:S02]  /*1b980*/  CS2R R44, SRZ ;  /* 0x00000000002c7805 */ /* 0x000fe4000001ff00 */
[----:B------:R-:W-:Y:S01]  /*1b990*/  CS2R R48, SRZ ;  /* 0x0000000000307805 */ /* 0x000fe2000001ff00 */
[----:B------:R-:W-:-:S03]  /*1b9a0*/  IMAD.HI R7, R7, 0x66666667, RZ ;  /* 0x6666666707077827 */ /* 0x000fc600078e02ff */
[----:B------:R-:W1:Y:S01]  /*1b9b0*/  MUFU.EX2 R147, R147 ;  /* 0x0000009300937308 */ /* 0x000e620000000800 */
[C---:B--2---:R-:W-:Y:S01]  /*1b9c0*/  F2FP.SATFINITE.E4M3.F32.PACK_AB_MERGE_C R143, R10.reuse, R143, RZ ;  /* 0x0000008f0a8f723e */ /* 0x044fe200048070ff */
[----:B------:R-:W-:-:S03]  /*1b9d0*/  FADD.FTZ R10, R10, R3 ;  /* 0x000000030a0a7221 */ /* 0x000fc60000010000 */
[----:B------:R-:W-:-:S03]  /*1b9e0*/  F2FP.SATFINITE.E4M3.F32.PACK_AB_MERGE_C R169, R6, R141, R143 ;  /* 0x0000008d06a9723e */ /* 0x000fc6000480708f */
[----:B------:R2:W3:Y:S01]  /*1b9f0*/  MUFU.EX2 R65, R87 ;  /* 0x0000005700417308 */ /* 0x0004e20000000800 */
[----:B0-----:R-:W-:-:S01]  /*1ba00*/  FADD.FTZ R6, R50, R37 ;  /* 0x0000002532067221 */ /* 0x001fc20000010000 */
[----:B------:R-:W-:-:S06]  /*1ba10*/  CS2R R36, SRZ ;  /* 0x0000000000247805 */ /* 0x000fcc000001ff00 */
[----:B------:R-:W-:Y:S01]  /*1ba20*/  MUFU.EX2 R47, R47 ;  /* 0x0000002f002f7308 */ /* 0x000fe20000000800 */
[----:B-1----:R-:W-:-:S01]  /*1ba30*/  FADD.FTZ R3, R147, R10 ;  /* 0x0000000a93037221 */ /* 0x002fc20000010000 */
[----:B--2---:R-:W-:-:S06]  /*1ba40*/  CS2R R86, SRZ ;  /* 0x0000000000567805 */ /* 0x004fcc000001ff00 */
[----:B------:R-:W0:Y:S01]  /*1ba50*/  MUFU.EX2 R24, R24 ;  /* 0x0000001800187308 */ /* 0x000e220000000800 */
[----:B---3--:R-:W-:-:S07]  /*1ba60*/  FADD.FTZ R6, R65, R6 ;  /* 0x0000000641067221 */ /* 0x008fce0000010000 */
[----:B------:R1:W2:Y:S08]  /*1ba70*/  MUFU.EX2 R0, R55 ;  /* 0x0000003700007308 */ /* 0x0002b00000000800 */
[----:B------:R-:W-:Y:S01]  /*1ba80*/  MUFU.EX2 R63, R63 ;  /* 0x0000003f003f7308 */ /* 0x000fe20000000800 */
[----:B0-----:R-:W-:Y:S02]  /*1ba90*/  F2FP.SATFINITE.E4M3.F32.PACK_AB_MERGE_C R5, R24, R47, RZ ;  /* 0x0000002f1805723e */ /* 0x001fe400048070ff */
[----:B-1----:R-:W-:-:S02]  /*1baa0*/  CS2R R54, SRZ ;  /* 0x0000000000367805 */ /* 0x002fc4000001ff00 */
[----:B------:R-:W-:Y:S02]  /*1bab0*/  F2FP.SATFINITE.E4M3.F32.PACK_AB_MERGE_C R170, R65, R50, R5 ;  /* 0x0000003241aa723e */ /* 0x000fe40004807005 */
[----:B------:R-:W-:Y:S02]  /*1bac0*/  CS2R R50, SRZ ;  /* 0x0000000000327805 */ /* 0x000fe4000001ff00 */
[----:B------:R-:W-:Y:S01]  /*1bad0*/  CS2R R64, SRZ ;  /* 0x0000000000407805 */ /* 0x000fe2000001ff00 */
[----:B------:R-:W0:Y:S01]  /*1bae0*/  MUFU.EX2 R52, R52 ;  /* 0x0000003400347308 */ /* 0x000e220000000800 */
[----:B--2---:R-:W-:-:S01]  /*1baf0*/  FADD.FTZ R8, R0, R3 ;  /* 0x0000000300087221 */ /* 0x004fc20000010000 */
[----:B------:R-:W-:Y:S01]  /*1bb00*/  FADD.FTZ R3, R47, R6 ;  /* 0x000000062f037221 */ /* 0x000fe20000010000 */
[----:B------:R-:W-:Y:S02]  /*1bb10*/  SHF.R.U32.HI R6, RZ, 0x1f, R7 ;  /* 0x0000001fff067819 */ /* 0x000fe40000011607 */
[----:B------:R-:W-:Y:S01]  /*1bb20*/  CS2R R46, SRZ ;  /* 0x00000000002e7805 */ /* 0x000fe2000001ff00 */
[----:B------:R-:W-:-:S01]  /*1bb30*/  FADD.FTZ R3, R24, R3 ;  /* 0x0000000318037221 */ /* 0x000fc20000010000 */
[----:B------:R-:W-:-:S02]  /*1bb40*/  LEA.HI.SX32 R6, R7, R6, 0x1a ;  /* 0x0000000607067211 */ /* 0x000fc400078fd2ff */
[----:B------:R-:W-:Y:S02]  /*1bb50*/  CS2R R24, SRZ ;  /* 0x0000000000187805 */ /* 0x000fe4000001ff00 */
[----:B0-----:R-:W-:Y:S01]  /*1bb60*/  F2FP.SATFINITE.E4M3.F32.PACK_AB_MERGE_C R5, R52, R63, RZ ;  /* 0x0000003f3405723e */ /* 0x001fe200048070ff */
[----:B------:R-:W-:-:S01]  /*1bb70*/  FADD.FTZ R63, R63, R8 ;  /* 0x000000083f3f7221 */ /* 0x000fc20000010000 */
[----:B------:R-:W-:Y:S02]  /*1bb80*/  VIADD R8, R104, 0xfffffffe ;  /* 0xfffffffe68087836 */ /* 0x000fe40000000000 */
[----:B------:R-:W-:Y:S01]  /*1bb90*/  F2FP.SATFINITE.E4M3.F32.PACK_AB_MERGE_C R171, R0, R147, R5 ;  /* 0x0000009300ab723e */ /* 0x000fe20004807005 */
[----:B------:R-:W-:Y:S01]  /*1bba0*/  FADD.FTZ R0, R52, R63 ;  /* 0x0000003f34007221 */ /* 0x000fe20000010000 */
[----:B------:R-:W-:Y:S02]  /*1bbb0*/  VIMNMX R5, R203, R6, !PT ;  /* 0x00000006cb057248 */ /* 0x000fe40007fe0100 */
[----:B------:R-:W-:-:S02]  /*1bbc0*/  CS2R R52, SRZ ;  /* 0x0000000000347805 */ /* 0x000fc4000001ff00 */
[----:B------:R-:W-:Y:S02]  /*1bbd0*/  CS2R R62, SRZ ;  /* 0x00000000003e7805 */ /* 0x000fe4000001ff00 */
[----:B------:R-:W-:-:S13]  /*1bbe0*/  ISETP.GE.AND P2, PT, R8, R5, PT ;  /* 0x000000050800720c */ /* 0x000fda0003f46270 */
[----:B------:R-:W-:Y:S05]  /*1bbf0*/  @!P2 BRA `(.L_x_2404) ;  /* 0x000000480064a947 */ /* 0x000fea0003800000 */
[----:B------:R-:W-:Y:S01]  /*1bc00*/  IMAD.MOV.U32 R6, RZ, RZ, R90 ;  /* 0x000000ffff067224 */ /* 0x000fe200078e005a */
[----:B------:R-:W-:Y:S01]  /*1bc10*/  MOV R7, R15 ;  /* 0x0000000f00077202 */ /* 0x000fe20000000f00 */
        /* <DEDUP_REMOVED lines=33> */
.L_x_2415:
        /* <DEDUP_REMOVED lines=8> */
.L_x_2406:
        /* <DEDUP_REMOVED lines=8> */
.L_x_2407:
[----:B------:R-:W-:Y:S04]  /*1bf30*/  BSSY B0, `(.L_x_2405) ;  /* 0x0000004000007945 */ /* 0x000fe80003800000 */
[----:B-1----:R-:W-:Y:S05]  /*1bf40*/  @P3 BRA `(.L_x_2408) ;  /* 0x0000000000083947 */ /* 0x002fea0003800000 */
[----:B------:R-:W1:Y:S02]  /*1bf50*/  SYNCS.PHASECHK.TRANS64.TRYWAIT P3, [R11+URZ+0x29830], R10 ;  /* 0x0298300a0b0075a7 */ /* 0x000e64000806017f */
[----:B-1----:R-:W-:Y:S05]  /*1bf60*/  @!P3 BRA `(.L_x_2409) ;  /* 0x000001500038b947 */ /* 0x002fea0003800000 */
.L_x_2408:
[----:B------:R-:W-:Y:S05]  /*1bf70*/  BSYNC B0 ;  /* 0x0000000000007941 */ /* 0x000fea0003800000 */
.L_x_2405:
[----:B01----:R-:W0:Y:S01]  /*1bf80*/  S2R R10, SR_TID.X ;  /* 0x00000000000a7919 */ /* 0x003e220000002100 */
[----:B------:R-:W-:Y:S05]  /*1bf90*/  WARPSYNC.ALL ;  /* 0x0000000000007948 */ /* 0x000fea0003800000 */
[----:B------:R-:W-:Y:S01]  /*1bfa0*/  IMAD.MOV.U32 R13, RZ, RZ, -0x7fffffe0 ;  /* 0x80000020ff0d7424 */ /* 0x000fe200078e00ff */
[----:B------:R-:W-:Y:S01]  /*1bfb0*/  UMOV UR48, UR24 ;  /* 0x0000001800307c82 */ /* 0x000fe20008000000 */
[----:B------:R-:W-:Y:S01]  /*1bfc0*/  UMOV UR49, UR25 ;  /* 0x0000001900317c82 */ /* 0x000fe20008000000 */
[----:B------:R-:W-:Y:S01]  /*1bfd0*/  MOV R89, 0x80000020 ;  /* 0x8000002000597802 */ /* 0x000fe20000000f00 */
[----:B------:R-:W-:Y:S01]  /*1bfe0*/  UMOV UR44, UR24 ;  /* 0x00000018002c7c82 */ /* 0x000fe20008000000 */
[----:B------:R-:W-:Y:S01]  /*1bff0*/  R2UR UR51, R13 ;  /* 0x000000000d3372ca */ /* 0x000fe200000e0000 */
[----:B------:R-:W-:Y:S01]  /*1c000*/  UMOV UR45, UR25 ;  /* 0x00000019002d7c82 */ /* 0x000fe20008000000 */
[C---:B------:R-:W-:Y:S01]  /*1c010*/  R2UR UR47, R89.reuse ;  /* 0x00000000592f72ca */ /* 0x040fe200000e0000 */
[----:B------:R-:W-:Y:S01]  /*1c020*/  IMAD.MOV.U32 R15, RZ, RZ, -0x7fffffe0 ;  /* 0x80000020ff0f7424 */ /* 0x000fe200078e00ff */
[----:B------:R-:W-:Y:S01]  /*1c030*/  UMOV UR32, UR24 ;  /* 0x0000001800207c82 */ /* 0x000fe20008000000 */
[----:B------:R-:W-:Y:S01]  /*1c040*/  IMAD.MOV.U32 R21, RZ, RZ, -0x7fffffe0 ;  /* 0x80000020ff157424 */ /* 0x000fe200078e00ff */
        /* <DEDUP_REMOVED lines=8> */
[----:B------:R-:W-:-:S02]  /*1c0d0*/  IMAD.MOV.U32 R15, RZ, RZ, -0x7fffffe0 ;  /* 0x80000020ff0f7424 */ /* 0x000fc400078e00ff */
[----:B------:R-:W-:Y:S01]  /*1c0e0*/  IMAD.MOV.U32 R13, RZ, RZ, -0x7fffffe0 ;  /* 0x80000020ff0d7424 */ /* 0x000fe200078e00ff */
        /* <DEDUP_REMOVED lines=15> */
[----:B------:R-:W-:Y:S01]  /*1c1e0*/  R2UR UR34, R20 ;  /* 0x00000000142272ca */ /* 0x000fe200000e0000 */
[----:B------:R-:W-:Y:S01]  /*1c1f0*/  WARPGROUP.ARRIVE ;  /* 0x00000000000079c5 */ /* 0x000fe20000000000 */
[----:B------:R-:W-:-:S02]  /*1c200*/  R2UR UR30, R88 ;  /* 0x00000000581e72ca */ /* 0x000fc400000e0000 */
[----:B------:R-:W-:Y:S01]  /*1c210*/  R2UR UR6, R14 ;  /* 0x000000000e0672ca */ /* 0x000fe200000e0000 */
[C---:B------:R-:W-:Y:S01]  /*1c220*/  VIADD R14, R12.reuse, 0x102 ;  /* 0x000001020c0e7836 */ /* 0x040fe20000000000 */
[----:B------:R-:W-:Y:S01]  /*1c230*/  IADD3 R20, R12, 0x82, RZ ;  /* 0x000000820c147810 */ /* 0x000fe20007ffe0ff */
[----:B------:R-:W-:Y:S01]  /*1c240*/  QGMMA.64x32x32.F32.E4M3.E4M3 R152, gdesc[UR48], RZ, !UPT, gsb0 ;  /* 0x00600000309879f3 */ /* 0x000fe2000c0008ff */
[----:B------:R-:W-:Y:S01]  /*1c250*/  R2UR UR51, R15 ;  /* 0x000000000f3372ca */ /* 0x000fe200000e0000 */
[----:B------:R-:W-:Y:S01]  /*1c260*/  UMOV UR48, UR4 ;  /* 0x0000000400307c82 */ /* 0x000fe20008000000 */
[----:B------:R-:W-:Y:S01]  /*1c270*/  R2UR UR50, R14 ;  /* 0x000000000e3272ca */ /* 0x000fe200000e0000 */
[----:B------:R-:W-:Y:S01]  /*1c280*/  UMOV UR49, UR5 ;  /* 0x0000000500317c82 */ /* 0x000fe20008000000 */
[----:B------:R-:W-:Y:S01]  /*1c290*/  VIADD R14, R12, 0x182 ;  /* 0x000001820c0e7836 */ /* 0x000fe20000000000 */
[----:B------:R-:W-:Y:S01]  /*1c2a0*/  MOV R15, 0x80000020 ;  /* 0x80000020000f7802 */ /* 0x000fe20000000f00 */
[----:B------:R-:W-:-:S02]  /*1c2b0*/  WARPGROUP.DEPBAR.LE gsb0, 0x0 ;  /* 0x00008000000079c5 */ /* 0x000fc40000010000 */
[----:B------:R-:W-:-:S06]  /*1c2c0*/  WARPGROUP.ARRIVE ;  /* 0x00000000000079c5 */ /* 0x000fcc0000000000 */
[----:B------:R-:W-:Y:S01]  /*1c2d0*/  QGMMA.64x32x32.F32.E4M3.E4M3 R136, gdesc[UR44], RZ, !UPT, gsb0 ;  /* 0x006000002c8879f3 */ /* 0x000fe2000c0008ff */
[----:B------:R-:W-:Y:S01]  /*1c2e0*/  R2UR UR46, R20 ;  /* 0x00000000142e72ca */ /* 0x000fe200000e0000 */
[----:B------:R-:W-:Y:S01]  /*1c2f0*/  UMOV UR44, UR4 ;  /* 0x00000004002c7c82 */ /* 0x000fe20008000000 */
[----:B------:R-:W-:Y:S01]  /*1c300*/  R2UR UR47, R21 ;  /* 0x00000000152f72ca */ /* 0x000fe200000e0000 */
[----:B------:R-:W-:Y:S01]  /*1c310*/  UMOV UR45, UR5 ;  /* 0x00000005002d7c82 */ /* 0x000fe20008000000 */
[----:B------:R-:W-:Y:S02]  /*1c320*/  WARPGROUP.DEPBAR.LE gsb0, 0x0 ;  /* 0x00008000000079c5 */ /* 0x000fe40000010000 */
[----:B------:R-:W-:-:S06]  /*1c330*/  WARPGROUP.ARRIVE ;  /* 0x00000000000079c5 */ /* 0x000fcc0000000000 */
[----:B------:R-:W-:Y:S03]  /*1c340*/  QGMMA.64x32x32.F32.E4M3.E4M3 R120, gdesc[UR24], RZ, !UPT, gsb0 ;  /* 0x00600000187879f3 */ /* 0x000fe6000c0008ff */
[----:B------:R-:W-:Y:S02]  /*1c350*/  WARPGROUP.DEPBAR.LE gsb0, 0x0 ;  /* 0x00008000000079c5 */ /* 0x000fe40000010000 */
[----:B------:R-:W-:-:S06]  /*1c360*/  WARPGROUP.ARRIVE ;  /* 0x00000000000079c5 */ /* 0x000fcc0000000000 */
[----:B------:R-:W-:Y:S01]  /*1c370*/  QGMMA.64x32x32.F32.E4M3.E4M3 R104, gdesc[UR32], RZ, !UPT, gsb0 ;  /* 0x00600000206879f3 */ /* 0x000fe2000c0008ff */
[----:B------:R-:W-:Y:S01]  /*1c380*/  UMOV UR32, UR4 ;  /* 0x0000000400207c82 */ /* 0x000fe20008000000 */
        /* <DEDUP_REMOVED lines=47> */
[----:B------:R-:W-:Y:S01]  /*1c680*/  VIADD R14, R12, 0x400 ;  /* 0x000004000c0e7836 */ /* 0x000fe20000000000 */
[----:B------:R-:W-:-:S04]  /*1c690*/  MOV R15, 0x80000020 ;  /* 0x80000020000f7802 */ /* 0x000fc80000000f00 */
[----:B------:R-:W-:Y:S01]  /*1c6a0*/  R2UR UR46, R14 ;  /* 0x000000000e2e72ca */ /* 0x000fe200000e0000 */
[----:B------:R-:W-:Y:S01]  /*1c6b0*/  VIADD R14, R12, 0x480 ;  /* 0x000004800c0e7836 */ /* 0x000fe20000000000 */
[----:B------:R-:W-:Y:S01]  /*1c6c0*/  R2UR UR47, R15 ;  /* 0x000000000f2f72ca */ /* 0x000fe200000e0000 */
        /* <DEDUP_REMOVED lines=29> */
[----:B------:R-:W-:Y:S01]  /*1c8a0*/  MOV R15, 0x80000020 ;  /* 0x80000020000f7802 */ /* 0x000fe20000000f00 */
        /* <DEDUP_REMOVED lines=85> */
[----:B------:R-:W-:Y:S01]  /*1ce00*/  MOV R15, 0x80000020 ;  /* 0x80000020000f7802 */ /* 0x000fe20000000f00 */
[----:B------:R-:W-:Y:S01]  /*1ce10*/  VIADD R12, R12, 0x702 ;  /* 0x000007020c0c7836 */ /* 0x000fe20000000000 */
        /* <DEDUP_REMOVED lines=33> */
.L_x_2411:
[----:B------:R-:W-:Y:S01]  /*1d030*/  SHF.L.U32 R9, R9, 0x1f, RZ ;  /* 0x0000001f09097819 */ /* 0x000fe200000006ff */
[----:B------:R-:W-:-:S04]  /*1d040*/  IMAD R11, R189, 0x8, R16 ;  /* 0x00000008bd0b7824 */ /* 0x000fc800078e0210 */
[----:B------:R0:W1:Y:S01]  /*1d050*/  SYNCS.PHASECHK.TRANS64.TRYWAIT P2, [R11+URZ+0x29850], R9 ;  /* 0x029850090b0075a7 */ /* 0x000062000804017f */
[----:B------:R-:W-:Y:S05]  /*1d060*/  @!P1 BRA `(.L_x_2412) ;  /* 0x0000000000049947 */ /* 0x000fea0003800000 */
[----:B------:R-:W-:Y:S01]  /*1d070*/  BPT.TRAP 0x1 ;  /* 0x000000040000795c */ /* 0x000fe20000300000 */
.L_x_2412:
[----:B-1----:R-:W-:Y:S05]  /*1d080*/  @P2 BRA `(.L_x_2410) ;  /* 0x0000000000082947 */ /* 0x002fea0003800000 */
[----:B------:R-:W1:Y:S02]  /*1d090*/  SYNCS.PHASECHK.TRANS64.TRYWAIT P2, [R11+URZ+0x29850], R9 ;  /* 0x029850090b0075a7 */ /* 0x000e64000804017f */
[----:B-1----:R-:W-:Y:S05]  /*1d0a0*/  @!P2 BRA `(.L_x_2413) ;  /* 0x0000013c00fca947 */ /* 0x002fea0003800000 */
.L_x_2410:
        /* <DEDUP_REMOVED lines=8> */
[----:B------:R-:W-:-:S02]  /*1d130*/  IMAD.MOV.U32 R13, RZ, RZ, -0x3ffffff0 ;  /* 0xc0000010ff0d7424 */ /* 0x000fc400078e00ff */
[C---:B------:R-:W-:Y:S01]  /*1d140*/  FMUL.FTZ R11, R2.reuse, R154 ;  /* 0x0000009a020b7220 */ /* 0x040fe20000410000 */
[C---:B------:R-:W-:Y:S01]  /*1d150*/  FMUL.FTZ R154, R2.reuse, R161 ;  /* 0x000000a1029a7220 */ /* 0x040fe20000410000 */
[----:B------:R-:W-:Y:S01]  /*1d160*/  LOP3.LUT R9, R9, 0x10000, RZ, 0xfc, !PT ;  /* 0x0001000009097812 */ /* 0x000fe200078efcff */
[C---:B------:R-:W-:Y:S01]  /*1d170*/  FMUL.FTZ R161, R2.reuse, R141 ;  /* 0x0000008d02a17220 */ /* 0x040fe20000410000 */
        /* <DEDUP_REMOVED lines=25> */
[----:B------:R-:W-:-:S02]  /*1d310*/  IMAD.MOV.U32 R15, RZ, RZ, -0x3ffffff0 ;  /* 0xc0000010ff0f7424 */ /* 0x000fc400078e00ff */
[C---:B------:R-:W-:Y:S01]  /*1d320*/  FMUL.FTZ R122, R2.reuse, R123 ;  /* 0x0000007b027a7220 */ /* 0x040fe20000410000 */
[C---:B------:R-:W-:Y:S01]  /*1d330*/  FMUL.FTZ R125, R2.reuse, R127 ;  /* 0x0000007f027d7220 */ /* 0x040fe20000410000 */
[C---:B------:R-:W-:Y:S01]  /*1d340*/  FMUL.FTZ R123, R2.reuse, R124 ;  /* 0x0000007c027b7220 */ /* 0x040fe20000410000 */
[C---:B------:R-:W-:Y:S01]  /*1d350*/  FMUL.FTZ R127, R2.reuse, R129 ;  /* 0x00000081027f7220 */ /* 0x040fe20000410000 */
[C---:B------:R-:W-:Y:S01]  /*1d360*/  FMUL.FTZ R124, R2.reuse, R126 ;  /* 0x0000007e027c7220 */ /* 0x040fe20000410000 */
[C---:B------:R-:W-:Y:S01]  /*1d370*/  FMUL.FTZ R129, R2.reuse, R131 ;  /* 0x0000008302817220 */ /* 0x040fe20000410000 */
[C---:B------:R-:W-:Y:S01]  /*1d380*/  FMUL.FTZ R126, R2.reuse, R128 ;  /* 0x00000080027e7220 */ /* 0x040fe20000410000 */
[----:B------:R-:W-:Y:S02]  /*1d390*/  IMAD.IADD R131, R211, 0x1, R204 ;  /* 0x00000001d3837824 */ /* 0x000fe400078e02cc */
        /* <DEDUP_REMOVED lines=38> */
[----:B------:R-:W-:-:S05]  /*1d600*/  FMUL.FTZ R103, R2, R103 ;  /* 0x0000006702677220 */ /* 0x000fca0000410000 */
        /* <DEDUP_REMOVED lines=14> */
[----:B------:R-:W1:Y:S01]  /*1d6f0*/  S2R R187, SR_TID.X ;  /* 0x0000000000bb7919 */ /* 0x000e620000002100 */
[----:B------:R-:W-:Y:S01]  /*1d700*/  QGMMA.64x128x32.F32.E4M3.E4M3 R24, R180, gdesc[UR4], R24, gsb0 ;  /* 0x01e00004b4187df3 */ /* 0x000fe20008000818 */
[----:B------:R-:W-:Y:S02]  /*1d710*/  R2UR UR6, R14 ;  /* 0x000000000e0672ca */ /* 0x000fe400000e0000 */
[----:B------:R-:W-:Y:S01]  /*1d720*/  R2UR UR7, R15 ;  /* 0x000000000f0772ca */ /* 0x000fe200000e0000 */
[----:B------:R-:W-:Y:S01]  /*1d730*/  IMAD.MOV.U32 R15, RZ, RZ, -0x3ffffff0 ;  /* 0xc0000010ff0f7424 */ /* 0x000fe200078e00ff */
[C---:B------:R-:W-:Y:S01]  /*1d740*/  IADD3 R14, R12.reuse, 0x300, RZ ;  /* 0x000003000c0e7810 */ /* 0x040fe20007ffe0ff */
[----:B------:R-:W-:Y:S01]  /*1d750*/  VIADD R12, R12, 0x400 ;  /* 0x000004000c0c7836 */ /* 0x000fe20000000000 */
[----:B------:R-:W-:Y:S08]  /*1d760*/  MUFU.TANH R127, R127 ;  /* 0x0000007f007f7308 */ /* 0x000ff00000002400 */
[----:B------:R-:W-:Y:S08]  /*1d770*/  MUFU.TANH R130, R130 ;  /* 0x0000008200827308 */ /* 0x000ff00000002400 */
[----:B------:R-:W-:Y:S01]  /*1d780*/  MUFU.TANH R132, R132 ;  /* 0x0000008400847308 */ /* 0x000fe20000002400 */
[----:B-1----:R-:W-:-:S07]  /*1d790*/  LOP3.LUT R187, R187, 0x7f, RZ, 0xc0, !PT ;  /* 0x0000007fbbbb7812 */ /* 0x002fce00078ec0ff */
        /* <DEDUP_REMOVED lines=22> */
[C---:B------:R-:W-:Y:S02]  /*1d900*/  FMUL.FTZ R156, R2.reuse, R164 ;  /* 0x000000a4029c7220 */ /* 0x040fe40000410000 */
[----:B------:R-:W-:Y:S01]  /*1d910*/  MUFU.TANH R146, R146 ;  /* 0x0000009200927308 */ /* 0x000fe20000002400 */
[----:B------:R-:W-:-:S07]  /*1d920*/  FMUL.FTZ R157, R2, R166 ;  /* 0x000000a6029d7220 */ /* 0x000fce0000410000 */
        /* <DEDUP_REMOVED lines=22> */
[----:B------:R-:W-:Y:S01]  /*1da90*/  FMUL.FTZ R153, R2, R162 ;  /* 0x000000a202997220 */ /* 0x000fe20000410000 */
[----:B------:R-:W-:Y:S01]  /*1daa0*/  R2UR UR6, R12 ;  /* 0x000000000c0672ca */ /* 0x000fe200000e0000 */
[----:B------:R-:W1:Y:S01]  /*1dab0*/  @P0 LDC R162, c[0x0][0x44c] ;  /* 0x00011300ffa20b82 */ /* 0x000e620000000800 */
[C---:B------:R-:W-:Y:S01]  /*1dac0*/  FMUL.FTZ R12, R2.reuse, R155 ;  /* 0x0000009b020c7220 */ /* 0x040fe20000410000 */
[----:B------:R-:W-:Y:S01]  /*1dad0*/  FMUL.FTZ R155, R2, R163 ;  /* 0x000000a3029b7220 */ /* 0x000fe20000410000 */
[----:B------:R-:W2:Y:S05]  /*1dae0*/  MUFU.TANH R13, R13 ;  /* 0x0000000d000d7308 */ /* 0x000eaa0000002400 */
[----:B------:R-:W3:Y:S03]  /*1daf0*/  @P0 LDC R163, c[0x0][0x450] ;  /* 0x00011400ffa30b82 */ /* 0x000ee60000000800 */
[----:B------:R-:W-:Y:S08]  /*1db00*/  MUFU.TANH R153, R153 ;  /* 0x0000009900997308 */ /* 0x000ff00000002400 */
[----:B------:R-:W-:Y:S01]  /*1db10*/  MUFU.TANH R12, R12 ;  /* 0x0000000c000c7308 */ /* 0x000fe20000002400 */
[----:B-1----:R-:W-:Y:S01]  /*1db20*/  @P0 IMAD.HI.U32 R133, R131, R162, RZ ;  /* 0x000000a283850227 */ /* 0x002fe200078e00ff */
[----:B------:R-:W-:-:S03]  /*1db30*/  MOV R162, R131 ;  /* 0x0000008300a27202 */ /* 0x000fc60000000f00 */
[C---:B------:R-:W-:Y:S01]  /*1db40*/  FMUL.FTZ R131, R2.reuse, R134 ;  /* 0x0000008602837220 */ /* 0x040fe20000410000 */
[----:B------:R-:W-:Y:S01]  /*1db50*/  FMUL.FTZ R134, R2, R104 ;  /* 0x0000006802867220 */ /* 0x000fe20000410000 */
[----:B------:R-:W-:Y:S01]  /*1db60*/  IMAD R104, R8, -0xa0, RZ ;  /* 0xffffff6008687824 */ /* 0x000fe200078e02ff */
[----:B------:R-:W-:Y:S01]  /*1db70*/  MUFU.TANH R155, R155 ;  /* 0x0000009b009b7308 */ /* 0x000fe20000002400 */
[----:B---3--:R-:W-:Y:S01]  /*1db80*/  @P0 SHF.R.U32.HI R162, RZ, R163, R133 ;  /* 0x000000a3ffa20219 */ /* 0x008fe20000011685 */
[----:B------:R-:W-:Y:S02]  /*1db90*/  FMUL.FTZ R133, R2, R135 ;  /* 0x0000008702857220 */ /* 0x000fe40000410000 */
[----:B------:R-:W-:Y:S02]  /*1dba0*/  IADD3 R135, -R208, 0x1, R104 ;  /* 0x00000001d0877810 */ /* 0x000fe40007ffe168 */
[----:B------:R-:W1:Y:S02]  /*1dbb0*/  SHFL.IDX PT, R163, R162, RZ, 0x1c1f ;  /* 0x001c1fffa2a37589 */ /* 0x000e6400000e0000 */
[----:B------:R-:W-:Y:S01]  /*1dbc0*/  IADD3 R135, -R205, R135, R206 ;  /* 0x00000087cd877210 */ /* 0x000fe20007ffe1ce */
[----:B------:R3:W-:Y:S01]  /*1dbd0*/  MUFU.TANH R104, R106 ;  /* 0x0000006a00687308 */ /* 0x0007e20000002400 */
[----:B------:R-:W4:Y:S07]  /*1dbe0*/  SHFL.IDX PT, R162, R162, 0x1, 0x1c1f ;  /* 0x003c1f00a2a27f89 */ /* 0x000f2e00000e0000 */
[----:B------:R-:W5:Y:S01]  /*1dbf0*/  MUFU.TANH R134, R134 ;  /* 0x0000008600867308 */ /* 0x000f620000002400 */
[----:B---3--:R-:W-:-:S07]  /*1dc00*/  FMUL.FTZ R106, R2, R107 ;  /* 0x0000006b026a7220 */ /* 0x008fce0000410000 */
[----:B------:R-:W-:Y:S01]  /*1dc10*/  MUFU.TANH R133, R133 ;  /* 0x0000008500857308 */ /* 0x000fe20000002400 */
[----:B-1----:R-:W-:Y:S02]  /*1dc20*/  IMAD.IADD R107, R135, 0x1, R163 ;  /* 0x00000001876b7824 */ /* 0x002fe400078e02a3 */
[----:B------:R-:W-:-:S05]  /*1dc30*/  FMUL.FTZ R163, R2, R110 ;  /* 0x0000006e02a37220 */ /* 0x000fca0000410000 */
[----:B------:R-:W-:Y:S01]  /*1dc40*/  MUFU.TANH R124, R124 ;  /* 0x0000007c007c7308 */ /* 0x000fe20000002400 */
[----:B----4-:R-:W-:Y:S01]  /*1dc50*/  IMAD.IADD R162, R135, 0x1, R162 ;  /* 0x0000000187a27824 */ /* 0x010fe200078e02a2 */
[C---:B------:R-:W-:Y:S02]  /*1dc60*/  ISETP.GT.AND P2, PT, R107.reuse, RZ, PT ;  /* 0x000000ff6b00720c */ /* 0x040fe40003f44270 */
[----:B------:R-:W-:Y:S02]  /*1dc70*/  ISETP.GT.AND P3, PT, R107, 0x1, PT ;  /* 0x000000016b00780c */ /* 0x000fe40003f64270 */
[----:B0-----:R-:W-:Y:S02]  /*1dc80*/  FSEL R9, R9, -INF , P2 ;  /* 0xff80000009097808 */ /* 0x001fe40001000000 */
[----:B------:R-:W-:Y:S01]  /*1dc90*/  MUFU.TANH R163, R163 ;  /* 0x000000a300a37308 */ /* 0x000fe20000002400 */
[----:B------:R-:W-:Y:S02]  /*1dca0*/  ISETP.GT.AND P2, PT, R107, 0x8, PT ;  /* 0x000000086b00780c */ /* 0x000fe40003f44270 */
[----:B--2---:R-:W-:-:S02]  /*1dcb0*/  FSEL R13, R13, -INF , P3 ;  /* 0xff8000000d0d7808 */ /* 0x004fc40001800000 */
[----:B------:R-:W-:Y:S02]  /*1dcc0*/  FMNMX.FTZ R164, R9, R7, !PT ;  /* 0x0000000709a47209 */ /* 0x000fe40007810000 */
[----:B------:R-:W-:Y:S01]  /*1dcd0*/  ISETP.GT.AND P3, PT, R107, 0x9, PT ;  /* 0x000000096b00780c */ /* 0x000fe20003f64270 */
[----:B------:R-:W-:Y:S01]  /*1dce0*/  MUFU.TANH R125, R125 ;  /* 0x0000007d007d7308 */ /* 0x000fe20000002400 */
[----:B------:R-:W-:Y:S02]  /*1dcf0*/  FSEL R110, R14, -INF , P2 ;  /* 0xff8000000e6e7808 */ /* 0x000fe40001000000 */
[----:B------:R-:W-:Y:S02]  /*1dd00*/  FMNMX.FTZ R164, R13, R164, !PT ;  /* 0x000000a40da47209 */ /* 0x000fe40007810000 */
[----:B------:R-:W-:Y:S02]  /*1dd10*/  ISETP.GT.AND P2, PT, R107, 0x10, PT ;  /* 0x000000106b00780c */ /* 0x000fe40003f44270 */
[----:B------:R-:W-:Y:S01]  /*1dd20*/  FMNMX.FTZ R164, R110, R164, !PT ;  /* 0x000000a46ea47209 */ /* 0x000fe20007810000 */
[----:B------:R0:W1:Y:S01]  /*1dd30*/  MUFU.TANH R14, R109 ;  /* 0x0000006d000e7308 */ /* 0x0000620000002400 */
[----:B------:R-:W-:-:S02]  /*1dd40*/  FSEL R152, R152, -INF , P2 ;  /* 0xff80000098987808 */ /* 0x000fc40001000000 */
[C---:B------:R-:W-:Y:S02]  /*1dd50*/  ISETP.GT.AND P2, PT, R107.reuse, 0x18, PT ;  /* 0x000000186b00780c */ /* 0x040fe40003f44270 */
[----:B------:R-:W-:Y:S02]  /*1dd60*/  ISETP.GT.AND P4, PT, R107, 0x68, PT ;  /* 0x000000686b00780c */ /* 0x000fe40003f84270 */
[----:B------:R-:W-:Y:S01]  /*1dd70*/  FSEL R156, R156, -INF , P2 ;  /* 0xff8000009c9c7808 */ /* 0x000fe20001000000 */
[----:B------:R-:W-:Y:S01]  /*1dd80*/  MUFU.TANH R129, R129 ;  /* 0x0000008100817308 */ /* 0x000fe20000002400 */
[----:B0-----:R-:W-:Y:S02]  /*1dd90*/  FSEL R109, R15, -INF , P3 ;  /* 0xff8000000f6d7808 */ /* 0x001fe40001800000 */
[----:B------:R-:W-:Y:S02]  /*1dda0*/  ISETP.GT.AND P3, PT, R107, 0x11, PT ;  /* 0x000000116b00780c */ /* 0x000fe40003f64270 */
[----:B------:R-:W-:-:S02]  /*1ddb0*/  FMNMX.FTZ R164, R109, R164, !PT ;  /* 0x000000a46da47209 */ /* 0x000fc40007810000 */
[----:B------:R-:W-:Y:S01]  /*1ddc0*/  FSEL R154, R154, -INF , P3 ;  /* 0xff8000009a9a7808 */ /* 0x000fe20001800000 */
[----:B------:R-:W-:Y:S01]  /*1ddd0*/  MUFU.TANH R131, R131 ;  /* 0x0000008300837308 */ /* 0x000fe20000002400 */
[----:B------:R-:W-:Y:S02]  /*1dde0*/  FMNMX.FTZ R164, R152, R164, !PT ;  /* 0x000000a498a47209 */ /* 0x000fe40007810000 */
[C---:B------:R-:W-:Y:S02]  /*1ddf0*/  ISETP.GT.AND P3, PT, R107.reuse, 0x19, PT ;  /* 0x000000196b00780c */ /* 0x040fe40003f64270 */
[----:B------:R-:W-:Y:S02]  /*1de00*/  FMNMX.FTZ R164, R154, R164, !PT ;  /* 0x000000a49aa47209 */ /* 0x000fe40007810000 */
[----:B------:R-:W-:Y:S01]  /*1de10*/  ISETP.GT.AND P2, PT, R107, 0x20, PT ;  /* 0x000000206b00780c */ /* 0x000fe20003f44270 */
[----:B------:R-:W-:Y:S01]  /*1de20*/  MUFU.TANH R106, R106 ;  /* 0x0000006a006a7308 */ /* 0x000fe20000002400 */
[----:B------:R-:W-:-:S02]  /*1de30*/  FSEL R159, R159, -INF , P3 ;  /* 0xff8000009f9f7808 */ /* 0x000fc40001800000 */
[----:B------:R-:W-:Y:S02]  /*1de40*/  FMNMX.FTZ R164, R156, R164, !PT ;  /* 0x000000a49ca47209 */ /* 0x000fe40007810000 */
[----:B------:R-:W-:Y:S02]  /*1de50*/  ISETP.GT.AND P3, PT, R107, 0x21, PT ;  /* 0x000000216b00780c */ /* 0x000fe40003f64270 */
[----:B------:R-:W-:Y:S01]  /*1de60*/  FSEL R136, R136, -INF , P2 ;  /* 0xff80000088887808 */ /* 0x000fe20001000000 */
[----:B------:R-:W-:Y:S01]  /*1de70*/  MUFU.TANH R91, R91 ;  /* 0x0000005b005b7308 */ /* 0x000fe20000002400 */
[----:B------:R-:W-:Y:S02]  /*1de80*/  FMNMX.FTZ R164, R159, R164, !PT ;  /* 0x000000a49fa47209 */ /* 0x000fe40007810000 */
[----:B------:R-:W-:Y:S02]  /*1de90*/  ISETP.GT.AND P2, PT, R107, 0x28, PT ;  /* 0x000000286b00780c */ /* 0x000fe40003f44270 */
[----:B------:R-:W-:-:S02]  /*1dea0*/  FSEL R160, R160, -INF , P3 ;  /* 0xff800000a0a07808 */ /* 0x000fc40001800000 */
[----:B------:R-:W-:Y:S01]  /*1deb0*/  FMNMX.FTZ R164, R136, R164, !PT ;  /* 0x000000a488a47209 */ /* 0x000fe20007810000 */
[----:B------:R-:W-:Y:S01]  /*1dec0*/  MUFU.TANH R94, R94 ;  /* 0x0000005e005e7308 */ /* 0x000fe20000002400 */
[----:B------:R-:W-:Y:S02]  /*1ded0*/  ISETP.GT.AND P3, PT, R107, 0x29, PT ;  /* 0x000000296b00780c */ /* 0x000fe40003f64270 */
[----:B------:R-:W-:Y:S02]  /*1dee0*/  FSEL R139, R139, -INF , P2 ;  /* 0xff8000008b8b7808 */ /* 0x000fe40001000000 */
[----:B------:R-:W-:Y:S02]  /*1def0*/  FMNMX.FTZ R164, R160, R164, !PT ;  /* 0x000000a4a0a47209 */ /* 0x000fe40007810000 */
[----:B------:R-:W-:Y:S01]  /*1df00*/  ISETP.GT.AND P2, PT, R107, 0x30, PT ;  /* 0x000000306b00780c */ /* 0x000fe20003f44270 */
[----:B------:R-:W-:Y:S01]  /*1df10*/  MUFU.TANH R98, R98 ;  /* 0x0000006200627308 */ /* 0x000fe20000002400 */
[----:B------:R-:W-:Y:S01]  /*1df20*/  FSEL R161, R161, -INF , P3 ;  /* 0xff800000a1a17808 */ /* 0x000fe20001800000 */
[----:B------:R-:W-:-:S02]  /*1df30*/  WARPGROUP.DEPBAR.LE gsb0, 0x0 ;  /* 0x00008000000079c5 */ /* 0x000fc40000010000 */
[----:B------:R-:W-:Y:S01]  /*1df40*/  FMNMX.FTZ R164, R139, R164, !PT ;  /* 0x000000a48ba47209 */ /* 0x000fe20007810000 */
[----:B------:R-:W-:Y:S01]  /*1df50*/  WARPGROUP.ARRIVE ;  /* 0x00000000000079c5 */ /* 0x000fe20000000000 */
[----:B------:R-:W-:Y:S02]  /*1df60*/  ISETP.GT.AND P3, PT, R107, 0x31, PT ;  /* 0x000000316b00780c */ /* 0x000fe40003f64270 */
[----:B------:R-:W-:Y:S01]  /*1df70*/  FSEL R142, R142, -INF , P2 ;  /* 0xff8000008e8e7808 */ /* 0x000fe20001000000 */
[----:B------:R-:W-:Y:S01]  /*1df80*/  MUFU.TANH R99, R99 ;  /* 0x0000006300637308 */ /* 0x000fe20000002400 */
[----:B------:R-:W-:Y:S01]  /*1df90*/  FMNMX.FTZ R164, R161, R164, !PT ;  /* 0x000000a4a1a47209 */ /* 0x000fe20007810000 */
[----:B------:R-:W-:Y:S01]  /*1dfa0*/  QGMMA.64x128x32.F32.E4M3.E4M3 R24, R168, gdesc[UR4], R24, gsb0 ;  /* 0x01e00004a8187df3 */ /* 0x000fe20008000818 */
        /* <DEDUP_REMOVED lines=9> */
[----:B------:R-:W-:-:S02]  /*1e040*/  FSEL R148, R148, -INF , P3 ;  /* 0xff80000094947808 */ /* 0x000fc40001800000 */
[----:B------:R-:W-:Y:S02]  /*1e050*/  FMNMX.FTZ R164, R147, R164, !PT ;  /* 0x000000a493a47209 */ /* 0x000fe40007810000 */
[C---:B------:R-:W-:Y:S02]  /*1e060*/  ISETP.GT.AND P3, PT, R107.reuse, 0x41, PT ;  /* 0x000000416b00780c */ /* 0x040fe40003f64270 */
[----:B------:R-:W-:Y:S02]  /*1e070*/  FSEL R120, R120, -INF , P2 ;  /* 0xff80000078787808 */ /* 0x000fe40001000000 */
[----:B------:R-:W-:Y:S02]  /*1e080*/  FMNMX.FTZ R164, R148, R164, !PT ;  /* 0x000000a494a47209 */ /* 0x000fe40007810000 */
[----:B------:R-:W-:Y:S02]  /*1e090*/  ISETP.GT.AND P2, PT, R107, 0x48, PT ;  /* 0x000000486b00780c */ /* 0x000fe40003f44270 */
[----:B------:R-:W-:-:S02]  /*1e0a0*/  FSEL R150, R150, -INF , P3 ;  /* 0xff80000096967808 */ /* 0x000fc40001800000 */
[----:B------:R-:W-:Y:S02]  /*1e0b0*/  FMNMX.FTZ R164, R120, R164, !PT ;  /* 0x000000a478a47209 */ /* 0x000fe40007810000 */
[----:B------:R-:W-:Y:S02]  /*1e0c0*/  ISETP.GT.AND P3, PT, R107, 0x49, PT ;  /* 0x000000496b00780c */ /* 0x000fe40003f64270 */
        /* <DEDUP_REMOVED lines=18> */
[----:B-----5:R-:W-:Y:S02]  /*1e1f0*/  FSEL R134, R134, -INF , P2 ;  /* 0xff80000086867808 */ /* 0x020fe40001000000 */
[----:B------:R-:W-:Y:S02]  /*1e200*/  FMNMX.FTZ R164, R132, R164, !PT ;  /* 0x000000a484a47209 */ /* 0x000fe40007810000 */
[----:B------:R-:W-:Y:S02]  /*1e210*/  FSEL R105, R105, -INF , P3 ;  /* 0xff80000069697808 */ /* 0x000fe40001800000 */
[----:B------:R-:W-:-:S02]  /*1e220*/  FMNMX.FTZ R164, R134, R164, !PT ;  /* 0x000000a486a47209 */ /* 0x000fc40007810000 */
[----:B------:R-:W-:Y:S02]  /*1e230*/  ISETP.GT.AND P2, PT, R107, 0x69, PT ;  /* 0x000000696b00780c */ /* 0x000fe40003f44270 */
[----:B------:R-:W-:Y:S02]  /*1e240*/  FSEL R108, R108, -INF , P4 ;  /* 0xff8000006c6c7808 */ /* 0x000fe40002000000 */
[----:B------:R-:W-:Y:S02]  /*1e250*/  FMNMX.FTZ R15, R105, R164, !PT ;  /* 0x000000a4690f7209 */ /* 0x000fe40007810000 */
[----:B-1----:R-:W-:Y:S02]  /*1e260*/  FSEL R164, R14, -INF , P2 ;  /* 0xff8000000ea47808 */ /* 0x002fe40001000000 */
[----:B------:R-:W-:Y:S02]  /*1e270*/  ISETP.GT.AND P3, PT, R107, 0x70, PT ;  /* 0x000000706b00780c */ /* 0x000fe40003f64270 */
[----:B------:R-:W-:-:S02]  /*1e280*/  FMNMX.FTZ R14, R108, R15, !PT ;  /* 0x0000000f6c0e7209 */ /* 0x000fc40007810000 */
[C---:B------:R-:W-:Y:S02]  /*1e290*/  ISETP.GT.AND P4, PT, R107.reuse, 0x71, PT ;  /* 0x000000716b00780c */ /* 0x040fe40003f84270 */
[----:B------:R-:W-:Y:S02]  /*1e2a0*/  FSEL R112, R112, -INF , P3 ;  /* 0xff80000070707808 */ /* 0x000fe40001800000 */
[----:B------:R-:W-:Y:S02]  /*1e2b0*/  FMNMX.FTZ R14, R164, R14, !PT ;  /* 0x0000000ea40e7209 */ /* 0x000fe40007810000 */
[----:B------:R-:W-:Y:S02]  /*1e2c0*/  ISETP.GT.AND P5, PT, R107, 0x78, PT ;  /* 0x000000786b00780c */ /* 0x000fe40003fa4270 */
[----:B------:R-:W-:Y:S02]  /*1e2d0*/  FSEL R113, R113, -INF , P4 ;  /* 0xff80000071717808 */ /* 0x000fe40002000000 */
[----:B------:R-:W-:-:S02]  /*1e2e0*/  FMNMX.FTZ R14, R112, R14, !PT ;  /* 0x0000000e700e7209 */ /* 0x000fc40007810000 */
[----:B------:R-:W-:Y:S02]  /*1e2f0*/  ISETP.GT.AND P2, PT, R107, 0x79, PT ;  /* 0x000000796b00780c */ /* 0x000fe40003f44270 */
[----:B------:R-:W-:Y:S02]  /*1e300*/  FSEL R116, R116, -INF , P5 ;  /* 0xff80000074747808 */ /* 0x000fe40002800000 */
[----:B------:R-:W-:Y:S02]  /*1e310*/  FMNMX.FTZ R14, R113, R14, !PT ;  /* 0x0000000e710e7209 */ /* 0x000fe40007810000 */
[----:B------:R-:W-:Y:S02]  /*1e320*/  ISETP.GT.AND P3, PT, R107, 0x80, PT ;  /* 0x000000806b00780c */ /* 0x000fe40003f64270 */
[----:B------:R-:W-:Y:S02]  /*1e330*/  FSEL R117, R117, -INF , P2 ;  /* 0xff80000075757808 */ /* 0x000fe40001000000 */
[----:B------:R-:W-:-:S02]  /*1e340*/  FMNMX.FTZ R14, R116, R14, !PT ;  /* 0x0000000e740e7209 */ /* 0x000fc40007810000 */
[C---:B------:R-:W-:Y:S02]  /*1e350*/  ISETP.GT.AND P4, PT, R107.reuse, 0x81, PT ;  /* 0x000000816b00780c */ /* 0x040fe40003f84270 */
[C---:B------:R-:W-:Y:S02]  /*1e360*/  ISETP.GT.AND P5, PT, R107.reuse, 0x88, PT ;  /* 0x000000886b00780c */ /* 0x040fe40003fa4270 */
[----:B------:R-:W-:Y:S02]  /*1e370*/  ISETP.GT.AND P2, PT, R107, 0x89, PT ;  /* 0x000000896b00780c */ /* 0x000fe40003f44270 */
[----:B------:R-:W-:Y:S02]  /*1e380*/  FSEL R88, R88, -INF , P3 ;  /* 0xff80000058587808 */ /* 0x000fe40001800000 */
[----:B------:R-:W-:Y:S02]  /*1e390*/  FMNMX.FTZ R15, R117, R14, !PT ;  /* 0x0000000e750f7209 */ /* 0x000fe40007810000 */
[----:B------:R-:W-:Y:S01]  /*1e3a0*/  FSEL R89, R89, -INF , P4 ;  /* 0xff80000059597808 */ /* 0x000fe20002000000 */
[----:B------:R0:W1:Y:S01]  /*1e3b0*/  MUFU.TANH R14, R100 ;  /* 0x00000064000e7308 */ /* 0x0000620000002400 */
[----:B------:R-:W-:-:S02]  /*1e3c0*/  FSEL R92, R92, -INF , P5 ;  /* 0xff8000005c5c7808 */ /* 0x000fc40002800000 */
[----:B------:R-:W-:Y:S02]  /*1e3d0*/  FSEL R93, R93, -INF , P2 ;  /* 0xff8000005d5d7808 */ /* 0x000fe40001000000 */
[C---:B------:R-:W-:Y:S02]  /*1e3e0*/  ISETP.GT.AND P3, PT, R107.reuse, 0x90, PT ;  /* 0x000000906b00780c */ /* 0x040fe40003f64270 */
[C---:B------:R-:W-:Y:S02]  /*1e3f0*/  ISETP.GT.AND P4, PT, R107.reuse, 0x91, PT ;  /* 0x000000916b00780c */ /* 0x040fe40003f84270 */
[C---:B------:R-:W-:Y:S02]  /*1e400*/  ISETP.GT.AND P5, PT, R107.reuse, 0x98, PT ;  /* 0x000000986b00780c */ /* 0x040fe40003fa4270 */
[----:B------:R-:W-:Y:S01]  /*1e410*/  ISETP.GT.AND P2, PT, R107, 0x99, PT ;  /* 0x000000996b00780c */ /* 0x000fe20003f44270 */
[----:B------:R-:W-:Y:S01]  /*1e420*/  FMUL.FTZ R107, R2, R101 ;  /* 0x00000065026b7220 */ /* 0x000fe20000410000 */
[----:B------:R-:W-:-:S02]  /*1e430*/  FMNMX.FTZ R15, R88, R15, !PT ;  /* 0x0000000f580f7209 */ /* 0x000fc40007810000 */
[----:B0-----:R-:W-:Y:S02]  /*1e440*/  FSEL R100, R96, -INF , P3 ;  /* 0xff80000060647808 */ /* 0x001fe40001800000 */
[----:B------:R-:W-:Y:S01]  /*1e450*/  FMNMX.FTZ R15, R89, R15, !PT ;  /* 0x0000000f590f7209 */ /* 0x000fe20007810000 */
[----:B------:R-:W0:Y:S01]  /*1e460*/  MUFU.TANH R107, R107 ;  /* 0x0000006b006b7308 */ /* 0x000e220000002400 */
[----:B------:R-:W-:Y:S01]  /*1e470*/  FSEL R101, R97, -INF , P4 ;  /* 0xff80000061657808 */ /* 0x000fe20002000000 */
[----:B------:R-:W-:Y:S02]  /*1e480*/  WARPGROUP.DEPBAR.LE gsb0, 0x0 ;  /* 0x00008000000079c5 */ /* 0x000fe40000010000 */
[----:B------:R-:W-:Y:S02]  /*1e490*/  FMNMX.FTZ R15, R92, R15, !PT ;  /* 0x0000000f5c0f7209 */ /* 0x000fe40007810000 */
[----:B-1----:R-:W-:Y:S02]  /*1e4a0*/  FSEL R97, R14, -INF , P5 ;  /* 0xff8000000e617808 */ /* 0x002fe40002800000 */
[----:B------:R-:W-:Y:S01]  /*1e4b0*/  FMNMX.FTZ R15, R93, R15, !PT ;  /* 0x0000000f5d0f7209 */ /* 0x000fe20007810000 */
[----:B------:R1:W-:Y:S01]  /*1e4c0*/  MUFU.TANH R96, R111 ;  /* 0x0000006f00607308 */ /* 0x0003e20000002400 */
[----:B------:R-:W-:-:S02]  /*1e4d0*/  ISETP.GT.AND P4, PT, R162, 0x9, PT ;  /* 0x00000009a200780c */ /* 0x000fc40003f84270 */
[----:B------:R-:W-:Y:S02]  /*1e4e0*/  FMNMX.FTZ R15, R100, R15, !PT ;  /* 0x0000000f640f7209 */ /* 0x000fe40007810000 */
[----:B------:R-:W-:Y:S02]  /*1e4f0*/  FSEL R21, R21, -INF , P4 ;  /* 0xff80000015157808 */ /* 0x000fe40002000000 */
[----:B------:R-:W-:Y:S02]  /*1e500*/  FMNMX.FTZ R15, R101, R15, !PT ;  /* 0x0000000f650f7209 */ /* 0x000fe40007810000 */
[----:B0-----:R-:W-:Y:S01]  /*1e510*/  FSEL R107, R107, -INF , P2 ;  /* 0xff8000006b6b7808 */ /* 0x001fe20001000000 */
[C---:B-1----:R-:W-:Y:S01]  /*1e520*/  FMUL.FTZ R111, R2.reuse, R114 ;  /* 0x00000072026f7220 */ /* 0x042fe20000410000 */
[----:B------:R-:W-:Y:S01]  /*1e530*/  FMNMX.FTZ R15, R97, R15, !PT ;  /* 0x0000000f610f7209 */ /* 0x000fe20007810000 */
[----:B------:R-:W-:Y:S01]  /*1e540*/  FMUL.FTZ R114, R2, R115 ;  /* 0x0000007302727220 */ /* 0x000fe20000410000 */
[----:B------:R-:W-:Y:S01]  /*1e550*/  ISETP.GT.AND P4, PT, R162, 0x19, PT ;  /* 0x00000019a200780c */ /* 0x000fe20003f84270 */
[C---:B------:R-:W-:Y:S01]  /*1e560*/  FMUL.FTZ R115, R2.reuse, R118 ;  /* 0x0000007602737220 */ /* 0x040fe20000410000 */
[----:B------:R-:W-:Y:S01]  /*1e570*/  FMNMX.FTZ R15, R107, R15, !PT ;  /* 0x0000000f6b0f7209 */ /* 0x000fe20007810000 */
[----:B------:R-:W-:Y:S01]  /*1e580*/  FMUL.FTZ R118, R2, R119 ;  /* 0x0000007702767220 */ /* 0x000fe20000410000 */
[----:B------:R-:W-:Y:S01]  /*1e590*/  FSEL R158, R158, -INF , P4 ;  /* 0xff8000009e9e7808 */ /* 0x000fe20002000000 */
[----:B------:R-:W0:Y:S01]  /*1e5a0*/  MUFU.TANH R114, R114 ;  /* 0x0000007200727308 */ /* 0x000e220000002400 */
[C---:B------:R-:W-:Y:S01]  /*1e5b0*/  ISETP.GT.AND P4, PT, R162.reuse, 0x29, PT ;  /* 0x00000029a200780c */ /* 0x040fe20003f84270 */
[----:B------:R-:W1:Y:S01]  /*1e5c0*/  SHFL.BFLY PT, R14, R15, 0x2, 0x1f ;  /* 0x0c401f000f0e7f89 */ /* 0x000e6200000e0000 */
[----:B------:R-:W-:-:S02]  /*1e5d0*/  ISETP.GT.AND P2, PT, R162, RZ, PT ;  /* 0x000000ffa200720c */ /* 0x000fc40003f44270 */
[----:B------:R-:W-:Y:S02]  /*1e5e0*/  FSEL R141, R141, -INF , P4 ;  /* 0xff8000008d8d7808 */ /* 0x000fe40002000000 */
[----:B------:R-:W-:Y:S01]  /*1e5f0*/  ISETP.GT.AND P4, PT, R162, 0x38, PT ;  /* 0x00000038a200780c */ /* 0x000fe20003f84270 */
[----:B------:R-:W2:Y:S01]  /*1e600*/  MUFU.TANH R111, R111 ;  /* 0x0000006f006f7308 */ /* 0x000ea20000002400 */
[----:B------:R-:W-:Y:S02]  /*1e610*/  FSEL R11, R11, -INF , P2 ;  /* 0xff8000000b0b7808 */ /* 0x000fe40001000000 */
[----:B------:R-:W-:Y:S02]  /*1e620*/  FSEL R146, R146, -INF , P4 ;  /* 0xff80000092927808 */ /* 0x000fe40002000000 */
[C---:B------:R-:W-:Y:S02]  /*1e630*/  ISETP.GT.AND P4, PT, R162.reuse, 0x41, PT ;  /* 0x00000041a200780c */ /* 0x040fe40003f84270 */
[----:B------:R-:W-:Y:S01]  /*1e640*/  ISETP.GT.AND P2, PT, R162, 0x10, PT ;  /* 0x00000010a200780c */ /* 0x000fe20003f44270 */
[----:B------:R-:W3:Y:S01]  /*1e650*/  MUFU.TANH R115, R115 ;  /* 0x0000007300737308 */ /* 0x000ee20000002400 */
[----:B------:R-:W-:-:S02]  /*1e660*/  FSEL R122, R122, -INF , P4 ;  /* 0xff8000007a7a7808 */ /* 0x000fc40002000000 */
[C---:B------:R-:W-:Y:S02]  /*1e670*/  ISETP.GT.AND P4, PT, R162.reuse, 0x50, PT ;  /* 0x00000050a200780c */ /* 0x040fe40003f84270 */
[----:B------:R-:W-:Y:S02]  /*1e680*/  FSEL R153, R153, -INF , P2 ;  /* 0xff80000099997808 */ /* 0x000fe40001000000 */
[----:B------:R-:W-:Y:S01]  /*1e690*/  ISETP.GT.AND P2, PT, R162, 0x20, PT ;  /* 0x00000020a200780c */ /* 0x000fe20003f44270 */
[----:B------:R-:W4:Y:S01]  /*1e6a0*/  MUFU.TANH R118, R118 ;  /* 0x0000007600767308 */ /* 0x000f220000002400 */
[----:B------:R-:W-:Y:S02]  /*1e6b0*/  FSEL R128, R128, -INF , P4 ;  /* 0xff80000080807808 */ /* 0x000fe40002000000 */
[----:B-1----:R-:W-:Y:S02]  /*1e6c0*/  FMNMX.FTZ R14, R15, R14, !PT ;  /* 0x0000000e0f0e7209 */ /* 0x002fe40007810000 */
[----:B------:R-:W-:-:S02]  /*1e6d0*/  ISETP.GT.AND P4, PT, R162, 0x59, PT ;  /* 0x00000059a200780c */ /* 0x000fc40003f84270 */
[----:B------:R-:W-:Y:S01]  /*1e6e0*/  FSEL R137, R137, -INF , P2 ;  /* 0xff80000089897808 */ /* 0x000fe20001000000 */
[----:B------:R-:W1:Y:S01]  /*1e6f0*/  SHFL.BFLY PT, R15, R14, 0x1, 0x1f ;  /* 0x0c201f000e0f7f89 */ /* 0x000e6200000e0000 */
[----:B------:R-:W-:Y:S02]  /*1e700*/  FSEL R133, R133, -INF , P4 ;  /* 0xff80000085857808 */ /* 0x000fe40002000000 */
[C---:B------:R-:W-:Y:S02]  /*1e710*/  ISETP.GT.AND P4, PT, R162.reuse, 0x68, PT ;  /* 0x00000068a200780c */ /* 0x040fe40003f84270 */
[C---:B------:R-:W-:Y:S02]  /*1e720*/  ISETP.GT.AND P5, PT, R162.reuse, 0x1, PT ;  /* 0x00000001a200780c */ /* 0x040fe40003fa4270 */
[----:B------:R-:W-:Y:S02]  /*1e730*/  FSEL R163, R163, -INF , P4 ;  /* 0xff800000a3a37808 */ /* 0x000fe40002000000 */
[----:B------:R-:W-:-:S02]  /*1e740*/  ISETP.GT.AND P4, PT, R162, 0x71, PT ;  /* 0x00000071a200780c */ /* 0x000fc40003f84270 */
[----:B------:R-:W-:Y:S02]  /*1e750*/  ISETP.GT.AND P3, PT, R162, 0x8, PT ;  /* 0x00000008a200780c */ /* 0x000fe40003f64270 */
[----:B------:R-:W-:Y:S02]  /*1e760*/  FSEL R12, R12, -INF , P5 ;  /* 0xff8000000c0c7808 */ /* 0x000fe40002800000 */
[----:B------:R-:W-:Y:S02]  /*1e770*/  FSEL R20, R20, -INF , P3 ;  /* 0xff80000014147808 */ /* 0x000fe40001800000 */
[C---:B------:R-:W-:Y:S02]  /*1e780*/  ISETP.GT.AND P5, PT, R162.reuse, 0x11, PT ;  /* 0x00000011a200780c */ /* 0x040fe40003fa4270 */
[----:B------:R-:W-:Y:S02]  /*1e790*/  ISETP.GT.AND P3, PT, R162, 0x18, PT ;  /* 0x00000018a200780c */ /* 0x000fe40003f64270 */
[----:B------:R-:W-:-:S02]  /*1e7a0*/  FSEL R155, R155, -INF , P5 ;  /* 0xff8000009b9b7808 */ /* 0x000fc40002800000 */
[----:B------:R-:W-:Y:S02]  /*1e7b0*/  FSEL R157, R157, -INF , P3 ;  /* 0xff8000009d9d7808 */ /* 0x000fe40001800000 */
[----:B-1----:R-:W-:Y:S01]  /*1e7c0*/  FMNMX.FTZ R15, R14, R15, !PT ;  /* 0x0000000f0e0f7209 */ /* 0x002fe20007810000 */
[----:B------:R-:W-:Y:S01]  /*1e7d0*/  IMAD.U32 R14, RZ, RZ, UR55 ;  /* 0x00000037ff0e7e24 */ /* 0x000fe2000f8e00ff */
[----:B------:R-:W-:Y:S02]  /*1e7e0*/  ISETP.GT.AND P5, PT, R162, 0x21, PT ;  /* 0x00000021a200780c */ /* 0x000fe40003fa4270 */
[C---:B------:R-:W-:Y:S01]  /*1e7f0*/  FSETP.NEU.FTZ.AND P2, PT, R15.reuse, -INF , PT ;  /* 0xff8000000f00780b */ /* 0x040fe20003f5d000 */
[----:B------:R-:W-:-:S01]  /*1e800*/  FFMA.FTZ R119, R15, R14, -8 ;  /* 0xc10000000f777423 */ /* 0x000fc2000001000e */
[----:B------:R-:W-:Y:S02]  /*1e810*/  ISETP.GT.AND P3, PT, R162, 0x28, PT ;  /* 0x00000028a200780c */ /* 0x000fe40003f64270 */
[----:B------:R-:W-:-:S02]  /*1e820*/  FSEL R138, R138, -INF , P5 ;  /* 0xff8000008a8a7808 */ /* 0x000fc40002800000 */
[----:B------:R-:W-:Y:S02]  /*1e830*/  FSEL R119, R119, RZ, P2 ;  /* 0x000000ff77777208 */ /* 0x000fe40001000000 */
[----:B------:R-:W-:Y:S02]  /*1e840*/  FSEL R140, R140, -INF , P3 ;  /* 0xff8000008c8c7808 */ /* 0x000fe40001800000 */
[----:B------:R-:W-:Y:S01]  /*1e850*/  ISETP.GT.AND P5, PT, R162, 0x30, PT ;  /* 0x00000030a200780c */ /* 0x000fe20003fa4270 */
[----:B------:R-:W-:-:S01]  /*1e860*/  FFMA.FTZ R135, R152, R14, -R119 ;  /* 0x0000000e98877223 */ /* 0x000fc20000010877 */
[-CC-:B------:R-:W-:Y:S01]  /*1e870*/  FFMA.FTZ R154, R154, R14.reuse, -R119.reuse ;  /* 0x0000000e9a9a7223 */ /* 0x180fe20000010877 */
[----:B0-----:R-:W-:Y:S01]  /*1e880*/  FSEL R152, R114, -INF , P4 ;  /* 0xff80000072987808 */ /* 0x001fe20002000000 */
[-CC-:B------:R-:W-:Y:S01]  /*1e890*/  FFMA.FTZ R9, R9, R14.reuse, -R119.reuse ;  /* 0x0000000e09097223 */ /* 0x180fe20000010877 */
[C---:B------:R-:W-:Y:S01]  /*1e8a0*/  ISETP.GT.AND P4, PT, R162.reuse, 0x80, PT ;  /* 0x00000080a200780c */ /* 0x040fe20003f84270 */
[----:B------:R0:W-:Y:S01]  /*1e8b0*/  MUFU.EX2 R114, R154 ;  /* 0x0000009a00727308 */ /* 0x0001e20000000800 */
[----:B------:R-:W-:Y:S01]  /*1e8c0*/  ISETP.GT.AND P3, PT, R162, 0x31, PT ;  /* 0x00000031a200780c */ /* 0x000fe20003f64270 */
[-CC-:B------:R-:W-:Y:S01]  /*1e8d0*/  FFMA.FTZ R13, R13, R14.reuse, -R119.reuse ;  /* 0x0000000e0d0d7223 */ /* 0x180fe20000010877 */
[----:B------:R-:W-:Y:S01]  /*1e8e0*/  FSEL R143, R143, -INF , P5 ;  /* 0xff8000008f8f7808 */ /* 0x000fe20002800000 */
[-CC-:B------:R-:W-:Y:S01]  /*1e8f0*/  FFMA.FTZ R110, R110, R14.reuse, -R119.reuse ;  /* 0x0000000e6e6e7223 */ /* 0x180fe20000010877 */
[----:B------:R-:W-:Y:S01]  /*1e900*/  FSEL R144, R144, -INF , P3 ;  /* 0xff80000090907808 */ /* 0x000fe20001800000 */
[-CC-:B------:R-:W-:Y:S01]  /*1e910*/  FFMA.FTZ R109, R109, R14.reuse, -R119.reuse ;  /* 0x0000000e6d6d7223 */ /* 0x180fe20000010877 */
[----:B------:R-:W-:Y:S01]  /*1e920*/  ISETP.GT.AND P5, PT, R162, 0x39, PT ;  /* 0x00000039a200780c */ /* 0x000fe20003fa4270 */
[-CC-:B------:R-:W-:Y:S01]  /*1e930*/  FFMA.FTZ R136, R136, R14.reuse, -R119.reuse ;  /* 0x0000000e88887223 */ /* 0x180fe20000010877 */
[----:B0-----:R-:W-:-:S01]  /*1e940*/  FFMA.FTZ R154, R156, R14, -R119 ;  /* 0x0000000e9c9a7223 */ /* 0x001fc20000010877 */
[----:B------:R-:W-:Y:S01]  /*1e950*/  FSEL R156, R90, -INF , P4 ;  /* 0xff8000005a9c7808 */ /* 0x000fe20002000000 */
[----:B------:R-:W-:-:S01]  /*1e960*/  FFMA.FTZ R90, R159, R14, -R119 ;  /* 0x0000000e9f5a7223 */ /* 0x000fc20000010877 */
[----:B------:R-:W-:Y:S01]  /*1e970*/  ISETP.GT.AND P4, PT, R162, 0x89, PT ;  /* 0x00000089a200780c */ /* 0x000fe20003f84270 */
[----:B------:R-:W-:-:S01]  /*1e980*/  FFMA.FTZ R160, R160, R14, -R119 ;  /* 0x0000000ea0a07223 */ /* 0x000fc20000010877 */
[----:B------:R-:W-:Y:S01]  /*1e990*/  ISETP.GT.AND P3, PT, R162, 0x40, PT ;  /* 0x00000040a200780c */ /* 0x000fe20003f64270 */
[----:B------:R-:W-:-:S01]  /*1e9a0*/  FFMA.FTZ R139, R139, R14, -R119 ;  /* 0x0000000e8b8b7223 */ /* 0x000fc20000010877 */
[----:B------:R-:W-:Y:S01]  /*1e9b0*/  FSEL R159, R95, -INF , P4 ;  /* 0xff8000005f9f7808 */ /* 0x000fe20002000000 */
[----:B------:R-:W-:-:S01]  /*1e9c0*/  FFMA.FTZ R161, R161, R14, -R119 ;  /* 0x0000000ea1a17223 */ /* 0x000fc20000010877 */
[----:B------:R0:W-:Y:S01]  /*1e9d0*/  MUFU.EX2 R95, R90 ;  /* 0x0000005a005f7308 */ /* 0x0001e20000000800 */
[----:B------:R-:W-:Y:S01]  /*1e9e0*/  FSEL R149, R149, -INF , P5 ;  /* 0xff80000095957808 */ /* 0x000fe20002800000 */
[-CC-:B------:R-:W-:Y:S01]  /*1e9f0*/  FFMA.FTZ R142, R142, R14.reuse, -R119.reuse ;  /* 0x0000000e8e8e7223 */ /* 0x180fe20000010877 */
[----:B------:R-:W-:Y:S01]  /*1ea00*/  FSEL R121, R121, -INF , P3 ;  /* 0xff80000079797808 */ /* 0x000fe20001800000 */
[-CC-:B------:R-:W-:Y:S01]  /*1ea10*/  FFMA.FTZ R145, R145, R14.reuse, -R119.reuse ;  /* 0x0000000e91917223 */ /* 0x180fe20000010877 */
[C---:B------:R-:W-:Y:S01]  /*1ea20*/  ISETP.GT.AND P5, PT, R162.reuse, 0x48, PT ;  /* 0x00000048a200780c */ /* 0x040fe20003fa4270 */
[-CC-:B------:R-:W-:Y:S01]  /*1ea30*/  FFMA.FTZ R147, R147, R14.reuse, -R119.reuse ;  /* 0x0000000e93937223 */ /* 0x180fe20000010877 */
[----:B------:R-:W-:Y:S01]  /*1ea40*/  ISETP.GT.AND P3, PT, R162, 0x49, PT ;  /* 0x00000049a200780c */ /* 0x000fe20003f64270 */
[--C-:B------:R-:W-:Y:S01]  /*1ea50*/  FFMA.FTZ R148, R148, R14, -R119.reuse ;  /* 0x0000000e94947223 */ /* 0x100fe20000010877 */
[----:B0-----:R-:W-:Y:S01]  /*1ea60*/  FMNMX.FTZ R90, R11, R6, !PT ;  /* 0x000000060b5a7209 */ /* 0x001fe20007810000 */
[-CC-:B------:R-:W-:Y:S01]  /*1ea70*/  FFMA.FTZ R120, R120, R14.reuse, -R119.reuse ;  /* 0x0000000e78787223 */ /* 0x180fe20000010877 */
[----:B------:R-:W-:Y:S01]  /*1ea80*/  FSEL R124, R124, -INF , P5 ;  /* 0xff8000007c7c7808 */ /* 0x000fe20002800000 */
[--C-:B------:R-:W-:Y:S01]  /*1ea90*/  FFMA.FTZ R150, R150, R14, -R119.reuse ;  /* 0x0000000e96967223 */ /* 0x100fe20000010877 */
[----:B------:R-:W-:Y:S01]  /*1eaa0*/  FMNMX.FTZ R90, R12, R90, !PT ;  /* 0x0000005a0c5a7209 */ /* 0x000fe20007810000 */
[-CC-:B------:R-:W-:Y:S01]  /*1eab0*/  FFMA.FTZ R123, R123, R14.reuse, -R119.reuse ;  /* 0x0000000e7b7b7223 */ /* 0x180fe20000010877 */
[----:B------:R-:W-:Y:S01]  /*1eac0*/  FSEL R125, R125, -INF , P3 ;  /* 0xff8000007d7d7808 */ /* 0x000fe20001800000 */
[--C-:B------:R-:W-:Y:S01]  /*1ead0*/  FFMA.FTZ R151, R151, R14, -R119.reuse ;  /* 0x0000000e97977223 */ /* 0x100fe20000010877 */
[----:B------:R-:W-:Y:S01]  /*1eae0*/  FMNMX.FTZ R90, R20, R90, !PT ;  /* 0x0000005a145a7209 */ /* 0x000fe20007810000 */
[-CC-:B------:R-:W-:Y:S01]  /*1eaf0*/  FFMA.FTZ R126, R126, R14.reuse, -R119.reuse ;  /* 0x0000000e7e7e7223 */ /* 0x180fe20000010877 */
[----:B------:R-:W-:Y:S01]  /*1eb00*/  ISETP.GT.AND P5, PT, R162, 0x51, PT ;  /* 0x00000051a200780c */ /* 0x000fe20003fa4270 */
[--C-:B------:R-:W-:Y:S01]  /*1eb10*/  FFMA.FTZ R127, R127, R14, -R119.reuse ;  /* 0x0000000e7f7f7223 */ /* 0x100fe20000010877 */
[----:B------:R-:W-:Y:S01]  /*1eb20*/  FMNMX.FTZ R90, R21, R90, !PT ;  /* 0x0000005a155a7209 */ /* 0x000fe20007810000 */
[-CC-:B------:R-:W-:Y:S01]  /*1eb30*/  FFMA.FTZ R130, R130, R14.reuse, -R119.reuse ;  /* 0x0000000e82827223 */ /* 0x180fe20000010877 */
        /* <DEDUP_REMOVED lines=28> */
[C---:B------:R-:W-:Y:S01]  /*1ed00*/  ISETP.GT.AND P5, PT, R162.reuse, 0x69, PT ;  /* 0x00000069a200780c */ /* 0x040fe20003fa4270 */
[----:B------:R-:W-:Y:S01]  /*1ed10*/  FFMA.FTZ R107, R107, R14, -R119 ;  /* 0x0000000e6b6b7223 */ /* 0x000fe20000010877 */
[----:B------:R-:W-:Y:S01]  /*1ed20*/  FMNMX.FTZ R90, R141, R90, !PT ;  /* 0x0000005a8d5a7209 */ /* 0x000fe20007810000 */
[----:B------:R-:W-:Y:S01]  /*1ed30*/  MUFU.EX2 R9, R9 ;  /* 0x0000000900097308 */ /* 0x000fe20000000800 */
[----:B------:R-:W-:-:S02]  /*1ed40*/  ISETP.GT.AND P3, PT, R162, 0x70, PT ;  /* 0x00000070a200780c */ /* 0x000fc40003f64270 */
[----:B------:R-:W-:Y:S02]  /*1ed50*/  FMNMX.FTZ R90, R143, R90, !PT ;  /* 0x0000005a8f5a7209 */ /* 0x000fe40007810000 */
[----:B------:R-:W-:Y:S02]  /*1ed60*/  FSEL R96, R96, -INF , P5 ;  /* 0xff80000060607808 */ /* 0x000fe40002800000 */
[----:B------:R-:W-:Y:S01]  /*1ed70*/  FMNMX.FTZ R90, R144, R90, !PT ;  /* 0x0000005a905a7209 */ /* 0x000fe20007810000 */
[----:B------:R-:W-:Y:S01]  /*1ed80*/  MUFU.EX2 R13, R13 ;  /* 0x0000000d000d7308 */ /* 0x000fe20000000800 */
[----:B--2---:R-:W-:Y:S02]  /*1ed90*/  FSEL R111, R111, -INF , P3 ;  /* 0xff8000006f6f7808 */ /* 0x004fe40001800000 */
[----:B------:R-:W-:Y:S02]  /*1eda0*/  FMNMX.FTZ R90, R146, R90, !PT ;  /* 0x0000005a925a7209 */ /* 0x000fe40007810000 */
[----:B------:R-:W-:-:S02]  /*1edb0*/  ISETP.GT.AND P5, PT, R162, 0x78, PT ;  /* 0x00000078a200780c */ /* 0x000fc40003fa4270 */
[----:B------:R-:W-:Y:S01]  /*1edc0*/  FMNMX.FTZ R90, R149, R90, !PT ;  /* 0x0000005a955a7209 */ /* 0x000fe20007810000 */
[----:B------:R-:W-:Y:S01]  /*1edd0*/  MUFU.EX2 R110, R110 ;  /* 0x0000006e006e7308 */ /* 0x000fe20000000800 */
[----:B------:R-:W-:Y:S02]  /*1ede0*/  ISETP.GT.AND P3, PT, R162, 0x79, PT ;  /* 0x00000079a200780c */ /* 0x000fe40003f64270 */
[----:B------:R-:W-:Y:S02]  /*1edf0*/  FMNMX.FTZ R90, R121, R90, !PT ;  /* 0x0000005a795a7209 */ /* 0x000fe40007810000 */
[----:B---3--:R-:W-:Y:S02]  /*1ee00*/  FSEL R115, R115, -INF , P5 ;  /* 0xff80000073737808 */ /* 0x008fe40002800000 */
[----:B------:R-:W-:Y:S01]  /*1ee10*/  FMNMX.FTZ R90, R122, R90, !PT ;  /* 0x0000005a7a5a7209 */ /* 0x000fe20007810000 */
[----:B------:R-:W-:Y:S01]  /*1ee20*/  MUFU.EX2 R109, R109 ;  /* 0x0000006d006d7308 */ /* 0x000fe20000000800 */
[----:B----4-:R-:W-:-:S02]  /*1ee30*/  FSEL R118, R118, -INF , P3 ;  /* 0xff80000076767808 */ /* 0x010fc40001800000 */
[----:B------:R-:W-:Y:S02]  /*1ee40*/  FMNMX.FTZ R90, R124, R90, !PT ;  /* 0x0000005a7c5a7209 */ /* 0x000fe40007810000 */
[C---:B------:R-:W-:Y:S02]  /*1ee50*/  ISETP.GT.AND P5, PT, R162.reuse, 0x81, PT ;  /* 0x00000081a200780c */ /* 0x040fe40003fa4270 */
[----:B------:R-:W-:Y:S01]  /*1ee60*/  FMNMX.FTZ R90, R125, R90, !PT ;  /* 0x0000005a7d5a7209 */ /* 0x000fe20007810000 */
[----:B------:R-:W-:Y:S01]  /*1ee70*/  MUFU.EX2 R135, R135 ;  /* 0x0000008700877308 */ /* 0x000fe20000000800 */
[----:B------:R-:W-:Y:S02]  /*1ee80*/  ISETP.GT.AND P3, PT, R162, 0x88, PT ;  /* 0x00000088a200780c */ /* 0x000fe40003f64270 */
[----:B------:R-:W-:Y:S02]  /*1ee90*/  FMNMX.FTZ R90, R128, R90, !PT ;  /* 0x0000005a805a7209 */ /* 0x000fe40007810000 */
[----:B------:R-:W-:-:S02]  /*1eea0*/  FSEL R91, R91, -INF , P5 ;  /* 0xff8000005b5b7808 */ /* 0x000fc40002800000 */
[----:B------:R-:W-:Y:S01]  /*1eeb0*/  FMNMX.FTZ R90, R129, R90, !PT ;  /* 0x0000005a815a7209 */ /* 0x000fe20007810000 */
[----:B------:R-:W-:Y:S01]  /*1eec0*/  MUFU.EX2 R154, R154 ;  /* 0x0000009a009a7308 */ /* 0x000fe20000000800 */
[----:B------:R-:W-:Y:S02]  /*1eed0*/  FSEL R94, R94, -INF , P3 ;  /* 0xff8000005e5e7808 */ /* 0x000fe40001800000 */
[----:B------:R-:W-:Y:S02]  /*1eee0*/  FMNMX.FTZ R90, R131, R90, !PT ;  /* 0x0000005a835a7209 */ /* 0x000fe40007810000 */
[C---:B------:R-:W-:Y:S02]  /*1eef0*/  ISETP.GT.AND P5, PT, R162.reuse, 0x90, PT ;  /* 0x00000090a200780c */ /* 0x040fe40003fa4270 */
[----:B------:R-:W-:Y:S01]  /*1ef00*/  FMNMX.FTZ R90, R133, R90, !PT ;  /* 0x0000005a855a7209 */ /* 0x000fe20007810000 */
[----:B------:R-:W-:Y:S01]  /*1ef10*/  MUFU.EX2 R136, R136 ;  /* 0x0000008800887308 */ /* 0x000fe20000000800 */
[----:B------:R-:W-:-:S02]  /*1ef20*/  ISETP.GT.AND P3, PT, R162, 0x91, PT ;  /* 0x00000091a200780c */ /* 0x000fc40003f64270 */
[----:B------:R-:W-:Y:S02]  /*1ef30*/  FMNMX.FTZ R90, R104, R90, !PT ;  /* 0x0000005a685a7209 */ /* 0x000fe40007810000 */
[----:B------:R-:W-:Y:S02]  /*1ef40*/  FSEL R98, R98, -INF , P5 ;  /* 0xff80000062627808 */ /* 0x000fe40002800000 */
[----:B------:R-:W-:Y:S01]  /*1ef50*/  FMNMX.FTZ R90, R106, R90, !PT ;  /* 0x0000005a6a5a7209 */ /* 0x000fe20007810000 */
[----:B------:R-:W-:Y:S01]  /*1ef60*/  MUFU.EX2 R160, R160 ;  /* 0x000000a000a07308 */ /* 0x000fe20000000800 */
[----:B------:R-:W-:Y:S02]  /*1ef70*/  ISETP.GT.AND P4, PT, R162, 0x98, PT ;  /* 0x00000098a200780c */ /* 0x000fe40003f84270 */
[----:B------:R-:W-:Y:S02]  /*1ef80*/  FMNMX.FTZ R90, R163, R90, !PT ;  /* 0x0000005aa35a7209 */ /* 0x000fe40007810000 */
[----:B------:R-:W-:-:S02]  /*1ef90*/  FSEL R99, R99, -INF , P3 ;  /* 0xff80000063637808 */ /* 0x000fc40001800000 */
[----:B------:R-:W-:Y:S01]  /*1efa0*/  FMNMX.FTZ R90, R96, R90, !PT ;  /* 0x0000005a605a7209 */ /* 0x000fe20007810000 */
[----:B------:R-:W-:Y:S01]  /*1efb0*/  MUFU.EX2 R139, R139 ;  /* 0x0000008b008b7308 */ /* 0x000fe20000000800 */
[----:B------:R-:W-:Y:S01]  /*1efc0*/  ISETP.GT.AND P5, PT, R162, 0x99, PT ;  /* 0x00000099a200780c */ /* 0x000fe20003fa4270 */
[----:B------:R-:W-:Y:S01]  /*1efd0*/  FFMA.FTZ R162, R108, R14, -R119 ;  /* 0x0000000e6ca27223 */ /* 0x000fe20000010877 */
[----:B------:R-:W-:Y:S02]  /*1efe0*/  FMNMX.FTZ R90, R111, R90, !PT ;  /* 0x0000005a6f5a7209 */ /* 0x000fe40007810000 */
[----:B------:R-:W-:Y:S02]  /*1eff0*/  FSEL R108, R102, -INF , P4 ;  /* 0xff800000666c7808 */ /* 0x000fe40002000000 */
[----:B------:R-:W-:Y:S01]  /*1f000*/  FMNMX.FTZ R90, R152, R90, !PT ;  /* 0x0000005a985a7209 */ /* 0x000fe20007810000 */
[----:B------:R0:W-:Y:S01]  /*1f010*/  MUFU.EX2 R102, R162 ;  /* 0x000000a200667308 */ /* 0x0001e20000000800 */
[----:B------:R-:W-:-:S02]  /*1f020*/  FSEL R103, R103, -INF , P5 ;  /* 0xff80000067677808 */ /* 0x000fc40002800000 */
[----:B------:R-:W-:-:S04]  /*1f030*/  FMNMX.FTZ R90, R115, R90, !PT ;  /* 0x0000005a735a7209 */ /* 0x000fc80007810000 */
[----:B------:R-:W-:Y:S01]  /*1f040*/  FMNMX.FTZ R90, R118, R90, !PT ;  /* 0x0000005a765a7209 */ /* 0x000fe20007810000 */
[----:B------:R-:W-:Y:S01]  /*1f050*/  MUFU.EX2 R161, R161 ;  /* 0x000000a100a17308 */ /* 0x000fe20000000800 */
[----:B0-----:R-:W-:-:S02]  /*1f060*/  FFMA.FTZ R162, R164, R14, -R119 ;  /* 0x0000000ea4a27223 */ /* 0x001fc40000010877 */
        /* <DEDUP_REMOVED lines=25> */
[----:B------:R-:W-:Y:S03]  /*1f200*/  MUFU.EX2 R132, R132 ;  /* 0x0000008400847308 */ /* 0x000fe60000000800 */
[----:B------:R-:W-:Y:S02]  /*1f210*/  FSEL R119, R164, RZ, P3 ;  /* 0x000000ffa4777208 */ /* 0x000fe40001800000 */
[----:B------:R-:W-:Y:S02]  /*1f220*/  FSEL R164, R15, RZ, P2 ;  /* 0x000000ff0fa47208 */ /* 0x000fe40001000000 */
[----:B------:R-:W-:Y:S01]  /*1f230*/  ISETP.NE.AND P2, PT, R187, RZ, PT ;  /* 0x000000ffbb00720c */ /* 0x000fe20003f45270 */
[-CC-:B------:R-:W-:Y:S01]  /*1f240*/  FFMA.FTZ R11, R11, R14.reuse, -R119.reuse ;  /* 0x0000000e0b0b7223 */ /* 0x180fe20000010877 */
[----:B------:R-:W-:-:S01]  /*1f250*/  FFMA.FTZ R12, R12, R14, -R119 ;  /* 0x0000000e0c0c7223 */ /* 0x000fc20000010877 */
[----:B------:R-:W-:Y:S01]  /*1f260*/  FADD.FTZ R164, -R164, R7 ;  /* 0x00000007a4a47221 */ /* 0x000fe20000010100 */
[----:B------:R-:W-:-:S01]  /*1f270*/  FFMA.FTZ R7, R128, R14, -R119 ;  /* 0x0000000e80077223 */ /* 0x000fc20000010877 */
[----:B------:R-:W-:Y:S01]  /*1f280*/  FSEL R128, R90, RZ, P3 ;  /* 0x000000ff5a807208 */ /* 0x000fe20001800000 */
[----:B------:R-:W-:-:S01]  /*1f290*/  FFMA.FTZ R20, R20, R14, -R119 ;  /* 0x0000000e14147223 */ /* 0x000fc20000010877 */
[----:B------:R-:W-:Y:S01]  /*1f2a0*/  MUFU.EX2 R11, R11 ;  /* 0x0000000b000b7308 */ /* 0x000fe20000000800 */
[----:B------:R-:W-:-:S01]  /*1f2b0*/  FFMA.FTZ R21, R21, R14, -R119 ;  /* 0x0000000e15157223 */ /* 0x000fc20000010877 */
[----:B------:R-:W-:Y:S01]  /*1f2c0*/  FFMA.FTZ R153, R153, R14, -R119 ;  /* 0x0000000e99997223 */ /* 0x000fe20000010877 */
[----:B------:R-:W-:-:S01]  /*1f2d0*/  FADD.FTZ R128, -R128, R6 ;  /* 0x0000000680807221 */ /* 0x000fc20000010100 */
[-C--:B------:R-:W-:Y:S01]  /*1f2e0*/  FMUL.FTZ R6, R164, R14.reuse ;  /* 0x0000000ea4067220 */ /* 0x080fe20000410000 */
[----:B------:R-:W-:-:S01]  /*1f2f0*/  FFMA.FTZ R155, R155, R14, -R119 ;  /* 0x0000000e9b9b7223 */ /* 0x000fc20000010877 */
[-CC-:B------:R-:W-:Y:S01]  /*1f300*/  FFMA.FTZ R157, R157, R14.reuse, -R119.reuse ;  /* 0x0000000e9d9d7223 */ /* 0x180fe20000010877 */
        /* <DEDUP_REMOVED lines=29> */
[----:B------:R-:W-:Y:S01]  /*1f4e0*/  FFMA.FTZ R118, R118, R14, -R119 ;  /* 0x0000000e76767223 */ /* 0x000fe20000010877 */
[----:B------:R-:W-:-:S01]  /*1f4f0*/  FADD.FTZ R3, R13, R3 ;  /* 0x000000030d037221 */ /* 0x000fc20000010000 */
[-CC-:B------:R-:W-:Y:S01]  /*1f500*/  FFMA.FTZ R156, R156, R14.reuse, -R119.reuse ;  /* 0x0000000e9c9c7223 */ /* 0x180fe20000010877 */
[----:B------:R-:W-:-:S01]  /*1f510*/  FFMA.FTZ R91, R91, R14, -R119 ;  /* 0x0000000e5b5b7223 */ /* 0x000fc20000010877 */
[----:B------:R-:W0:Y:S01]  /*1f520*/  MUFU.EX2 R21, R21 ;  /* 0x0000001500157308 */ /* 0x000e220000000800 */
[----:B-1----:R-:W-:-:S01]  /*1f530*/  FFMA.FTZ R0, R128, R0, R11 ;  /* 0x0000000080007223 */ /* 0x002fc2000001000b */
[----:B------:R-:W-:Y:S01]  /*1f540*/  FADD.FTZ R3, R110, R3 ;  /* 0x000000036e037221 */ /* 0x000fe20000010000 */
[----:B------:R-:W1:Y:S01]  /*1f550*/  S2R R187, SR_TID.X ;  /* 0x0000000000bb7919 */ /* 0x000e620000002100 */
[----:B------:R-:W-:-:S01]  /*1f560*/  FFMA.FTZ R94, R94, R14, -R119 ;  /* 0x0000000e5e5e7223 */ /* 0x000fc20000010877 */
[----:B------:R-:W-:Y:S01]  /*1f570*/  FADD.FTZ R0, R12, R0 ;  /* 0x000000000c007221 */ /* 0x000fe20000010000 */
[----:B------:R-:W-:-:S01]  /*1f580*/  FADD.FTZ R3, R109, R3 ;  /* 0x000000036d037221 */ /* 0x000fc20000010000 */
[----:B------:R-:W-:Y:S01]  /*1f590*/  FFMA.FTZ R159, R159, R14, -R119 ;  /* 0x0000000e9f9f7223 */ /* 0x000fe20000010877 */
[----:B------:R-:W3:Y:S01]  /*1f5a0*/  MUFU.EX2 R153, R153 ;  /* 0x0000009900997308 */ /* 0x000ee20000000800 */
[----:B--2---:R-:W-:-:S01]  /*1f5b0*/  FADD.FTZ R0, R20, R0 ;  /* 0x0000000014007221 */ /* 0x004fc20000010000 */
[----:B------:R-:W-:Y:S01]  /*1f5c0*/  FADD.FTZ R3, R135, R3 ;  /* 0x0000000387037221 */ /* 0x000fe20000010000 */
[----:B------:R-:W-:-:S01]  /*1f5d0*/  FFMA.FTZ R98, R98, R14, -R119 ;  /* 0x0000000e62627223 */ /* 0x000fc20000010877 */
[-CC-:B------:R-:W-:Y:S01]  /*1f5e0*/  FFMA.FTZ R99, R99, R14.reuse, -R119.reuse ;  /* 0x0000000e63637223 */ /* 0x180fe20000010877 */
[----:B------:R-:W-:-:S01]  /*1f5f0*/  FFMA.FTZ R108, R108, R14, -R119 ;  /* 0x0000000e6c6c7223 */ /* 0x000fc20000010877 */
[----:B------:R-:W-:Y:S01]  /*1f600*/  FADD.FTZ R3, R114, R3 ;  /* 0x0000000372037221 */ /* 0x000fe20000010000 */
[----:B------:R-:W-:-:S01]  /*1f610*/  FFMA.FTZ R103, R103, R14, -R119 ;  /* 0x0000000e67677223 */ /* 0x000fc20000010877 */
[----:B------:R-:W2:Y:S01]  /*1f620*/  MUFU.EX2 R155, R155 ;  /* 0x0000009b009b7308 */ /* 0x000ea20000000800 */
[----:B0-----:R-:W-:-:S01]  /*1f630*/  FADD.FTZ R0, R21, R0 ;  /* 0x0000000015007221 */ /* 0x001fc20000010000 */
[----:B------:R-:W-:Y:S01]  /*1f640*/  FADD.FTZ R3, R154, R3 ;  /* 0x000000039a037221 */ /* 0x000fe20000010000 */
[----:B------:R-:W-:-:S03]  /*1f650*/  @!P2 IMAD R164, R10, 0x8, R16 ;  /* 0x000000080aa4a824 */ /* 0x000fc600078e0210 */
[----:B------:R-:W-:Y:S02]  /*1f660*/  FADD.FTZ R3, R95, R3 ;  /* 0x000000035f037221 */ /* 0x000fe40000010000 */
[----:B------:R-:W0:Y:S01]  /*1f670*/  MUFU.EX2 R157, R157 ;  /* 0x0000009d009d7308 */ /* 0x000e220000000800 */
[----:B---3--:R-:W-:-:S01]  /*1f680*/  FADD.FTZ R0, R153, R0 ;  /* 0x0000000099007221 */ /* 0x008fc20000010000 */
[----:B------:R-:W-:Y:S01]  /*1f690*/  FADD.FTZ R3, R136, R3 ;  /* 0x0000000388037221 */ /* 0x000fe20000010000 */
[----:B------:R-:W-:-:S03]  /*1f6a0*/  @!P2 IADD3 R164, R164, 0x29840, RZ ;  /* 0x00029840a4a4a810 */ /* 0x000fc60007ffe0ff */
[----:B------:R-:W-:Y:S01]  /*1f6b0*/  FADD.FTZ R3, R160, R3 ;  /* 0x00000003a0037221 */ /* 0x000fe20000010000 */
[----:B------:R-:W-:Y:S01]  /*1f6c0*/  @!P2 PRMT R164, RZ, 0x654, R164 ;  /* 0x00000654ffa4a816 */ /* 0x000fe200000000a4 */
[----:B------:R-:W3:Y:S01]  /*1f6d0*/  MUFU.EX2 R158, R158 ;  /* 0x0000009e009e7308 */ /* 0x000ee20000000800 */
[----:B--2---:R-:W-:-:S01]  /*1f6e0*/  FADD.FTZ R0, R155, R0 ;  /* 0x000000009b007221 */ /* 0x004fc20000010000 */
[----:B------:R-:W-:Y:S01]  /*1f6f0*/  FADD.FTZ R3, R139, R3 ;  /* 0x000000038b037221 */ /* 0x000fe20000010000 */
[----:B-1----:R-:W-:-:S03]  /*1f700*/  SHF.R.U32.HI R187, RZ, 0x7, R187 ;  /* 0x00000007ffbb7819 */ /* 0x002fc600000116bb */
[----:B------:R-:W-:Y:S01]  /*1f710*/  FADD.FTZ R3, R161, R3 ;  /* 0x00000003a1037221 */ /* 0x000fe20000010000 */
[----:B------:R-:W-:Y:S01]  /*1f720*/  IADD3 R165, -R187, 0xb, RZ ;  /* 0x0000000bbba57810 */ /* 0x000fe20007ffe1ff */
[----:B------:R-:W1:Y:S01]  /*1f730*/  MUFU.EX2 R137, R137 ;  /* 0x0000008900897308 */ /* 0x000e620000000800 */
[----:B0-----:R-:W-:-:S01]  /*1f740*/  FADD.FTZ R0, R157, R0 ;  /* 0x000000009d007221 */ /* 0x001fc20000010000 */
[----:B------:R-:W-:Y:S02]  /*1f750*/  FADD.FTZ R3, R142, R3 ;  /* 0x000000038e037221 */ /* 0x000fe40000010000 */
[----:B------:R0:W-:Y:S06]  /*1f760*/  BAR.ARV R165, 0x100 ;  /* 0x000400a50000751d */ /* 0x0001ec0000002000 */
[----:B------:R-:W2:Y:S01]  /*1f770*/  MUFU.EX2 R138, R138 ;  /* 0x0000008a008a7308 */ /* 0x000ea20000000800 */
[----:B---3--:R-:W-:-:S01]  /*1f780*/  FADD.FTZ R0, R158, R0 ;  /* 0x000000009e007221 */ /* 0x008fc20000010000 */
[----:B------:R-:W-:Y:S01]  /*1f790*/  FADD.FTZ R3, R145, R3 ;  /* 0x0000000391037221 */ /* 0x000fe20000010000 */
[----:B------:R0:W-:Y:S03]  /*1f7a0*/  @!P2 SYNCS.ARRIVE.TRANS64.RED.A1T0 RZ, [R164+URZ], RZ ;  /* 0x000000ffa4ffa9a7 */ /* 0x0001e6000810043f */
[----:B------:R-:W-:-:S01]  /*1f7b0*/  FADD.FTZ R3, R147, R3 ;  /* 0x0000000393037221 */ /* 0x000fc20000010000 */
[----:B-1----:R-:W-:Y:S01]  /*1f7c0*/  FADD.FTZ R0, R137, R0 ;  /* 0x0000000089007221 */ /* 0x002fe20000010000 */
[----:B------:R-:W1:Y:S02]  /*1f7d0*/  MUFU.EX2 R140, R140 ;  /* 0x0000008c008c7308 */ /* 0x000e640000000800 */
[----:B------:R-:W-:-:S04]  /*1f7e0*/  FADD.FTZ R3, R148, R3 ;  /* 0x0000000394037221 */ /* 0x000fc80000010000 */
[----:B------:R-:W-:Y:S02]  /*1f7f0*/  FADD.FTZ R3, R120, R3 ;  /* 0x0000000378037221 */ /* 0x000fe40000010000 */
[----:B------:R-:W3:Y:S01]  /*1f800*/  MUFU.EX2 R141, R141 ;  /* 0x0000008d008d7308 */ /* 0x000ee20000000800 */
        /* <DEDUP_REMOVED lines=8> */
[----:B---3--:R-:W-:-:S01]  /*1f890*/  FADD.FTZ R0, R141, R0 ;  /* 0x000000008d007221 */ /* 0x008fc20000010000 */
[----:B------:R-:W-:-:S04]  /*1f8a0*/  FADD.FTZ R3, R127, R3 ;  /* 0x000000037f037221 */ /* 0x000fc80000010000 */
[----:B------:R-:W-:Y:S02]  /*1f8b0*/  FADD.FTZ R3, R130, R3 ;  /* 0x0000000382037221 */ /* 0x000fe40000010000 */
[----:B------:R-:W3:Y:S01]  /*1f8c0*/  MUFU.EX2 R146, R146 ;  /* 0x0000009200927308 */ /* 0x000ee20000000800 */
[----:B--2---:R-:W-:-:S01]  /*1f8d0*/  FADD.FTZ R0, R143, R0 ;  /* 0x000000008f007221 */ /* 0x004fc20000010000 */
[----:B------:R-:W-:-:S06]  /*1f8e0*/  FADD.FTZ R3, R132, R3 ;  /* 0x0000000384037221 */ /* 0x000fcc0000010000 */
[----:B------:R-:W2:Y:S01]  /*1f8f0*/  MUFU.EX2 R149, R149 ;  /* 0x0000009500957308 */ /* 0x000ea20000000800 */
[----:B-1----:R-:W-:-:S07]  /*1f900*/  FADD.FTZ R0, R144, R0 ;  /* 0x0000000090007221 */ /* 0x002fce0000010000 */
[----:B------:R-:W1:Y:S01]  /*1f910*/  MUFU.EX2 R121, R121 ;  /* 0x0000007900797308 */ /* 0x000e620000000800 */
[----:B---3--:R-:W-:-:S07]  /*1f920*/  FADD.FTZ R0, R146, R0 ;  /* 0x0000000092007221 */ /* 0x008fce0000010000 */
[----:B------:R-:W3:Y:S01]  /*1f930*/  MUFU.EX2 R122, R122 ;  /* 0x0000007a007a7308 */ /* 0x000ee20000000800 */
[----:B--2---:R-:W-:-:S07]  /*1f940*/  FADD.FTZ R0, R149, R0 ;  /* 0x0000000095007221 */ /* 0x004fce0000010000 */
        /* <DEDUP_REMOVED lines=21> */
[----:B---3--:R-:W-:-:S04]  /*1faa0*/  FADD.FTZ R3, R105, R3 ;  /* 0x0000000369037221 */ /* 0x008fc80000010000 */
[----:B------:R-:W-:-:S03]  /*1fab0*/  FADD.FTZ R3, R102, R3 ;  /* 0x0000000366037221 */ /* 0x000fc60000010000 */
        /* <DEDUP_REMOVED lines=51> */
[----:B-1----:R-:W-:-:S01]  /*1fdf0*/  FADD.FTZ R0, R108, R0 ;  /* 0x000000006c007221 */ /* 0x002fc20000010000 */
[----:B---3--:R-:W-:-:S03]  /*1fe00*/  FADD.FTZ R3, R107, R3 ;  /* 0x000000036b037221 */ /* 0x008fc60000010000 */
[----:B--2---:R-:W-:Y:S01]  /*1fe10*/  FADD.FTZ R0, R103, R0 ;  /* 0x0000000067007221 */ /* 0x004fe20000010000 */
[----:B0-----:R-:W-:Y:S06]  /*1fe20*/  @!P1 BRA `(.L_x_2414) ;  /* 0x0000000000049947 */ /* 0x001fec0003800000 */
[----:B------:R-:W-:Y:S01]  /*1fe30*/  BPT.TRAP 0x1 ;  /* 0x000000040000795c */ /* 0x000fe20000300000 */
.L_x_2414:
[----:B------:R-:W-:Y:S01]  /*1fe40*/  IMAD R119, R189, 0x8, R16 ;  /* 0x00000008bd777824 */ /* 0x000fe200078e0210 */
[----:B------:R-:W-:Y:S01]  /*1fe50*/  ISETP.GT.AND P2, PT, R8, R5, PT ;  /* 0x000000050800720c */ /* 0x000fe20003f44270 */
        /* <DEDUP_REMOVED lines=108> */
[----:B------:R-:W-:Y:S01]  /*20520*/  VIADD R8, R8, 0xffffffff ;  /* 0xffffffff08087836 */ /* 0x000fe20000000000 */
[----:B------:R-:W-:Y:S01]  /*20530*/  MOV R6, R90 ;  /* 0x0000005a00067202 */ /* 0x000fe20000000f00 */
[----:B------:R-:W-:-:S02]  /*20540*/  IMAD.MOV.U32 R7, RZ, RZ, R15 ;  /* 0x000000ffff077224 */ /* 0x000fc400078e000f */
[----:B------:R-:W-:Y:S02]  /*20550*/  IMAD.MOV.U32 R9, RZ, RZ, R190 ;  /* 0x000000ffff097224 */ /* 0x000fe400078e00be */
[----:B------:R-:W-:Y:S01]  /*20560*/  IMAD.MOV.U32 R189, RZ, RZ, R10 ;  /* 0x000000ffffbd7224 */ /* 0x000fe200078e000a */
[----:B0-----:R-:W-:Y:S06]  /*20570*/  @P2 BRA `(.L_x_2415) ;  /* 0xffffffb8002c2947 */ /* 0x001fec000383ffff */
[----:B------:R-:W-:-:S07]  /*20580*/  IMAD.MOV.U32 R189, RZ, RZ, R10 ;  /* 0x000000ffffbd7224 */ /* 0x000fce00078e000a */
.L_x_2404:
[----:B------:R-:W-:-:S13]  /*20590*/  ISETP.GE.AND P0, PT, R8, R203, PT ;  /* 0x000000cb0800720c */ /* 0x000fda0003f06270 */
[----:B------:R-:W-:Y:S05]  /*205a0*/  @!P0 BRA `(.L_x_2416) ;  /* 0x0000003c00088947 */ /* 0x000fea0003800000 */
[----:B------:R-:W-:Y:S01]  /*205b0*/  MOV R5, R90 ;  /* 0x0000005a00057202 */ /* 0x000fe20000000f00 */
[----:B------:R-:W-:Y:S02]  /*205c0*/  IMAD.MOV.U32 R6, RZ, RZ, R15 ;  /* 0x000000ffff067224 */ /* 0x000fe400078e000f */
[----:B------:R-:W-:Y:S02]  /*205d0*/  IMAD.MOV.U32 R7, RZ, RZ, R190 ;  /* 0x000000ffff077224 */ /* 0x000fe400078e00be */
[----:B------:R-:W-:-:S07]  /*205e0*/  IMAD.MOV.U32 R9, RZ, RZ, R189 ;  /* 0x000000ffff097224 */ /* 0x000fce00078e00bd */
.L_x_2427:
[----:B------:R-:W-:Y:S01]  /*205f0*/  ISETP.NE.AND P2, PT, R197, RZ, PT ;  /* 0x000000ffc500720c */ /* 0x000fe20003f45270 */
[----:B------:R-:W-:Y:S01]  /*20600*/  VIADD R189, R9, 0x1 ;  /* 0x0000000109bd7836 */ /* 0x000fe20000000000 */
[----:B------:R-:W-:Y:S05]  /*20610*/  YIELD ;  /* 0x0000000000007946 */ /* 0x000fea0003800000 */
[----:B------:R-:W-:-:S04]  /*20620*/  ISETP.NE.AND P0, PT, R189, 0x2, PT ;  /* 0x00000002bd00780c */ /* 0x000fc80003f05270 */
[----:B------:R-:W-:Y:S02]  /*20630*/  SEL R190, RZ, 0x1, P0 ;  /* 0x00000001ffbe7807 */ /* 0x000fe40000000000 */
[----:B------:R-:W-:Y:S02]  /*20640*/  SEL R189, R189, RZ, P0 ;  /* 0x000000ffbdbd7207 */ /* 0x000fe40000000000 */
[----:B------:R-:W-:Y:S01]  /*20650*/  LOP3.LUT R190, R7, R190, RZ, 0x3c, !PT ;  /* 0x000000be07be7212 */ /* 0x000fe200078e3cff */
[----:B------:R-:W-:Y:S06]  /*20660*/  @P2 BRA `(.L_x_2417) ;  /* 0x0000000000302947 */ /* 0x000fec0003800000 */
[----:B------:R-:W-:Y:S05]  /*20670*/  @!P1 BRA `(.L_x_2418) ;  /* 0x0000000000049947 */ /* 0x000fea0003800000 */
[----:B------:R-:W-:Y:S01]  /*20680*/  BPT.TRAP 0x1 ;  /* 0x000000040000795c */ /* 0x000fe20000300000 */
.L_x_2418:
[----:B------:R-:W-:Y:S02]  /*20690*/  LEA R10, R189, R16, 0x3 ;  /* 0x00000010bd0a7211 */ /* 0x000fe400078e18ff */
[----:B------:R-:W-:-:S04]  /*206a0*/  SHF.L.U32 R11, R190, 0x1f, RZ ;  /* 0x0000001fbe0b7819 */ /* 0x000fc800000006ff */
[----:B------:R0:W1:Y:S01]  /*206b0*/  SYNCS.PHASECHK.TRANS64.TRYWAIT P0, [R10+URZ+0x29830], R11 ;  /* 0x0298300b0a0075a7 */ /* 0x000062000800017f */
[----:B------:R-:W-:Y:S05]  /*206c0*/  @!P1 BRA `(.L_x_2419) ;  /* 0x0000000000049947 */ /* 0x000fea0003800000 */
[----:B------:R-:W-:Y:S01]  /*206d0*/  BPT.TRAP 0x1 ;  /* 0x000000040000795c */ /* 0x000fe20000300000 */
.L_x_2419:
[----:B------:R-:W-:Y:S04]  /*206e0*/  BSSY B0, `(.L_x_2417) ;  /* 0x0000004000007945 */ /* 0x000fe80003800000 */
[----:B-1----:R-:W-:Y:S05]  /*206f0*/  @P0 BRA `(.L_x_2420) ;  /* 0x0000000000080947 */ /* 0x002fea0003800000 */
[----:B------:R-:W1:Y:S02]  /*20700*/  SYNCS.PHASECHK.TRANS64.TRYWAIT P0, [R10+URZ+0x29830], R11 ;  /* 0x0298300b0a0075a7 */ /* 0x000e64000800017f */
[----:B-1----:R-:W-:Y:S05]  /*20710*/  @!P0 BRA `(.L_x_2421) ;  /* 0x0000010800748947 */ /* 0x002fea0003800000 */
.L_x_2420:
[----:B------:R-:W-:Y:S05]  /*20720*/  BSYNC B0 ;  /* 0x0000000000007941 */ /* 0x000fea0003800000 */
.L_x_2417:
        /* <DEDUP_REMOVED lines=11> */
[----:B------:R-:W-:Y:S01]  /*207e0*/  IMAD.MOV.U32 R15, RZ, RZ, -0x7fffffe0 ;  /* 0x80000020ff0f7424 */ /* 0x000fe200078e00ff */
[----:B------:R-:W-:Y:S01]  /*207f0*/  UMOV UR32, UR24 ;  /* 0x0000001800207c82 */ /* 0x000fe20008000000 */
        /* <DEDUP_REMOVED lines=10> */
[----:B0-----:R-:W-:-:S05]  /*208a0*/  SHF.R.U32.HI R10, RZ, 0x7, R10 ;  /* 0x00000007ff0a7819 */ /* 0x001fca000001160a */
[----:B------:R-:W-:Y:S02]  /*208b0*/  VIADD R88, R10, 0x8 ;  /* 0x000000080a587836 */ /* 0x000fe40000000000 */
[----:B------:R-:W-:-:S03]  /*208c0*/  IMAD R10, R189, 0x780, R4 ;  /* 0x00000780bd0a7824 */ /* 0x000fc600078e0204 */
[----:B------:R0:W-:Y:S01]  /*208d0*/  BAR.SYNC.DEFER_BLOCKING R88, 0x100 ;  /* 0x000400580000751d */ /* 0x0001e20000010000 */
[C---:B------:R-:W-:Y:S01]  /*208e0*/  VIADD R20, R10.reuse, 0x80 ;  /* 0x000000800a147836 */ /* 0x040fe20000000000 */
[C---:B------:R-:W-:Y:S01]  /*208f0*/  R2UR UR50, R10.reuse ;  /* 0x000000000a3272ca */ /* 0x040fe200000e0000 */
[C---:B------:R-:W-:Y:S01]  /*20900*/  VIADD R12, R10.reuse, 0x100 ;  /* 0x000001000a0c7836 */ /* 0x040fe20000000000 */
[----:B------:R-:W-:Y:S02]  /*20910*/  IADD3 R14, R10, 0x180, RZ ;  /* 0x000001800a0e7810 */ /* 0x000fe40007ffe0ff */
[----:B------:R-:W-:Y:S01]  /*20920*/  R2UR UR46, R20 ;  /* 0x00000000142e72ca */ /* 0x000fe200000e0000 */
[----:B------:R-:W-:Y:S01]  /*20930*/  VIADD R20, R10, 0x200 ;  /* 0x000002000a147836 */ /* 0x000fe20000000000 */
[----:B------:R-:W-:Y:S02]  /*20940*/  R2UR UR26, R12 ;  /* 0x000000000c1a72ca */ /* 0x000fe400000e0000 */
[----:B------:R-:W-:Y:S01]  /*20950*/  R2UR UR34, R14 ;  /* 0x000000000e2272ca */ /* 0x000fe200000e0000 */
[----:B------:R-:W-:Y:S01]  /*20960*/  VIADD R14, R10, 0x82 ;  /* 0x000000820a0e7836 */ /* 0x000fe20000000000 */
[----:B------:R-:W-:-:S02]  /*20970*/  R2UR UR30, R20 ;  /* 0x00000000141e72ca */ /* 0x000fc400000e0000 */
[----:B------:R-:W-:-:S04]  /*20980*/  IADD3 R12, R10, 0x2, RZ ;  /* 0x000000020a0c7810 */ /* 0x000fc80007ffe0ff */
[----:B------:R-:W-:Y:S01]  /*20990*/  R2UR UR6, R12 ;  /* 0x000000000c0672ca */ /* 0x000fe200000e0000 */
[----:B------:R-:W-:Y:S01]  /*209a0*/  VIADD R12, R10, 0x102 ;  /* 0x000001020a0c7836 */ /* 0x000fe20000000000 */
        /* <DEDUP_REMOVED lines=24> */
[----:B0-----:R-:W-:-:S06]  /*20b30*/  WARPGROUP.ARRIVE ;  /* 0x00000000000079c5 */ /* 0x001fcc0000000000 */
        /* <DEDUP_REMOVED lines=9> */
[----:B------:R-:W-:Y:S02]  /*20bd0*/  R2UR UR35, R13 ;  /* 0x000000000d2372ca */ /* 0x000fe400000e0000 */
[----:B------:R-:W-:Y:S02]  /*20be0*/  MOV R13, 0x80000020 ;  /* 0x80000020000d7802 */ /* 0x000fe40000000f00 */
[----:B------:R-:W-:Y:S01]  /*20bf0*/  R2UR UR10, R12 ;  /* 0x000000000c0a72ca */ /* 0x000fe200000e0000 */
[----:B------:R-:W-:Y:S01]  /*20c00*/  VIADD R12, R10, 0x300 ;  /* 0x000003000a0c7836 */ /* 0x000fe20000000000 */
[----:B------:R-:W-:Y:S01]  /*20c10*/  R2UR UR11, R13 ;  /* 0x000000000d0b72ca */ /* 0x000fe200000e0000 */
[----:B------:R-:W-:Y:S01]  /*20c20*/  IMAD.MOV.U32 R13, RZ, RZ, -0x7fffffe0 ;  /* 0x80000020ff0d7424 */ /* 0x000fe200078e00ff */
[----:B------:R-:W-:-:S02]  /*20c30*/  WARPGROUP.DEPBAR.LE gsb0, 0x0 ;  /* 0x00008000000079c5 */ /* 0x000fc40000010000 */
        /* <DEDUP_REMOVED lines=148> */
[C---:B------:R-:W-:Y:S01]  /*21580*/  IADD3 R12, R10.reuse, 0x682, RZ ;  /* 0x000006820a0c7810 */ /* 0x040fe20007ffe0ff */
        /* <DEDUP_REMOVED lines=31> */
[----:B------:R-:W-:Y:S05]  /*21780*/  @P2 BRA `(.L_x_2422) ;  /* 0x0000000000282947 */ /* 0x000fea0003800000 */
[----:B------:R-:W-:Y:S05]  /*21790*/  @!P1 BRA `(.L_x_2423) ;  /* 0x0000000000049947 */ /* 0x000fea0003800000 */
[----:B------:R-:W-:Y:S01]  /*217a0*/  BPT.TRAP 0x1 ;  /* 0x000000040000795c */ /* 0x000fe20000300000 */
.L_x_2423:
[----:B------:R-:W-:Y:S01]  /*217b0*/  SHF.L.U32 R7, R7, 0x1f, RZ ;  /* 0x0000001f07077819 */ /* 0x000fe200000006ff */
[----:B------:R-:W-:-:S04]  /*217c0*/  IMAD R10, R9, 0x8, R16 ;  /* 0x00000008090a7824 */ /* 0x000fc800078e0210 */
[----:B------:R0:W1:Y:S01]  /*217d0*/  SYNCS.PHASECHK.TRANS64.TRYWAIT P0, [R10+URZ+0x29850], R7 ;  /* 0x029850070a0075a7 */ /* 0x000062000800017f */
[----:B------:R-:W-:Y:S05]  /*217e0*/  @!P1 BRA `(.L_x_2424) ;  /* 0x0000000000049947 */ /* 0x000fea0003800000 */
[----:B------:R-:W-:Y:S01]  /*217f0*/  BPT.TRAP 0x1 ;  /* 0x000000040000795c */ /* 0x000fe20000300000 */
.L_x_2424:
[----:B-1----:R-:W-:Y:S05]  /*21800*/  @P0 BRA `(.L_x_2422) ;  /* 0x0000000000080947 */ /* 0x002fea0003800000 */
[----:B------:R-:W1:Y:S02]  /*21810*/  SYNCS.PHASECHK.TRANS64.TRYWAIT P0, [R10+URZ+0x29850], R7 ;  /* 0x029850070a0075a7 */ /* 0x000e64000800017f */
[----:B-1----:R-:W-:Y:S05]  /*21820*/  @!P0 BRA `(.L_x_2425) ;  /* 0x000000f800448947 */ /* 0x002fea0003800000 */
.L_x_2422:
[----:B01----:R-:W-:Y:S01]  /*21830*/  IADD3 R7, R16, 0x400, RZ ;  /* 0x0000040010077810 */ /* 0x003fe20007ffe0ff */
[----:B------:R-:W-:Y:S01]  /*21840*/  IMAD.MOV.U32 R11, RZ, RZ, -0x3ffffff0 ;  /* 0xc0000010ff0b7424 */ /* 0x000fe200078e00ff */
        /* <DEDUP_REMOVED lines=8> */
[C---:B------:R-:W-:Y:S01]  /*218d0*/  FMUL.FTZ R21, R2.reuse, R157 ;  /* 0x0000009d02157220 */ /* 0x040fe20000410000 */
        /* <DEDUP_REMOVED lines=35> */
[----:B------:R-:W-:Y:S01]  /*21b10*/  MUFU.TANH R152, R152 ;  /* 0x0000009800987308 */ /* 0x000fe20000002400 */
[----:B0-----:R-:W-:Y:S01]  /*21b20*/  FMNMX.FTZ R15, R7, R6, !PT ;  /* 0x00000006070f7209 */ /* 0x001fe20007810000 */
[C---:B------:R-:W-:Y:S01]  /*21b30*/  FMUL.FTZ R120, R2.reuse, R120 ;  /* 0x0000007802787220 */ /* 0x040fe20000410000 */
[C---:B------:R-:W-:Y:S01]  /*21b40*/  FMUL.FTZ R151, R2.reuse, R151 ;  /* 0x0000009702977220 */ /* 0x040fe20000410000 */
[C---:B------:R-:W-:Y:S01]  /*21b50*/  FMUL.FTZ R121, R2.reuse, R121 ;  /* 0x0000007902797220 */ /* 0x040fe20000410000 */
[----:B------:R-:W-:Y:S01]  /*21b60*/  FMNMX.FTZ R15, R11, R15, !PT ;  /* 0x0000000f0b0f7209 */ /* 0x000fe20007810000 */
[C---:B------:R-:W-:Y:S01]  /*21b70*/  FMUL.FTZ R122, R2.reuse, R122 ;  /* 0x0000007a027a7220 */ /* 0x040fe20000410000 */
[----:B------:R-:W-:Y:S01]  /*21b80*/  FMUL.FTZ R124, R2, R124 ;  /* 0x0000007c027c7220 */ /* 0x000fe20000410000 */
[----:B------:R-:W-:Y:S01]  /*21b90*/  MUFU.TANH R153, R153 ;  /* 0x0000009900997308 */ /* 0x000fe20000002400 */
[----:B------:R-:W-:Y:S01]  /*21ba0*/  FMNMX.FTZ R15, R20, R15, !PT ;  /* 0x0000000f140f7209 */ /* 0x000fe20007810000 */
[C---:B------:R-:W-:Y:S01]  /*21bb0*/  FMUL.FTZ R123, R2.reuse, R123 ;  /* 0x0000007b027b7220 */ /* 0x040fe20000410000 */
[C---:B------:R-:W-:Y:S01]  /*21bc0*/  FMUL.FTZ R125, R2.reuse, R125 ;  /* 0x0000007d027d7220 */ /* 0x040fe20000410000 */
[C---:B------:R-:W-:Y:S01]  /*21bd0*/  FMUL.FTZ R126, R2.reuse, R126 ;  /* 0x0000007e027e7220 */ /* 0x040fe20000410000 */
[----:B-1----:R-:W-:Y:S01]  /*21be0*/  FMNMX.FTZ R15, R21, R15, !PT ;  /* 0x0000000f150f7209 */ /* 0x002fe20007810000 */
        /* <DEDUP_REMOVED lines=46> */
[----:B------:R-:W-:Y:S01]  /*21ed0*/  FMUL.FTZ R103, R2, R103 ;  /* 0x0000006702677220 */ /* 0x000fe20000410000 */
[----:B------:R-:W0:Y:S03]  /*21ee0*/  S2R R205, SR_TID.X ;  /* 0x0000000000cd7919 */ /* 0x000e260000002100 */
[----:B------:R-:W-:Y:S08]  /*21ef0*/  MUFU.TANH R138, R138 ;  /* 0x0000008a008a7308 */ /* 0x000ff00000002400 */
[----:B------:R-:W-:Y:S08]  /*21f00*/  MUFU.TANH R140, R140 ;  /* 0x0000008c008c7308 */ /* 0x000ff00000002400 */
[----:B------:R-:W-:Y:S08]  /*21f10*/  MUFU.TANH R139, R139 ;  /* 0x0000008b008b7308 */ /* 0x000ff00000002400 */
[----:B------:R-:W-:Y:S01]  /*21f20*/  MUFU.TANH R141, R141 ;  /* 0x0000008d008d7308 */ /* 0x000fe20000002400 */
[----:B0-----:R-:W-:-:S07]  /*21f30*/  LOP3.LUT R205, R205, 0x7f, RZ, 0xc0, !PT ;  /* 0x0000007fcdcd7812 */ /* 0x001fce00078ec0ff */
[----:B------:R-:W-:Y:S01]  /*21f40*/  MUFU.TANH R142, R142 ;  /* 0x0000008e008e7308 */ /* 0x000fe20000002400 */
[----:B------:R-:W-:Y:S02]  /*21f50*/  ISETP.NE.AND P0, PT, R205, RZ, PT ;  /* 0x000000ffcd00720c */ /* 0x000fe40003f05270 */
[----:B------:R-:W0:Y:S05]  /*21f60*/  S2R R205, SR_TID.X ;  /* 0x0000000000cd7919 */ /* 0x000e2a0000002100 */
[----:B------:R-:W-:Y:S08]  /*21f70*/  MUFU.TANH R144, R144 ;  /* 0x0000009000907308 */ /* 0x000ff00000002400 */
[----:B------:R-:W-:Y:S08]  /*21f80*/  MUFU.TANH R143, R143 ;  /* 0x0000008f008f7308 */ /* 0x000ff00000002400 */
[----:B------:R-:W-:Y:S08]  /*21f90*/  MUFU.TANH R145, R145 ;  /* 0x0000009100917308 */ /* 0x000ff00000002400 */
[----:B------:R-:W-:Y:S01]  /*21fa0*/  MUFU.TANH R146, R146 ;  /* 0x0000009200927308 */ /* 0x000fe20000002400 */
[----:B------:R-:W-:-:S02]  /*21fb0*/  WARPGROUP.DEPBAR.LE gsb0, 0x0 ;  /* 0x00008000000079c5 */ /* 0x000fc40000010000 */
[----:B------:R-:W-:Y:S01]  /*21fc0*/  WARPGROUP.ARRIVE ;  /* 0x00000000000079c5 */ /* 0x000fe20000000000 */
[----:B0-----:R-:W-:-:S04]  /*21fd0*/  SHF.R.U32.HI R205, RZ, 0x7, R205 ;  /* 0x00000007ffcd7819 */ /* 0x001fc800000116cd */
[----:B------:R-:W-:Y:S01]  /*21fe0*/  MUFU.TANH R148, R148 ;  /* 0x0000009400947308 */ /* 0x000fe20000002400 */
[----:B------:R-:W-:Y:S01]  /*21ff0*/  QGMMA.64x128x32.F32.E4M3.E4M3 R24, R180, gdesc[UR4], R24, gsb0 ;  /* 0x01e00004b4187df3 */ /* 0x000fe20008000818 */
[----:B------:R-:W-:Y:S01]  /*22000*/  R2UR UR6, R12 ;  /* 0x000000000c0672ca */ /* 0x000fe200000e0000 */
[----:B------:R-:W-:Y:S01]  /*22010*/  VIADD R12, R10, 0x300 ;  /* 0x000003000a0c7836 */ /* 0x000fe20000000000 */
[----:B------:R-:W-:Y:S01]  /*22020*/  R2UR UR7, R13 ;  /* 0x000000000d0772ca */ /* 0x000fe200000e0000 */
[----:B------:R-:W-:-:S03]  /*22030*/  IMAD.MOV.U32 R13, RZ, RZ, -0x3ffffff0 ;  /* 0xc0000010ff0d7424 */ /* 0x000fc600078e00ff */
        /* <DEDUP_REMOVED lines=29> */
[----:B------:R-:W-:-:S07]  /*22210*/  FMUL.FTZ R161, R2, R167 ;  /* 0x000000a702a17220 */ /* 0x000fce0000410000 */
[----:B------:R-:W1:Y:S08]  /*22220*/  MUFU.TANH R13, R13 ;  /* 0x0000000d000d7308 */ /* 0x000e700000002400 */
[----:B------:R-:W2:Y:S01]  /*22230*/  MUFU.TANH R154, R154 ;  /* 0x0000009a009a7308 */ /* 0x000ea20000002400 */
[----:B0-----:R-:W-:-:S07]  /*22240*/  FMNMX.FTZ R14, R12, R5, !PT ;  /* 0x000000050c0e7209 */ /* 0x001fce0007810000 */
[----:B------:R-:W0:Y:S01]  /*22250*/  MUFU.TANH R155, R155 ;  /* 0x0000009b009b7308 */ /* 0x000e220000002400 */
[----:B-1----:R-:W-:-:S04]  /*22260*/  FMNMX.FTZ R14, R13, R14, !PT ;  /* 0x0000000e0d0e7209 */ /* 0x002fc80007810000 */
[----:B------:R-:W-:-:S03]  /*22270*/  FMNMX.FTZ R14, R152, R14, !PT ;  /* 0x0000000e980e7209 */ /* 0x000fc60007810000 */
[----:B------:R-:W1:Y:S01]  /*22280*/  MUFU.TANH R160, R160 ;  /* 0x000000a000a07308 */ /* 0x000e620000002400 */
[----:B--2---:R-:W-:Y:S02]  /*22290*/  FMNMX.FTZ R15, R154, R15, !PT ;  /* 0x0000000f9a0f7209 */ /* 0x004fe40007810000 */
[----:B------:R-:W-:-:S04]  /*222a0*/  FMNMX.FTZ R14, R153, R14, !PT ;  /* 0x0000000e990e7209 */ /* 0x000fc80007810000 */
[----:B------:R-:W-:Y:S01]  /*222b0*/  FMNMX.FTZ R14, R156, R14, !PT ;  /* 0x0000000e9c0e7209 */ /* 0x000fe20007810000 */
[----:B------:R-:W2:Y:S01]  /*222c0*/  MUFU.TANH R161, R161 ;  /* 0x000000a100a17308 */ /* 0x000ea20000002400 */
[----:B0-----:R-:W-:Y:S02]  /*222d0*/  FMNMX.FTZ R15, R155, R15, !PT ;  /* 0x0000000f9b0f7209 */ /* 0x001fe40007810000 */
[----:B------:R-:W-:Y:S02]  /*222e0*/  FMNMX.FTZ R14, R157, R14, !PT ;  /* 0x0000000e9d0e7209 */ /* 0x000fe40007810000 */
[----:B------:R-:W-:-:S03]  /*222f0*/  FMNMX.FTZ R15, R158, R15, !PT ;  /* 0x0000000f9e0f7209 */ /* 0x000fc60007810000 */
[----:B------:R-:W0:Y:S01]  /*22300*/  MUFU.TANH R134, R134 ;  /* 0x0000008600867308 */ /* 0x000e220000002400 */
[----:B------:R-:W-:Y:S02]  /*22310*/  FMNMX.FTZ R15, R159, R15, !PT ;  /* 0x0000000f9f0f7209 */ /* 0x000fe40007810000 */
[----:B-1----:R-:W-:Y:S02]  /*22320*/  FMNMX.FTZ R14, R160, R14, !PT ;  /* 0x0000000ea00e7209 */ /* 0x002fe40007810000 */
[----:B------:R-:W-:-:S03]  /*22330*/  FMNMX.FTZ R15, R136, R15, !PT ;  /* 0x0000000f880f7209 */ /* 0x000fc60007810000 */
[----:B------:R-:W1:Y:S01]  /*22340*/  MUFU.TANH R104, R104 ;  /* 0x0000006800687308 */ /* 0x000e620000002400 */
[----:B--2---:R-:W-:Y:S02]  /*22350*/  FMNMX.FTZ R14, R161, R14, !PT ;  /* 0x0000000ea10e7209 */ /* 0x004fe40007810000 */
[----:B------:R-:W-:Y:S02]  /*22360*/  FMNMX.FTZ R15, R137, R15, !PT ;  /* 0x0000000f890f7209 */ /* 0x000fe40007810000 */
[----:B------:R-:W-:Y:S02]  /*22370*/  FMNMX.FTZ R14, R138, R14, !PT ;  /* 0x0000000e8a0e7209 */ /* 0x000fe40007810000 */
[----:B------:R-:W-:Y:S01]  /*22380*/  FMNMX.FTZ R15, R140, R15, !PT ;  /* 0x0000000f8c0f7209 */ /* 0x000fe20007810000 */
[----:B------:R-:W2:Y:S01]  /*22390*/  MUFU.TANH R135, R135 ;  /* 0x0000008700877308 */ /* 0x000ea20000002400 */
[----:B------:R-:W-:Y:S02]  /*223a0*/  FMNMX.FTZ R14, R139, R14, !PT ;  /* 0x0000000e8b0e7209 */ /* 0x000fe40007810000 */
[----:B------:R-:W-:-:S02]  /*223b0*/  FMNMX.FTZ R15, R141, R15, !PT ;  /* 0x0000000f8d0f7209 */ /* 0x000fc40007810000 */
[----:B------:R-:W-:Y:S02]  /*223c0*/  FMNMX.FTZ R14, R142, R14, !PT ;  /* 0x0000000e8e0e7209 */ /* 0x000fe40007810000 */
[----:B------:R-:W-:Y:S01]  /*223d0*/  FMNMX.FTZ R15, R144, R15, !PT ;  /* 0x0000000f900f7209 */ /* 0x000fe20007810000 */
[----:B------:R-:W3:Y:S01]  /*223e0*/  MUFU.TANH R105, R105 ;  /* 0x0000006900697308 */ /* 0x000ee20000002400 */
[----:B------:R-:W-:Y:S02]  /*223f0*/  FMNMX.FTZ R14, R143, R14, !PT ;  /* 0x0000000e8f0e7209 */ /* 0x000fe40007810000 */
[----:B------:R-:W-:Y:S02]  /*22400*/  FMNMX.FTZ R15, R145, R15, !PT ;  /* 0x0000000f910f7209 */ /* 0x000fe40007810000 */
[----:B------:R-:W-:Y:S02]  /*22410*/  FMNMX.FTZ R14, R146, R14, !PT ;  /* 0x0000000e920e7209 */ /* 0x000fe40007810000 */
[----:B------:R-:W-:Y:S01]  /*22420*/  FMNMX.FTZ R15, R148, R15, !PT ;  /* 0x0000000f940f7209 */ /* 0x000fe20007810000 */
[----:B------:R-:W4:Y:S01]  /*22430*/  MUFU.TANH R106, R106 ;  /* 0x0000006a006a7308 */ /* 0x000f220000002400 */
        /* <DEDUP_REMOVED lines=22> */
[----:B0-----:R-:W-:-:S02]  /*225a0*/  FMNMX.FTZ R14, R134, R14, !PT ;  /* 0x0000000e860e7209 */ /* 0x001fc40007810000 */
[----:B-1----:R-:W-:Y:S01]  /*225b0*/  FMNMX.FTZ R15, R104, R15, !PT ;  /* 0x0000000f680f7209 */ /* 0x002fe20007810000 */
[----:B------:R-:W0:Y:S01]  /*225c0*/  MUFU.TANH R112, R112 ;  /* 0x0000007000707308 */ /* 0x000e220000002400 */
[----:B--2---:R-:W-:Y:S02]  /*225d0*/  FMNMX.FTZ R14, R135, R14, !PT ;  /* 0x0000000e870e7209 */ /* 0x004fe40007810000 */
[----:B---3--:R-:W-:Y:S02]  /*225e0*/  FMNMX.FTZ R15, R105, R15, !PT ;  /* 0x0000000f690f7209 */ /* 0x008fe40007810000 */
[----:B----4-:R-:W-:Y:S02]  /*225f0*/  FMNMX.FTZ R14, R106, R14, !PT ;  /* 0x0000000e6a0e7209 */ /* 0x010fe40007810000 */
[----:B-----5:R-:W-:Y:S01]  /*22600*/  FMNMX.FTZ R15, R108, R15, !PT ;  /* 0x0000000f6c0f7209 */ /* 0x020fe20007810000 */
[----:B------:R-:W1:Y:S01]  /*22610*/  MUFU.TANH R111, R111 ;  /* 0x0000006f006f7308 */ /* 0x000e620000002400 */
[----:B------:R-:W-:-:S02]  /*22620*/  FMNMX.FTZ R14, R107, R14, !PT ;  /* 0x0000000e6b0e7209 */ /* 0x000fc40007810000 */
[----:B------:R-:W-:Y:S02]  /*22630*/  FMNMX.FTZ R15, R109, R15, !PT ;  /* 0x0000000f6d0f7209 */ /* 0x000fe40007810000 */
[----:B------:R-:W-:Y:S01]  /*22640*/  FMNMX.FTZ R14, R110, R14, !PT ;  /* 0x0000000e6e0e7209 */ /* 0x000fe20007810000 */
[----:B------:R-:W-:Y:S02]  /*22650*/  WARPGROUP.DEPBAR.LE gsb0, 0x0 ;  /* 0x00008000000079c5 */ /* 0x000fe40000010000 */
[----:B------:R-:W2:Y:S01]  /*22660*/  MUFU.TANH R113, R113 ;  /* 0x0000007100717308 */ /* 0x000ea20000002400 */
[----:B0-----:R-:W-:Y:S01]  /*22670*/  FMNMX.FTZ R15, R112, R15, !PT ;  /* 0x0000000f700f7209 */ /* 0x001fe20007810000 */
[----:B------:R-:W-:-:S06]  /*22680*/  WARPGROUP.ARRIVE ;  /* 0x00000000000079c5 */ /* 0x000fcc0000000000 */
        /* <DEDUP_REMOVED lines=46> */
[----:B-1----:R-:W-:-:S05]  /*22970*/  FMNMX.FTZ R163, R101, R15, !PT ;  /* 0x0000000f65a37209 */ /* 0x002fca0007810000 */
[----:B------:R-:W1:Y:S01]  /*22980*/  SHFL.BFLY PT, R15, R163, 0x2, 0x1f ;  /* 0x0c401f00a30f7f89 */ /* 0x000e6200000e0000 */
[----:B--2---:R-:W-:-:S04]  /*22990*/  FMNMX.FTZ R14, R102, R14, !PT ;  /* 0x0000000e660e7209 */ /* 0x004fc80007810000 */
[----:B0-----:R-:W-:-:S05]  /*229a0*/  FMNMX.FTZ R90, R103, R14, !PT ;  /* 0x0000000e675a7209 */ /* 0x001fca0007810000 */
[----:B------:R-:W0:Y:S01]  /*229b0*/  SHFL.BFLY PT, R14, R90, 0x2, 0x1f ;  /* 0x0c401f005a0e7f89 */ /* 0x000e2200000e0000 */
[----:B-1----:R-:W-:Y:S01]  /*229c0*/  FMNMX.FTZ R163, R163, R15, !PT ;  /* 0x0000000fa3a37209 */ /* 0x002fe20007810000 */
[----:B------:R-:W-:-:S04]  /*229d0*/  IMAD.MOV.U32 R15, RZ, RZ, -0x3ffffff0 ;  /* 0xc0000010ff0f7424 */ /* 0x000fc800078e00ff */
[----:B------:R-:W1:Y:S01]  /*229e0*/  SHFL.BFLY PT, R164, R163, 0x1, 0x1f ;  /* 0x0c201f00a3a47f89 */ /* 0x000e6200000e0000 */
[----:B------:R-:W-:Y:S02]  /*229f0*/  R2UR UR7, R15 ;  /* 0x000000000f0772ca */ /* 0x000fe400000e0000 */
[----:B0-----:R-:W-:Y:S01]  /*22a00*/  FMNMX.FTZ R90, R90, R14, !PT ;  /* 0x0000000e5a5a7209 */ /* 0x001fe20007810000 */
[----:B------:R-:W-:-:S04]  /*22a10*/  VIADD R14, R10, 0x400 ;  /* 0x000004000a0e7836 */ /* 0x000fc80000000000 */
[----:B------:R-:W0:Y:S01]  /*22a20*/  SHFL.BFLY PT, R10, R90, 0x1, 0x1f ;  /* 0x0c201f005a0a7f89 */ /* 0x000e2200000e0000 */
[----:B------:R-:W-:Y:S02]  /*22a30*/  R2UR UR6, R14 ;  /* 0x000000000e0672ca */ /* 0x000fe400000e0000 */
[----:B------:R-:W-:Y:S02]  /*22a40*/  MOV R14, UR54 ;  /* 0x00000036000e7c02 */ /* 0x000fe40008000f00 */
[----:B-1----:R-:W-:Y:S02]  /*22a50*/  FMNMX.FTZ R15, R163, R164, !PT ;  /* 0x000000a4a30f7209 */ /* 0x002fe40007810000 */
[----:B------:R-:W-:-:S03]  /*22a60*/  IADD3 R164, -R205, 0xb, RZ ;  /* 0x0000000bcda47810 */ /* 0x000fc60007ffe1ff */
[C---:B------:R-:W-:Y:S01]  /*22a70*/  FFMA.FTZ R163, R15.reuse, R14, -8 ;  /* 0xc10000000fa37423 */ /* 0x040fe2000001000e */
[----:B------:R-:W-:-:S03]  /*22a80*/  FADD.FTZ R6, -R15, R6 ;  /* 0x000000060f067221 */ /* 0x000fc60000010100 */
[----:B------:R-:W-:Y:S01]  /*22a90*/  QGMMA.64x128x32.F32.E4M3.E4M3 R24, R168, gdesc[UR4], R24, gsb0 ;  /* 0x01e00004a8187df3 */ /* 0x000fe20008000818 */
[----:B------:R-:W-:-:S01]  /*22aa0*/  FFMA.FTZ R7, R7, R14, -R163 ;  /* 0x0000000e07077223 */ /* 0x000fc200000108a3 */
[-C--:B------:R-:W-:Y:S01]  /*22ab0*/  FMUL.FTZ R6, R6, R14.reuse ;  /* 0x0000000e06067220 */ /* 0x080fe20000410000 */
[----:B------:R-:W-:-:S01]  /*22ac0*/  FFMA.FTZ R136, R136, R14, -R163 ;  /* 0x0000000e88887223 */ /* 0x000fc200000108a3 */
[-CC-:B------:R-:W-:Y:S01]  /*22ad0*/  FFMA.FTZ R137, R137, R14.reuse, -R163.reuse ;  /* 0x0000000e89897223 */ /* 0x180fe200000108a3 */
[----:B------:R-:W-:-:S01]  /*22ae0*/  FFMA.FTZ R140, R140, R14, -R163 ;  /* 0x0000000e8c8c7223 */ /* 0x000fc200000108a3 */
[--C-:B------:R-:W-:Y:S01]  /*22af0*/  FFMA.FTZ R141, R141, R14, -R163.reuse ;  /* 0x0000000e8d8d7223 */ /* 0x100fe200000108a3 */
[----:B------:R-:W-:Y:S01]  /*22b00*/  MUFU.EX2 R7, R7 ;  /* 0x0000000700077308 */ /* 0x000fe20000000800 */
[----:B0-----:R-:W-:Y:S01]  /*22b10*/  FMNMX.FTZ R90, R90, R10, !PT ;  /* 0x0000000a5a5a7209 */ /* 0x001fe20007810000 */
[-CC-:B------:R-:W-:Y:S01]  /*22b20*/  FFMA.FTZ R10, R11, R14.reuse, -R163.reuse ;  /* 0x0000000e0b0a7223 */ /* 0x180fe200000108a3 */
[----:B------:R-:W-:-:S01]  /*22b30*/  FFMA.FTZ R11, R20, R14, -R163 ;  /* 0x0000000e140b7223 */ /* 0x000fc200000108a3 */
[-CC-:B------:R-:W-:Y:S01]  /*22b40*/  FFMA.FTZ R20, R21, R14.reuse, -R163.reuse ;  /* 0x0000000e15147223 */ /* 0x180fe200000108a3 */
[----:B------:R-:W-:-:S01]  /*22b50*/  FFMA.FTZ R21, R154, R14, -R163 ;  /* 0x0000000e9a157223 */ /* 0x000fc200000108a3 */
[-CC-:B------:R-:W-:Y:S01]  /*22b60*/  FFMA.FTZ R154, R155, R14.reuse, -R163.reuse ;  /* 0x0000000e9b9a7223 */ /* 0x180fe200000108a3 */
[----:B------:R-:W-:-:S01]  /*22b70*/  FFMA.FTZ R155, R158, R14, -R163 ;  /* 0x0000000e9e9b7223 */ /* 0x000fc200000108a3 */
[----:B------:R-:W-:Y:S01]  /*22b80*/  FFMA.FTZ R158, R159, R14, -R163 ;  /* 0x0000000e9f9e7223 */ /* 0x000fe200000108a3 */
[----:B------:R-:W-:-:S01]  /*22b90*/  FADD.FTZ R5, -R90, R5 ;  /* 0x000000055a057221 */ /* 0x000fc20000010100 */
[-C--:B------:R-:W-:Y:S01]  /*22ba0*/  FFMA.FTZ R159, R90, R14.reuse, -8 ;  /* 0xc10000005a9f7423 */ /* 0x080fe2000001000e */
[----:B------:R-:W0:Y:S01]  /*22bb0*/  MUFU.EX2 R6, R6 ;  /* 0x0000000600067308 */ /* 0x000e220000000800 */
[----:B------:R-:W-:-:S01]  /*22bc0*/  FFMA.FTZ R144, R144, R14, -R163 ;  /* 0x0000000e90907223 */ /* 0x000fc200000108a3 */
[-C--:B------:R-:W-:Y:S01]  /*22bd0*/  FMUL.FTZ R5, R5, R14.reuse ;  /* 0x0000000e05057220 */ /* 0x080fe20000410000 */
        /* <DEDUP_REMOVED lines=15> */
[-C--:B------:R-:W-:Y:S01]  /*22cd0*/  FFMA.FTZ R146, R146, R14.reuse, -R159 ;  /* 0x0000000e92927223 */ /* 0x080fe2000001089f */
[----:B------:R-:W-:-:S01]  /*22ce0*/  FFMA.FTZ R145, R145, R14, -R163 ;  /* 0x0000000e91917223 */ /* 0x000fc200000108a3 */
[-C--:B------:R-:W-:Y:S01]  /*22cf0*/  FFMA.FTZ R147, R147, R14.reuse, -R159 ;  /* 0x0000000e93937223 */ /* 0x080fe2000001089f */
[----:B------:R-:W-:-:S01]  /*22d00*/  FFMA.FTZ R148, R148, R14, -R163 ;  /* 0x0000000e94947223 */ /* 0x000fc200000108a3 */
[-C--:B------:R-:W-:Y:S01]  /*22d10*/  FFMA.FTZ R150, R150, R14.reuse, -R159 ;  /* 0x0000000e96967223 */ /* 0x080fe2000001089f */
[----:B------:R-:W-:-:S01]  /*22d20*/  FFMA.FTZ R149, R149, R14, -R163 ;  /* 0x0000000e95957223 */ /* 0x000fc200000108a3 */
[----:B------:R-:W0:Y:S01]  /*22d30*/  MUFU.EX2 R10, R10 ;  /* 0x0000000a000a7308 */ /* 0x000e220000000800 */
[----:B------:R-:W-:-:S01]  /*22d40*/  FFMA.FTZ R151, R151, R14, -R159 ;  /* 0x0000000e97977223 */ /* 0x000fc2000001089f */
[-C--:B------:R-:W-:Y:S01]  /*22d50*/  FFMA.FTZ R120, R120, R14.reuse, -R163 ;  /* 0x0000000e78787223 */ /* 0x080fe200000108a3 */
[----:B------:R-:W-:-:S01]  /*22d60*/  FFMA.FTZ R122, R122, R14, -R159 ;  /* 0x0000000e7a7a7223 */ /* 0x000fc2000001089f */
[-C--:B------:R-:W-:Y:S01]  /*22d70*/  FFMA.FTZ R121, R121, R14.reuse, -R163 ;  /* 0x0000000e79797223 */ /* 0x080fe200000108a3 */
[----:B------:R-:W-:-:S01]  /*22d80*/  FFMA.FTZ R123, R123, R14, -R159 ;  /* 0x0000000e7b7b7223 */ /* 0x000fc2000001089f */
[-C--:B------:R-:W-:Y:S01]  /*22d90*/  FFMA.FTZ R124, R124, R14.reuse, -R163 ;  /* 0x0000000e7c7c7223 */ /* 0x080fe200000108a3 */
[----:B------:R-:W-:-:S01]  /*22da0*/  FFMA.FTZ R126, R126, R14, -R159 ;  /* 0x0000000e7e7e7223 */ /* 0x000fc2000001089f */
[----:B------:R-:W2:Y:S01]  /*22db0*/  MUFU.EX2 R13, R13 ;  /* 0x0000000d000d7308 */ /* 0x000ea20000000800 */
[----:B-1----:R-:W-:-:S01]  /*22dc0*/  FFMA.FTZ R0, R5, R0, R12 ;  /* 0x0000000005007223 */ /* 0x002fc2000001000c */
[-C--:B------:R-:W-:Y:S01]  /*22dd0*/  FFMA.FTZ R125, R125, R14.reuse, -R163 ;  /* 0x0000000e7d7d7223 */ /* 0x080fe200000108a3 */
[----:B------:R-:W-:-:S01]  /*22de0*/  FFMA.FTZ R127, R127, R14, -R159 ;  /* 0x0000000e7f7f7223 */ /* 0x000fc2000001089f */
[-C--:B------:R-:W-:Y:S01]  /*22df0*/  FFMA.FTZ R128, R128, R14.reuse, -R163 ;  /* 0x0000000e80807223 */ /* 0x080fe200000108a3 */
[----:B------:R-:W-:-:S01]  /*22e00*/  FFMA.FTZ R130, R130, R14, -R159 ;  /* 0x0000000e82827223 */ /* 0x000fc2000001089f */
[-C--:B------:R-:W-:Y:S01]  /*22e10*/  FFMA.FTZ R129, R129, R14.reuse, -R163 ;  /* 0x0000000e81817223 */ /* 0x080fe200000108a3 */
[----:B------:R-:W-:-:S01]  /*22e20*/  FFMA.FTZ R131, R131, R14, -R159 ;  /* 0x0000000e83837223 */ /* 0x000fc2000001089f */
[----:B------:R-:W1:Y:S01]  /*22e30*/  MUFU.EX2 R11, R11 ;  /* 0x0000000b000b7308 */ /* 0x000e620000000800 */
[----:B0-----:R-:W-:-:S01]  /*22e40*/  FADD.FTZ R3, R10, R3 ;  /* 0x000000030a037221 */ /* 0x001fc20000010000 */
[-C--:B------:R-:W-:Y:S01]  /*22e50*/  FFMA.FTZ R132, R132, R14.reuse, -R163 ;  /* 0x0000000e84847223 */ /* 0x080fe200000108a3 */
[----:B------:R-:W-:-:S01]  /*22e60*/  FFMA.FTZ R134, R134, R14, -R159 ;  /* 0x0000000e86867223 */ /* 0x000fc2000001089f */
[-C--:B------:R-:W-:Y:S01]  /*22e70*/  FFMA.FTZ R133, R133, R14.reuse, -R163 ;  /* 0x0000000e85857223 */ /* 0x080fe200000108a3 */
[----:B------:R-:W-:-:S01]  /*22e80*/  FFMA.FTZ R135, R135, R14, -R159 ;  /* 0x0000000e87877223 */ /* 0x000fc2000001089f */
[-C--:B------:R-:W-:Y:S01]  /*22e90*/  FFMA.FTZ R104, R104, R14.reuse, -R163 ;  /* 0x0000000e68687223 */ /* 0x080fe200000108a3 */
[----:B------:R-:W-:-:S01]  /*22ea0*/  FFMA.FTZ R106, R106, R14, -R159 ;  /* 0x0000000e6a6a7223 */ /* 0x000fc2000001089f */
[----:B------:R-:W0:Y:S01]  /*22eb0*/  MUFU.EX2 R152, R152 ;  /* 0x0000009800987308 */ /* 0x000e220000000800 */
[----:B--2---:R-:W-:-:S01]  /*22ec0*/  FADD.FTZ R0, R13, R0 ;  /* 0x000000000d007221 */ /* 0x004fc20000010000 */
[-C--:B------:R-:W-:Y:S01]  /*22ed0*/  FFMA.FTZ R105, R105, R14.reuse, -R163 ;  /* 0x0000000e69697223 */ /* 0x080fe200000108a3 */
[----:B------:R-:W-:-:S01]  /*22ee0*/  FFMA.FTZ R107, R107, R14, -R159 ;  /* 0x0000000e6b6b7223 */ /* 0x000fc2000001089f */
[-C--:B------:R-:W-:Y:S01]  /*22ef0*/  FFMA.FTZ R108, R108, R14.reuse, -R163 ;  /* 0x0000000e6c6c7223 */ /* 0x080fe200000108a3 */
[----:B------:R-:W-:-:S01]  /*22f00*/  FFMA.FTZ R110, R110, R14, -R159 ;  /* 0x0000000e6e6e7223 */ /* 0x000fc2000001089f */
[-C--:B------:R-:W-:Y:S01]  /*22f10*/  FFMA.FTZ R109, R109, R14.reuse, -R163 ;  /* 0x0000000e6d6d7223 */ /* 0x080fe200000108a3 */
[----:B------:R-:W-:-:S01]  /*22f20*/  FFMA.FTZ R111, R111, R14, -R159 ;  /* 0x0000000e6f6f7223 */ /* 0x000fc2000001089f */
[----:B------:R-:W2:Y:S01]  /*22f30*/  MUFU.EX2 R20, R20 ;  /* 0x0000001400147308 */ /* 0x000ea20000000800 */
[----:B-1----:R-:W-:-:S01]  /*22f40*/  FADD.FTZ R3, R11, R3 ;  /* 0x000000030b037221 */ /* 0x002fc20000010000 */
        /* <DEDUP_REMOVED lines=32> */
[----:B------:R-:W-:-:S04]  /*23150*/  @!P0 IMAD R163, R189, 0x8, R16 ;  /* 0x00000008bda38824 */ /* 0x000fc800078e0210 */
[----:B------:R-:W-:Y:S02]  /*23160*/  @!P0 VIADD R163, R163, 0x29840 ;  /* 0x00029840a3a38836 */ /* 0x000fe40000000000 */
[----:B------:R-:W0:Y:S01]  /*23170*/  MUFU.EX2 R157, R157 ;  /* 0x0000009d009d7308 */ /* 0x000e220000000800 */
[----:B--2---:R-:W-:-:S02]  /*23180*/  FADD.FTZ R0, R156, R0 ;  /* 0x000000009c007221 */ /* 0x004fc40000010000 */
[----:B------:R-:W-:-:S05]  /*23190*/  @!P0 PRMT R163, RZ, 0x654, R163 ;  /* 0x00000654ffa38816 */ /* 0x000fca00000000a3 */
[----:B------:R-:W2:Y:S01]  /*231a0*/  MUFU.EX2 R155, R155 ;  /* 0x0000009b009b7308 */ /* 0x000ea20000000800 */
[----:B-1----:R-:W-:-:S07]  /*231b0*/  FADD.FTZ R3, R154, R3 ;  /* 0x000000039a037221 */ /* 0x002fce0000010000 */
[----:B------:R-:W1:Y:S01]  /*231c0*/  MUFU.EX2 R160, R160 ;  /* 0x000000a000a07308 */ /* 0x000e620000000800 */
[----:B0-----:R-:W-:-:S07]  /*231d0*/  FADD.FTZ R0, R157, R0 ;  /* 0x000000009d007221 */ /* 0x001fce0000010000 */
[----:B------:R-:W0:Y:S01]  /*231e0*/  MUFU.EX2 R158, R158 ;  /* 0x0000009e009e7308 */ /* 0x000e220000000800 */
[----:B--2---:R-:W-:-:S01]  /*231f0*/  FADD.FTZ R3, R155, R3 ;  /* 0x000000039b037221 */ /* 0x004fc20000010000 */
[----:B------:R-:W-:Y:S02]  /*23200*/  WARPGROUP.DEPBAR.LE gsb0, 0x0 ;  /* 0x00008000000079c5 */ /* 0x000fe40000010000 */
[----:B------:R2:W-:Y:S06]  /*23210*/  BAR.ARV R164, 0x100 ;  /* 0x000400a40000751d */ /* 0x0005ec0000002000 */
[----:B------:R-:W3:Y:S01]  /*23220*/  MUFU.EX2 R161, R161 ;  /* 0x000000a100a17308 */ /* 0x000ee20000000800 */
[----:B-1----:R-:W-:-:S01]  /*23230*/  FADD.FTZ R0, R160, R0 ;  /* 0x00000000a0007221 */ /* 0x002fc20000010000 */
[----:B------:R2:W-:Y:S01]  /*23240*/  @!P0 SYNCS.ARRIVE.TRANS64.RED.A1T0 RZ, [R163+URZ], RZ ;  /* 0x000000ffa3ff89a7 */ /* 0x0005e2000810043f */
[----:B0-----:R-:W-:-:S05]  /*23250*/  FADD.FTZ R3, R158, R3 ;  /* 0x000000039e037221 */ /* 0x001fca0000010000 */
[----:B------:R-:W0:Y:S08]  /*23260*/  MUFU.EX2 R136, R136 ;  /* 0x0000008800887308 */ /* 0x000e300000000800 */
[----:B------:R-:W1:Y:S01]  /*23270*/  MUFU.EX2 R138, R138 ;  /* 0x0000008a008a7308 */ /* 0x000e620000000800 */
[----:B---3--:R-:W-:-:S07]  /*23280*/  FADD.FTZ R0, R161, R0 ;  /* 0x00000000a1007221 */ /* 0x008fce0000010000 */
[----:B------:R-:W3:Y:S01]  /*23290*/  MUFU.EX2 R137, R137 ;  /* 0x0000008900897308 */ /* 0x000ee20000000800 */
[----:B0-----:R-:W-:-:S07]  /*232a0*/  FADD.FTZ R3, R136, R3 ;  /* 0x0000000388037221 */ /* 0x001fce0000010000 */
[----:B------:R-:W0:Y:S01]  /*232b0*/  MUFU.EX2 R139, R139 ;  /* 0x0000008b008b7308 */ /* 0x000e220000000800 */
[----:B-1----:R-:W-:-:S07]  /*232c0*/  FADD.FTZ R0, R138, R0 ;  /* 0x000000008a007221 */ /* 0x002fce0000010000 */
        /* <DEDUP_REMOVED lines=119> */
[----:B-1----:R-:W-:-:S01]  /*23a40*/  FADD.FTZ R0, R102, R0 ;  /* 0x0000000066007221 */ /* 0x002fc20000010000 */
[----:B---3--:R-:W-:-:S03]  /*23a50*/  FADD.FTZ R3, R101, R3 ;  /* 0x0000000365037221 */ /* 0x008fc60000010000 */
[----:B0-----:R-:W-:Y:S01]  /*23a60*/  FADD.FTZ R0, R103, R0 ;  /* 0x0000000067007221 */ /* 0x001fe20000010000 */
[----:B--2---:R-:W-:Y:S06]  /*23a70*/  @!P1 BRA `(.L_x_2426) ;  /* 0x0000000000049947 */ /* 0x004fec0003800000 */
[----:B------:R-:W-:Y:S01]  /*23a80*/  BPT.TRAP 0x1 ;  /* 0x000000040000795c */ /* 0x000fe20000300000 */
.L_x_2426:
[----:B------:R-:W-:Y:S01]  /*23a90*/  IMAD R9, R9, 0x8, R16 ;  /* 0x0000000809097824 */ /* 0x000fe200078e0210 */
[----:B------:R-:W-:Y:S01]  /*23aa0*/  ISETP.GT.AND P0, PT, R8, R203, PT ;  /* 0x000000cb0800720c */ /* 0x000fe20003f04270 */
[-C--:B------:R-:W-:Y:S01]  /*23ab0*/  FMUL.FTZ R24, R24, R6.reuse ;  /* 0x0000000618187220 */ /* 0x080fe20000410000 */
[----:B------:R-:W-:Y:S01]  /*23ac0*/  MOV R159, UR37 ;  /* 0x00000025009f7c02 */ /* 0x000fe20008000f00 */
        /* <DEDUP_REMOVED lines=110> */
[----:B0-----:R-:W-:Y:S01]  /*241b0*/  MOV R9, R189 ;  /* 0x000000bd00097202 */ /* 0x001fe20000000f00 */
[----:B------:R-:W-:Y:S06]  /*241c0*/  @P0 BRA `(.L_x_2427) ;  /* 0xffffffc400080947 */ /* 0x000fec000383ffff */
.L_x_2416:
[----:B------:R-:W-:Y:S05]  /*241d0*/  WARPSYNC.ALL ;  /* 0x0000000000007948 */ /* 0x000fea0003800000 */
[----:B------:R-:W-:Y:S06]  /*241e0*/  BAR.ARV 0x8, 0x180 ;  /* 0x0206000000007b1d */ /* 0x000fec0000002000 */
[----:B------:R-:W-:Y:S05]  /*241f0*/  @!P1 BRA `(.L_x_2428) ;  /* 0x0000000000049947 */ /* 0x000fea0003800000 */
[----:B------:R-:W-:Y:S01]  /*24200*/  BPT.TRAP 0x1 ;  /* 0x000000040000795c */ /* 0x000fe20000300000 */
.L_x_2428:
[----:B------:R-:W-:Y:S01]  /*24210*/  IMAD R13, R189, 0x8, R16 ;  /* 0x00000008bd0d7824 */ /* 0x000fe200078e0210 */
[----:B------:R-:W-:-:S04]  /*24220*/  SHF.L.U32 R2, R190, 0x1f, RZ ;  /* 0x0000001fbe027819 */ /* 0x000fc800000006ff */
[----:B------:R0:W1:Y:S01]  /*24230*/  SYNCS.PHASECHK.TRANS64.TRYWAIT P0, [R13+URZ+0x29850], R2 ;  /* 0x029850020d0075a7 */ /* 0x000062000800017f */
[----:B------:R-:W-:Y:S05]  /*24240*/  @!P1 BRA `(.L_x_2429) ;  /* 0x0000000000049947 */ /* 0x000fea0003800000 */
[----:B------:R-:W-:Y:S01]  /*24250*/  BPT.TRAP 0x1 ;  /* 0x000000040000795c */ /* 0x000fe20000300000 */
.L_x_2429:
[----:B------:R-:W-:-:S05]  /*24260*/  VIADD R16, R16, 0x400 ;  /* 0x0000040010107836 */ /* 0x000fca0000000000 */
[----:B------:R-:W-:-:S04]  /*24270*/  SHF.R.U32.HI R16, RZ, 0x4, R16 ;  /* 0x00000004ff107819 */ /* 0x000fc80000011610 */
[----:B------:R-:W-:-:S04]  /*24280*/  LOP3.LUT R16, R16, 0x3fff, RZ, 0xc0, !PT ;  /* 0x00003fff10107812 */ /* 0x000fc800078ec0ff */
[----:B------:R-:W-:Y:S01]  /*24290*/  LOP3.LUT R16, R16, 0x10000, RZ, 0xfc, !PT ;  /* 0x0001000010107812 */ /* 0x000fe200078efcff */
[----:B-1----:R-:W-:Y:S06]  /*242a0*/  @P0 BRA `(.L_x_2430) ;  /* 0x0000000000080947 */ /* 0x002fec0003800000 */
[----:B------:R-:W1:Y:S02]  /*242b0*/  SYNCS.PHASECHK.TRANS64.TRYWAIT P0, [R13+URZ+0x29850], R2 ;  /* 0x029850020d0075a7 */ /* 0x000e64000800017f */
[----:B-1----:R-:W-:Y:S05]  /*242c0*/  @!P0 BRA `(.L_x_2431) ;  /* 0x000000cc00b08947 */ /* 0x002fea0003800000 */
.L_x_2430:
[----:B------:R-:W-:Y:S01]  /*242d0*/  IMAD R4, R189, 0x500, R16 ;  /* 0x00000500bd047824 */ /* 0x000fe200078e0210 */
[----:B------:R-:W-:Y:S05]  /*242e0*/  WARPSYNC.ALL ;  /* 0x0000000000007948 */ /* 0x000fea0003800000 */
[----:B------:R-:W-:Y:S01]  /*242f0*/  IMAD.MOV.U32 R5, RZ, RZ, -0x3ffffff0 ;  /* 0xc0000010ff057424 */ /* 0x000fe200078e00ff */
[C---:B------:R-:W-:Y:S01]  /*24300*/  R2UR UR6, R4.reuse ;  /* 0x00000000040672ca */ /* 0x040fe200000e0000 */
[----:B------:R-:W-:Y:S01]  /*24310*/  WARPGROUP.ARRIVE ;  /* 0x00000000000079c5 */ /* 0x000fe20000000000 */
[C---:B------:R-:W-:Y:S01]  /*24320*/  VIADD R6, R4.reuse, 0x100 ;  /* 0x0000010004067836 */ /* 0x040fe20000000000 */
[----:B------:R-:W-:Y:S01]  /*24330*/  MOV R7, 0xc0000010 ;  /* 0xc000001000077802 */ /* 0x000fe20000000f00 */
        /* <DEDUP_REMOVED lines=12> */
[C---:B------:R-:W-:Y:S02]  /*24400*/  @P0 IMAD R5, R212.reuse, R7, R2 ;  /* 0x00000007d4050224 */ /* 0x040fe400078e0202 */
[----:B------:R-:W-:-:S04]  /*24410*/  @P0 IMAD.WIDE.U32 R6, R212, R6, RZ ;  /* 0x00000006d4060225 */ /* 0x000fc800078e00ff */
[----:B------:R-:W-:Y:S02]  /*24420*/  @P0 IMAD.IADD R7, R7, 0x1, R5 ;  /* 0x0000000107070824 */ /* 0x000fe400078e0205 */
[----:B------:R-:W-:Y:S02]  /*24430*/  IMAD.MOV.U32 R2, RZ, RZ, 0x3f800000 ;  /* 0x3f800000ff027424 */ /* 0x000fe400078e00ff */
        /* <DEDUP_REMOVED lines=10> */
[----:B------:R-:W-:Y:S01]  /*244e0*/  IMAD.MOV.U32 R7, RZ, RZ, -0x3ffffff0 ;  /* 0xc0000010ff077424 */ /* 0x000fe200078e00ff */
[----:B------:R-:W-:Y:S01]  /*244f0*/  IADD3 R6, R4, 0x300, RZ ;  /* 0x0000030004067810 */ /* 0x000fe20007ffe0ff */
[----:B------:R-:W-:Y:S02]  /*24500*/  WARPGROUP.DEPBAR.LE gsb0, 0x0 ;  /* 0x00008000000079c5 */ /* 0x000fe40000010000 */
[----:B------:R-:W-:-:S08]  /*24510*/  WARPGROUP.ARRIVE ;  /* 0x00000000000079c5 */ /* 0x000fd00000000000 */
        /* <DEDUP_REMOVED lines=25> */
[----:B------:R-:W-:Y:S02]  /*246b0*/  FSETP.NE.FTZ.AND P0, PT, R8, RZ, PT ;  /* 0x000000ff0800720b */ /* 0x000fe40003f15000 */
[----:B------:R-:W-:Y:S01]  /*246c0*/  MOV R7, RZ ;  /* 0x000000ff00077202 */ /* 0x000fe20000000f00 */
        /* <DEDUP_REMOVED lines=19> */
.L_x_2432:
        /* <DEDUP_REMOVED lines=75> */
.L_x_2364:
        /* <DEDUP_REMOVED lines=9> */
[----:B------:R0:W2:Y:S01]  /*24d40*/  LDS.128 R4, [R16+0x298d0] ;  /* 0x0298d00010047984 */ /* 0x0000a20000000c00 */
        /* <DEDUP_REMOVED lines=12> */
[----:B--2---:R-:W-:-:S04]  /*24e10*/  LOP3.LUT P0, R4, R21, 0x3, RZ, 0xc0, !PT ;  /* 0x0000000315047812 */ /* 0x004fc8000780c0ff */
[----:B------:R0:W5:Y:S01]  /*24e20*/  LDG.E.CONSTANT R9, desc[UR56][R2.64] ;  /* 0x0000003802097981 */ /* 0x000162000c1e9900 */
[----:B------:R-:W-:-:S04]  /*24e30*/  ISETP.EQ.OR P0, PT, R4, 0x3, !P0 ;  /* 0x000000030400780c */ /* 0x000fc80004702670 */
[----:B------:R-:W-:Y:S02]  /*24e40*/  SEL R100, R11, R14, P0 ;  /* 0x0000000e0b647207 */ /* 0x000fe40000000000 */
[----:B------:R-:W-:Y:S02]  /*24e50*/  SEL R51, R14, R11, P0 ;  /* 0x0000000b0e337207 */ /* 0x000fe40000000000 */
[----:B------:R-:W-:Y:S02]  /*24e60*/  SEL R13, R15, R10, P0 ;  /* 0x0000000a0f0d7207 */ /* 0x000fe40000000000 */
[----:B------:R-:W-:Y:S01]  /*24e70*/  SEL R47, R10, R15, P0 ;  /* 0x0000000f0a2f7207 */ /* 0x000fe20000000000 */
[----:B------:R-:W-:Y:S01]  /*24e80*/  UMOV UR4, 0xffffffff ;  /* 0xffffffff00047882 */ /* 0x000fe20000000000 */
[----:B---3--:R-:W-:-:S03]  /*24e90*/  IMAD.WIDE R32, R20, 0x2, R60 ;  /* 0x0000000214207825 */ /* 0x008fc600078e023c */
        /* <DEDUP_REMOVED lines=9> */
[----:B------:R-:W-:Y:S01]  /*24f30*/  IMAD.X R107, RZ, RZ, R33, P5 ;  /* 0x000000ffff6b7224 */ /* 0x000fe200028e0621 */
[----:B------:R-:W-:Y:S02]  /*24f40*/  LOP3.LUT R30, R30, R31, RZ, 0x3c, !PT ;  /* 0x0000001f1e1e7212 */ /* 0x000fe400078e3cff */
[----:B------:R-:W-:Y:S02]  /*24f50*/  IADD3.X R31, RZ, R33, RZ, P1, !PT ;  /* 0x00000021ff1f7210 */ /* 0x000fe40000ffe4ff */
[----:B------:R-:W-:-:S02]  /*24f60*/  IADD3 R27, P2, R32, 0x4020, RZ ;  /* 0x00004020201b7810 */ /* 0x000fc40007f5e0ff */
[C---:B------:R-:W-:Y:S02]  /*24f70*/  IADD3 R21, P4, R32.reuse, 0x60, RZ ;  /* 0x0000006020157810 */ /* 0x040fe40007f9e0ff */
[----:B------:R-:W-:Y:S02]  /*24f80*/  IADD3 R15, P5, R32, 0x40, RZ ;  /* 0x00000040200f7810 */ /* 0x000fe40007fbe0ff */
[----:B------:R-:W-:Y:S02]  /*24f90*/  SHF.R.U64 R20, R20, 0x3, RZ ;  /* 0x0000000314147819 */ /* 0x000fe400000012ff */
[----:B------:R-:W-:Y:S02]  /*24fa0*/  IADD3 R11, P1, R32, 0x20, RZ ;  /* 0x00000020200b7810 */ /* 0x000fe40007f3e0ff */
[----:B------:R-:W-:Y:S02]  /*24fb0*/  LOP3.LUT R26, R27, 0x380, RZ, 0xc0, !PT ;  /* 0x000003801b1a7812 */ /* 0x000fe400078ec0ff */
[----:B------:R-:W-:-:S02]  /*24fc0*/  LOP3.LUT R14, R21, 0x380, RZ, 0xc0, !PT ;  /* 0x00000380150e7812 */ /* 0x000fc400078ec0ff */
[----:B------:R-:W-:Y:S02]  /*24fd0*/  LOP3.LUT R20, R20, R3, RZ, 0x3c, !PT ;  /* 0x0000000314147212 */ /* 0x000fe400078e3cff */
[----:B------:R-:W-:Y:S02]  /*24fe0*/  LOP3.LUT R10, R15, 0x380, RZ, 0xc0, !PT ;  /* 0x000003800f0a7812 */ /* 0x000fe400078ec0ff */
[----:B------:R-:W-:Y:S02]  /*24ff0*/  LOP3.LUT R2, R11, 0x380, RZ, 0xc0, !PT ;  /* 0x000003800b027812 */ /* 0x000fe400078ec0ff */
[----:B------:R-:W-:Y:S02]  /*25000*/  LOP3.LUT R3, R32, 0x380, RZ, 0xc0, !PT ;  /* 0x0000038020037812 */ /* 0x000fe400078ec0ff */
        /* <DEDUP_REMOVED lines=14> */
[----:B------:R-:W-:Y:S02]  /*250f0*/  IADD3.X R3, RZ, R33, RZ, P1, !PT ;  /* 0x00000021ff037210 */ /* 0x000fe40000ffe4ff */
[----:B------:R-:W-:Y:S02]  /*25100*/  MOV R106, R106 ;  /* 0x0000006a006a7202 */ /* 0x000fe40000000f00 */
[----:B------:R-:W-:Y:S02]  /*25110*/  MOV R110, R32 ;  /* 0x00000020006e7202 */ /* 0x000fe40000000f00 */
[----:B------:R-:W-:Y:S02]  /*25120*/  MOV R105, R30 ;  /* 0x0000001e00697202 */ /* 0x000fe40000000f00 */
[----:B------:R-:W-:Y:S02]  /*25130*/  MOV R104, R26 ;  /* 0x0000001a00687202 */ /* 0x000fe40000000f00 */
[----:B------:R-:W-:-:S02]  /*25140*/  MOV R103, R20 ;  /* 0x0000001400677202 */ /* 0x000fc40000000f00 */
[----:B------:R-:W-:Y:S02]  /*25150*/  MOV R109, R14 ;  /* 0x0000000e006d7202 */ /* 0x000fe40000000f00 */
[----:B------:R-:W-:Y:S02]  /*25160*/  MOV R108, R10 ;  /* 0x0000000a006c7202 */ /* 0x000fe40000000f00 */
[----:B------:R-:W-:Y:S01]  /*25170*/  MOV R107, R2 ;  /* 0x00000002006b7202 */ /* 0x000fe20000000f00 */
[----:B------:R-:W-:Y:S06]  /*25180*/  BRA.DIV UR4, `(.L_x_2435) ;  /* 0x000000c204147947 */ /* 0x000fec000b800000 */
[----:B------:R-:W-:Y:S01]  /*25190*/  SEL R2, R112, R97, P0 ;  /* 0x0000006170027207 */ /* 0x000fe20000000000 */
[----:B-----5:R-:W-:Y:S01]  /*251a0*/  SHFL.IDX PT, R100, R100, R9, 0x1c1f ;  /* 0x001c1f0964647589 */ /* 0x020fe200000e0000 */
[----:B------:R-:W-:Y:S02]  /*251b0*/  SEL R78, R0, R93, P0 ;  /* 0x0000005d004e7207 */ /* 0x000fe40000000000 */
[----:B------:R-:W-:Y:S02]  /*251c0*/  SEL R49, R93, R0, P0 ;  /* 0x000000005d317207 */ /* 0x000fe40000000000 */
[----:B------:R-:W-:Y:S02]  /*251d0*/  SEL R97, R97, R112, P0 ;  /* 0x0000007061617207 */ /* 0x000fe40000000000 */
[----:B------:R-:W-:Y:S01]  /*251e0*/  SEL R62, R63, R36, P0 ;  /* 0x000000243f3e7207 */ /* 0x000fe20000000000 */
[----:B------:R-:W-:Y:S01]  /*251f0*/  SHFL.IDX PT, R78, R78, R9, 0x1c1f ;  /* 0x001c1f094e4e7589 */ /* 0x000fe200000e0000 */
[----:B------:R-:W-:-:S02]  /*25200*/  LOP3.LUT R10, R9, 0x2, RZ, 0x3c, !PT ;  /* 0x00000002090a7812 */ /* 0x000fc400078e3cff */
[----:B------:R-:W-:Y:S02]  /*25210*/  SEL R4, R40, R41, P0 ;  /* 0x0000002928047207 */ /* 0x000fe40000000000 */
        /* <DEDUP_REMOVED lines=34> */
[----:B------:R-:W0:Y:S01]  /*25440*/  SHFL.IDX PT, R2, R97, R10, 0x1c1f ;  /* 0x001c1f0a61027589 */ /* 0x000e2200000e0000 */
        /* <DEDUP_REMOVED lines=44> */
[----:B------:R-:W3:Y:S01]  /*25710*/  SHFL.IDX PT, R66, R55, R10, 0x1c1f ;  /* 0x001c1f0a37427589 */ /* 0x000ee200000e0000 */
[----:B------:R-:W-:-:S02]  /*25720*/  SEL R25, R70, R25, P0 ;  /* 0x0000001946197207 */ /* 0x000fc40000000000 */
[----:B0-----:R-:W-:Y:S01]  /*25730*/  SEL R96, R77, R2, P0 ;  /* 0x000000024d607207 */ /* 0x001fe20000000000 */
        /* <DEDUP_REMOVED lines=12> */
[----:B------:R-:W-:Y:S01]  /*25800*/  SHFL.IDX PT, R44, R44, R9, 0x1c1f ;  /* 0x001c1f092c2c7589 */ /* 0x000fe200000e0000 */
[----:B--2---:R-:W-:Y:S02]  /*25810*/  SEL R4, R20, R41, P0 ;  /* 0x0000002914047207 */ /* 0x004fe40000000000 */
[----:B------:R-:W-:Y:S01]  /*25820*/  SEL R98, R47, R98, P0 ;  /* 0x000000622f627207 */ /* 0x000fe20000000000 */
[----:B------:R-:W-:Y:S01]  /*25830*/  SHFL.IDX PT, R42, R42, R9, 0x1c1f ;  /* 0x001c1f092a2a7589 */ /* 0x000fe200000e0000 */
[----:B---3--:R-:W-:-:S02]  /*25840*/  SEL R56, R65, R66, P0 ;  /* 0x0000004241387207 */ /* 0x008fc40000000000 */
        /* <DEDUP_REMOVED lines=8> */
[----:B0-----:R-:W-:Y:S01]  /*258d0*/  SEL R52, R54, R127, P0 ;  /* 0x0000007f36347207 */ /* 0x001fe20000000000 */
[----:B------:R-:W-:Y:S01]  /*258e0*/  IMAD.MOV.U32 R101, RZ, RZ, RZ ;  /* 0x000000ffff657224 */ /* 0x000fe200078e00ff */
[----:B------:R-:W-:Y:S01]  /*258f0*/  SEL R53, R127, R54, P0 ;  /* 0x000000367f357207 */ /* 0x000fe20000000000 */
[----:B------:R-:W-:Y:S04]  /*25900*/  SHFL.IDX PT, R84, R84, R9, 0x1c1f ;  /* 0x001c1f0954547589 */ /* 0x000fe800000e0000 */
[----:B------:R-:W-:Y:S04]  /*25910*/  SHFL.IDX PT, R86, R86, R9, 0x1c1f ;  /* 0x001c1f0956567589 */ /* 0x000fe800000e0000 */
[----:B------:R-:W-:Y:S04]  /*25920*/  SHFL.IDX PT, R58, R58, R9, 0x1c1f ;  /* 0x001c1f093a3a7589 */ /* 0x000fe800000e0000 */
[----:B------:R-:W0:Y:S04]  /*25930*/  SHFL.IDX PT, R121, R121, R10, 0x1c1f ;  /* 0x001c1f0a79797589 */ /* 0x000e2800000e0000 */
[----:B------:R-:W2:Y:S04]  /*25940*/  SHFL.IDX PT, R119, R119, R10, 0x1c1f ;  /* 0x001c1f0a77777589 */ /* 0x000ea800000e0000 */
[----:B------:R-:W-:Y:S04]  /*25950*/  SHFL.IDX PT, R117, R117, R10, 0x1c1f ;  /* 0x001c1f0a75757589 */ /* 0x000fe800000e0000 */
[----:B------:R-:W3:Y:S04]  /*25960*/  SHFL.IDX PT, R115, R115, R10, 0x1c1f ;  /* 0x001c1f0a73737589 */ /* 0x000ee800000e0000 */
[----:B------:R-:W4:Y:S04]  /*25970*/  SHFL.IDX PT, R113, R113, R10, 0x1c1f ;  /* 0x001c1f0a71717589 */ /* 0x000f2800000e0000 */
[----:B------:R-:W1:Y:S04]  /*25980*/  SHFL.IDX PT, R111, R111, R10, 0x1c1f ;  /* 0x001c1f0a6f6f7589 */ /* 0x000e6800000e0000 */
[----:B------:R-:W1:Y:S01]  /*25990*/  SHFL.IDX PT, R123, R83, R10, 0x1c1f ;  /* 0x001c1f0a537b7589 */ /* 0x000e6200000e0000 */
[----:B0-----:R-:W-:-:S02]  /*259a0*/  SEL R21, R40, R121, P0 ;  /* 0x0000007928157207 */ /* 0x001fc40000000000 */
[----:B------:R-:W-:Y:S01]  /*259b0*/  SEL R40, R121, R40, P0 ;  /* 0x0000002879287207 */ /* 0x000fe20000000000 */
[----:B------:R0:W1:Y:S01]  /*259c0*/  SHFL.IDX PT, R125, R81, R10, 0x1c1f ;  /* 0x001c1f0a517d7589 */ /* 0x00006200000e0000 */
[----:B--2---:R-:W-:Y:S02]  /*259d0*/  SEL R41, R42, R119, P0 ;  /* 0x000000772a297207 */ /* 0x004fe40000000000 */
[----:B------:R-:W-:Y:S01]  /*259e0*/  SEL R42, R119, R42, P0 ;  /* 0x0000002a772a7207 */ /* 0x000fe20000000000 */
[----:B------:R2:W1:Y:S04]  /*259f0*/  SHFL.IDX PT, R129, R43, R10, 0x1c1f ;  /* 0x001c1f0a2b817589 */ /* 0x00046800000e0000 */
[----:B------:R-:W-:Y:S01]  /*25a00*/  SHFL.IDX PT, R36, R33, R10, 0x1c1f ;  /* 0x001c1f0a21247589 */ /* 0x000fe200000e0000 */
[----:B---3--:R-:W-:-:S02]  /*25a10*/  SEL R45, R46, R115, P0 ;  /* 0x000000732e2d7207 */ /* 0x008fc40000000000 */
[----:B0-----:R-:W-:Y:S01]  /*25a20*/  SEL R81, R82, R85, P0 ;  /* 0x0000005552517207 */ /* 0x001fe20000000000 */
[----:B------:R-:W0:Y:S01]  /*25a30*/  SHFL.IDX PT, R38, R31, R10, 0x1c1f ;  /* 0x001c1f0a1f267589 */ /* 0x000e2200000e0000 */
[----:B------:R-:W-:Y:S02]  /*25a40*/  SEL R82, R85, R82, P0 ;  /* 0x0000005255527207 */ /* 0x000fe40000000000 */
[----:B--2---:R-:W-:Y:S01]  /*25a50*/  SEL R43, R44, R117, P0 ;  /* 0x000000752c2b7207 */ /* 0x004fe20000000000 */
[----:B------:R-:W-:Y:S01]  /*25a60*/  SHFL.IDX PT, R32, R37, R10, 0x1c1f ;  /* 0x001c1f0a25207589 */ /* 0x000fe200000e0000 */
[----:B----4-:R-:W-:Y:S02]  /*25a70*/  SEL R47, R48, R113, P0 ;  /* 0x00000071302f7207 */ /* 0x010fe40000000000 */
[----:B-1----:R-:W-:Y:S01]  /*25a80*/  SEL R49, R50, R111, P0 ;  /* 0x0000006f32317207 */ /* 0x002fe20000000000 */
[----:B------:R-:W1:Y:S01]  /*25a90*/  SHFL.IDX PT, R34, R35, R10, 0x1c1f ;  /* 0x001c1f0a23227589 */ /* 0x000e6200000e0000 */
[----:B------:R-:W-:-:S02]  /*25aa0*/  SEL R83, R84, R123, P0 ;  /* 0x0000007b54537207 */ /* 0x000fc40000000000 */
[----:B------:R-:W-:Y:S01]  /*25ab0*/  SEL R44, R117, R44, P0 ;  /* 0x0000002c752c7207 */ /* 0x000fe20000000000 */
[----:B------:R2:W3:Y:S01]  /*25ac0*/  SHFL.IDX PT, R28, R57, R10, 0x1c1f ;  /* 0x001c1f0a391c7589 */ /* 0x0004e200000e0000 */
[----:B------:R-:W-:Y:S02]  /*25ad0*/  SEL R85, R86, R125, P0 ;  /* 0x0000007d56557207 */ /* 0x000fe40000000000 */
[----:B------:R-:W-:Y:S01]  /*25ae0*/  SEL R48, R113, R48, P0 ;  /* 0x0000003071307207 */ /* 0x000fe20000000000 */
[----:B------:R-:W4:Y:S01]  /*25af0*/  SHFL.IDX PT, R30, R39, R10, 0x1c1f ;  /* 0x001c1f0a271e7589 */ /* 0x000f2200000e0000 */
[----:B------:R-:W-:Y:S02]  /*25b00*/  SEL R54, R58, R129, P0 ;  /* 0x000000813a367207 */ /* 0x000fe40000000000 */
[----:B------:R-:W-:Y:S01]  /*25b10*/  SEL R55, R129, R58, P0 ;  /* 0x0000003a81377207 */ /* 0x000fe20000000000 */
[----:B------:R-:W4:Y:S01]  /*25b20*/  SHFL.IDX PT, R24, R59, R10, 0x1c1f ;  /* 0x001c1f0a3b187589 */ /* 0x000f2200000e0000 */
[----:B------:R-:W-:-:S02]  /*25b30*/  SEL R46, R115, R46, P0 ;  /* 0x0000002e732e7207 */ /* 0x000fc40000000000 */
[----:B--2---:R-:W-:Y:S01]  /*25b40*/  SEL R57, R66, R65, P0 ;  /* 0x0000004142397207 */ /* 0x004fe20000000000 */
[----:B------:R-:W2:Y:S01]  /*25b50*/  SHFL.IDX PT, R26, R29, R10, 0x1c1f ;  /* 0x001c1f0a1d1a7589 */ /* 0x000ea200000e0000 */
[----:B------:R-:W-:Y:S02]  /*25b60*/  SEL R66, R67, R68, P0 ;  /* 0x0000004443427207 */ /* 0x000fe40000000000 */
[----:B------:R-:W-:Y:S01]  /*25b70*/  SEL R67, R68, R67, P0 ;  /* 0x0000004344437207 */ /* 0x000fe20000000000 */
[----:B------:R-:W-:Y:S01]  /*25b80*/  SHFL.IDX PT, R62, R62, R9, 0x1c1f ;  /* 0x001c1f093e3e7589 */ /* 0x000fe200000e0000 */
[----:B0-----:R-:W-:Y:S02]  /*25b90*/  SEL R70, R71, R38, P0 ;  /* 0x0000002647467207 */ /* 0x001fe40000000000 */
[----:B------:R-:W-:Y:S01]  /*25ba0*/  SEL R68, R69, R36, P0 ;  /* 0x0000002445447207 */ /* 0x000fe20000000000 */
[----:B------:R-:W0:Y:S01]  /*25bb0*/  SHFL.IDX PT, R63, R63, R10, 0x1c1f ;  /* 0x001c1f0a3f3f7589 */ /* 0x000e2200000e0000 */
[----:B-1----:R-:W-:-:S02]  /*25bc0*/  SEL R74, R75, R34, P0 ;  /* 0x000000224b4a7207 */ /* 0x002fc40000000000 */
[----:B------:R-:W-:Y:S01]  /*25bd0*/  SEL R72, R73, R32, P0 ;  /* 0x0000002049487207 */ /* 0x000fe20000000000 */
[----:B------:R1:W1:Y:S01]  /*25be0*/  SHFL.IDX PT, R64, R64, R9, 0x1c1f ;  /* 0x001c1f0940407589 */ /* 0x00026200000e0000 */
[----:B---3--:R-:W-:Y:S02]  /*25bf0*/  SEL R76, R87, R28, P0 ;  /* 0x0000001c574c7207 */ /* 0x008fe40000000000 */
[----:B------:R-:W-:Y:S01]  /*25c00*/  SEL R50, R111, R50, P0 ;  /* 0x000000326f327207 */ /* 0x000fe20000000000 */
[----:B------:R3:W1:Y:S01]  /*25c10*/  SHFL.IDX PT, R8, R8, R9, 0x1c1f ;  /* 0x001c1f0908087589 */ /* 0x00066200000e0000 */
[----:B----4-:R-:W-:Y:S02]  /*25c20*/  SEL R90, R91, R30, P0 ;  /* 0x0000001e5b5a7207 */ /* 0x010fe40000000000 */
[----:B------:R-:W-:Y:S01]  /*25c30*/  SEL R84, R123, R84, P0 ;  /* 0x000000547b547207 */ /* 0x000fe20000000000 */
[----:B------:R3:W4:Y:S01]  /*25c40*/  SHFL.IDX PT, R27, R27, R10, 0x1c1f ;  /* 0x001c1f0a1b1b7589 */ /* 0x00072200000e0000 */
[----:B------:R-:W-:-:S02]  /*25c50*/  SEL R92, R93, R24, P0 ;  /* 0x000000185d5c7207 */ /* 0x000fc40000000000 */
[----:B------:R-:W-:Y:S01]  /*25c60*/  SEL R86, R125, R86, P0 ;  /* 0x000000567d567207 */ /* 0x000fe20000000000 */
[----:B------:R3:W1:Y:S01]  /*25c70*/  SHFL.IDX PT, R14, R25, R10, 0x1c1f ;  /* 0x001c1f0a190e7589 */ /* 0x00066200000e0000 */
[----:B--2---:R-:W-:Y:S02]  /*25c80*/  SEL R94, R95, R26, P0 ;  /* 0x0000001a5f5e7207 */ /* 0x004fe40000000000 */
[----:B------:R-:W-:Y:S02]  /*25c90*/  SEL R71, R38, R71, P0 ;  /* 0x0000004726477207 */ /* 0x000fe40000000000 */
[----:B------:R-:W-:Y:S02]  /*25ca0*/  SEL R69, R36, R69, P0 ;  /* 0x0000004524457207 */ /* 0x000fe40000000000 */
[----:B------:R-:W-:Y:S02]  /*25cb0*/  SEL R75, R34, R75, P0 ;  /* 0x0000004b224b7207 */ /* 0x000fe40000000000 */
[----:B0-----:R-:W-:-:S02]  /*25cc0*/  SEL R58, R62, R63, P0 ;  /* 0x0000003f3e3a7207 */ /* 0x001fc40000000000 */
[----:B------:R-:W-:Y:S02]  /*25cd0*/  SEL R59, R63, R62, P0 ;  /* 0x0000003e3f3b7207 */ /* 0x000fe40000000000 */
[----:B------:R-:W-:Y:S02]  /*25ce0*/  SEL R73, R32, R73, P0 ;  /* 0x0000004920497207 */ /* 0x000fe40000000000 */
[----:B------:R-:W-:Y:S02]  /*25cf0*/  SEL R91, R30, R91, P0 ;  /* 0x0000005b1e5b7207 */ /* 0x000fe40000000000 */
[----:B------:R-:W-:Y:S02]  /*25d00*/  SEL R87, R28, R87, P0 ;  /* 0x000000571c577207 */ /* 0x000fe40000000000 */
[----:B------:R-:W-:Y:S02]  /*25d10*/  SEL R95, R26, R95, P0 ;  /* 0x0000005f1a5f7207 */ /* 0x000fe40000000000 */
[----:B---34-:R-:W-:-:S07]  /*25d20*/  SEL R93, R24, R93, P0 ;  /* 0x0000005d185d7207 */ /* 0x018fce0000000000 */
.L_x_2690:
[----:B------:R-:W-:Y:S05]  /*25d30*/  WARPSYNC.ALL ;  /* 0x0000000000007948 */ /* 0x000fea0003800000 */
[----:B------:R-:W-:Y:S01]  /*25d40*/  BAR.SYNC.DEFER_BLOCKING 0x1, 0x100 ;  /* 0x0044000000007b1d */ /* 0x000fe20000010000 */
[----:B-1----:R-:W-:Y:S02]  /*25d50*/  SEL R62, R64, R14, P0 ;  /* 0x0000000e403e7207 */ /* 0x002fe40000000000 */
[----:B------:R-:W-:Y:S02]  /*25d60*/  SEL R63, R8, R27, P0 ;  /* 0x0000001b083f7207 */ /* 0x000fe40000000000 */
[----:B------:R-:W-:Y:S01]  /*25d70*/  SEL R65, R27, R8, P0 ;  /* 0x000000081b417207 */ /* 0x000fe20000000000 */
[----:B------:R-:W-:Y:S01]  /*25d80*/  ULDC.64 UR6, c[0x0][0xc08] ;  /* 0x0003020000067ab9 */ /* 0x000fe20000000a00 */
[----:B------:R-:W-:Y:S01]  /*25d90*/  SEL R64, R14, R64, P0 ;  /* 0x000000400e407207 */ /* 0x000fe20000000000 */
[----:B------:R-:W-:Y:S01]  /*25da0*/  ULDC.64 UR4, c[0x0][0xc00] ;  /* 0x0003000000047ab9 */ /* 0x000fe20000000a00 */
[----:B------:R-:W-:-:S02]  /*25db0*/  F2FP.BF16.F32.PACK_AB R8, R99, R102 ;  /* 0x000000666308723e */ /* 0x000fc400000010ff */
[----:B------:R-:W-:Y:S02]  /*25dc0*/  F2FP.BF16.F32.PACK_AB R9, R85, R52 ;  /* 0x000000345509723e */ /* 0x000fe400000010ff */
[----:B------:R-:W-:Y:S02]  /*25dd0*/  F2FP.BF16.F32.PACK_AB R10, R98, R100 ;  /* 0x00000064620a723e */ /* 0x000fe400000010ff */
[----:B------:R-:W-:Y:S02]  /*25de0*/  F2FP.BF16.F32.PACK_AB R11, R86, R53 ;  /* 0x00000035560b723e */ /* 0x000fe400000010ff */
[----:B------:R-:W-:Y:S02]  /*25df0*/  F2FP.BF16.F32.PACK_AB R12, R96, R97 ;  /* 0x00000061600c723e */ /* 0x000fe400000010ff */
[----:B------:R-:W-:Y:S02]  /*25e00*/  F2FP.BF16.F32.PACK_AB R13, R54, R56 ;  /* 0x00000038360d723e */ /* 0x000fe400000010ff */
[----:B------:R-:W-:-:S02]  /*25e10*/  F2FP.BF16.F32.PACK_AB R14, R77, R78 ;  /* 0x0000004e4d0e723e */ /* 0x000fc400000010ff */
[----:B------:R-:W-:Y:S01]  /*25e20*/  F2FP.BF16.F32.PACK_AB R15, R55, R57 ;  /* 0x00000039370f723e */ /* 0x000fe200000010ff */
[----:B------:R0:W-:Y:S01]  /*25e30*/  STSM.16.M88.4 [R110], R8 ;  /* 0x000000086e007844 */ /* 0x0001e20000000200 */
        /* <DEDUP_REMOVED lines=12> */
[----:B------:R-:W-:Y:S01]  /*25f00*/  STSM.16.M88.4 [R109], R28 ;  /* 0x0000001c6d007844 */ /* 0x000fe20000000200 */
[----:B------:R-:W-:-:S02]  /*25f10*/  F2FP.BF16.F32.PACK_AB R34, R42, R44 ;  /* 0x0000002c2a22723e */ /* 0x000fc400000010ff */
[----:B------:R-:W-:Y:S02]  /*25f20*/  F2FP.BF16.F32.PACK_AB R35, R73, R75 ;  /* 0x0000004b4923723e */ /* 0x000fe400000010ff */
[----:B------:R-:W-:Y:S02]  /*25f30*/  F2FP.BF16.F32.PACK_AB R36, R45, R47 ;  /* 0x0000002f2d24723e */ /* 0x000fe400000010ff */
[----:B------:R-:W-:Y:S01]  /*25f40*/  F2FP.BF16.F32.PACK_AB R37, R76, R90 ;  /* 0x0000005a4c25723e */ /* 0x000fe200000010ff */
[----:B------:R-:W-:Y:S01]  /*25f50*/  STSM.16.M88.4 [R103], R32 ;  /* 0x0000002067007844 */ /* 0x000fe20000000200 */
[----:B------:R-:W-:Y:S02]  /*25f60*/  F2FP.BF16.F32.PACK_AB R38, R46, R48 ;  /* 0x000000302e26723e */ /* 0x000fe400000010ff */
[----:B------:R-:W-:Y:S02]  /*25f70*/  F2FP.BF16.F32.PACK_AB R39, R87, R91 ;  /* 0x0000005b5727723e */ /* 0x000fe400000010ff */
[----:B0-----:R-:W-:-:S02]  /*25f80*/  F2FP.BF16.F32.PACK_AB R8, R49, R51 ;  /* 0x000000333108723e */ /* 0x001fc400000010ff */
[----:B------:R-:W-:Y:S01]  /*25f90*/  F2FP.BF16.F32.PACK_AB R9, R92, R94 ;  /* 0x0000005e5c09723e */ /* 0x000fe200000010ff */
[----:B------:R0:W-:Y:S01]  /*25fa0*/  STSM.16.M88.4 [R104], R36 ;  /* 0x0000002468007844 */ /* 0x0001e20000000200 */
[----:B------:R-:W-:Y:S02]  /*25fb0*/  F2FP.BF16.F32.PACK_AB R10, R50, R80 ;  /* 0x00000050320a723e */ /* 0x000fe400000010ff */
[----:B------:R-:W-:Y:S02]  /*25fc0*/  F2FP.BF16.F32.PACK_AB R11, R93, R95 ;  /* 0x0000005f5d0b723e */ /* 0x000fe400000010ff */
[----:B-1----:R-:W-:Y:S02]  /*25fd0*/  F2FP.BF16.F32.PACK_AB R12, R81, R83 ;  /* 0x00000053510c723e */ /* 0x002fe400000010ff */
        /* <DEDUP_REMOVED lines=9> */
[----:B--2---:R-:W-:Y:S02]  /*26070*/  IADD3 R24, P1, R218, UR4, RZ ;  /* 0x00000004da187c10 */ /* 0x004fe4000ff3e0ff */
[----:B------:R-:W-:-:S03]  /*26080*/  ISETP.NE.AND.EX P0, PT, RZ, UR5, PT, P0 ;  /* 0x00000005ff007c0c */ /* 0x000fc6000bf05300 */
[----:B0-----:R-:W0:Y:S01]  /*26090*/  LDC R104, c[0x0][0xbe8] ;  /* 0x0002fa00ff687b82 */ /* 0x001e220000000800 */
[----:B------:R-:W-:-:S05]  /*260a0*/  IADD3.X R25, R219, UR5, RZ, P1, !PT ;  /* 0x00000005db197c10 */ /* 0x000fca0008ffe4ff */
[----:B------:R-:W-:Y:S01]  /*260b0*/  @P3 IADD3 R218, P1, R218, UR6, RZ ;  /* 0x00000006dada3c10 */ /* 0x000fe2000ff3e0ff */
[----:B------:R-:W-:Y:S02]  /*260c0*/  ULDC UR6, c[0x0][0xa88] ;  /* 0x0002a20000067ab9 */ /* 0x000fe40000000800 */
[----:B------:R-:W-:Y:S01]  /*260d0*/  IMAD.U32 R103, RZ, RZ, UR6 ;  /* 0x00000006ff677e24 */ /* 0x000fe2000f8e00ff */
[----:B------:R-:W-:Y:S01]  /*260e0*/  @P3 IADD3.X R219, R219, UR7, RZ, P1, !PT ;  /* 0x00000007dbdb3c10 */ /* 0x000fe20008ffe4ff */
[----:B------:R2:W5:Y:S04]  /*260f0*/  @P0 LDG.E R101, desc[UR56][R24.64] ;  /* 0x0000003818650981 */ /* 0x000568000c1e1900 */
[----:B------:R2:W5:Y:S01]  /*26100*/  @P3 LDG.E R103, desc[UR56][R218.64] ;  /* 0x00000038da673981 */ /* 0x000562000c1e1900 */
[----:B-1----:R-:W-:Y:S01]  /*26110*/  IMAD.MOV.U32 R14, RZ, RZ, 0x9b8 ;  /* 0x000009b8ff0e7424 */ /* 0x002fe200078e00ff */
[----:B------:R-:W-:-:S02]  /*26120*/  ISETP.GT.AND P2, PT, R217, 0x1, PT ;  /* 0x00000001d900780c */ /* 0x000fc40003f44270 */
[----:B0-----:R-:W-:Y:S02]  /*26130*/  ISETP.NE.AND P1, PT, R104, 0x1, PT ;  /* 0x000000016800780c */ /* 0x001fe40003f25270 */
[----:B------:R-:W-:-:S04]  /*26140*/  SEL R14, R14, 0x978, P2 ;  /* 0x000009780e0e7807 */ /* 0x000fc80001000000 */
[----:B------:R2:W0:Y:S08]  /*26150*/  LDC.64 R8, c[0x0][R14+0x220] ;  /* 0x000088000e087b82 */ /* 0x0004300000000a00 */
[----:B------:R2:W1:Y:S08]  /*26160*/  LDC.64 R10, c[0x0][R14+0x218] ;  /* 0x000086000e0a7b82 */ /* 0x0004700000000a00 */
[----:B------:R2:W3:Y:S01]  /*26170*/  LDC.64 R12, c[0x0][R14+0x228] ;  /* 0x00008a000e0c7b82 */ /* 0x0004e20000000a00 */
[----:B------:R-:W-:Y:S05]  /*26180*/  @P3 BRA `(.L_x_2436) ;  /* 0x0000000000103947 */ /* 0x000fea0003800000 */
[----:B------:R-:W-:Y:S05]  /*26190*/  @!P0 BRA `(.L_x_2436) ;  /* 0x00000000000c8947 */ /* 0x000fea0003800000 */
[----:B------:R-:W4:Y:S04]  /*261a0*/  LDG.E R26, desc[UR56][R24.64] ;  /* 0x00000038181a7981 */ /* 0x000f28000c1e1900 */
[----:B-----5:R-:W4:Y:S02]  /*261b0*/  LDG.E R103, desc[UR56][R24.64+0x4] ;  /* 0x0000043818677981 */ /* 0x020f24000c1e1900 */
[----:B----4-:R-:W-:-:S07]  /*261c0*/  IMAD.IADD R103, R103, 0x1, -R26 ;  /* 0x0000000167677824 */ /* 0x010fce00078e0a1a */
.L_x_2436:
[----:B------:R-:W4:Y:S04]  /*261d0*/  LDL R30, [R1+0x68] ;  /* 0x00006800011e7983 */ /* 0x000f280000100800 */
[----:B------:R-:W4:Y:S01]  /*261e0*/  LDL R28, [R1+0x1c] ;  /* 0x00001c00011c7983 */ /* 0x000f220000100800 */
[----:B--2---:R-:W2:Y:S01]  /*261f0*/  LDC.64 R14, c[0x0][R14+0x210] ;  /* 0x000084000e0e7b82 */ /* 0x004ea20000000a00 */
[----:B------:R-:W-:Y:S01]  /*26200*/  ISETP.NE.U32.AND P0, PT, RZ, UR4, PT ;  /* 0x00000004ff007c0c */ /* 0x000fe2000bf05070 */
[-C--:B-1----:R-:W-:Y:S01]  /*26210*/  IMAD R29, R11, R209.reuse, RZ ;  /* 0x000000d10b1d7224 */ /* 0x082fe200078e02ff */
[----:B------:R-:W-:Y:S01]  /*26220*/  IADD3 R35, R211, R204, RZ ;  /* 0x000000ccd3237210 */ /* 0x000fe20007ffe0ff */
[----:B------:R-:W-:Y:S01]  /*26230*/  IMAD.WIDE.U32 R10, R10, R209, RZ ;  /* 0x000000d10a0a7225 */ /* 0x000fe200078e00ff */
[----:B------:R-:W-:-:S02]  /*26240*/  ISETP.NE.AND.EX P0, PT, RZ, UR5, PT, P0 ;  /* 0x00000005ff007c0c */ /* 0x000fc4000bf05300 */
[----:B-----5:R-:W-:Y:S01]  /*26250*/  SHF.R.S32.HI R106, RZ, 0x1f, R101 ;  /* 0x0000001fff6a7819 */ /* 0x020fe20000011465 */
[----:B------:R-:W1:Y:S01]  /*26260*/  @P1 LDC R26, c[0x0][0xbec] ;  /* 0x0002fb00ff1a1b82 */ /* 0x000e620000000800 */
[----:B------:R-:W-:Y:S01]  /*26270*/  SEL R105, R212, RZ, !P0 ;  /* 0x000000ffd4697207 */ /* 0x000fe20004000000 */
[----:B------:R-:W-:Y:S01]  /*26280*/  IMAD.IADD R11, R11, 0x1, R29 ;  /* 0x000000010b0b7824 */ /* 0x000fe200078e021d */
[----:B------:R-:W-:Y:S01]  /*26290*/  SEL R27, R220, RZ, !P0 ;  /* 0x000000ffdc1b7207 */ /* 0x000fe20004000000 */
[----:B------:R-:W-:Y:S02]  /*262a0*/  IMAD R103, R103, R104, RZ ;  /* 0x0000006867677224 */ /* 0x000fe400078e02ff */
[----:B0-----:R-:W-:Y:S02]  /*262b0*/  IMAD R9, R9, R105, RZ ;  /* 0x0000006909097224 */ /* 0x001fe400078e02ff */
[----:B------:R-:W0:Y:S02]  /*262c0*/  @P1 LDC R33, c[0x0][0xbf0] ;  /* 0x0002fc00ff211b82 */ /* 0x000e240000000800 */
[----:B------:R-:W-:Y:S01]  /*262d0*/  IMAD R31, R8, R27, R9 ;  /* 0x0000001b081f7224 */ /* 0x000fe200078e0209 */
[----:B------:R-:W-:Y:S01]  /*262e0*/  SEL R27, R222, RZ, P2 ;  /* 0x000000ffde1b7207 */ /* 0x000fe20001000000 */
[----:B------:R-:W-:-:S04]  /*262f0*/  IMAD.WIDE.U32 R8, R8, R105, RZ ;  /* 0x0000006908087225 */ /* 0x000fc800078e00ff */
[----:B------:R-:W2:Y:S01]  /*26300*/  LDC.64 R24, c[0x0][0xba8] ;  /* 0x0002ea00ff187b82 */ /* 0x000ea20000000a00 */
[----:B------:R-:W-:Y:S01]  /*26310*/  IADD3 R10, P0, P3, R8, R10, R101 ;  /* 0x0000000a080a7210 */ /* 0x000fe20007b1e065 */
[----:B------:R-:W-:Y:S02]  /*26320*/  IMAD.IADD R31, R9, 0x1, R31 ;  /* 0x00000001091f7824 */ /* 0x000fe400078e021f */
[----:B------:R-:W-:Y:S02]  /*26330*/  IMAD.MOV.U32 R9, RZ, RZ, R35 ;  /* 0x000000ffff097224 */ /* 0x000fe400078e0023 */
[----:B---3--:R-:W-:Y:S01]  /*26340*/  IMAD R29, R13, R27, RZ ;  /* 0x0000001b0d1d7224 */ /* 0x008fe200078e02ff */
[----:B------:R-:W-:Y:S01]  /*26350*/  IADD3.X R11, R31, R11, R106, P0, P3 ;  /* 0x0000000b1f0b7210 */ /* 0x000fe200007e646a */
[----:B-1----:R-:W-:-:S04]  /*26360*/  @P1 IMAD.HI.U32 R8, R35, R26, RZ ;  /* 0x0000001a23081227 */ /* 0x002fc800078e00ff */
[----:B------:R-:W-:Y:S01]  /*26370*/  IMAD.WIDE.U32 R12, R12, R27, RZ ;  /* 0x0000001b0c0c7225 */ /* 0x000fe200078e00ff */
[----:B0-----:R-:W-:-:S04]  /*26380*/  @P1 SHF.R.U32.HI R9, RZ, R33, R8 ;  /* 0x00000021ff091219 */ /* 0x001fc80000011608 */
[----:B------:R-:W-:Y:S02]  /*26390*/  IADD3 R29, R13, R29, RZ ;  /* 0x0000001d0d1d7210 */ /* 0x000fe40007ffe0ff */
[----:B------:R-:W-:Y:S01]  /*263a0*/  IADD3 R12, P0, P3, R9, R10, R12 ;  /* 0x0000000a090c7210 */ /* 0x000fe20007b1e00c */
[--C-:B------:R-:W-:Y:S01]  /*263b0*/  IMAD.MOV R27, RZ, RZ, -R9.reuse ;  /* 0x000000ffff1b7224 */ /* 0x100fe200078e0a09 */
[----:B------:R-:W-:Y:S01]  /*263c0*/  SHF.R.S32.HI R8, RZ, 0x1f, R9 ;  /* 0x0000001fff087819 */ /* 0x000fe20000011409 */
[----:B--2---:R-:W0:Y:S02]  /*263d0*/  @!P2 LDC R24, c[0x0][0xb50] ;  /* 0x0002d400ff18ab82 */ /* 0x004e240000000800 */
[----:B------:R-:W-:Y:S01]  /*263e0*/  IMAD R9, R104, R27, R35 ;  /* 0x0000001b68097224 */ /* 0x000fe200078e0223 */
[----:B------:R-:W-:-:S03]  /*263f0*/  IADD3.X R13, R8, R11, R29, P0, P3 ;  /* 0x0000000b080d7210 */ /* 0x000fc600007e641d */
[-C--:B------:R-:W-:Y:S01]  /*26400*/  IMAD R8, R15, R9.reuse, RZ ;  /* 0x000000090f087224 */ /* 0x080fe200078e02ff */
[----:B------:R-:W-:Y:S01]  /*26410*/  SHF.R.S32.HI R11, RZ, 0x1f, R9 ;  /* 0x0000001fff0b7819 */ /* 0x000fe20000011409 */
[C---:B------:R-:W-:Y:S01]  /*26420*/  IMAD.WIDE.U32 R12, R14.reuse, R9, R12 ;  /* 0x000000090e0c7225 */ /* 0x040fe200078e000c */
[----:B------:R-:W1:Y:S03]  /*26430*/  @!P2 LDC R25, c[0x0][0xb54] ;  /* 0x0002d500ff19ab82 */ /* 0x000e660000000800 */
[----:B------:R-:W-:-:S04]  /*26440*/  IMAD R11, R14, R11, R8 ;  /* 0x0000000b0e0b7224 */ /* 0x000fc800078e0208 */
[----:B------:R-:W-:Y:S01]  /*26450*/  IMAD.IADD R8, R13, 0x1, R11 ;  /* 0x000000010d087824 */ /* 0x000fe200078e020b */
[----:B0-----:R-:W-:-:S05]  /*26460*/  LEA R13, P0, R12, R24, 0x2 ;  /* 0x000000180c0d7211 */ /* 0x001fca00078010ff */
[----:B------:R-:W-:Y:S01]  /*26470*/  SHFL.IDX PT, R10, R13, 0x1, 0x1c1f ;  /* 0x003c1f000d0a7f89 */ /* 0x000fe200000e0000 */
[----:B-1----:R-:W-:-:S03]  /*26480*/  LEA.HI.X R25, R12, R25, R8, 0x2, P0 ;  /* 0x000000190c197211 */ /* 0x002fc600000f1408 */
[----:B------:R-:W-:Y:S04]  /*26490*/  SHFL.IDX PT, R8, R13, RZ, 0x1c1f ;  /* 0x001c1fff0d087589 */ /* 0x000fe800000e0000 */
[----:B------:R-:W0:Y:S04]  /*264a0*/  SHFL.IDX PT, R9, R25, RZ, 0x1c1f ;  /* 0x001c1fff19097589 */ /* 0x000e2800000e0000 */
[----:B------:R-:W1:Y:S01]  /*264b0*/  SHFL.IDX PT, R11, R25, 0x1, 0x1c1f ;  /* 0x003c1f00190b7f89 */ /* 0x000e6200000e0000 */
[----:B----4-:R-:W-:Y:S01]  /*264c0*/  IMAD.IADD R30, R30, 0x1, R204 ;  /* 0x000000011e1e7824 */ /* 0x010fe200078e02cc */
[----:B------:R-:W-:-:S03]  /*264d0*/  LOP3.LUT P0, RZ, R28, 0x3, RZ, 0xc0, !PT ;  /* 0x000000031cff7812 */ /* 0x000fc6000780c0ff */
[C---:B------:R-:W-:Y:S01]  /*264e0*/  VIADD R24, R30.reuse, 0x8 ;  /* 0x000000081e187836 */ /* 0x040fe20000000000 */
[----:B------:R-:W-:-:S04]  /*264f0*/  ISETP.GE.OR P3, PT, R30, R103, P0 ;  /* 0x000000671e00720c */ /* 0x000fc80000766670 */
[----:B------:R-:W-:-:S09]  /*26500*/  ISETP.GE.OR P0, PT, R24, R103, P0 ;  /* 0x000000671800720c */ /* 0x000fd20000706670 */
[----:B0-----:R0:W-:Y:S04]  /*26510*/  @!P3 ST.E desc[UR56][R8.64], R88 ;  /* 0x000000580800b985 */ /* 0x0011e8000c101938 */
[----:B-1----:R0:W-:Y:S01]  /*26520*/  @!P0 ST.E desc[UR56][R10.64], R89 ;  /* 0x000000590a008985 */ /* 0x0021e2000c101938 */
[----:B------:R-:W-:Y:S05]  /*26530*/  @P2 BRA `(.L_x_2437) ;  /* 0x0000000800d42947 */ /* 0x000fea0003800000 */
[----:B------:R-:W1:Y:S01]  /*26540*/  S2R R28, SR_TID.X ;  /* 0x00000000001c7919 */ /* 0x000e620000002100 */
[----:B0-----:R-:W0:Y:S01]  /*26550*/  @P1 LDC R11, c[0x0][0xbec] ;  /* 0x0002fb00ff0b1b82 */ /* 0x001e220000000800 */
[----:B------:R-:W-:-:S07]  /*26560*/  ULDC.64 UR4, c[0x0][0xaa0] ;  /* 0x0002a80000047ab9 */ /* 0x000fce0000000a00 */
[----:B------:R-:W2:Y:S01]  /*26570*/  @P1 LDC R13, c[0x0][0xbf0] ;  /* 0x0002fc00ff0d1b82 */ /* 0x000ea20000000800 */
[C---:B-1----:R-:W-:Y:S01]  /*26580*/  IADD3 R107, R28.reuse, -0x80, RZ ;  /* 0xffffff801c6b7810 */ /* 0x042fe20007ffe0ff */
[----:B------:R-:W-:-:S03]  /*26590*/  VIADD R108, R28, 0xffffff80 ;  /* 0xffffff801c6c7836 */ /* 0x000fc60000000000 */
[----:B------:R-:W-:-:S04]  /*265a0*/  SHF.R.S32.HI R107, RZ, 0x1f, R107 ;  /* 0x0000001fff6b7819 */ /* 0x000fc8000001146b */
[----:B------:R-:W-:-:S04]  /*265b0*/  LEA.HI R107, R107, R108, RZ, 0x3 ;  /* 0x0000006c6b6b7211 */ /* 0x000fc800078f18ff */
[----:B------:R-:W-:-:S05]  /*265c0*/  SHF.R.S32.HI R107, RZ, 0x3, R107 ;  /* 0x00000003ff6b7819 */ /* 0x000fca000001146b */
[----:B------:R-:W-:-:S04]  /*265d0*/  IMAD R3, R107, 0x40, R207 ;  /* 0x000000406b037824 */ /* 0x000fc800078e02cf */
[----:B------:R-:W-:-:S03]  /*265e0*/  IMAD.WIDE R60, R3, 0x2, R60 ;  /* 0x00000002033c7825 */ /* 0x000fc600078e023c */
[C---:B------:R-:W-:Y:S02]  /*265f0*/  IADD3 R33, P0, R60.reuse, 0x2000, RZ ;  /* 0x000020003c217810 */ /* 0x040fe40007f1e0ff */
[----:B------:R-:W-:Y:S02]  /*26600*/  IADD3 R29, P5, R60, 0x1000, RZ ;  /* 0x000010003c1d7810 */ /* 0x000fe40007fbe0ff */
[----:B------:R-:W-:Y:S02]  /*26610*/  LOP3.LUT R32, R33, 0x380, RZ, 0xc0, !PT ;  /* 0x0000038021207812 */ /* 0x000fe400078ec0ff */
[----:B------:R-:W-:Y:S02]  /*26620*/  LOP3.LUT R28, R29, 0x380, RZ, 0xc0, !PT ;  /* 0x000003801d1c7812 */ /* 0x000fe400078ec0ff */
[----:B------:R-:W-:Y:S02]  /*26630*/  SHF.R.U64 R32, R32, 0x3, RZ ;  /* 0x0000000320207819 */ /* 0x000fe400000012ff */
[----:B------:R-:W-:-:S02]  /*26640*/  SHF.R.U64 R28, R28, 0x3, RZ ;  /* 0x000000031c1c7819 */ /* 0x000fc400000012ff */
[----:B------:R-:W-:Y:S01]  /*26650*/  LOP3.LUT R32, R32, R33, RZ, 0x3c, !PT ;  /* 0x0000002120207212 */ /* 0x000fe200078e3cff */
[--C-:B------:R-:W-:Y:S01]  /*26660*/  IMAD.X R33, RZ, RZ, R61.reuse, P0 ;  /* 0x000000ffff217224 */ /* 0x100fe200000e063d */
[----:B------:R-:W-:Y:S01]  /*26670*/  LOP3.LUT R28, R28, R29, RZ, 0x3c, !PT ;  /* 0x0000001d1c1c7212 */ /* 0x000fe200078e3cff */
[--C-:B------:R-:W-:Y:S01]  /*26680*/  IMAD.X R29, RZ, RZ, R61.reuse, P5 ;  /* 0x000000ffff1d7224 */ /* 0x100fe200028e063d */
[C---:B------:R-:W-:Y:S02]  /*26690*/  IADD3 R3, P0, R60.reuse, 0x7000, RZ ;  /* 0x000070003c037810 */ /* 0x040fe40007f1e0ff */
[----:B------:R-:W-:Y:S01]  /*266a0*/  IADD3 R37, P2, R60, 0x3000, RZ ;  /* 0x000030003c257810 */ /* 0x000fe20007f5e0ff */
[----:B------:R-:W-:Y:S01]  /*266b0*/  IMAD R106, R106, UR4, RZ ;  /* 0x000000046a6a7c24 */ /* 0x000fe2000f8e02ff */
[C---:B------:R-:W-:Y:S01]  /*266c0*/  IADD3 R41, P3, R60.reuse, 0x4000, RZ ;  /* 0x000040003c297810 */ /* 0x040fe20007f7e0ff */
[----:B------:R-:W-:Y:S01]  /*266d0*/  IMAD.X R53, RZ, RZ, R61, P0 ;  /* 0x000000ffff357224 */ /* 0x000fe200000e063d */
[C---:B------:R-:W-:Y:S01]  /*266e0*/  IADD3 R45, P4, R60.reuse, 0x5000, RZ ;  /* 0x000050003c2d7810 */ /* 0x040fe20007f9e0ff */
[----:B------:R-:W5:Y:S01]  /*266f0*/  LD.E.128 R28, desc[UR56][R28.64] ;  /* 0x000000381c1c7980 */ /* 0x000f62000c101d00 */
[----:B------:R-:W-:-:S02]  /*26700*/  IADD3 R49, P5, R60, 0x6000, RZ ;  /* 0x000060003c317810 */ /* 0x000fc40007fbe0ff */
[----:B------:R-:W-:Y:S01]  /*26710*/  LOP3.LUT R9, R60, 0x380, RZ, 0xc0, !PT ;  /* 0x000003803c097812 */ /* 0x000fe200078ec0ff */
[----:B------:R-:W5:Y:S01]  /*26720*/  LD.E.128 R32, desc[UR56][R32.64] ;  /* 0x0000003820207980 */ /* 0x000f62000c101d00 */
[----:B------:R-:W-:Y:S02]  /*26730*/  LOP3.LUT R0, R3, 0x380, RZ, 0xc0, !PT ;  /* 0x0000038003007812 */ /* 0x000fe400078ec0ff */
[----:B------:R-:W-:Y:S02]  /*26740*/  LOP3.LUT R36, R37, 0x380, RZ, 0xc0, !PT ;  /* 0x0000038025247812 */ /* 0x000fe400078ec0ff */
[----:B------:R-:W-:Y:S02]  /*26750*/  LOP3.LUT R40, R41, 0x380, RZ, 0xc0, !PT ;  /* 0x0000038029287812 */ /* 0x000fe400078ec0ff */
[----:B------:R-:W-:Y:S02]  /*26760*/  LOP3.LUT R44, R45, 0x380, RZ, 0xc0, !PT ;  /* 0x000003802d2c7812 */ /* 0x000fe400078ec0ff */
[----:B------:R-:W-:-:S02]  /*26770*/  LOP3.LUT R48, R49, 0x380, RZ, 0xc0, !PT ;  /* 0x0000038031307812 */ /* 0x000fc400078ec0ff */
[----:B------:R-:W-:Y:S02]  /*26780*/  SHF.R.U64 R9, R9, 0x3, RZ ;  /* 0x0000000309097819 */ /* 0x000fe400000012ff */
[----:B------:R-:W-:Y:S02]  /*26790*/  SHF.R.U64 R0, R0, 0x3, RZ ;  /* 0x0000000300007819 */ /* 0x000fe400000012ff */
[----:B------:R-:W-:Y:S02]  /*267a0*/  SHF.R.U64 R36, R36, 0x3, RZ ;  /* 0x0000000324247819 */ /* 0x000fe400000012ff */
[----:B------:R-:W-:Y:S02]  /*267b0*/  SHF.R.U64 R40, R40, 0x3, RZ ;  /* 0x0000000328287819 */ /* 0x000fe400000012ff */
[----:B------:R-:W-:Y:S02]  /*267c0*/  SHF.R.U64 R44, R44, 0x3, RZ ;  /* 0x000000032c2c7819 */ /* 0x000fe400000012ff */
[----:B------:R-:W-:-:S02]  /*267d0*/  SHF.R.U64 R48, R48, 0x3, RZ ;  /* 0x0000000330307819 */ /* 0x000fc400000012ff */
[----:B------:R-:W-:Y:S01]  /*267e0*/  LOP3.LUT R60, R9, R60, RZ, 0x3c, !PT ;  /* 0x0000003c093c7212 */ /* 0x000fe200078e3cff */
[C---:B------:R-:W-:Y:S01]  /*267f0*/  IMAD R9, R101.reuse, UR5, R106 ;  /* 0x0000000565097c24 */ /* 0x040fe2000f8e026a */
[----:B------:R-:W-:Y:S01]  /*26800*/  LOP3.LUT R52, R0, R3, RZ, 0x3c, !PT ;  /* 0x0000000300347212 */ /* 0x000fe200078e3cff */
        /* <DEDUP_REMOVED lines=10> */
[----:B------:R-:W-:Y:S01]  /*268b0*/  IMAD.IADD R3, R3, 0x1, R9 ;  /* 0x0000000103037824 */ /* 0x000fe200078e0209 */
[----:B------:R-:W-:Y:S01]  /*268c0*/  LEA R9, R216, R107, 0x5 ;  /* 0x0000006bd8097211 */ /* 0x000fe200078e28ff */
[----:B------:R1:W5:Y:S01]  /*268d0*/  LD.E.128 R24, desc[UR56][R60.64] ;  /* 0x000000383c187980 */ /* 0x000362000c101d00 */
[----:B------:R-:W-:-:S03]  /*268e0*/  IMAD.WIDE.U32 R2, R209, UR4, R2 ;  /* 0x00000004d1027c25 */ /* 0x000fc6000f8e0002 */
[----:B------:R-:W5:Y:S01]  /*268f0*/  LD.E.128 R36, desc[UR56][R36.64] ;  /* 0x0000003824247980 */ /* 0x000f62000c101d00 */
[----:B------:R-:W-:-:S03]  /*26900*/  SHF.R.S32.HI R4, RZ, 0x1f, R105 ;  /* 0x0000001fff047819 */ /* 0x000fc60000011469 */
[----:B------:R-:W5:Y:S01]  /*26910*/  LD.E.128 R40, desc[UR56][R40.64] ;  /* 0x0000003828287980 */ /* 0x000f62000c101d00 */
[----:B------:R-:W-:-:S03]  /*26920*/  IMAD.IADD R8, R204, 0x1, R9 ;  /* 0x00000001cc087824 */ /* 0x000fc600078e0209 */
        /* <DEDUP_REMOVED lines=11> */
[----:B0-----:R-:W-:-:S04]  /*269e0*/  @P1 IMAD.HI.U32 R0, R8, R11, RZ ;  /* 0x0000000b08001227 */ /* 0x001fc800078e00ff */
        /* <DEDUP_REMOVED lines=17> */
[----:B0-----:R-:W-:-:S02]  /*26b00*/  SHF.R.S32.HI R0, RZ, 0x1f, R11 ;  /* 0x0000001fff007819 */ /* 0x001fc4000001140b */
        /* <DEDUP_REMOVED lines=9> */
[----:B-1----:R-:W-:Y:S06]  /*26ba0*/  BRA.DIV UR4, `(.L_x_2438) ;  /* 0x000000c204f87947 */ /* 0x002fec000b800000 */
[----:B------:R0:W1:Y:S04]  /*26bb0*/  SHFL.IDX PT, R0, R3, RZ, 0x181f ;  /* 0x00181fff03007589 */ /* 0x00006800000e0000 */
[----:B------:R0:W2:Y:S02]  /*26bc0*/  SHFL.IDX PT, R14, R2, RZ, 0x181f ;  /* 0x00181fff020e7589 */ /* 0x0000a400000e0000 */
.L_x_2693:
        /* <DEDUP_REMOVED lines=15> */
.L_x_2440:
[----:B------:R-:W-:Y:S05]  /*26cc0*/  BSYNC B1 ;  /* 0x0000000000017941 */ /* 0x000fea0003800000 */
.L_x_2439:
[----:B------:R-:W-:-:S03]  /*26cd0*/  UMOV UR4, 0xffffffff ;  /* 0xffffffff00047882 */ /* 0x000fc60000000000 */
[----:B------:R-:W-:Y:S05]  /*26ce0*/  BRA.DIV UR4, `(.L_x_2441) ;  /* 0x000000c204dc7947 */ /* 0x000fea000b800000 */
[----:B-1----:R1:W4:Y:S04]  /*26cf0*/  SHFL.IDX PT, R0, R3, 0x1, 0x181f ;  /* 0x00381f0003007f89 */ /* 0x00232800000e0000 */
[----:B--23--:R1:W2:Y:S02]  /*26d00*/  SHFL.IDX PT, R14, R2, 0x1, 0x181f ;  /* 0x00381f00020e7f89 */ /* 0x00c2a400000e0000 */
.L_x_2697:
        /* <DEDUP_REMOVED lines=13> */
[----:B-----5:R3:W-:Y:S04]  /*26de0*/  @!P2 ST.E.128 desc[UR56][R8.64], R28 ;  /* 0x0000001c0800a985 */ /* 0x0207e8000c101d38 */
[----:B------:R3:W-:Y:S02]  /*26df0*/  @!P3 ST.E.128 desc[UR56][R14.64], R44 ;  /* 0x0000002c0e00b985 */ /* 0x0007e4000c101d38 */
.L_x_2443:
[----:B------:R-:W-:Y:S05]  /*26e00*/  BSYNC B1 ;  /* 0x0000000000017941 */ /* 0x000fea0003800000 */
.L_x_2442:
[----:B------:R-:W-:-:S03]  /*26e10*/  UMOV UR4, 0xffffffff ;  /* 0xffffffff00047882 */ /* 0x000fc60000000000 */
[----:B------:R-:W-:Y:S05]  /*26e20*/  BRA.DIV UR4, `(.L_x_2444) ;  /* 0x000000c204d47947 */ /* 0x000fea000b800000 */
[----:B----4-:R4:W0:Y:S04]  /*26e30*/  SHFL.IDX PT, R0, R3, 0x2, 0x181f ;  /* 0x00581f0003007f89 */ /* 0x01082800000e0000 */
[----:B--23--:R4:W2:Y:S02]  /*26e40*/  SHFL.IDX PT, R14, R2, 0x2, 0x181f ;  /* 0x00581f00020e7f89 */ /* 0x00c8a400000e0000 */
.L_x_2701:
[----:B------:R-:W-:Y:S01]  /*26e50*/  IADD3 R4, R204, 0x40, RZ ;  /* 0x00000040cc047810 */ /* 0x000fe20007ffe0ff */
        /* <DEDUP_REMOVED lines=12> */
[----:B-----5:R3:W-:Y:S04]  /*26f20*/  @!P2 ST.E.128 desc[UR56][R8.64], R32 ;  /* 0x000000200800a985 */ /* 0x0207e8000c101d38 */
[----:B------:R3:W-:Y:S02]  /*26f30*/  @!P3 ST.E.128 desc[UR56][R14.64], R48 ;  /* 0x000000300e00b985 */ /* 0x0007e4000c101d38 */
.L_x_2446:
[----:B------:R-:W-:Y:S05]  /*26f40*/  BSYNC B1 ;  /* 0x0000000000017941 */ /* 0x000fea0003800000 */
.L_x_2445:
[----:B------:R-:W-:-:S03]  /*26f50*/  UMOV UR4, 0xffffffff ;  /* 0xffffffff00047882 */ /* 0x000fc60000000000 */
[----:B------:R-:W-:Y:S05]  /*26f60*/  BRA.DIV UR4, `(.L_x_2447) ;  /* 0x000000c204cc7947 */ /* 0x000fea000b800000 */
[----:B0-----:R0:W0:Y:S04]  /*26f70*/  SHFL.IDX PT, R0, R3, 0x3, 0x181f ;  /* 0x00781f0003007f89 */ /* 0x00102800000e0000 */
[----:B--23--:R2:W3:Y:S02]  /*26f80*/  SHFL.IDX PT, R14, R2, 0x3, 0x181f ;  /* 0x00781f00020e7f89 */ /* 0x00c4e400000e0000 */
.L_x_2705:
[----:B-12-4-:R-:W-:-:S05]  /*26f90*/  VIADD R2, R204, 0x60 ;  /* 0x00000060cc027836 */ /* 0x016fca0000000000 */
[----:B------:R-:W-:-:S13]  /*26fa0*/  ISETP.GE.AND P0, PT, R2, R103, PT ;  /* 0x000000670200720c */ /* 0x000fda0003f06270 */
[----:B------:R-:W-:Y:S05]  /*26fb0*/  @P0 BRA `(.L_x_2448) ;  /* 0x0000001c00940947 */ /* 0x000fea0003800000 */
[----:B------:R-:W-:Y:S01]  /*26fc0*/  ULDC UR4, c[0x0][0xac8] ;  /* 0x0002b20000047ab9 */ /* 0x000fe20000000800 */
[----:B------:R-:W-:Y:S02]  /*26fd0*/  SHF.R.S32.HI R4, RZ, 0x1f, R207 ;  /* 0x0000001fff047819 */ /* 0x000fe400000114cf */
[----:B------:R-:W-:-:S13]  /*26fe0*/  ISETP.GE.AND P1, PT, R207, UR4, PT ;  /* 0x00000004cf007c0c */ /* 0x000fda000bf26270 */
[----:B---3--:R-:W-:-:S04]  /*26ff0*/  @!P1 LEA R2, P0, R207, R14, 0x1 ;  /* 0x0000000ecf029211 */ /* 0x008fc800078008ff */
[----:B0-----:R-:W-:Y:S02]  /*27000*/  @!P1 LEA.HI.X R3, R207, R0, R4, 0x1, P0 ;  /* 0x00000000cf039211 */ /* 0x001fe400000f0c04 */
[----:B------:R-:W-:-:S03]  /*27010*/  ISETP.GE.AND P0, PT, R215, UR4, PT ;  /* 0x00000004d7007c0c */ /* 0x000fc6000bf06270 */
[----:B-----5:R0:W-:Y:S10]  /*27020*/  @!P1 ST.E.128 desc[UR56][R2.64], R36 ;  /* 0x0000002402009985 */ /* 0x0201f4000c101d38 */
[----:B------:R-:W-:Y:S05]  /*27030*/  @P0 BRA `(.L_x_2448) ;  /* 0x0000001c00740947 */ /* 0x000fea0003800000 */
[----:B------:R-:W-:Y:S02]  /*27040*/  SHF.R.S32.HI R4, RZ, 0x1f, R215 ;  /* 0x0000001fff047819 */ /* 0x000fe400000114d7 */
[----:B------:R-:W-:-:S04]  /*27050*/  LEA R14, P0, R215, R14, 0x1 ;  /* 0x0000000ed70e7211 */ /* 0x000fc800078008ff */
[----:B------:R-:W-:-:S05]  /*27060*/  LEA.HI.X R15, R215, R0, R4, 0x1, P0 ;  /* 0x00000000d70f7211 */ /* 0x000fca00000f0c04 */
[----:B------:R1:W-:Y:S01]  /*27070*/  ST.E.128 desc[UR56][R14.64], R52 ;  /* 0x000000340e007985 */ /* 0x0003e2000c101d38 */
[----:B------:R-:W-:Y:S05]  /*27080*/  BRA `(.L_x_2448) ;  /* 0x0000001c00607947 */ /* 0x000fea0003800000 */
.L_x_2437:
[----:B------:R-:W-:Y:S01]  /*27090*/  ULDC.64 UR4, c[0x0][0xb08] ;  /* 0x0002c20000047ab9 */ /* 0x000fe20000000a00 */
[----:B------:R-:W1:Y:S01]  /*270a0*/  @P1 LDC R12, c[0x0][0xbec] ;  /* 0x0002fb00ff0c1b82 */ /* 0x000e620000000800 */
[----:B------:R-:W-:Y:S01]  /*270b0*/  IMAD R106, R106, UR4, RZ ;  /* 0x000000046a6a7c24 */ /* 0x000fe2000f8e02ff */
[----:B0-----:R-:W-:Y:S01]  /*270c0*/  SHF.R.S32.HI R10, RZ, 0x1f, R105 ;  /* 0x0000001fff0a7819 */ /* 0x001fe20000011469 */
[----:B------:R-:W-:Y:S01]  /*270d0*/  IMAD.WIDE.U32 R8, R101, UR4, RZ ;  /* 0x0000000465087c25 */ /* 0x000fe2000f8e00ff */
[----:B------:R-:W-:-:S03]  /*270e0*/  SHF.R.S32.HI R28, RZ, 0x1f, R223 ;  /* 0x0000001fff1c7819 */ /* 0x000fc600000114df */
[----:B------:R-:W-:Y:S01]  /*270f0*/  IMAD R101, R101, UR5, R106 ;  /* 0x0000000565657c24 */ /* 0x000fe2000f8e026a */
[----:B------:R-:W0:Y:S01]  /*27100*/  @P1 LDC R15, c[0x0][0xbf0] ;  /* 0x0002fc00ff0f1b82 */ /* 0x000e220000000800 */
[----:B------:R-:W-:Y:S01]  /*27110*/  ULDC.64 UR4, c[0x0][0xb38] ;  /* 0x0002ce0000047ab9 */ /* 0x000fe20000000a00 */
[----:B------:R-:W-:Y:S02]  /*27120*/  IMAD.MOV.U32 R11, RZ, RZ, R35 ;  /* 0x000000ffff0b7224 */ /* 0x000fe400078e0023 */
[----:B------:R-:W-:Y:S02]  /*27130*/  IMAD.IADD R9, R9, 0x1, R101 ;  /* 0x0000000109097824 */ /* 0x000fe400078e0265 */
[----:B------:R-:W-:Y:S02]  /*27140*/  VIADD R29, R208, 0x8 ;  /* 0x00000008d01d7836 */ /* 0x000fe40000000000 */
[----:B------:R-:W-:-:S03]  /*27150*/  IMAD.WIDE.U32 R8, R209, UR4, R8 ;  /* 0x00000004d1087c25 */ /* 0x000fc6000f8e0008 */
[----:B------:R-:W-:Y:S01]  /*27160*/  SHF.R.S32.HI R31, RZ, 0x1f, R29 ;  /* 0x0000001fff1f7819 */ /* 0x000fe2000001141d */
        /* <DEDUP_REMOVED lines=11> */
[----:B------:R-:W-:Y:S02]  /*27220*/  IADD3 R13, -R11, RZ, RZ ;  /* 0x000000ff0b0d7210 */ /* 0x000fe40007ffe1ff */
[----:B------:R-:W-:Y:S01]  /*27230*/  SHF.R.S32.HI R10, RZ, 0x1f, R11 ;  /* 0x0000001fff0a7819 */ /* 0x000fe2000001140b */
[----:B------:R-:W-:Y:S01]  /*27240*/  IMAD R9, R222, UR5, R9 ;  /* 0x00000005de097c24 */ /* 0x000fe2000f8e0209 */
[----:B------:R-:W-:Y:S01]  /*27250*/  ULDC.64 UR4, c[0x0][0xb30] ;  /* 0x0002cc0000047ab9 */ /* 0x000fe20000000a00 */
[----:B------:R-:W-:Y:S01]  /*27260*/  IMAD R13, R104, R13, R35 ;  /* 0x0000000d680d7224 */ /* 0x000fe200078e0223 */
[----:B------:R-:W-:Y:S01]  /*27270*/  PRMT R12, RZ, 0x654, R12 ;  /* 0x00000654ff0c7816 */ /* 0x000fe2000000000c */
[----:B------:R-:W-:-:S02]  /*27280*/  IMAD R10, R10, UR4, RZ ;  /* 0x000000040a0a7c24 */ /* 0x000fc4000f8e02ff */
[C---:B------:R-:W-:Y:S01]  /*27290*/  IMAD.WIDE.U32 R8, R11.reuse, UR4, R8 ;  /* 0x000000040b087c25 */ /* 0x040fe2000f8e0008 */
[----:B------:R0:W-:Y:S03]  /*272a0*/  SYNCS.ARRIVE.TRANS64.RED.A1T0 RZ, [R12+URZ], RZ ;  /* 0x000000ff0cff79a7 */ /* 0x0001e6000810043f */
[----:B------:R-:W-:Y:S01]  /*272b0*/  IMAD R15, R11, UR5, R10 ;  /* 0x000000050b0f7c24 */ /* 0x000fe2000f8e020a */
[----:B------:R-:W-:Y:S01]  /*272c0*/  SHF.R.S32.HI R10, RZ, 0x1f, R13 ;  /* 0x0000001fff0a7819 */ /* 0x000fe2000001140d */
[----:B------:R-:W-:Y:S02]  /*272d0*/  ULDC.64 UR4, c[0x0][0xb28] ;  /* 0x0002ca0000047ab9 */ /* 0x000fe40000000a00 */
[----:B------:R-:W-:Y:S02]  /*272e0*/  IMAD.IADD R9, R9, 0x1, R15 ;  /* 0x0000000109097824 */ /* 0x000fe400078e020f */
[----:B------:R-:W-:-:S02]  /*272f0*/  IMAD R10, R10, UR4, RZ ;  /* 0x000000040a0a7c24 */ /* 0x000fc4000f8e02ff */
        /* <DEDUP_REMOVED lines=10> */
.L_x_2708:
        /* <DEDUP_REMOVED lines=9> */
[----:B------:R-:W-:-:S02]  /*27430*/  SHF.R.S32.HI R32, RZ, 0x1f, R236 ;  /* 0x0000001fff207819 */ /* 0x000fc400000114ec */
[----:B------:R-:W-:-:S03]  /*27440*/  SHF.R.S32.HI R30, RZ, 0x1f, R229 ;  /* 0x0000001fff1e7819 */ /* 0x000fc600000114e5 */
[-C--:B--2---:R-:W-:Y:S01]  /*27450*/  @!P0 MOV R10, R14.reuse ;  /* 0x0000000e000a8202 */ /* 0x084fe20000000f00 */
[----:B-1----:R-:W-:Y:S01]  /*27460*/  @!P0 IMAD.MOV.U32 R11, RZ, RZ, R26 ;  /* 0x000000ffff0b8224 */ /* 0x002fe200078e001a */
[C---:B------:R-:W-:Y:S01]  /*27470*/  @!P3 LEA R8, P4, R29.reuse, R14, 0x2 ;  /* 0x0000000e1d08b211 */ /* 0x040fe200078810ff */
[----:B------:R-:W-:Y:S02]  /*27480*/  @!P0 IMAD.MOV.U32 R12, RZ, RZ, R102 ;  /* 0x000000ffff0c8224 */ /* 0x000fe400078e0066 */
[----:B------:R-:W-:Y:S01]  /*27490*/  @!P0 IMAD.WIDE R10, R208, 0x4, R10 ;  /* 0x00000004d00a8825 */ /* 0x000fe200078e020a */
[----:B------:R-:W-:-:S03]  /*274a0*/  @!P3 LEA.HI.X R9, R29, R26, R31, 0x2, P4 ;  /* 0x0000001a1d09b211 */ /* 0x000fc600020f141f */
[----:B------:R-:W-:-:S05]  /*274b0*/  @!P0 IMAD.MOV.U32 R13, RZ, RZ, R99 ;  /* 0x000000ffff0d8224 */ /* 0x000fca00078e0063 */
[----:B------:R1:W-:Y:S01]  /*274c0*/  @!P0 ST.E.64 desc[UR56][R10.64], R12 ;  /* 0x0000000c0a008985 */ /* 0x0003e2000c101b38 */
[----:B------:R-:W-:Y:S01]  /*274d0*/  ISETP.GE.AND P0, PT, R236, UR4, PT ;  /* 0x00000004ec007c0c */ /* 0x000fe2000bf06270 */
[----:B-1----:R-:W-:Y:S01]  /*274e0*/  @!P3 IMAD.MOV.U32 R12, RZ, RZ, R100 ;  /* 0x000000ffff0cb224 */ /* 0x002fe200078e0064 */
[----:B------:R-:W-:Y:S02]  /*274f0*/  @!P3 MOV R13, R98 ;  /* 0x00000062000db202 */ /* 0x000fe40000000f00 */
[----:B------:R-:W-:-:S03]  /*27500*/  @!P2 LEA R10, P4, R223, R14, 0x2 ;  /* 0x0000000edf0aa211 */ /* 0x000fc600078810ff */
[----:B------:R1:W-:Y:S01]  /*27510*/  @!P3 ST.E.64 desc[UR56][R8.64], R12 ;  /* 0x0000000c0800b985 */ /* 0x0003e2000c101b38 */
[----:B------:R-:W-:Y:S02]  /*27520*/  ISETP.GE.AND P3, PT, R235, UR4, PT ;  /* 0x00000004eb007c0c */ /* 0x000fe4000bf66270 */
[----:B------:R-:W-:Y:S01]  /*27530*/  @!P2 LEA.HI.X R11, R223, R26, R28, 0x2, P4 ;  /* 0x0000001adf0ba211 */ /* 0x000fe200020f141c */
[----:B-1----:R-:W-:Y:S01]  /*27540*/  @!P2 IMAD.MOV.U32 R12, RZ, RZ, R97 ;  /* 0x000000ffff0ca224 */ /* 0x002fe200078e0061 */
[----:B------:R-:W-:Y:S01]  /*27550*/  @!P1 LEA R8, P5, R237, R14, 0x2 ;  /* 0x0000000eed089211 */ /* 0x000fe200078a10ff */
[----:B------:R-:W-:-:S03]  /*27560*/  @!P2 IMAD.MOV.U32 R13, RZ, RZ, R96 ;  /* 0x000000ffff0da224 */ /* 0x000fc600078e0060 */
[----:B------:R-:W-:Y:S02]  /*27570*/  @!P1 LEA.HI.X R9, R237, R26, R15, 0x2, P5 ;  /* 0x0000001aed099211 */ /* 0x000fe400028f140f */
[----:B------:R1:W-:Y:S01]  /*27580*/  @!P2 ST.E.64 desc[UR56][R10.64], R12 ;  /* 0x0000000c0a00a985 */ /* 0x0003e2000c101b38 */
[----:B------:R-:W-:Y:S02]  /*27590*/  ISETP.GE.AND P2, PT, R234, UR4, PT ;  /* 0x00000004ea007c0c */ /* 0x000fe4000bf46270 */
[----:B------:R-:W-:Y:S01]  /*275a0*/  SHF.R.S32.HI R15, RZ, 0x1f, R235 ;  /* 0x0000001fff0f7819 */ /* 0x000fe200000114eb */
[----:B-1----:R-:W-:Y:S01]  /*275b0*/  @!P1 IMAD.MOV.U32 R10, RZ, RZ, R78 ;  /* 0x000000ffff0a9224 */ /* 0x002fe200078e004e */
[----:B------:R-:W-:Y:S01]  /*275c0*/  @!P0 LEA R12, P4, R236, R14, 0x2 ;  /* 0x0000000eec0c8211 */ /* 0x000fe200078810ff */
[----:B------:R-:W-:-:S03]  /*275d0*/  @!P1 IMAD.MOV.U32 R11, RZ, RZ, R77 ;  /* 0x000000ffff0b9224 */ /* 0x000fc600078e004d */
[----:B------:R-:W-:Y:S02]  /*275e0*/  @!P0 LEA.HI.X R13, R236, R26, R32, 0x2, P4 ;  /* 0x0000001aec0d8211 */ /* 0x000fe400020f1420 */
[----:B------:R1:W-:Y:S01]  /*275f0*/  @!P1 ST.E.64 desc[UR56][R8.64], R10 ;  /* 0x0000000a08009985 */ /* 0x0003e2000c101b38 */
[----:B------:R-:W-:Y:S02]  /*27600*/  ISETP.GE.AND P1, PT, R233, UR4, PT ;  /* 0x00000004e9007c0c */ /* 0x000fe4000bf26270 */
[----:B------:R-:W-:Y:S02]  /*27610*/  SHF.R.S32.HI R32, RZ, 0x1f, R234 ;  /* 0x0000001fff207819 */ /* 0x000fe400000114ea */
[----:B-1----:R-:W-:Y:S01]  /*27620*/  @!P0 MOV R10, R2 ;  /* 0x00000002000a8202 */ /* 0x002fe20000000f00 */
[----:B------:R-:W-:Y:S01]  /*27630*/  @!P0 IMAD.MOV.U32 R11, RZ, RZ, R79 ;  /* 0x000000ffff0b8224 */ /* 0x000fe200078e004f */
[----:B------:R-:W-:Y:S01]  /*27640*/  @!P3 LEA R8, P5, R235, R14, 0x2 ;  /* 0x0000000eeb08b211 */ /* 0x000fe200078a10ff */
[----:B------:R-:W-:-:S02]  /*27650*/  @!P3 IMAD.MOV.U32 R2, RZ, RZ, R3 ;  /* 0x000000ffff02b224 */ /* 0x000fc400078e0003 */
[----:B------:R-:W-:Y:S01]  /*27660*/  @!P3 IMAD.MOV.U32 R3, RZ, RZ, R0 ;  /* 0x000000ffff03b224 */ /* 0x000fe200078e0000 */
[----:B------:R-:W-:Y:S01]  /*27670*/  @!P3 LEA.HI.X R9, R235, R26, R15, 0x2, P5 ;  /* 0x0000001aeb09b211 */ /* 0x000fe200028f140f */
[----:B------:R1:W-:Y:S01]  /*27680*/  @!P0 ST.E.64 desc[UR56][R12.64], R10 ;  /* 0x0000000a0c008985 */ /* 0x0003e2000c101b38 */
[----:B------:R-:W-:Y:S02]  /*27690*/  ISETP.GE.AND P0, PT, R232, UR4, PT ;  /* 0x00000004e8007c0c */ /* 0x000fe4000bf06270 */
[----:B------:R-:W-:Y:S01]  /*276a0*/  SHF.R.S32.HI R15, RZ, 0x1f, R233 ;  /* 0x0000001fff0f7819 */ /* 0x000fe200000114e9 */
[----:B------:R2:W-:Y:S01]  /*276b0*/  @!P3 ST.E.64 desc[UR56][R8.64], R2 ;  /* 0x000000020800b985 */ /* 0x0005e2000c101b38 */
[----:B------:R-:W-:Y:S02]  /*276c0*/  ISETP.GE.AND P3, PT, R231, UR4, PT ;  /* 0x00000004e7007c0c */ /* 0x000fe4000bf66270 */
[----:B------:R-:W-:Y:S02]  /*276d0*/  SHF.R.S32.HI R0, RZ, 0x1f, R225 ;  /* 0x0000001fff007819 */ /* 0x000fe400000114e1 */
[----:B-1----:R-:W-:-:S04]  /*276e0*/  @!P2 LEA R10, P5, R234, R14, 0x2 ;  /* 0x0000000eea0aa211 */ /* 0x002fc800078a10ff */
[----:B------:R-:W-:Y:S01]  /*276f0*/  @!P2 LEA.HI.X R11, R234, R26, R32, 0x2, P5 ;  /* 0x0000001aea0ba211 */ /* 0x000fe200028f1420 */
[----:B--2---:R-:W-:Y:S01]  /*27700*/  @!P2 IMAD.MOV.U32 R8, RZ, RZ, R21 ;  /* 0x000000ffff08a224 */ /* 0x004fe200078e0015 */
[----:B------:R-:W-:Y:S01]  /*27710*/  @!P2 MOV R9, R4 ;  /* 0x000000040009a202 */ /* 0x000fe20000000f00 */
[----:B------:R-:W-:Y:S01]  /*27720*/  @!P1 IMAD.MOV.U32 R21, RZ, RZ, R20 ;  /* 0x000000ffff159224 */ /* 0x000fe200078e0014 */
[C---:B------:R-:W-:Y:S01]  /*27730*/  @!P1 LEA R2, P4, R233.reuse, R14, 0x2 ;  /* 0x0000000ee9029211 */ /* 0x040fe200078810ff */
[----:B------:R-:W-:Y:S01]  /*27740*/  @!P1 IMAD.MOV.U32 R20, RZ, RZ, R40 ;  /* 0x000000ffff149224 */ /* 0x000fe200078e0028 */
[----:B------:R-:W-:Y:S01]  /*27750*/  ISETP.GE.AND P5, PT, R230, UR4, PT ;  /* 0x00000004e6007c0c */ /* 0x000fe2000bfa6270 */
[----:B------:R1:W-:Y:S01]  /*27760*/  @!P2 ST.E.64 desc[UR56][R10.64], R8 ;  /* 0x000000080a00a985 */ /* 0x0003e2000c101b38 */
[----:B------:R-:W-:Y:S02]  /*27770*/  @!P1 LEA.HI.X R3, R233, R26, R15, 0x2, P4 ;  /* 0x0000001ae9039211 */ /* 0x000fe400020f140f */
[----:B------:R-:W-:-:S02]  /*27780*/  SHF.R.S32.HI R15, RZ, 0x1f, R232 ;  /* 0x0000001fff0f7819 */ /* 0x000fc400000114e8 */
        /* <DEDUP_REMOVED lines=12> */
[----:B------:R-:W-:Y:S02]  /*27850*/  @!P5 LEA R12, P2, R230, R14, 0x2 ;  /* 0x0000000ee60cd211 */ /* 0x000fe400078410ff */
[-C--:B------:R-:W-:Y:S02]  /*27860*/  @!P3 LEA.HI.X R3, R231, R26.reuse, R15, 0x2, P4 ;  /* 0x0000001ae703b211 */ /* 0x080fe400020f140f */
[----:B------:R-:W-:Y:S02]  /*27870*/  SHF.R.S32.HI R15, RZ, 0x1f, R230 ;  /* 0x0000001fff0f7819 */ /* 0x000fe400000114e6 */
[----:B------:R-:W-:Y:S01]  /*27880*/  ISETP.GE.AND P0, PT, R228, UR4, PT ;  /* 0x00000004e4007c0c */ /* 0x000fe2000bf06270 */
[----:B------:R2:W-:Y:S01]  /*27890*/  @!P3 ST.E.64 desc[UR56][R2.64], R42 ;  /* 0x0000002a0200b985 */ /* 0x0005e2000c101b38 */
[----:B------:R-:W-:-:S02]  /*278a0*/  @!P5 LEA.HI.X R13, R230, R26, R15, 0x2, P2 ;  /* 0x0000001ae60dd211 */ /* 0x000fc400010f140f */
[----:B------:R-:W-:Y:S02]  /*278b0*/  ISETP.GE.AND P3, PT, R227, UR4, PT ;  /* 0x00000004e3007c0c */ /* 0x000fe4000bf66270 */
[----:B------:R-:W-:Y:S02]  /*278c0*/  ISETP.GE.AND P4, PT, R225, UR4, PT ;  /* 0x00000004e1007c0c */ /* 0x000fe4000bf86270 */
[C---:B-1----:R-:W-:Y:S02]  /*278d0*/  @!P1 LEA R8, P2, R229.reuse, R14, 0x2 ;  /* 0x0000000ee5089211 */ /* 0x042fe400078410ff */
[----:B------:R-:W-:Y:S02]  /*278e0*/  SHF.R.S32.HI R15, RZ, 0x1f, R228 ;  /* 0x0000001fff0f7819 */ /* 0x000fe400000114e4 */
[----:B------:R-:W-:Y:S01]  /*278f0*/  @!P1 LEA.HI.X R9, R229, R26, R30, 0x2, P2 ;  /* 0x0000001ae5099211 */ /* 0x000fe200010f141e */
[----:B------:R-:W-:Y:S02]  /*27900*/  @!P0 IMAD.MOV.U32 R10, RZ, RZ, R51 ;  /* 0x000000ffff0a8224 */ /* 0x000fe400078e0033 */
[----:B--2---:R-:W-:-:S02]  /*27910*/  @!P5 IMAD.MOV.U32 R2, RZ, RZ, R47 ;  /* 0x000000ffff02d224 */ /* 0x004fc400078e002f */
[----:B------:R-:W-:Y:S02]  /*27920*/  @!P5 IMAD.MOV.U32 R3, RZ, RZ, R45 ;  /* 0x000000ffff03d224 */ /* 0x000fe400078e002d */
[----:B------:R-:W-:Y:S01]  /*27930*/  @!P1 IMAD.MOV.U32 R47, RZ, RZ, R46 ;  /* 0x000000ffff2f9224 */ /* 0x000fe200078e002e */
[----:B------:R-:W-:Y:S01]  /*27940*/  @!P1 MOV R46, R48 ;  /* 0x00000030002e9202 */ /* 0x000fe20000000f00 */
[----:B------:R-:W-:Y:S01]  /*27950*/  @!P0 IMAD.MOV.U32 R11, RZ, RZ, R49 ;  /* 0x000000ffff0b8224 */ /* 0x000fe200078e0031 */
[----:B------:R1:W-:Y:S01]  /*27960*/  @!P5 ST.E.64 desc[UR56][R12.64], R2 ;  /* 0x000000020c00d985 */ /* 0x0003e2000c101b38 */
[----:B------:R-:W-:Y:S01]  /*27970*/  ISETP.GE.AND P5, PT, R226, UR4, PT ;  /* 0x00000004e2007c0c */ /* 0x000fe2000bfa6270 */
[----:B------:R-:W-:Y:S02]  /*27980*/  @!P3 IMAD.MOV.U32 R51, RZ, RZ, R50 ;  /* 0x000000ffff33b224 */ /* 0x000fe400078e0032 */
[----:B------:R2:W-:Y:S01]  /*27990*/  @!P1 ST.E.64 desc[UR56][R8.64], R46 ;  /* 0x0000002e08009985 */ /* 0x0005e2000c101b38 */
[----:B------:R-:W-:Y:S01]  /*279a0*/  @!P3 IMAD.MOV.U32 R50, RZ, RZ, R80 ;  /* 0x000000ffff32b224 */ /* 0x000fe200078e0050 */
[----:B-1----:R-:W-:-:S08]  /*279b0*/  @!P0 LEA R2, P2, R228, R14, 0x2 ;  /* 0x0000000ee4028211 */ /* 0x002fd000078410ff */
[----:B------:R-:W-:Y:S01]  /*279c0*/  @!P5 MOV R80, R83 ;  /* 0x000000530050d202 */ /* 0x000fe20000000f00 */
[----:B------:R-:W-:Y:S01]  /*279d0*/  @!P4 IMAD.MOV.U32 R83, RZ, RZ, R82 ;  /* 0x000000ffff53c224 */ /* 0x000fe200078e0052 */
[----:B------:R-:W-:Y:S01]  /*279e0*/  @!P0 LEA.HI.X R3, R228, R26, R15, 0x2, P2 ;  /* 0x0000001ae4038211 */ /* 0x000fe200010f140f */
[----:B------:R-:W-:Y:S01]  /*279f0*/  @!P4 IMAD.MOV.U32 R82, RZ, RZ, R84 ;  /* 0x000000ffff52c224 */ /* 0x000fe200078e0054 */
[C---:B--2---:R-:W-:Y:S02]  /*27a00*/  @!P3 LEA R8, P1, R227.reuse, R14, 0x2 ;  /* 0x0000000ee308b211 */ /* 0x044fe400078210ff */
[----:B------:R-:W-:Y:S01]  /*27a10*/  SHF.R.S32.HI R15, RZ, 0x1f, R227 ;  /* 0x0000001fff0f7819 */ /* 0x000fe200000114e3 */
[----:B------:R1:W-:Y:S03]  /*27a20*/  @!P0 ST.E.64 desc[UR56][R2.64], R10 ;  /* 0x0000000a02008985 */ /* 0x0003e6000c101b38 */
[----:B------:R-:W-:-:S05]  /*27a30*/  @!P3 LEA.HI.X R9, R227, R26, R15, 0x2, P1 ;  /* 0x0000001ae309b211 */ /* 0x000fca00008f140f */
[----:B------:R3:W-:Y:S01]  /*27a40*/  @!P3 ST.E.64 desc[UR56][R8.64], R50 ;  /* 0x000000320800b985 */ /* 0x0007e2000c101b38 */
[CC--:B-1----:R-:W-:Y:S02]  /*27a50*/  @!P5 LEA R2, P0, R226.reuse, R14.reuse, 0x2 ;  /* 0x0000000ee202d211 */ /* 0x0c2fe400078010ff */
[C---:B------:R-:W-:Y:S02]  /*27a60*/  @!P4 LEA R10, P2, R225.reuse, R14, 0x2 ;  /* 0x0000000ee10ac211 */ /* 0x040fe400078410ff */
[-C--:B------:R-:W-:Y:S02]  /*27a70*/  @!P5 LEA.HI.X R3, R226, R26.reuse, R4, 0x2, P0 ;  /* 0x0000001ae203d211 */ /* 0x080fe400000f1404 */
[----:B------:R-:W-:-:S03]  /*27a80*/  @!P4 LEA.HI.X R11, R225, R26, R0, 0x2, P2 ;  /* 0x0000001ae10bc211 */ /* 0x000fc600010f1400 */
[----:B------:R3:W-:Y:S04]  /*27a90*/  @!P5 ST.E.64 desc[UR56][R2.64], R80 ;  /* 0x000000500200d985 */ /* 0x0007e8000c101b38 */
[----:B------:R3:W-:Y:S02]  /*27aa0*/  @!P4 ST.E.64 desc[UR56][R10.64], R82 ;  /* 0x000000520a00c985 */ /* 0x0007e4000c101b38 */
.L_x_2451:
[----:B------:R-:W-:Y:S05]  /*27ab0*/  BSYNC B1 ;  /* 0x0000000000017941 */ /* 0x000fea0003800000 */
.L_x_2450:
[----:B------:R-:W-:-:S03]  /*27ac0*/  UMOV UR4, 0xffffffff ;  /* 0xffffffff00047882 */ /* 0x000fc60000000000 */
[----:B------:R-:W-:Y:S05]  /*27ad0*/  BRA.DIV UR4, `(.L_x_2452) ;  /* 0x000000ba046c7947 */ /* 0x000fea000b800000 */
[----:B------:R4:W0:Y:S04]  /*27ae0*/  SHFL.IDX PT, R0, R27, 0x1, 0x1c1f ;  /* 0x003c1f001b007f89 */ /* 0x00082800000e0000 */
[----:B--2---:R4:W2:Y:S02]  /*27af0*/  SHFL.IDX PT, R14, R25, 0x1, 0x1c1f ;  /* 0x003c1f00190e7f89 */ /* 0x0048a400000e0000 */
.L_x_2712:
[----:B------:R-:W-:-:S13]  /*27b00*/  ISETP.GE.AND P0, PT, R24, R103, PT ;  /* 0x000000671800720c */ /* 0x000fda0003f06270 */
[----:B------:R-:W-:Y:S05]  /*27b10*/  @P0 BRA `(.L_x_2448) ;  /* 0x0000001000bc0947 */ /* 0x000fea0003800000 */
[----:B------:R-:W-:Y:S01]  /*27b20*/  ULDC UR4, c[0x0][0xac8] ;  /* 0x0002b20000047ab9 */ /* 0x000fe20000000800 */
[----:B0---4-:R-:W-:Y:S02]  /*27b30*/  SHF.R.S32.HI R25, RZ, 0x1f, R237 ;  /* 0x0000001fff197819 */ /* 0x011fe400000114ed */
[----:B------:R-:W-:Y:S02]  /*27b40*/  ISETP.GE.AND P1, PT, R208, UR4, PT ;  /* 0x00000004d0007c0c */ /* 0x000fe4000bf26270 */
[----:B------:R-:W-:Y:S02]  /*27b50*/  ISETP.GE.AND P3, PT, R29, UR4, PT ;  /* 0x000000041d007c0c */ /* 0x000fe4000bf66270 */
[----:B------:R-:W-:Y:S02]  /*27b60*/  ISETP.GE.AND P2, PT, R223, UR4, PT ;  /* 0x00000004df007c0c */ /* 0x000fe4000bf46270 */
[----:B------:R-:W-:Y:S02]  /*27b70*/  SHF.R.S32.HI R4, RZ, 0x1f, R236 ;  /* 0x0000001fff047819 */ /* 0x000fe400000114ec */
[----:B-1----:R-:W-:-:S02]  /*27b80*/  SHF.R.S32.HI R26, RZ, 0x1f, R230 ;  /* 0x0000001fff1a7819 */ /* 0x002fc400000114e6 */
[----:B------:R-:W-:-:S03]  /*27b90*/  SHF.R.S32.HI R27, RZ, 0x1f, R228 ;  /* 0x0000001fff1b7819 */ /* 0x000fc600000114e4 */
[----:B------:R-:W-:Y:S02]  /*27ba0*/  @!P1 IMAD.MOV.U32 R15, RZ, RZ, R0 ;  /* 0x000000ffff0f9224 */ /* 0x000fe400078e0000 */
[-C--:B--23--:R-:W-:Y:S01]  /*27bb0*/  @!P3 LEA R2, P0, R29, R14.reuse, 0x2 ;  /* 0x0000000e1d02b211 */ /* 0x08cfe200078010ff */
[----:B------:R-:W-:Y:S01]  /*27bc0*/  @!P1 IMAD.MOV.U32 R84, RZ, RZ, R52 ;  /* 0x000000ffff549224 */ /* 0x000fe200078e0034 */
[----:B------:R-:W-:Y:S01]  /*27bd0*/  @!P2 LEA R10, P4, R223, R14, 0x2 ;  /* 0x0000000edf0aa211 */ /* 0x000fe200078810ff */
[----:B------:R-:W-:Y:S01]  /*27be0*/  @!P1 IMAD.WIDE R8, R208, 0x4, R14 ;  /* 0x00000004d0089825 */ /* 0x000fe200078e020e */
[----:B------:R-:W-:Y:S02]  /*27bf0*/  @!P3 LEA.HI.X R3, R29, R0, R31, 0x2, P0 ;  /* 0x000000001d03b211 */ /* 0x000fe400000f141f */
[----:B------:R-:W-:Y:S02]  /*27c00*/  ISETP.GE.AND P0, PT, R237, UR4, PT ;  /* 0x00000004ed007c0c */ /* 0x000fe4000bf06270 */
[----:B------:R0:W-:Y:S01]  /*27c10*/  @!P1 ST.E.64 desc[UR56][R8.64], R84 ;  /* 0x0000005408009985 */ /* 0x0001e2000c101b38 */
[----:B------:R-:W-:-:S02]  /*27c20*/  ISETP.GE.AND P1, PT, R236, UR4, PT ;  /* 0x00000004ec007c0c */ /* 0x000fc4000bf26270 */
[----:B------:R-:W-:Y:S02]  /*27c30*/  @!P2 LEA.HI.X R11, R223, R0, R28, 0x2, P4 ;  /* 0x00000000df0ba211 */ /* 0x000fe400020f141c */
[----:B------:R-:W-:-:S06]  /*27c40*/  ISETP.GE.AND P4, PT, R235, UR4, PT ;  /* 0x00000004eb007c0c */ /* 0x000fcc000bf86270 */
[C---:B------:R-:W-:Y:S02]  /*27c50*/  @!P0 LEA R12, P5, R237.reuse, R14, 0x2 ;  /* 0x0000000eed0c8211 */ /* 0x040fe400078a10ff */
[----:B0-----:R-:W-:Y:S01]  /*27c60*/  @!P3 MOV R8, R53 ;  /* 0x000000350008b202 */ /* 0x001fe20000000f00 */
[----:B------:R-:W-:Y:S01]  /*27c70*/  @!P3 IMAD.MOV.U32 R9, RZ, RZ, R86 ;  /* 0x000000ffff09b224 */ /* 0x000fe200078e0056 */
[----:B------:R-:W-:Y:S02]  /*27c80*/  @!P0 LEA.HI.X R13, R237, R0, R25, 0x2, P5 ;  /* 0x00000000ed0d8211 */ /* 0x000fe400028f1419 */
[----:B------:R-:W-:Y:S02]  /*27c90*/  SHF.R.S32.HI R25, RZ, 0x1f, R235 ;  /* 0x0000001fff197819 */ /* 0x000fe400000114eb */
[----:B------:R0:W-:Y:S01]  /*27ca0*/  @!P3 ST.E.64 desc[UR56][R2.64], R8 ;  /* 0x000000080200b985 */ /* 0x0001e2000c101b38 */
[----:B------:R-:W-:Y:S01]  /*27cb0*/  ISETP.GE.AND P3, PT, R234, UR4, PT ;  /* 0x00000004ea007c0c */ /* 0x000fe2000bf66270 */
[----:B0-----:R-:W-:-:S02]  /*27cc0*/  @!P2 IMAD.MOV.U32 R2, RZ, RZ, R56 ;  /* 0x000000ffff02a224 */ /* 0x001fc400078e0038 */
[----:B------:R-:W-:Y:S02]  /*27cd0*/  @!P2 IMAD.MOV.U32 R3, RZ, RZ, R54 ;  /* 0x000000ffff03a224 */ /* 0x000fe400078e0036 */
[----:B------:R-:W-:-:S03]  /*27ce0*/  @!P0 IMAD.MOV.U32 R54, RZ, RZ, R57 ;  /* 0x000000ffff368224 */ /* 0x000fc600078e0039 */
[----:B------:R0:W-:Y:S01]  /*27cf0*/  @!P2 ST.E.64 desc[UR56][R10.64], R2 ;  /* 0x000000020a00a985 */ /* 0x0001e2000c101b38 */
[----:B------:R-:W-:-:S03]  /*27d00*/  @!P1 LEA R20, P2, R236, R14, 0x2 ;  /* 0x0000000eec149211 */ /* 0x000fc600078410ff */
[----:B------:R1:W-:Y:S01]  /*27d10*/  @!P0 ST.E.64 desc[UR56][R12.64], R54 ;  /* 0x000000360c008985 */ /* 0x0003e2000c101b38 */
[----:B------:R-:W-:Y:S02]  /*27d20*/  @!P1 LEA.HI.X R21, R236, R0, R4, 0x2, P2 ;  /* 0x00000000ec159211 */ /* 0x000fe400010f1404 */
[----:B------:R-:W-:Y:S02]  /*27d30*/  ISETP.GE.AND P2, PT, R233, UR4, PT ;  /* 0x00000004e9007c0c */ /* 0x000fe4000bf46270 */
[C---:B------:R-:W-:Y:S02]  /*27d40*/  @!P4 LEA R8, P0, R235.reuse, R14, 0x2 ;  /* 0x0000000eeb08c211 */ /* 0x040fe400078010ff */
[----:B------:R-:W-:Y:S02]  /*27d50*/  SHF.R.S32.HI R4, RZ, 0x1f, R234 ;  /* 0x0000001fff047819 */ /* 0x000fe400000114ea */
[----:B------:R-:W-:Y:S01]  /*27d60*/  @!P4 LEA.HI.X R9, R235, R0, R25, 0x2, P0 ;  /* 0x00000000eb09c211 */ /* 0x000fe200000f1419 */
[----:B0-----:R-:W-:Y:S01]  /*27d70*/  @!P1 IMAD.MOV.U32 R3, RZ, RZ, R58 ;  /* 0x000000ffff039224 */ /* 0x001fe200078e003a */
[----:B------:R-:W-:Y:S01]  /*27d80*/  @!P1 MOV R2, R66 ;  /* 0x0000004200029202 */ /* 0x000fe20000000f00 */
[----:B------:R-:W-:Y:S01]  /*27d90*/  @!P4 IMAD.MOV.U32 R58, RZ, RZ, R67 ;  /* 0x000000ffff3ac224 */ /* 0x000fe200078e0043 */
[----:B------:R-:W-:-:S02]  /*27da0*/  @!P3 LEA R10, P5, R234, R14, 0x2 ;  /* 0x0000000eea0ab211 */ /* 0x000fc400078a10ff */
[----:B------:R-:W-:Y:S01]  /*27db0*/  ISETP.GE.AND P0, PT, R231, UR4, PT ;  /* 0x00000004e7007c0c */ /* 0x000fe2000bf06270 */
[----:B------:R0:W-:Y:S01]  /*27dc0*/  @!P1 ST.E.64 desc[UR56][R20.64], R2 ;  /* 0x0000000214009985 */ /* 0x0001e2000c101b38 */
[----:B------:R-:W-:Y:S02]  /*27dd0*/  ISETP.GE.AND P1, PT, R232, UR4, PT ;  /* 0x00000004e8007c0c */ /* 0x000fe4000bf26270 */
[----:B------:R-:W-:Y:S01]  /*27de0*/  @!P3 LEA.HI.X R11, R234, R0, R4, 0x2, P5 ;  /* 0x00000000ea0bb211 */ /* 0x000fe200028f1404 */
[----:B------:R-:W-:Y:S01]  /*27df0*/  @!P4 ST.E.64 desc[UR56][R8.64], R58 ;  /* 0x0000003a0800c985 */ /* 0x000fe2000c101b38 */
[----:B------:R-:W-:Y:S02]  /*27e00*/  SHF.R.S32.HI R4, RZ, 0x1f, R233 ;  /* 0x0000001fff047819 */ /* 0x000fe400000114e9 */
[----:B-1----:R-:W-:-:S04]  /*27e10*/  @!P2 LEA R12, P4, R233, R14, 0x2 ;  /* 0x0000000ee90ca211 */ /* 0x002fc800078810ff */
[----:B------:R-:W-:Y:S02]  /*27e20*/  @!P2 LEA.HI.X R13, R233, R0, R4, 0x2, P4 ;  /* 0x00000000e90da211 */ /* 0x000fe400020f1404 */
[----:B------:R-:W-:Y:S01]  /*27e30*/  SHF.R.S32.HI R4, RZ, 0x1f, R232 ;  /* 0x0000001fff047819 */ /* 0x000fe200000114e8 */
[----:B0-----:R-:W-:Y:S01]  /*27e40*/  @!P3 IMAD.MOV.U32 R2, RZ, RZ, R70 ;  /* 0x000000ffff02b224 */ /* 0x001fe200078e0046 */
[C---:B------:R-:W-:Y:S01]  /*27e50*/  @!P1 LEA R20, P5, R232.reuse, R14, 0x2 ;  /* 0x0000000ee8149211 */ /* 0x040fe200078a10ff */
[----:B------:R-:W-:Y:S01]  /*27e60*/  @!P3 IMAD.MOV.U32 R3, RZ, RZ, R68 ;  /* 0x000000ffff03b224 */ /* 0x000fe200078e0044 */
[----:B------:R-:W-:Y:S02]  /*27e70*/  @!P2 MOV R68, R71 ;  /* 0x000000470044a202 */ /* 0x000fe40000000f00 */
[----:B------:R-:W-:Y:S02]  /*27e80*/  @!P1 LEA.HI.X R21, R232, R0, R4, 0x2, P5 ;  /* 0x00000000e8159211 */ /* 0x000fe400028f1404 */
[----:B------:R0:W-:Y:S01]  /*27e90*/  @!P3 ST.E.64 desc[UR56][R10.64], R2 ;  /* 0x000000020a00b985 */ /* 0x0001e2000c101b38 */
[----:B------:R-:W-:-:S02]  /*27ea0*/  ISETP.GE.AND P3, PT, R230, UR4, PT ;  /* 0x00000004e6007c0c */ /* 0x000fc4000bf66270 */
[----:B------:R-:W-:Y:S01]  /*27eb0*/  @!P0 LEA R24, P4, R231, R14, 0x2 ;  /* 0x0000000ee7188211 */ /* 0x000fe200078810ff */
[----:B------:R-:W-:Y:S01]  /*27ec0*/  @!P2 ST.E.64 desc[UR56][R12.64], R68 ;  /* 0x000000440c00a985 */ /* 0x000fe2000c101b38 */
[----:B------:R-:W-:Y:S02]  /*27ed0*/  ISETP.GE.AND P2, PT, R229, UR4, PT ;  /* 0x00000004e5007c0c */ /* 0x000fe4000bf46270 */
[----:B------:R-:W-:Y:S02]  /*27ee0*/  SHF.R.S32.HI R4, RZ, 0x1f, R231 ;  /* 0x0000001fff047819 */ /* 0x000fe400000114e7 */
[----:B------:R-:W-:Y:S02]  /*27ef0*/  ISETP.GE.AND P5, PT, R227, UR4, PT ;  /* 0x00000004e3007c0c */ /* 0x000fe4000bfa6270 */
[----:B------:R-:W-:Y:S02]  /*27f00*/  @!P0 LEA.HI.X R25, R231, R0, R4, 0x2, P4 ;  /* 0x00000000e7198211 */ /* 0x000fe400020f1404 */
[----:B------:R-:W-:Y:S01]  /*27f10*/  ISETP.GE.AND P4, PT, R228, UR4, PT ;  /* 0x00000004e4007c0c */ /* 0x000fe2000bf86270 */
[----:B0-----:R-:W-:Y:S01]  /*27f20*/  @!P1 IMAD.MOV.U32 R2, RZ, RZ, R74 ;  /* 0x000000ffff029224 */ /* 0x001fe200078e004a */
[----:B------:R-:W-:Y:S01]  /*27f30*/  SHF.R.S32.HI R4, RZ, 0x1f, R229 ;  /* 0x0000001fff047819 */ /* 0x000fe200000114e5 */
[----:B------:R-:W-:-:S02]  /*27f40*/  @!P1 IMAD.MOV.U32 R3, RZ, RZ, R72 ;  /* 0x000000ffff039224 */ /* 0x000fc400078e0048 */
[----:B------:R-:W-:Y:S02]  /*27f50*/  @!P0 IMAD.MOV.U32 R72, RZ, RZ, R75 ;  /* 0x000000ffff488224 */ /* 0x000fe400078e004b */
[----:B------:R-:W-:Y:S01]  /*27f60*/  @!P3 IMAD.MOV.U32 R77, RZ, RZ, R76 ;  /* 0x000000ffff4db224 */ /* 0x000fe200078e004c */
[----:B------:R0:W-:Y:S01]  /*27f70*/  @!P1 ST.E.64 desc[UR56][R20.64], R2 ;  /* 0x0000000214009985 */ /* 0x0001e2000c101b38 */
[----:B------:R-:W-:Y:S01]  /*27f80*/  @!P3 LEA R8, P1, R230, R14, 0x2 ;  /* 0x0000000ee608b211 */ /* 0x000fe200078210ff */
[----:B------:R-:W-:Y:S01]  /*27f90*/  @!P2 IMAD.MOV.U32 R86, RZ, RZ, R91 ;  /* 0x000000ffff56a224 */ /* 0x000fe200078e005b */
[----:B------:R-:W-:Y:S01]  /*27fa0*/  @!P3 MOV R76, R90 ;  /* 0x0000005a004cb202 */ /* 0x000fe20000000f00 */
[----:B------:R1:W-:Y:S01]  /*27fb0*/  @!P0 ST.E.64 desc[UR56][R24.64], R72 ;  /* 0x0000004818008985 */ /* 0x0003e2000c101b38 */
[----:B------:R-:W-:Y:S02]  /*27fc0*/  ISETP.GE.AND P0, PT, R226, UR4, PT ;  /* 0x00000004e2007c0c */ /* 0x000fe4000bf06270 */
[----:B------:R-:W-:-:S02]  /*27fd0*/  @!P3 LEA.HI.X R9, R230, R0, R26, 0x2, P1 ;  /* 0x00000000e609b211 */ /* 0x000fc400008f141a */
[C---:B------:R-:W-:Y:S02]  /*27fe0*/  @!P2 LEA R10, P1, R229.reuse, R14, 0x2 ;  /* 0x0000000ee50aa211 */ /* 0x040fe400078210ff */
[----:B------:R-:W-:Y:S01]  /*27ff0*/  SHF.R.S32.HI R26, RZ, 0x1f, R227 ;  /* 0x0000001fff1a7819 */ /* 0x000fe200000114e3 */
[----:B------:R2:W-:Y:S01]  /*28000*/  @!P3 ST.E.64 desc[UR56][R8.64], R76 ;  /* 0x0000004c0800b985 */ /* 0x0005e2000c101b38 */
[----:B------:R-:W-:Y:S01]  /*28010*/  @!P2 LEA.HI.X R11, R229, R0, R4, 0x2, P1 ;  /* 0x00000000e50ba211 */ /* 0x000fe200008f1404 */
[----:B0-----:R-:W-:Y:S01]  /*28020*/  @!P4 IMAD.MOV.U32 R2, RZ, RZ, R94 ;  /* 0x000000ffff02c224 */ /* 0x001fe200078e005e */
[-C--:B------:R-:W-:Y:S01]  /*28030*/  @!P4 LEA R12, P1, R228, R14.reuse, 0x2 ;  /* 0x0000000ee40cc211 */ /* 0x080fe200078210ff */
[----:B------:R-:W-:Y:S01]  /*28040*/  @!P4 IMAD.MOV.U32 R3, RZ, RZ, R92 ;  /* 0x000000ffff03c224 */ /* 0x000fe200078e005c */
[----:B------:R-:W-:Y:S01]  /*28050*/  SHF.R.S32.HI R4, RZ, 0x1f, R226 ;  /* 0x0000001fff047819 */ /* 0x000fe200000114e2 */
[----:B------:R2:W-:Y:S01]  /*28060*/  @!P2 ST.E.64 desc[UR56][R10.64], R86 ;  /* 0x000000560a00a985 */ /* 0x0005e2000c101b38 */
[-C--:B------:R-:W-:Y:S01]  /*28070*/  @!P5 LEA R20, P2, R227, R14.reuse, 0x2 ;  /* 0x0000000ee314d211 */ /* 0x080fe200078410ff */
[----:B------:R-:W-:Y:S01]  /*28080*/  @!P5 IMAD.MOV.U32 R92, RZ, RZ, R95 ;  /* 0x000000ffff5cd224 */ /* 0x000fe200078e005f */
[----:B-1----:R-:W-:-:S02]  /*28090*/  @!P0 LEA R24, P3, R226, R14, 0x2 ;  /* 0x0000000ee2188211 */ /* 0x002fc400078610ff */
[-C--:B------:R-:W-:Y:S02]  /*280a0*/  @!P4 LEA.HI.X R13, R228, R0.reuse, R27, 0x2, P1 ;  /* 0x00000000e40dc211 */ /* 0x080fe400008f141b */
[-C--:B------:R-:W-:Y:S02]  /*280b0*/  @!P5 LEA.HI.X R21, R227, R0.reuse, R26, 0x2, P2 ;  /* 0x00000000e315d211 */ /* 0x080fe400010f141a */
[----:B------:R-:W-:Y:S01]  /*280c0*/  @!P0 LEA.HI.X R25, R226, R0, R4, 0x2, P3 ;  /* 0x00000000e2198211 */ /* 0x000fe200018f1404 */
[----:B------:R2:W-:Y:S04]  /*280d0*/  @!P4 ST.E.64 desc[UR56][R12.64], R2 ;  /* 0x000000020c00c985 */ /* 0x0005e8000c101b38 */
[----:B------:R2:W-:Y:S04]  /*280e0*/  @!P5 ST.E.64 desc[UR56][R20.64], R92 ;  /* 0x0000005c1400d985 */ /* 0x0005e8000c101b38 */
[----:B------:R2:W-:Y:S01]  /*280f0*/  @!P0 ST.E.64 desc[UR56][R24.64], R62 ;  /* 0x0000003e18008985 */ /* 0x0005e2000c101b38 */
[----:B------:R-:W-:-:S13]  /*28100*/  ISETP.GE.AND P0, PT, R225, UR4, PT ;  /* 0x00000004e1007c0c */ /* 0x000fda000bf06270 */
[----:B--2---:R-:W-:Y:S05]  /*28110*/  @P0 BRA `(.L_x_2448) ;  /* 0x0000000c003c0947 */ /* 0x004fea0003800000 */
[----:B------:R-:W-:Y:S02]  /*28120*/  SHF.R.S32.HI R4, RZ, 0x1f, R225 ;  /* 0x0000001fff047819 */ /* 0x000fe400000114e1 */
[----:B------:R-:W-:-:S04]  /*28130*/  LEA R14, P0, R225, R14, 0x2 ;  /* 0x0000000ee10e7211 */ /* 0x000fc800078010ff */
[----:B------:R-:W-:-:S05]  /*28140*/  LEA.HI.X R15, R225, R0, R4, 0x2, P0 ;  /* 0x00000000e10f7211 */ /* 0x000fca00000f1404 */
[----:B------:R0:W-:Y:S01]  /*28150*/  ST.E.64 desc[UR56][R14.64], R64 ;  /* 0x000000400e007985 */ /* 0x0001e2000c101b38 */
[----:B------:R-:W-:Y:S05]  /*28160*/  BRA `(.L_x_2448) ;  /* 0x0000000c00287947 */ /* 0x000fea0003800000 */
.L_x_2434:
[----:B------:R-:W-:Y:S01]  /*28170*/  ULDC.64 UR6, c[0x0][0xc08] ;  /* 0x0003020000067ab9 */ /* 0x000fe20000000a00 */
[----:B------:R-:W-:Y:S01]  /*28180*/  ULDC.64 UR4, c[0x0][0xc00] ;  /* 0x0003000000047ab9 */ /* 0x000fe20000000a00 */
[----:B------:R-:W-:Y:S02]  /*28190*/  ISETP.NE.U32.AND P1, PT, RZ, UR6, PT ;  /* 0x00000006ff007c0c */ /* 0x000fe4000bf25070 */
[----:B------:R-:W-:Y:S02]  /*281a0*/  ISETP.NE.U32.AND P0, PT, RZ, UR4, PT ;  /* 0x00000004ff007c0c */ /* 0x000fe4000bf05070 */
[----:B------:R-:W-:Y:S02]  /*281b0*/  ISETP.NE.AND.EX P1, PT, RZ, UR7, PT, P1 ;  /* 0x00000007ff007c0c */ /* 0x000fe4000bf25310 */
[----:B------:R-:W-:Y:S02]  /*281c0*/  IADD3 R2, P2, R218, UR4, RZ ;  /* 0x00000004da027c10 */ /* 0x000fe4000ff5e0ff */
[----:B------:R-:W-:-:S02]  /*281d0*/  ISETP.NE.AND.EX P0, PT, RZ, UR5, PT, P0 ;  /* 0x00000005ff007c0c */ /* 0x000fc4000bf05300 */
[----:B------:R-:W-:Y:S01]  /*281e0*/  IADD3.X R3, R219, UR5, RZ, P2, !PT ;  /* 0x00000005db037c10 */ /* 0x000fe200097fe4ff */
[----:B------:R-:W-:Y:S01]  /*281f0*/  ULDC UR4, c[0x0][0xa88] ;  /* 0x0002a20000047ab9 */ /* 0x000fe20000000800 */
[----:B------:R-:W-:Y:S01]  /*28200*/  MOV R25, RZ ;  /* 0x000000ff00197202 */ /* 0x000fe20000000f00 */
[----:B--2---:R-:W-:-:S04]  /*28210*/  IMAD.U32 R4, RZ, RZ, UR4 ;  /* 0x00000004ff047e24 */ /* 0x004fc8000f8e00ff */
[----:B------:R-:W-:-:S04]  /*28220*/  @P1 IADD3 R218, P2, R218, UR6, RZ ;  /* 0x00000006dada1c10 */ /* 0x000fc8000ff5e0ff */
[----:B------:R-:W-:Y:S01]  /*28230*/  @P1 IADD3.X R219, R219, UR7, RZ, P2, !PT ;  /* 0x00000007dbdb1c10 */ /* 0x000fe200097fe4ff */
[----:B------:R2:W5:Y:S04]  /*28240*/  @P0 LDG.E R25, desc[UR56][R2.64] ;  /* 0x0000003802190981 */ /* 0x000568000c1e1900 */
[----:B------:R2:W5:Y:S01]  /*28250*/  @P1 LDG.E R4, desc[UR56][R218.64] ;  /* 0x00000038da041981 */ /* 0x000562000c1e1900 */
[----:B------:R-:W3:Y:S01]  /*28260*/  S2R R28, SR_TID.X ;  /* 0x00000000001c7919 */ /* 0x000ee20000002100 */
[----:B-1----:R-:W-:Y:S01]  /*28270*/  ISETP.GT.AND P2, PT, R217, 0x1, PT ;  /* 0x00000001d900780c */ /* 0x002fe20003f44270 */
[----:B---3--:R-:W-:-:S05]  /*28280*/  VIADD R0, R28, 0xffffff80 ;  /* 0xffffff801c007836 */ /* 0x008fca0000000000 */
[----:B------:R-:W-:Y:S01]  /*28290*/  ISETP.GT.AND P3, PT, R0, 0x7f, PT ;  /* 0x0000007f0000780c */ /* 0x000fe20003f64270 */
[----:B--2---:R-:W-:-:S12]  /*282a0*/  @P1 BRA `(.L_x_2453) ;  /* 0x0000000000101947 */ /* 0x004fd80003800000 */
[----:B------:R-:W-:Y:S05]  /*282b0*/  @!P0 BRA `(.L_x_2453) ;  /* 0x00000000000c8947 */ /* 0x000fea0003800000 */
[----:B------:R-:W2:Y:S04]  /*282c0*/  LDG.E R9, desc[UR56][R2.64] ;  /* 0x0000003802097981 */ /* 0x000ea8000c1e1900 */
[----:B-----5:R-:W2:Y:S02]  /*282d0*/  LDG.E R4, desc[UR56][R2.64+0x4] ;  /* 0x0000043802047981 */ /* 0x020ea4000c1e1900 */
[----:B--2---:R-:W-:-:S07]  /*282e0*/  IMAD.IADD R4, R4, 0x1, -R9 ;  /* 0x0000000104047824 */ /* 0x004fce00078e0a09 */
.L_x_2453:
[----:B------:R-:W-:Y:S01]  /*282f0*/  BSSY B1, `(.L_x_2454) ;  /* 0x0000035000017945 */ /* 0x000fe20003800000 */
[----:B------:R-:W-:Y:S02]  /*28300*/  SEL R29, R212, RZ, !P0 ;  /* 0x000000ffd41d7207 */ /* 0x000fe40004000000 */
[----:B------:R-:W-:Y:S02]  /*28310*/  SEL R220, R220, RZ, !P0 ;  /* 0x000000ffdcdc7207 */ /* 0x000fe40004000000 */
[----:B-----5:R-:W-:Y:S01]  /*28320*/  SHF.R.S32.HI R24, RZ, 0x1f, R25 ;  /* 0x0000001fff187819 */ /* 0x020fe20000011419 */
[----:B------:R-:W-:Y:S06]  /*28330*/  @P3 BRA `(.L_x_2455) ;  /* 0x0000000000c03947 */ /* 0x000fec0003800000 */
[----:B------:R-:W1:Y:S01]  /*28340*/  LDC R33, c[0x0][0xbe8] ;  /* 0x0002fa00ff217b82 */ /* 0x000e620000000800 */
[----:B------:R-:W-:Y:S01]  /*28350*/  IADD3 R31, R204, -0x80, R28 ;  /* 0xffffff80cc1f7810 */ /* 0x000fe20007ffe01c */
[----:B-1----:R-:W-:-:S05]  /*28360*/  IMAD R0, R4, R33, RZ ;  /* 0x0000002104007224 */ /* 0x002fca00078e02ff */
[----:B------:R-:W-:-:S13]  /*28370*/  ISETP.GE.AND P0, PT, R31, R0, PT ;  /* 0x000000001f00720c */ /* 0x000fda0003f06270 */
[----:B------:R-:W-:Y:S05]  /*28380*/  @P0 BRA `(.L_x_2455) ;  /* 0x0000000000ac0947 */ /* 0x000fea0003800000 */
[----:B------:R-:W-:Y:S01]  /*28390*/  IMAD.MOV.U32 R0, RZ, RZ, 0x9b8 ;  /* 0x000009b8ff007424 */ /* 0x000fe200078e00ff */
[----:B------:R-:W-:Y:S01]  /*283a0*/  ISETP.GT.AND P3, PT, R217, 0x1, PT ;  /* 0x00000001d900780c */ /* 0x000fe20003f64270 */
[----:B------:R-:W1:Y:S01]  /*283b0*/  LDC.64 R2, c[0x0][0xba8] ;  /* 0x0002ea00ff027b82 */ /* 0x000e620000000a00 */
[----:B------:R-:W-:Y:S02]  /*283c0*/  ISETP.NE.AND P0, PT, R33, 0x1, PT ;  /* 0x000000012100780c */ /* 0x000fe40003f05270 */
[----:B------:R-:W-:Y:S02]  /*283d0*/  SEL R26, R0, 0x978, P3 ;  /* 0x00000978001a7807 */ /* 0x000fe40001800000 */
[----:B------:R-:W-:-:S03]  /*283e0*/  MOV R27, R31 ;  /* 0x0000001f001b7202 */ /* 0x000fc60000000f00 */
[----:B------:R-:W2:Y:S08]  /*283f0*/  LDC.64 R12, c[0x0][R26+0x220] ;  /* 0x000088001a0c7b82 */ /* 0x000eb00000000a00 */
[----:B------:R-:W3:Y:S08]  /*28400*/  LDC.64 R8, c[0x0][R26+0x218] ;  /* 0x000086001a087b82 */ /* 0x000ef00000000a00 */
[----:B------:R-:W4:Y:S08]  /*28410*/  LDC.64 R14, c[0x0][R26+0x228] ;  /* 0x00008a001a0e7b82 */ /* 0x000f300000000a00 */
[----:B------:R-:W5:Y:S08]  /*28420*/  LDC.64 R10, c[0x0][R26+0x210] ;  /* 0x000084001a0a7b82 */ /* 0x000f700000000a00 */
[----:B------:R-:W0:Y:S08]  /*28430*/  @P0 LDC R0, c[0x0][0xbec] ;  /* 0x0002fb00ff000b82 */ /* 0x000e300000000800 */
[----:B------:R-:W4:Y:S01]  /*28440*/  @P0 LDC R37, c[0x0][0xbf0] ;  /* 0x0002fc00ff250b82 */ /* 0x000f220000000800 */
[----:B--2---:R-:W-:-:S07]  /*28450*/  IMAD R13, R13, R29, RZ ;  /* 0x0000001d0d0d7224 */ /* 0x004fce00078e02ff */
[----:B-1----:R-:W1:Y:S01]  /*28460*/  @!P3 LDC R2, c[0x0][0xb50] ;  /* 0x0002d400ff02bb82 */ /* 0x002e620000000800 */
[----:B------:R-:W-:Y:S02]  /*28470*/  IMAD R13, R12, R220, R13 ;  /* 0x000000dc0c0d7224 */ /* 0x000fe400078e020d */
[----:B0-----:R-:W-:-:S05]  /*28480*/  @P0 IMAD.HI.U32 R0, R31, R0, RZ ;  /* 0x000000001f000227 */ /* 0x001fca00078e00ff */
[----:B------:R-:W0:Y:S01]  /*28490*/  @!P3 LDC R3, c[0x0][0xb54] ;  /* 0x0002d500ff03bb82 */ /* 0x000e220000000800 */
[-C--:B---3--:R-:W-:Y:S02]  /*284a0*/  IMAD R35, R9, R209.reuse, RZ ;  /* 0x000000d109237224 */ /* 0x088fe400078e02ff */
        /* <DEDUP_REMOVED lines=19> */
[----:B------:R-:W-:-:S05]  /*285e0*/  IMAD.WIDE.U32 R8, R10, R13, R8 ;  /* 0x0000000d0a087225 */ /* 0x000fca00078e0008 */
[----:B------:R-:W-:Y:S01]  /*285f0*/  IADD3 R0, R9, R15, RZ ;  /* 0x0000000f09007210 */ /* 0x000fe20007ffe0ff */
[----:B------:R-:W-:Y:S01]  /*28600*/  IMAD.MOV.U32 R9, RZ, RZ, -0x800000 ;  /* 0xff800000ff097424 */ /* 0x000fe200078e00ff */
[----:B-1----:R-:W-:-:S04]  /*28610*/  LEA R2, P0, R8, R2, 0x2 ;  /* 0x0000000208027211 */ /* 0x002fc800078010ff */
[----:B0-----:R-:W-:-:S05]  /*28620*/  LEA.HI.X R3, R8, R3, R0, 0x2, P0 ;  /* 0x0000000308037211 */ /* 0x001fca00000f1400 */
[----:B------:R1:W-:Y:S04]  /*28630*/  STG.E desc[UR56][R2.64], R9 ;  /* 0x0000000902007986 */ /* 0x0003e8000c101938 */
.L_x_2455:
[----:B------:R-:W-:Y:S05]  /*28640*/  BSYNC B1 ;  /* 0x0000000000017941 */ /* 0x000fea0003800000 */
.L_x_2454:
[----:B------:R-:W-:Y:S05]  /*28650*/  @P2 BRA `(.L_x_2448) ;  /* 0x0000000400ec2947 */ /* 0x000fea0003800000 */
[----:B------:R-:W2:Y:S01]  /*28660*/  LDC R21, c[0x0][0xbe8] ;  /* 0x0002fa00ff157b82 */ /* 0x000ea20000000800 */
[C---:B------:R-:W-:Y:S01]  /*28670*/  VIADD R10, R28.reuse, 0xffffff80 ;  /* 0xffffff801c0a7836 */ /* 0x040fe20000000000 */
[----:B------:R-:W-:Y:S01]  /*28680*/  ULDC.64 UR4, c[0x0][0xaa0] ;  /* 0x0002a80000047ab9 */ /* 0x000fe20000000a00 */
[----:B------:R-:W-:Y:S01]  /*28690*/  VIADD R20, R28, 0xffffff80 ;  /* 0xffffff801c147836 */ /* 0x000fe20000000000 */
[----:B------:R-:W-:Y:S01]  /*286a0*/  ULDC.64 UR6, c[0x0][0xaf0] ;  /* 0x0002bc0000067ab9 */ /* 0x000fe20000000a00 */
[----:B------:R-:W-:Y:S01]  /*286b0*/  IMAD R0, R24, UR4, RZ ;  /* 0x0000000418007c24 */ /* 0x000fe2000f8e02ff */
[----:B------:R-:W-:Y:S01]  /*286c0*/  SHF.R.S32.HI R10, RZ, 0x1f, R10 ;  /* 0x0000001fff0a7819 */ /* 0x000fe2000001140a */
[----:B-1----:R-:W-:-:S03]  /*286d0*/  IMAD.WIDE.U32 R2, R25, UR4, RZ ;  /* 0x0000000419027c25 */ /* 0x002fc6000f8e00ff */
[----:B------:R-:W-:Y:S01]  /*286e0*/  LEA.HI R10, R10, R20, RZ, 0x3 ;  /* 0x000000140a0a7211 */ /* 0x000fe200078f18ff */
[----:B------:R-:W-:Y:S01]  /*286f0*/  IMAD R9, R25, UR5, R0 ;  /* 0x0000000519097c24 */ /* 0x000fe2000f8e0200 */
[----:B------:R-:W-:Y:S02]  /*28700*/  ULDC.64 UR4, c[0x0][0xae8] ;  /* 0x0002ba0000047ab9 */ /* 0x000fe40000000a00 */
[----:B------:R-:W-:Y:S02]  /*28710*/  SHF.R.S32.HI R10, RZ, 0x3, R10 ;  /* 0x00000003ff0a7819 */ /* 0x000fe4000001140a */
[----:B------:R-:W-:-:S03]  /*28720*/  IADD3 R3, R3, R9, RZ ;  /* 0x0000000903037210 */ /* 0x000fc60007ffe0ff */
[----:B------:R-:W-:Y:S02]  /*28730*/  IMAD R11, R216, 0x20, R10 ;  /* 0x00000020d80b7824 */ /* 0x000fe400078e020a */
[----:B------:R-:W-:Y:S01]  /*28740*/  IMAD.WIDE.U32 R2, R209, UR4, R2 ;  /* 0x00000004d1027c25 */ /* 0x000fe2000f8e0002 */
[----:B--2---:R-:W-:-:S03]  /*28750*/  ISETP.NE.AND P0, PT, R21, 0x1, PT ;  /* 0x000000011500780c */ /* 0x004fc60003f05270 */
[----:B------:R-:W-:Y:S02]  /*28760*/  IMAD.IADD R13, R204, 0x1, R11 ;  /* 0x00000001cc0d7824 */ /* 0x000fe400078e020b */
[----:B------:R-:W-:Y:S01]  /*28770*/  IMAD R3, R209, UR5, R3 ;  /* 0x00000005d1037c24 */ /* 0x000fe2000f8e0203 */
[----:B------:R-:W-:Y:S01]  /*28780*/  ULDC.64 UR4, c[0x0][0xae0] ;  /* 0x0002b80000047ab9 */ /* 0x000fe20000000a00 */
[----:B------:R-:W-:Y:S02]  /*28790*/  IMAD.MOV.U32 R9, RZ, RZ, R13 ;  /* 0x000000ffff097224 */ /* 0x000fe400078e000d */
[----:B------:R-:W-:-:S04]  /*287a0*/  IMAD.WIDE.U32 R2, R29, UR6, R2 ;  /* 0x000000061d027c25 */ /* 0x000fc8000f8e0002 */
[----:B------:R-:W1:Y:S08]  /*287b0*/  @P0 LDC R8, c[0x0][0xbec] ;  /* 0x0002fb00ff080b82 */ /* 0x000e700000000800 */
[----:B------:R-:W2:Y:S01]  /*287c0*/  @P0 LDC R15, c[0x0][0xbf0] ;  /* 0x0002fc00ff0f0b82 */ /* 0x000ea20000000800 */
[----:B-1----:R-:W-:-:S04]  /*287d0*/  @P0 IMAD.HI.U32 R0, R13, R8, RZ ;  /* 0x000000080d000227 */ /* 0x002fc800078e00ff */
[----:B------:R-:W-:Y:S01]  /*287e0*/  IMAD R8, R220, UR6, RZ ;  /* 0x00000006dc087c24 */ /* 0x000fe2000f8e02ff */
[----:B--2---:R-:W-:-:S03]  /*287f0*/  @P0 SHF.R.U32.HI R9, RZ, R15, R0 ;  /* 0x0000000fff090219 */ /* 0x004fc60000011600 */
        /* <DEDUP_REMOVED lines=20> */
[----:B------:R1:W2:Y:S04]  /*28940*/  SHFL.IDX PT, R0, R3, RZ, 0x181f ;  /* 0x00181fff03007589 */ /* 0x0002a800000e0000 */
[----:B------:R1:W3:Y:S02]  /*28950*/  SHFL.IDX PT, R14, R2, RZ, 0x181f ;  /* 0x00181fff020e7589 */ /* 0x0002e400000e0000 */
.L_x_2715:
        /* <DEDUP_REMOVED lines=10> */
[-C--:B---3--:R-:W-:Y:S02]  /*28a00*/  @!P2 LEA R8, P0, R207, R14.reuse, 0x1 ;  /* 0x0000000ecf08a211 */ /* 0x088fe400078008ff */
[----:B------:R-:W-:Y:S02]  /*28a10*/  @!P3 LEA R14, P1, R215, R14, 0x1 ;  /* 0x0000000ed70eb211 */ /* 0x000fe400078208ff */
[-C--:B--2---:R-:W-:Y:S02]  /*28a20*/  @!P2 LEA.HI.X R9, R207, R0.reuse, R11, 0x1, P0 ;  /* 0x00000000cf09a211 */ /* 0x084fe400000f0c0b */
[----:B------:R-:W-:-:S03]  /*28a30*/  @!P3 LEA.HI.X R15, R215, R0, R10, 0x1, P1 ;  /* 0x00000000d70fb211 */ /* 0x000fc600008f0c0a */
[----:B------:R4:W-:Y:S04]  /*28a40*/  @!P2 ST.E.128 desc[UR56][R8.64], RZ ;  /* 0x000000ff0800a985 */ /* 0x0009e8000c101d38 */
[----:B------:R4:W-:Y:S02]  /*28a50*/  @!P3 ST.E.128 desc[UR56][R14.64], RZ ;  /* 0x000000ff0e00b985 */ /* 0x0009e4000c101d38 */
.L_x_2458:
[----:B------:R-:W-:Y:S05]  /*28a60*/  BSYNC B1 ;  /* 0x0000000000017941 */ /* 0x000fea0003800000 */
.L_x_2457:
[----:B------:R-:W-:-:S03]  /*28a70*/  UMOV UR4, 0xffffffff ;  /* 0xffffffff00047882 */ /* 0x000fc60000000000 */
[----:B------:R-:W-:Y:S05]  /*28a80*/  BRA.DIV UR4, `(.L_x_2459) ;  /* 0x000000aa04fc7947 */ /* 0x000fea000b800000 */
[----:B--2---:R2:W0:Y:S04]  /*28a90*/  SHFL.IDX PT, R0, R3, 0x1, 0x181f ;  /* 0x00381f0003007f89 */ /* 0x00442800000e0000 */
[----:B---34-:R2:W3:Y:S02]  /*28aa0*/  SHFL.IDX PT, R14, R2, 0x1, 0x181f ;  /* 0x00381f00020e7f89 */ /* 0x0184e400000e0000 */
.L_x_2719:
        /* <DEDUP_REMOVED lines=11> */
[-C--:B0-----:R-:W-:Y:S02]  /*28b60*/  @!P2 LEA.HI.X R9, R207, R0.reuse, R11, 0x1, P0 ;  /* 0x00000000cf09a211 */ /* 0x081fe400000f0c0b */
[----:B------:R-:W-:-:S03]  /*28b70*/  @!P3 LEA.HI.X R15, R215, R0, R10, 0x1, P1 ;  /* 0x00000000d70fb211 */ /* 0x000fc600008f0c0a */
[----:B------:R4:W-:Y:S04]  /*28b80*/  @!P2 ST.E.128 desc[UR56][R8.64], RZ ;  /* 0x000000ff0800a985 */ /* 0x0009e8000c101d38 */
[----:B------:R4:W-:Y:S02]  /*28b90*/  @!P3 ST.E.128 desc[UR56][R14.64], RZ ;  /* 0x000000ff0e00b985 */ /* 0x0009e4000c101d38 */
.L_x_2461:
[----:B------:R-:W-:Y:S05]  /*28ba0*/  BSYNC B1 ;  /* 0x0000000000017941 */ /* 0x000fea0003800000 */
.L_x_2460:
[----:B------:R-:W-:-:S03]  /*28bb0*/  UMOV UR4, 0xffffffff ;  /* 0xffffffff00047882 */ /* 0x000fc60000000000 */
[----:B------:R-:W-:Y:S05]  /*28bc0*/  BRA.DIV UR4, `(.L_x_2462) ;  /* 0x000000aa04f47947 */ /* 0x000fea000b800000 */
[----:B0-----:R0:W0:Y:S04]  /*28bd0*/  SHFL.IDX PT, R0, R3, 0x2, 0x181f ;  /* 0x00581f0003007f89 */ /* 0x00102800000e0000 */
[----:B---34-:R3:W4:Y:S02]  /*28be0*/  SHFL.IDX PT, R14, R2, 0x2, 0x181f ;  /* 0x00581f00020e7f89 */ /* 0x01872400000e0000 */
.L_x_2723:
        /* <DEDUP_REMOVED lines=15> */
.L_x_2464:
[----:B------:R-:W-:Y:S05]  /*28ce0*/  BSYNC B1 ;  /* 0x0000000000017941 */ /* 0x000fea0003800000 */
.L_x_2463:
[----:B------:R-:W-:-:S03]  /*28cf0*/  UMOV UR4, 0xffffffff ;  /* 0xffffffff00047882 */ /* 0x000fc60000000000 */
[----:B------:R-:W-:Y:S05]  /*28d00*/  BRA.DIV UR4, `(.L_x_2465) ;  /* 0x000000aa04ec7947 */ /* 0x000fea000b800000 */
[----:B0-----:R0:W0:Y:S04]  /*28d10*/  SHFL.IDX PT, R0, R3, 0x3, 0x181f ;  /* 0x00781f0003007f89 */ /* 0x00102800000e0000 */
[----:B----4-:R4:W0:Y:S02]  /*28d20*/  SHFL.IDX PT, R14, R2, 0x3, 0x181f ;  /* 0x00781f00020e7f89 */ /* 0x01082400000e0000 */
.L_x_2727:
[----:B-1234-:R-:W-:-:S04]  /*28d30*/  IADD3 R2, R204, 0x60, RZ ;  /* 0x00000060cc027810 */ /* 0x01efc80007ffe0ff */
        /* <DEDUP_REMOVED lines=13> */
.L_x_2448:
[----:B------:R-:W-:Y:S05]  /*28e10*/  BSYNC B0 ;  /* 0x0000000000007941 */ /* 0x000fea0003800000 */
.L_x_2433:
[----:B------:R-:W-:Y:S02]  /*28e20*/  ULDC UR4, c[0x0][0xc3c] ;  /* 0x00030f0000047ab9 */ /* 0x000fe40000000800 */
[----:B------:R-:W-:-:S13]  /*28e30*/  ISETP.GE.AND P0, PT, R7, UR4, PT ;  /* 0x0000000407007c0c */ /* 0x000fda000bf06270 */
[----:B------:R-:W-:Y:S05]  /*28e40*/  @!P0 BRA `(.L_x_2466) ;  /* 0xfffffd88001c8947 */ /* 0x000fea000383ffff */
[----:B------:R-:W-:Y:S05]  /*28e50*/  BRA `(.L_x_2250) ;  /* 0x0000007800c87947 */ /* 0x000fea0003800000 */
.L_x_2248:
        /* <DEDUP_REMOVED lines=20> */
.L_x_2467:
        /* <DEDUP_REMOVED lines=44> */
.L_x_2471:
[----:B------:R-:W0:Y:S01]  /*29260*/  LDC R2, c[0x0][0xc3c] ;  /* 0x00030f00ff027b82 */ /* 0x000e220000000800 */
[----:B------:R-:W-:Y:S01]  /*29270*/  ULDC UR7, c[0x0][0xc3c] ;  /* 0x00030f0000077ab9 */ /* 0x000fe20000000800 */
[----:B------:R-:W-:Y:S01]  /*29280*/  UIADD3 UR4, UR4, 0x1f, URZ ;  /* 0x0000001f04047890 */ /* 0x000fe2000fffe03f */
[----:B------:R-:W-:-:S05]  /*29290*/  MOV R3, UR7 ;  /* 0x0000000700037c02 */ /* 0x000fca0008000f00 */
        /* <DEDUP_REMOVED lines=34> */
[----:B------:R-:W-:-:S07]  /*294c0*/  MOV R3, R2 ;  /* 0x0000000200037202 */ /* 0x000fce0000000f00 */
.L_x_2469:
        /* <DEDUP_REMOVED lines=12> */
.L_x_2472:
[----:B----4-:R-:W-:Y:S01]  /*29590*/  IMAD R2, R8, UR5, R9 ;  /* 0x0000000508027c24 */ /* 0x010fe2000f8e0209 */
[----:B-1----:R-:W-:Y:S01]  /*295a0*/  ISETP.NE.AND P0, PT, R7, 0x1, PT ;  /* 0x000000010700780c */ /* 0x002fe20003f05270 */
[----:B------:R-:W-:-:S03]  /*295b0*/  VIADD R12, R10, UR4 ;  /* 0x000000040a0c7c36 */ /* 0x000fc60008000000 */
[----:B------:R1:W-:Y:S01]  /*295c0*/  STL [R1], R2 ;  /* 0x0000000201007387 */ /* 0x0003e20000100800 */
[----:B0-----:R-:W-:-:S03]  /*295d0*/  IADD3 R5, -R2, UR6, RZ ;  /* 0x0000000602057c10 */ /* 0x001fc6000fffe1ff */
[----:B------:R1:W-:Y:S05]  /*295e0*/  STL [R1+0xc], R12 ;  /* 0x00000c0c01007387 */ /* 0x0003ea0000100800 */
[----:B------:R-:W-:Y:S05]  /*295f0*/  @!P0 BRA `(.L_x_2473) ;  /* 0x0000000000e08947 */ /* 0x000fea0003800000 */
[----:B--2---:R-:W-:Y:S02]  /*29600*/  IABS R6, R4 ;  /* 0x0000000400067213 */ /* 0x004fe40000000000 */
[----:B------:R-:W-:Y:S02]  /*29610*/  IABS R8, R7 ;  /* 0x0000000700087213 */ /* 0x000fe40000000000 */
[----:B------:R-:W0:Y:S08]  /*29620*/  I2F.RP R9, R6 ;  /* 0x0000000600097306 */ /* 0x000e300000209400 */
[----:B------:R-:W2:Y:S08]  /*29630*/  I2F.RP R10, R8 ;  /* 0x00000008000a7306 */ /* 0x000eb00000209400 */
[----:B0-----:R-:W1:Y:S08]  /*29640*/  MUFU.RCP R9, R9 ;  /* 0x0000000900097308 */ /* 0x001e700000001000 */
[----:B--2---:R-:W-:Y:S01]  /*29650*/  MUFU.RCP R10, R10 ;  /* 0x0000000a000a7308 */ /* 0x004fe20000001000 */
[----:B-1----:R-:W-:-:S02]  /*29660*/  IADD3 R2, R9, 0xffffffe, RZ ;  /* 0x0ffffffe09027810 */ /* 0x002fc40007ffe0ff */
[----:B------:R-:W-:-:S05]  /*29670*/  IABS R9, R4 ;  /* 0x0000000400097213 */ /* 0x000fca0000000000 */
[----:B---3--:R0:W1:Y:S02]  /*29680*/  F2I.FTZ.U32.TRUNC.NTZ R3, R2 ;  /* 0x0000000200037305 */ /* 0x008064000021f000 */
[----:B0-----:R-:W-:Y:S02]  /*29690*/  IMAD.MOV.U32 R2, RZ, RZ, RZ ;  /* 0x000000ffff027224 */ /* 0x001fe400078e00ff */
[----:B-1----:R-:W-:-:S04]  /*296a0*/  IMAD.MOV R11, RZ, RZ, -R3 ;  /* 0x000000ffff0b7224 */ /* 0x002fc800078e0a03 */
[----:B------:R-:W-:-:S04]  /*296b0*/  IMAD R11, R11, R6, RZ ;  /* 0x000000060b0b7224 */ /* 0x000fc800078e02ff */
[----:B------:R-:W-:Y:S01]  /*296c0*/  IMAD.HI.U32 R3, R3, R11, R2 ;  /* 0x0000000b03037227 */ /* 0x000fe200078e0002 */
[----:B------:R-:W-:-:S03]  /*296d0*/  IABS R2, R5 ;  /* 0x0000000500027213 */ /* 0x000fc60000000000 */
[----:B------:R-:W-:Y:S02]  /*296e0*/  IMAD.MOV R11, RZ, RZ, -R9 ;  /* 0x000000ffff0b7224 */ /* 0x000fe400078e0a09 */
[----:B------:R-:W-:-:S04]  /*296f0*/  IMAD.HI.U32 R9, R3, R2, RZ ;  /* 0x0000000203097227 */ /* 0x000fc800078e00ff */
[----:B------:R-:W-:Y:S02]  /*29700*/  IMAD R11, R9, R11, R2 ;  /* 0x0000000b090b7224 */ /* 0x000fe400078e0202 */
[----:B------:R-:W-:Y:S02]  /*29710*/  VIADD R3, R10, 0xffffffe ;  /* 0x0ffffffe0a037836 */ /* 0x000fe40000000000 */
[----:B------:R-:W-:Y:S01]  /*29720*/  IMAD.MOV.U32 R2, RZ, RZ, RZ ;  /* 0x000000ffff027224 */ /* 0x000fe200078e00ff */
[----:B------:R-:W-:-:S03]  /*29730*/  ISETP.GT.U32.AND P1, PT, R6, R11, PT ;  /* 0x0000000b0600720c */ /* 0x000fc60003f24070 */
[----:B------:R-:W0:Y:S10]  /*29740*/  F2I.FTZ.U32.TRUNC.NTZ R3, R3 ;  /* 0x0000000300037305 */ /* 0x000e34000021f000 */
[----:B------:R-:W-:Y:S01]  /*29750*/  @!P1 IADD3 R11, R11, -R6, RZ ;  /* 0x800000060b0b9210 */ /* 0x000fe20007ffe0ff */
[----:B------:R-:W-:Y:S01]  /*29760*/  @!P1 VIADD R9, R9, 0x1 ;  /* 0x0000000109099836 */ /* 0x000fe20000000000 */
[----:B------:R-:W-:-:S02]  /*29770*/  ISETP.NE.AND P1, PT, R4, RZ, PT ;  /* 0x000000ff0400720c */ /* 0x000fc40003f25270 */
        /* <DEDUP_REMOVED lines=9> */
[----:B------:R-:W-:Y:S02]  /*29810*/  @!P2 IADD3 R9, -R9, RZ, RZ ;  /* 0x000000ff0909a210 */ /* 0x000fe40007ffe1ff */
        /* <DEDUP_REMOVED lines=11> */
[----:B------:R-:W-:-:S05]  /*298d0*/  @P0 VIADD R6, R6, 0x1 ;  /* 0x0000000106060836 */ /* 0x000fca0000000000 */
[----:B------:R-:W-:Y:S02]  /*298e0*/  @!P2 IADD3 R6, -R6, RZ, RZ ;  /* 0x000000ff0606a210 */ /* 0x000fe40007ffe1ff */
        /* <DEDUP_REMOVED lines=9> */
.L_x_2473:
        /* <DEDUP_REMOVED lines=8> */
[----:B0-----:R-:W-:-:S06]  /*29a00*/  IADD3 R10, R9, 0xffffffe, RZ ;  /* 0x0ffffffe090a7810 */ /* 0x001fcc0007ffe0ff */
        /* <DEDUP_REMOVED lines=10> */
[----:B------:R-:W-:Y:S01]  /*29ab0*/  @!P1 IMAD.IADD R3, R3, 0x1, -R8 ;  /* 0x0000000103039824 */ /* 0x000fe200078e0a08 */
[----:B------:R-:W-:Y:S02]  /*29ac0*/  @!P1 IADD3 R2, R2, 0x1, RZ ;  /* 0x0000000102029810 */ /* 0x000fe40007ffe0ff */
[----:B------:R-:W-:Y:S02]  /*29ad0*/  ISETP.NE.AND P1, PT, R6, RZ, PT ;  /* 0x000000ff0600720c */ /* 0x000fe40003f25270 */
[----:B------:R-:W-:Y:S02]  /*29ae0*/  ISETP.GE.U32.AND P0, PT, R3, R8, PT ;  /* 0x000000080300720c */ /* 0x000fe40003f06070 */
[----:B------:R-:W-:-:S04]  /*29af0*/  LOP3.LUT R3, R5, R6, RZ, 0x3c, !PT ;  /* 0x0000000605037212 */ /* 0x000fc800078e3cff */
[----:B------:R-:W-:-:S07]  /*29b00*/  ISETP.GE.AND P2, PT, R3, RZ, PT ;  /* 0x000000ff0300720c */ /* 0x000fce0003f46270 */
[----:B------:R-:W-:-:S06]  /*29b10*/  @P0 VIADD R2, R2, 0x1 ;  /* 0x0000000102020836 */ /* 0x000fcc0000000000 */
[----:B------:R-:W-:Y:S01]  /*29b20*/  @!P2 IMAD.MOV R2, RZ, RZ, -R2 ;  /* 0x000000ffff02a224 */ /* 0x000fe200078e0a02 */
[----:B------:R-:W-:-:S05]  /*29b30*/  @!P1 LOP3.LUT R2, RZ, R6, RZ, 0x33, !PT ;  /* 0x00000006ff029212 */ /* 0x000fca00078e33ff */
[----:B------:R-:W-:Y:S01]  /*29b40*/  IMAD R8, R7, R2, RZ ;  /* 0x0000000207087224 */ /* 0x000fe200078e02ff */
[----:B------:R-:W-:-:S03]  /*29b50*/  IADD3 R2, -R2, RZ, RZ ;  /* 0x000000ff02027210 */ /* 0x000fc60007ffe1ff */
        /* <DEDUP_REMOVED lines=31> */
.L_x_2474:
[----:B01----:R-:W-:-:S05]  /*29d50*/  LOP3.LUT R3, RZ, R2, RZ, 0x33, !PT ;  /* 0x00000002ff037212 */ /* 0x003fca00078e33ff */
[----:B------:R-:W-:-:S05]  /*29d60*/  IMAD.IADD R2, R4, 0x1, R3 ;  /* 0x0000000104027824 */ /* 0x000fca00078e0203 */
[----:B------:R1:W-:Y:S01]  /*29d70*/  STL [R1+0x4], R2 ;  /* 0x0000040201007387 */ /* 0x0003e20000100800 */
[----:B------:R-:W-:Y:S05]  /*29d80*/  BRA `(.L_x_2475) ;  /* 0x0000000000107947 */ /* 0x000fea0003800000 */
.L_x_2470:
[----:B------:R-:W-:Y:S01]  /*29d90*/  MOV R2, UR6 ;  /* 0x0000000600027c02 */ /* 0x000fe20008000f00 */
[----:B------:R0:W-:Y:S04]  /*29da0*/  STL [R1+0x4], RZ ;  /* 0x000004ff01007387 */ /* 0x0001e80000100800 */
[----:B------:R0:W-:Y:S04]  /*29db0*/  STL [R1+0x8], RZ ;  /* 0x000008ff01007387 */ /* 0x0001e80000100800 */
[----:B------:R0:W-:Y:S02]  /*29dc0*/  STL [R1], R2 ;  /* 0x0000000201007387 */ /* 0x0001e40000100800 */
.L_x_2475:
        /* <DEDUP_REMOVED lines=10> */
.L_x_2468:
[----:B--2---:R-:W2:Y:S01]  /*29e70*/  LDL R0, [R1+0xc] ;  /* 0x00000c0001007983 */ /* 0x004ea20000100800 */
[----:B------:R-:W-:Y:S01]  /*29e80*/  ULDC UR4, c[0x0][0xc3c] ;  /* 0x00030f0000047ab9 */ /* 0x000fe20000000800 */
[----:B------:R-:W-:Y:S01]  /*29e90*/  IMAD.MOV.U32 R19, RZ, RZ, RZ ;  /* 0x000000ffff137224 */ /* 0x000fe200078e00ff */
[----:B--2---:R-:W-:Y:S01]  /*29ea0*/  ISETP.GE.AND P0, PT, R0, UR4, PT ;  /* 0x0000000400007c0c */ /* 0x004fe2000bf06270 */
        /* <DEDUP_REMOVED lines=14> */
[----:B------:R-:W-:Y:S01]  /*29f90*/  MOV R18, UR4 ;  /* 0x0000000400127c02 */ /* 0x000fe20008000f00 */
[C---:B-1----:R-:W-:Y:S01]  /*29fa0*/  IMAD.SHL.U32 R4, R10.reuse, 0x80, RZ ;  /* 0x000000800a047824 */ /* 0x042fe200078e00ff */
[C---:B------:R-:W-:Y:S01]  /*29fb0*/  LOP3.LUT R8, R10.reuse, 0x7f, RZ, 0xc0, !PT ;  /* 0x0000007f0a087812 */ /* 0x040fe200078ec0ff */
[C---:B------:R-:W-:Y:S01]  /*29fc0*/  IMAD.SHL.U32 R3, R10.reuse, 0x2, RZ ;  /* 0x000000020a037824 */ /* 0x040fe200078e00ff */
[----:B--2---:R-:W-:Y:S01]  /*29fd0*/  SHF.R.U32.HI R0, RZ, 0x1, R10 ;  /* 0x00000001ff007819 */ /* 0x004fe2000001160a */
[----:B------:R-:W-:Y:S01]  /*29fe0*/  IMAD.SHL.U32 R9, R10, 0x4, RZ ;  /* 0x000000040a097824 */ /* 0x000fe200078e00ff */
[----:B------:R-:W-:Y:S02]  /*29ff0*/  LOP3.LUT R5, R4, 0x380, RZ, 0xc0, !PT ;  /* 0x0000038004057812 */ /* 0x000fe400078ec0ff */
[----:B0-----:R-:W-:Y:S02]  /*2a000*/  SHF.L.U32 R2, R10, 0x4, RZ ;  /* 0x000000040a027819 */ /* 0x001fe400000006ff */
[----:B------:R-:W-:Y:S01]  /*2a010*/  LOP3.LUT R5, R5, 0x30, R0, 0xf8, !PT ;  /* 0x0000003005057812 */ /* 0x000fe200078ef800 */
[----:B------:R-:W-:Y:S01]  /*2a020*/  IMAD.SHL.U32 R0, R8, 0x10, RZ ;  /* 0x0000001008007824 */ /* 0x000fe200078e00ff */
[----:B------:R-:W-:-:S02]  /*2a030*/  LOP3.LUT P0, RZ, R10, 0x4, RZ, 0xc0, !PT ;  /* 0x000000040aff7812 */ /* 0x000fc4000780c0ff */
[----:B------:R-:W-:Y:S02]  /*2a040*/  LOP3.LUT R5, R5, 0x70, R2, 0x78, !PT ;  /* 0x0000007005057812 */ /* 0x000fe400078e7802 */
[----:B------:R-:W-:Y:S02]  /*2a050*/  LOP3.LUT R7, R0, 0x600, RZ, 0xc0, !PT ;  /* 0x0000060000077812 */ /* 0x000fe400078ec0ff */
[----:B------:R-:W-:Y:S02]  /*2a060*/  LOP3.LUT R0, R2, 0x1b0, RZ, 0xc0, !PT ;  /* 0x000001b002007812 */ /* 0x000fe400078ec0ff */
[----:B------:R-:W-:Y:S02]  /*2a070*/  LOP3.LUT R5, R5, 0xc00, R4, 0xf8, !PT ;  /* 0x00000c0005057812 */ /* 0x000fe400078ef804 */
[----:B------:R-:W-:Y:S02]  /*2a080*/  LOP3.LUT R3, R0, 0x30, R3, 0x78, !PT ;  /* 0x0000003000037812 */ /* 0x000fe400078e7803 */
        /* <DEDUP_REMOVED lines=11> */
[----:B------:R-:W-:Y:S01]  /*2a140*/  LOP3.LUT R5, R5, 0x60, R0, 0xf8, !PT ;  /* 0x0000006005057812 */ /* 0x000fe200078ef800 */
[----:B------:R-:W-:Y:S02]  /*2a150*/  IMAD.MOV.U32 R0, RZ, RZ, 0x1 ;  /* 0x00000001ff007424 */ /* 0x000fe400078e00ff */
        /* <DEDUP_REMOVED lines=13> */
.L_x_2590:
[----:B--2---:R-:W2:Y:S01]  /*2a230*/  LDL R0, [R1+0xc] ;  /* 0x00000c0001007983 */ /* 0x004ea20000100800 */
        /* <DEDUP_REMOVED lines=12> */
[----:B------:R0:W-:Y:S10]  /*2a300*/  STL [R1+0x34], R0 ;  /* 0x0000340001007387 */ /* 0x0001f40000100800 */
[----:B------:R-:W-:-:S02]  /*2a310*/  @P0 LEA R2, P1, R0, UR4, 0x2 ;  /* 0x0000000400020c11 */ /* 0x000fc4000f8210ff */
[C---:B------:R-:W-:Y:S01]  /*2a320*/  SHF.L.U32 R15, R0.reuse, 0x2, RZ ;  /* 0x00000002000f7819 */ /* 0x040fe200000006ff */
[----:B-1----:R1:W-:Y:S01]  /*2a330*/  STL [R1+0x58], R4 ;  /* 0x0000580401007387 */ /* 0x0023e20000100800 */
[C-C-:B------:R-:W-:Y:S01]  /*2a340*/  @P0 LEA.HI.X R3, R0.reuse, UR5, R4.reuse, 0x2, P1 ;  /* 0x0000000500030c11 */ /* 0x140fe200088f1404 */
[----:B------:R-:W-:Y:S02]  /*2a350*/  ULDC.64 UR4, c[0x0][0xa00] ;  /* 0x0002800000047ab9 */ /* 0x000fe40000000a00 */
[----:B------:R-:W-:Y:S02]  /*2a360*/  ISETP.NE.U32.AND P2, PT, RZ, UR4, PT ;  /* 0x00000004ff007c0c */ /* 0x000fe4000bf45070 */
[----:B------:R2:W5:Y:S01]  /*2a370*/  @P0 LDG.E R9, desc[UR56][R2.64] ;  /* 0x0000003802090981 */ /* 0x000562000c1e1900 */
[----:B------:R-:W-:Y:S01]  /*2a380*/  SHF.L.U64.HI R14, R0, 0x2, R4 ;  /* 0x00000002000e7819 */ /* 0x000fe20000010204 */
[----:B------:R-:W-:Y:S01]  /*2a390*/  IMAD.MOV.U32 R12, RZ, RZ, RZ ;  /* 0x000000ffff0c7224 */ /* 0x000fe200078e00ff */
[----:B------:R-:W-:Y:S01]  /*2a3a0*/  ISETP.NE.AND.EX P2, PT, RZ, UR5, PT, P2 ;  /* 0x00000005ff007c0c */ /* 0x000fe2000bf45320 */
[----:B------:R-:W-:Y:S01]  /*2a3b0*/  STL [R1+0x24], R15 ;  /* 0x0000240f01007387 */ /* 0x000fe20000100800 */
[----:B------:R-:W-:Y:S01]  /*2a3c0*/  ISETP.NE.U32.AND P3, PT, RZ, UR10, PT ;  /* 0x0000000aff007c0c */ /* 0x000fe2000bf65070 */
[----:B0-----:R-:W-:Y:S01]  /*2a3d0*/  IMAD.MOV.U32 R0, RZ, RZ, RZ ;  /* 0x000000ffff007224 */ /* 0x001fe200078e00ff */
[----:B------:R-:W-:Y:S01]  /*2a3e0*/  ISETP.NE.U32.AND P0, PT, RZ, UR6, PT ;  /* 0x00000006ff007c0c */ /* 0x000fe2000bf05070 */
[----:B------:R-:W-:Y:S01]  /*2a3f0*/  STL [R1+0x38], R14 ;  /* 0x0000380e01007387 */ /* 0x000fe20000100800 */
[----:B------:R-:W-:-:S02]  /*2a400*/  ISETP.NE.U32.AND P1, PT, RZ, UR8, PT ;  /* 0x00000008ff007c0c */ /* 0x000fc4000bf25070 */
[C---:B--2---:R-:W-:Y:S02]  /*2a410*/  IADD3 R2, P4, R15.reuse, UR4, RZ ;  /* 0x000000040f027c10 */ /* 0x044fe4000ff9e0ff */
[----:B------:R-:W-:Y:S02]  /*2a420*/  ISETP.NE.AND.EX P3, PT, RZ, UR11, PT, P3 ;  /* 0x0000000bff007c0c */ /* 0x000fe4000bf65330 */
[C---:B------:R-:W-:Y:S02]  /*2a430*/  IADD3.X R3, R14.reuse, UR5, RZ, P4, !PT ;  /* 0x000000050e037c10 */ /* 0x040fe4000a7fe4ff */
[----:B-1----:R-:W-:Y:S02]  /*2a440*/  IADD3 R4, P4, R15, UR8, RZ ;  /* 0x000000080f047c10 */ /* 0x002fe4000ff9e0ff */
[----:B------:R-:W-:Y:S01]  /*2a450*/  ISETP.NE.AND.EX P0, PT, RZ, UR7, PT, P0 ;  /* 0x00000007ff007c0c */ /* 0x000fe2000bf05300 */
[----:B------:R-:W2:Y:S01]  /*2a460*/  @P2 LDG.E R8, desc[UR56][R2.64] ;  /* 0x0000003802082981 */ /* 0x000ea2000c1e1900 */
[----:B------:R-:W-:Y:S01]  /*2a470*/  IADD3.X R5, R14, UR9, RZ, P4, !PT ;  /* 0x000000090e057c10 */ /* 0x000fe2000a7fe4ff */
[----:B------:R-:W-:Y:S01]  /*2a480*/  ULDC UR4, c[0x0][0x288] ;  /* 0x0000a20000047ab9 */ /* 0x000fe20000000800 */
[----:B------:R-:W-:-:S02]  /*2a490*/  ISETP.NE.AND.EX P1, PT, RZ, UR9, PT, P1 ;  /* 0x00000009ff007c0c */ /* 0x000fc4000bf25310 */
[C---:B------:R-:W-:Y:S02]  /*2a4a0*/  IADD3 R6, P5, R15.reuse, UR6, RZ ;  /* 0x000000060f067c10 */ /* 0x040fe4000ffbe0ff */
[----:B------:R-:W-:Y:S02]  /*2a4b0*/  @P3 IADD3 R10, P4, R15, UR10, RZ ;  /* 0x0000000a0f0a3c10 */ /* 0x000fe4000ff9e0ff */
[C---:B------:R-:W-:Y:S02]  /*2a4c0*/  IADD3.X R7, R14.reuse, UR7, RZ, P5, !PT ;  /* 0x000000070e077c10 */ /* 0x040fe4000affe4ff */
[----:B------:R-:W-:-:S03]  /*2a4d0*/  @P3 IADD3.X R11, R14, UR11, RZ, P4, !PT ;  /* 0x0000000b0e0b3c10 */ /* 0x000fc6000a7fe4ff */
[----:B------:R0:W5:Y:S04]  /*2a4e0*/  @P0 LDG.E R12, desc[UR56][R6.64] ;  /* 0x00000038060c0981 */ /* 0x000168000c1e1900 */
[----:B------:R0:W5:Y:S04]  /*2a4f0*/  @P1 LDG.E R0, desc[UR56][R4.64] ;  /* 0x0000003804001981 */ /* 0x000168000c1e1900 */
[----:B--2---:R1:W-:Y:S02]  /*2a500*/  STL [R1+0x40], R8 ;  /* 0x0000400801007387 */ /* 0x0043e40000100800 */
[----:B-1----:R-:W-:Y:S01]  /*2a510*/  IMAD.U32 R8, RZ, RZ, UR4 ;  /* 0x00000004ff087e24 */ /* 0x002fe2000f8e00ff */
[----:B------:R-:W-:-:S05]  /*2a520*/  ULDC.64 UR4, c[0x0][0x418] ;  /* 0x0001060000047ab9 */ /* 0x000fca0000000a00 */
[----:B------:R-:W2:Y:S01]  /*2a530*/  @P3 LDG.E R8, desc[UR56][R10.64] ;  /* 0x000000380a083981 */ /* 0x000ea2000c1e1900 */
[----:B------:R-:W-:-:S03]  /*2a540*/  UISETP.NE.U32.AND UP0, UPT, UR4, URZ, UPT ;  /* 0x0000003f0400728c */ /* 0x000fc6000bf05070 */
[----:B------:R-:W-:Y:S01]  /*2a550*/  ULDC UR4, c[0x0][0x424] ;  /* 0x0001090000047ab9 */ /* 0x000fe20000000800 */
[----:B------:R-:W-:-:S03]  /*2a560*/  UISETP.NE.AND.EX UP0, UPT, UR5, URZ, UPT, UP0 ;  /* 0x0000003f0500728c */ /* 0x000fc6000bf05300 */
[----:B------:R-:W-:Y:S01]  /*2a570*/  ULDC UR5, c[0x0][0x2f0] ;  /* 0x0000bc0000057ab9 */ /* 0x000fe20000000800 */
[----:B------:R-:W-:Y:S01]  /*2a580*/  USEL UR4, UR4, 0x1, UP0 ;  /* 0x0000000104047887 */ /* 0x000fe20008000000 */
[----:B--2---:R1:W-:Y:S04]  /*2a590*/  STL [R1+0x44], R8 ;  /* 0x0000440801007387 */ /* 0x0043e80000100800 */
[----:B------:R0:W5:Y:S01]  /*2a5a0*/  LDL R13, [R1+0x44] ;  /* 0x00004400010d7983 */ /* 0x0001620000100800 */
[----:B------:R-:W-:-:S03]  /*2a5b0*/  UIMAD UR4, UR4, UR5, URZ ;  /* 0x00000005040472a4 */ /* 0x000fc6000f8e023f */
[----:B------:R-:W-:Y:S02]  /*2a5c0*/  ULDC UR5, c[0x0][0x348] ;  /* 0x0000d20000057ab9 */ /* 0x000fe40000000800 */
[----:B------:R-:W-:Y:S01]  /*2a5d0*/  IMAD.U32 R10, RZ, RZ, UR5 ;  /* 0x00000005ff0a7e24 */ /* 0x000fe2000f8e00ff */
[----:B-1----:R-:W-:Y:S01]  /*2a5e0*/  MOV R8, UR4 ;  /* 0x0000000400087c02 */ /* 0x002fe20008000f00 */
[----:B0-----:R-:W-:Y:S06]  /*2a5f0*/  @P3 BRA `(.L_x_2477) ;  /* 0x0000000000143947 */ /* 0x001fec0003800000 */
[----:B------:R-:W-:Y:S05]  /*2a600*/  @!P2 BRA `(.L_x_2477) ;  /* 0x000000000010a947 */ /* 0x000fea0003800000 */
[----:B------:R-:W2:Y:S04]  /*2a610*/  LDG.E R11, desc[UR56][R2.64] ;  /* 0x00000038020b7981 */ /* 0x000ea8000c1e1900 */
[----:B------:R-:W2:Y:S02]  /*2a620*/  LDG.E R2, desc[UR56][R2.64+0x4] ;  /* 0x0000043802027981 */ /* 0x000ea4000c1e1900 */
[----:B--2--5:R-:W-:-:S05]  /*2a630*/  IMAD.IADD R13, R2, 0x1, -R11 ;  /* 0x00000001020d7824 */ /* 0x024fca00078e0a0b */
[----:B------:R0:W-:Y:S02]  /*2a640*/  STL [R1+0x44], R13 ;  /* 0x0000440d01007387 */ /* 0x0001e40000100800 */
.L_x_2477:
[----:B------:R-:W2:Y:S01]  /*2a650*/  LDL.LU R3, [R1+0x8] ;  /* 0x0000080001037983 */ /* 0x000ea20000300800 */
[----:B------:R-:W-:Y:S02]  /*2a660*/  ULDC.64 UR4, c[0x0][0xa20] ;  /* 0x0002880000047ab9 */ /* 0x000fe40000000a00 */
[----:B------:R-:W-:Y:S01]  /*2a670*/  ISETP.NE.U32.AND P2, PT, RZ, UR4, PT ;  /* 0x00000004ff007c0c */ /* 0x000fe2000bf45070 */
[----:B------:R-:W3:Y:S03]  /*2a680*/  LDL R11, [R1+0x34] ;  /* 0x00003400010b7983 */ /* 0x000ee60000100800 */
[----:B------:R-:W-:Y:S02]  /*2a690*/  ISETP.NE.AND.EX P2, PT, RZ, UR5, PT, P2 ;  /* 0x00000005ff007c0c */ /* 0x000fe4000bf45320 */
[C---:B--2---:R-:W-:Y:S02]  /*2a6a0*/  LOP3.LUT R17, R3.reuse, 0xff000000, RZ, 0xc0, !PT ;  /* 0xff00000003117812 */ /* 0x044fe400078ec0ff */
[----:B------:R-:W-:-:S02]  /*2a6b0*/  LOP3.LUT R2, R3, 0xff0000, RZ, 0xc0, !PT ;  /* 0x00ff000003027812 */ /* 0x000fc400078ec0ff */
[----:B------:R-:W-:Y:S02]  /*2a6c0*/  SHF.R.U32.HI R17, RZ, 0x8, R17 ;  /* 0x00000008ff117819 */ /* 0x000fe40000011611 */
[----:B------:R-:W-:Y:S02]  /*2a6d0*/  LOP3.LUT R16, R3, 0xffff, RZ, 0xc0, !PT ;  /* 0x0000ffff03107812 */ /* 0x000fe400078ec0ff */
[----:B------:R-:W-:Y:S01]  /*2a6e0*/  LEA.HI R17, R2, R17, RZ, 0x10 ;  /* 0x0000001102117211 */ /* 0x000fe200078f80ff */
[----:B-----5:R-:W-:-:S05]  /*2a6f0*/  IMAD.IADD R2, R12, 0x1, R9 ;  /* 0x000000010c027824 */ /* 0x020fca00078e0209 */
[----:B------:R1:W-:Y:S04]  /*2a700*/  STL [R1+0x28], R2 ;  /* 0x0000280201007387 */ /* 0x0003e80000100800 */
[----:B---3--:R1:W-:Y:S01]  /*2a710*/  STL [R1+0x8], R11 ;  /* 0x0000080b01007387 */ /* 0x0083e20000100800 */
[----:B------:R-:W-:Y:S05]  /*2a720*/  @!P2 BRA `(.L_x_2478) ;  /* 0x000000000010a947 */ /* 0x000fea0003800000 */
[----:B-1----:R-:W-:-:S04]  /*2a730*/  IADD3 R2, P0, R15, UR4, RZ ;  /* 0x000000040f027c10 */ /* 0x002fc8000ff1e0ff */
[----:B------:R-:W-:-:S05]  /*2a740*/  IADD3.X R3, R14, UR5, RZ, P0, !PT ;  /* 0x000000050e037c10 */ /* 0x000fca00087fe4ff */
[----:B------:R2:W5:Y:S01]  /*2a750*/  LDG.E R8, desc[UR56][R2.64] ;  /* 0x0000003802087981 */ /* 0x000562000c1e1900 */
[----:B------:R-:W-:Y:S05]  /*2a760*/  BRA `(.L_x_2479) ;  /* 0x0000000000107947 */ /* 0x000fea0003800000 */
.L_x_2478:
[----:B------:R-:W-:Y:S05]  /*2a770*/  @!P0 BRA `(.L_x_2479) ;  /* 0x00000000000c8947 */ /* 0x000fea0003800000 */
[----:B------:R-:W2:Y:S04]  /*2a780*/  LDG.E R8, desc[UR56][R6.64] ;  /* 0x0000003806087981 */ /* 0x000ea8000c1e1900 */
[----:B------:R-:W2:Y:S02]  /*2a790*/  LDG.E R6, desc[UR56][R6.64+0x4] ;  /* 0x0000043806067981 */ /* 0x000ea4000c1e1900 */
[----:B--2---:R-:W-:-:S07]  /*2a7a0*/  IMAD.IADD R8, R6, 0x1, -R8 ;  /* 0x0000000106087824 */ /* 0x004fce00078e0a08 */
.L_x_2479:
[----:B------:R-:W3:Y:S01]  /*2a7b0*/  LDL R7, [R1+0x4] ;  /* 0x0000040001077983 */ /* 0x000ee20000100800 */
[----:B--2---:R-:W2:Y:S03]  /*2a7c0*/  LDC R3, c[0x0][0x448] ;  /* 0x00011200ff037b82 */ /* 0x004ea60000000800 */
[----:B-1----:R-:W4:Y:S04]  /*2a7d0*/  @P1 LDG.E R2, desc[UR56][R4.64] ;  /* 0x0000003804021981 */ /* 0x002f28000c1e1900 */
[----:B------:R1:W4:Y:S01]  /*2a7e0*/  @P1 LDG.E R4, desc[UR56][R4.64+0x4] ;  /* 0x0000043804041981 */ /* 0x000322000c1e1900 */
[----:B-----5:R-:W-:Y:S01]  /*2a7f0*/  IMAD.IADD R9, R8, 0x1, -R9 ;  /* 0x0000000108097824 */ /* 0x020fe200078e0a09 */
[----:B------:R-:W-:Y:S01]  /*2a800*/  LOP3.LUT R12, R17, 0xff, RZ, 0xc0, !PT ;  /* 0x000000ff110c7812 */ /* 0x000fe200078ec0ff */
[----:B------:R-:W-:Y:S01]  /*2a810*/  BSSY B0, `(.L_x_2480) ;  /* 0x0000036000007945 */ /* 0x000fe20003800000 */
[----:B------:R-:W-:-:S03]  /*2a820*/  SHF.R.U32.HI R17, RZ, 0x10, R17 ;  /* 0x00000010ff117819 */ /* 0x000fc60000011611 */
[----:B------:R0:W-:Y:S01]  /*2a830*/  STL [R1+0x20], R12 ;  /* 0x0000200c01007387 */ /* 0x0001e20000100800 */
[----:B--2---:R-:W-:-:S13]  /*2a840*/  ISETP.NE.AND P0, PT, R3, 0x1, PT ;  /* 0x000000010300780c */ /* 0x004fda0003f05270 */
[----:B-1----:R-:W1:Y:S08]  /*2a850*/  @P0 LDC R5, c[0x0][0x44c] ;  /* 0x00011300ff050b82 */ /* 0x002e700000000800 */
[----:B------:R-:W2:Y:S01]  /*2a860*/  @P0 LDC R6, c[0x0][0x450] ;  /* 0x00011400ff060b82 */ /* 0x000ea20000000800 */
[----:B---3--:R-:W-:-:S05]  /*2a870*/  SHF.L.U32 R3, R7, 0x7, RZ ;  /* 0x0000000707037819 */ /* 0x008fca00000006ff */
[----:B------:R-:W-:Y:S02]  /*2a880*/  VIADD R3, R3, 0x7f ;  /* 0x0000007f03037836 */ /* 0x000fe40000000000 */
[----:B----4-:R-:W-:Y:S02]  /*2a890*/  @P1 IMAD.IADD R10, R4, 0x1, -R2 ;  /* 0x00000001040a1824 */ /* 0x010fe400078e0a02 */
[----:B-1----:R-:W-:-:S05]  /*2a8a0*/  @P0 IMAD.HI.U32 R2, R3, R5, RZ ;  /* 0x0000000503020227 */ /* 0x002fca00078e00ff */
[----:B--2---:R-:W-:Y:S01]  /*2a8b0*/  @P0 SHF.R.U32.HI R3, RZ, R6, R2 ;  /* 0x00000006ff030219 */ /* 0x004fe20000011602 */
[----:B------:R-:W-:-:S04]  /*2a8c0*/  IMAD.IADD R2, R9, 0x1, R10 ;  /* 0x0000000109027824 */ /* 0x000fc800078e020a */
[C---:B------:R-:W-:Y:S01]  /*2a8d0*/  VIADD R4, R2.reuse, 0x9f ;  /* 0x0000009f02047836 */ /* 0x040fe20000000000 */
[----:B------:R-:W-:-:S03]  /*2a8e0*/  IADD3 R21, R2, 0xa0, -R13 ;  /* 0x000000a002157810 */ /* 0x000fc60007ffe80d */
[----:B------:R-:W-:Y:S01]  /*2a8f0*/  IMAD.HI R2, R4, 0x66666667, RZ ;  /* 0x6666666704027827 */ /* 0x000fe200078e02ff */
[----:B------:R-:W-:-:S04]  /*2a900*/  IADD3 R3, R21, R3, RZ ;  /* 0x0000000315037210 */ /* 0x000fc80007ffe0ff */
[----:B------:R-:W-:Y:S01]  /*2a910*/  SHF.R.U32.HI R20, RZ, 0x1f, R2 ;  /* 0x0000001fff147819 */ /* 0x000fe20000011602 */
[----:B------:R-:W-:-:S03]  /*2a920*/  IMAD.HI R3, R3, 0x66666667, RZ ;  /* 0x6666666703037827 */ /* 0x000fc600078e02ff */
[----:B------:R-:W-:Y:S01]  /*2a930*/  LEA.HI.SX32 R20, R2, R20, 0x1a ;  /* 0x0000001402147211 */ /* 0x000fe200078fd2ff */
[----:B------:R-:W-:Y:S01]  /*2a940*/  IMAD.MOV.U32 R2, RZ, RZ, RZ ;  /* 0x000000ffff027224 */ /* 0x000fe200078e00ff */
[----:B------:R-:W-:-:S04]  /*2a950*/  SHF.R.U32.HI R8, RZ, 0x1f, R3 ;  /* 0x0000001fff087819 */ /* 0x000fc80000011603 */
[----:B------:R-:W-:-:S04]  /*2a960*/  LEA.HI.SX32 R8, R3, R8, 0x1a ;  /* 0x0000000803087211 */ /* 0x000fc800078fd2ff */
[----:B------:R-:W-:-:S04]  /*2a970*/  VIMNMX R8, R20, R8, PT ;  /* 0x0000000814087248 */ /* 0x000fc80003fe0100 */
[----:B------:R-:W-:-:S13]  /*2a980*/  ISETP.GE.AND P0, PT, R8, 0x1, PT ;  /* 0x000000010800780c */ /* 0x000fda0003f06270 */
[----:B0-----:R-:W-:Y:S05]  /*2a990*/  @!P0 BRA `(.L_x_2481) ;  /* 0x0000000000748947 */ /* 0x001fea0003800000 */
        /* <DEDUP_REMOVED lines=11> */
[----:B0-----:R-:W-:Y:S02]  /*2aa50*/  IMAD.MOV.U32 R6, RZ, RZ, RZ ;  /* 0x000000ffff067224 */ /* 0x001fe400078e00ff */
[----:B-1----:R-:W-:-:S04]  /*2aa60*/  IMAD.MOV R5, RZ, RZ, -R7 ;  /* 0x000000ffff057224 */ /* 0x002fc800078e0a07 */
[----:B------:R-:W-:-:S04]  /*2aa70*/  IMAD R5, R5, R4, RZ ;  /* 0x0000000405057224 */ /* 0x000fc800078e02ff */
[----:B------:R-:W-:Y:S01]  /*2aa80*/  IMAD.HI.U32 R7, R7, R5, R6 ;  /* 0x0000000507077227 */ /* 0x000fe200078e0006 */
[----:B------:R-:W-:Y:S02]  /*2aa90*/  IABS R5, R2 ;  /* 0x0000000200057213 */ /* 0x000fe40000000000 */
[----:B------:R-:W-:-:S04]  /*2aaa0*/  IABS R2, R3 ;  /* 0x0000000300027213 */ /* 0x000fc80000000000 */
[----:B------:R-:W-:-:S05]  /*2aab0*/  IADD3 R2, RZ, -R2, RZ ;  /* 0x80000002ff027210 */ /* 0x000fca0007ffe0ff */
        /* <DEDUP_REMOVED lines=8> */
[----:B------:R-:W-:-:S05]  /*2ab40*/  @P0 VIADD R2, R2, 0x1 ;  /* 0x0000000102020836 */ /* 0x000fca0000000000 */
[----:B------:R-:W-:Y:S02]  /*2ab50*/  @!P3 IADD3 R2, -R2, RZ, RZ ;  /* 0x000000ff0202b210 */ /* 0x000fe40007ffe1ff */
[----:B------:R-:W-:-:S07]  /*2ab60*/  @!P2 LOP3.LUT R2, RZ, R3, RZ, 0x33, !PT ;  /* 0x00000003ff02a212 */ /* 0x000fce00078e33ff */
.L_x_2481:
[----:B------:R-:W-:Y:S05]  /*2ab70*/  BSYNC B0 ;  /* 0x0000000000007941 */ /* 0x000fea0003800000 */
.L_x_2480:
[-C--:B------:R-:W-:Y:S01]  /*2ab80*/  IMAD R3, R12, R2.reuse, RZ ;  /* 0x000000020c037224 */ /* 0x080fe200078e02ff */
[----:B------:R-:W-:Y:S04]  /*2ab90*/  BSSY B0, `(.L_x_2482) ;  /* 0x0000123000007945 */ /* 0x000fe80003800000 */
[----:B------:R-:W-:-:S05]  /*2aba0*/  VIADDMNMX R2, R3, R2, R8, PT ;  /* 0x0000000203027246 */ /* 0x000fca0003800108 */
[--C-:B------:R-:W-:Y:S02]  /*2abb0*/  IMAD R4, R2, 0xa0, -R9.reuse ;  /* 0x000000a002047824 */ /* 0x100fe400078e0a09 */
[----:B------:R-:W-:-:S03]  /*2abc0*/  IMAD R2, R3, 0xa0, -R9 ;  /* 0x000000a003027824 */ /* 0x000fc600078e0a09 */
[----:B------:R-:W-:Y:S02]  /*2abd0*/  VIMNMX R10, R4, R10, PT ;  /* 0x0000000a040a7248 */ /* 0x000fe40003fe0100 */
[----:B------:R-:W-:-:S04]  /*2abe0*/  VIMNMX R2, RZ, R2, !PT ;  /* 0x00000002ff027248 */ /* 0x000fc80007fe0100 */
[----:B------:R-:W-:Y:S01]  /*2abf0*/  ISETP.GT.AND P0, PT, R10, R2, PT ;  /* 0x000000020a00720c */ /* 0x000fe20003f04270 */
[----:B------:R-:W-:-:S05]  /*2ac00*/  IMAD.WIDE.U32 R2, R2, -0x33333333, RZ ;  /* 0xcccccccd02027825 */ /* 0x000fca00078e00ff */
[----:B------:R-:W-:-:S05]  /*2ac10*/  SHF.R.U32.HI R3, RZ, 0x7, R3 ;  /* 0x00000007ff037819 */ /* 0x000fca0000011603 */
[----:B------:R-:W-:Y:S02]  /*2ac20*/  IMAD.MOV.U32 R8, RZ, RZ, R3 ;  /* 0x000000ffff087224 */ /* 0x000fe400078e0003 */
        /* <DEDUP_REMOVED lines=14> */
.L_x_2730:
[----:B-1----:R-:W-:Y:S02]  /*2ad10*/  ISETP.NE.AND P0, PT, R14, RZ, PT ;  /* 0x000000ff0e00720c */ /* 0x002fe40003f05270 */
[----:B------:R-:W-:-:S11]  /*2ad20*/  PLOP3.LUT P6, PT, PT, PT, PT, 0x8, 0x0 ;  /* 0x000000000000781c */ /* 0x000fd60003fce170 */
[----:B------:R-:W-:Y:S05]  /*2ad30*/  @P0 BRA `(.L_x_2485) ;  /* 0x00000000000c0947 */ /* 0x000fea0003800000 */
[----:B------:R-:W-:-:S03]  /*2ad40*/  UMOV UR4, 0xffffffff ;  /* 0xffffffff00047882 */ /* 0x000fc60000000000 */
[----:B------:R-:W-:Y:S05]  /*2ad50*/  BRA.DIV UR4, `(.L_x_2486) ;  /* 0x0000008e04547947 */ /* 0x000fea000b800000 */
[----:B------:R-:W-:-:S13]  /*2ad60*/  ELECT P6, URZ, PT ;  /* 0x00000000003f782f */ /* 0x000fda00038c0000 */
.L_x_2485:
        /* <DEDUP_REMOVED lines=9> */
.L_x_2733:
[----:B------:R-:W-:Y:S05]  /*2ae00*/  BSYNC B1 ;  /* 0x0000000000017941 */ /* 0x000fea0003800000 */
.L_x_2487:
[----:B------:R-:W-:Y:S04]  /*2ae10*/  BSSY B1, `(.L_x_2489) ;  /* 0x0000070000017945 */ /* 0x000fe80003800000 */
[----:B------:R-:W-:Y:S05]  /*2ae20*/  @!P6 BRA `(.L_x_2490) ;  /* 0x0000000400b8e947 */ /* 0x000fea0003800000 */
[----:B------:R-:W2:Y:S04]  /*2ae30*/  LDL R7, [R1+0x10] ;  /* 0x0000100001077983 */ /* 0x000ea80000100800 */
[----:B------:R-:W3:Y:S01]  /*2ae40*/  LDL R6, [R1+0x1c] ;  /* 0x00001c0001067983 */ /* 0x000ee20000100800 */
[----:B------:R-:W1:Y:S01]  /*2ae50*/  S2R R5, SR_TID.X ;  /* 0x0000000000057919 */ /* 0x000e620000002100 */
[----:B------:R-:W-:Y:S01]  /*2ae60*/  BSSY B2, `(.L_x_2491) ;  /* 0x0000007000027945 */ /* 0x000fe20003800000 */
[----:B-1----:R-:W-:-:S04]  /*2ae70*/  LOP3.LUT R5, R5, 0x7f, RZ, 0xc0, !PT ;  /* 0x0000007f05057812 */ /* 0x002fc800078ec0ff */
[----:B------:R-:W-:Y:S02]  /*2ae80*/  ISETP.NE.AND P1, PT, R5, RZ, PT ;  /* 0x000000ff0500720c */ /* 0x000fe40003f25270 */
[----:B--2---:R-:W-:Y:S02]  /*2ae90*/  LEA R7, R7, R18, 0x3 ;  /* 0x0000001207077211 */ /* 0x004fe400078e18ff */
[----:B---3--:R-:W-:-:S04]  /*2aea0*/  SHF.L.U32 R10, R6, 0x1f, RZ ;  /* 0x0000001f060a7819 */ /* 0x008fc800000006ff */
[----:B------:R-:W1:Y:S02]  /*2aeb0*/  SYNCS.PHASECHK.TRANS64.TRYWAIT P0, [R7+URZ+0x298a0], R10 ;  /* 0x0298a00a070075a7 */ /* 0x000e64000800017f */
[----:B-1----:R-:W-:Y:S05]  /*2aec0*/  @!P0 BRA `(.L_x_2492) ;  /* 0x0000008c002c8947 */ /* 0x002fea0003800000 */
.L_x_2734:
[----:B------:R-:W-:Y:S05]  /*2aed0*/  BSYNC B2 ;  /* 0x0000000000027941 */ /* 0x000fea0003800000 */
.L_x_2491:
[----:B------:R-:W-:Y:S04]  /*2aee0*/  BSSY B2, `(.L_x_2493) ;  /* 0x0000009000027945 */ /* 0x000fe80003800000 */
        /* <DEDUP_REMOVED lines=8> */
.L_x_2494:
[----:B------:R-:W-:Y:S05]  /*2af70*/  BSYNC B2 ;  /* 0x0000000000027941 */ /* 0x000fea0003800000 */
.L_x_2493:
        /* <DEDUP_REMOVED lines=13> */
.L_x_2495:
        /* <DEDUP_REMOVED lines=15> */
.L_x_2496:
        /* <DEDUP_REMOVED lines=15> */
.L_x_2497:
        /* <DEDUP_REMOVED lines=13> */
.L_x_2735:
[----:B------:R-:W-:Y:S05]  /*2b300*/  BSYNC B2 ;  /* 0x0000000000027941 */ /* 0x000fea0003800000 */
.L_x_2498:
[----:B------:R-:W-:Y:S01]  /*2b310*/  BSSY B2, `(.L_x_2500) ;  /* 0x000000b000027945 */ /* 0x000fe20003800000 */
[----:B------:R-:W-:Y:S02]  /*2b320*/  IMAD.MOV.U32 R12, RZ, RZ, 0x0 ;  /* 0x00000000ff0c7424 */ /* 0x000fe400078e00ff */
[----:B------:R-:W-:Y:S01]  /*2b330*/  IMAD.MOV.U32 R13, RZ, RZ, 0x12f00000 ;  /* 0x12f00000ff0d7424 */ /* 0x000fe200078e00ff */
[----:B------:R-:W-:Y:S06]  /*2b340*/  @P1 BRA `(.L_x_2501) ;  /* 0x00000000001c1947 */ /* 0x000fec0003800000 */
[----:B------:R-:W2:Y:S02]  /*2b350*/  S2R R4, SR_TID.X ;  /* 0x0000000000047919 */ /* 0x000ea40000002100 */
[----:B--2---:R-:W-:Y:S02]  /*2b360*/  LOP3.LUT R6, R4, 0x1f, RZ, 0xc0, !PT ;  /* 0x0000001f04067812 */ /* 0x004fe400078ec0ff */
[----:B------:R-:W-:Y:S02]  /*2b370*/  MOV R4, 0x5000 ;  /* 0x0000500000047802 */ /* 0x000fe40000000f00 */
[----:B------:R-:W-:Y:S02]  /*2b380*/  ISETP.NE.AND P0, PT, R6, RZ, PT ;  /* 0x000000ff0600720c */ /* 0x000fe40003f05270 */
[----:B------:R2:W-:Y:S11]  /*2b390*/  SYNCS.ARRIVE.TRANS64 RZ, [R7+URZ+0x298b0], R4 ;  /* 0x0298b00407ff79a7 */ /* 0x0005f6000800003f */
[----:B--2---:R-:W-:Y:S05]  /*2b3a0*/  @!P0 BRA `(.L_x_2501) ;  /* 0x0000000000048947 */ /* 0x004fea0003800000 */
[----:B------:R-:W-:Y:S01]  /*2b3b0*/  BPT.TRAP 0x1 ;  /* 0x000000040000795c */ /* 0x000fe20000300000 */
.L_x_2501:
[----:B------:R-:W-:Y:S05]  /*2b3c0*/  BSYNC B2 ;  /* 0x0000000000027941 */ /* 0x000fea0003800000 */
.L_x_2500:
        /* <DEDUP_REMOVED lines=10> */
.L_x_2502:
        /* <DEDUP_REMOVED lines=10> */
.L_x_2490:
[----:B------:R-:W-:Y:S05]  /*2b510*/  BSYNC B1 ;  /* 0x0000000000017941 */ /* 0x000fea0003800000 */
.L_x_2489:
[----:B------:R-:W2:Y:S04]  /*2b520*/  LDL.LU R9, [R1+0x10] ;  /* 0x0000100001097983 */ /* 0x000ea80000300800 */
[----:B01----:R-:W3:Y:S01]  /*2b530*/  LDL.LU R7, [R1+0x1c] ;  /* 0x00001c0001077983 */ /* 0x003ee20000300800 */
[----:B------:R-:W-:Y:S01]  /*2b540*/  PLOP3.LUT P0, PT, PT, PT, PT, 0x8, 0x0 ;  /* 0x000000000000781c */ /* 0x000fe20003f0e170 */
[----:B--2---:R-:W-:Y:S02]  /*2b550*/  VIADD R4, R9, 0x1 ;  /* 0x0000000109047836 */ /* 0x004fe40000000000 */
        /* <DEDUP_REMOVED lines=9> */
.L_x_2517:
        /* <DEDUP_REMOVED lines=8> */
[----:B------:R-:W-:Y:S02]  /*2b670*/  ISETP.NE.AND P2, PT, R4, RZ, PT ;  /* 0x000000ff0400720c */ /* 0x000fe40003f45270 */
[----:B--2---:R-:W-:Y:S02]  /*2b680*/  LEA R8, R6, R18, 0x3 ;  /* 0x0000001206087211 */ /* 0x004fe400078e18ff */
[----:B---3--:R-:W-:-:S04]  /*2b690*/  SHF.L.U32 R7, R5, 0x1f, RZ ;  /* 0x0000001f05077819 */ /* 0x008fc800000006ff */
[----:B------:R-:W0:Y:S02]  /*2b6a0*/  SYNCS.PHASECHK.TRANS64.TRYWAIT P1, [R8+URZ+0x298a0], R7 ;  /* 0x0298a007080075a7 */ /* 0x000e24000802017f */
[----:B0-----:R-:W-:Y:S05]  /*2b6b0*/  @!P1 BRA `(.L_x_2506) ;  /* 0x0000008400589947 */ /* 0x001fea0003800000 */
.L_x_2736:
[----:B------:R-:W-:Y:S05]  /*2b6c0*/  BSYNC B2 ;  /* 0x0000000000027941 */ /* 0x000fea0003800000 */
.L_x_2505:
        /* <DEDUP_REMOVED lines=9> */
.L_x_2508:
[----:B------:R-:W-:Y:S05]  /*2b760*/  BSYNC B2 ;  /* 0x0000000000027941 */ /* 0x000fea0003800000 */
.L_x_2507:
        /* <DEDUP_REMOVED lines=12> */
.L_x_2509:
        /* <DEDUP_REMOVED lines=15> */
.L_x_2510:
        /* <DEDUP_REMOVED lines=15> */
.L_x_2511:
        /* <DEDUP_REMOVED lines=13> */
.L_x_2737:
[----:B------:R-:W-:Y:S05]  /*2bae0*/  BSYNC B2 ;  /* 0x0000000000027941 */ /* 0x000fea0003800000 */
.L_x_2512:
        /* <DEDUP_REMOVED lines=11> */
.L_x_2515:
[----:B------:R-:W-:Y:S05]  /*2bba0*/  BSYNC B2 ;  /* 0x0000000000027941 */ /* 0x000fea0003800000 */
.L_x_2514:
        /* <DEDUP_REMOVED lines=10> */
.L_x_2516:
        /* <DEDUP_REMOVED lines=10> */
.L_x_2504:
[----:B------:R-:W-:Y:S05]  /*2bcf0*/  BSYNC B1 ;  /* 0x0000000000017941 */ /* 0x000fea0003800000 */
.L_x_2503:
        /* <DEDUP_REMOVED lines=12> */
.L_x_2483:
[----:B------:R-:W-:Y:S05]  /*2bdc0*/  BSYNC B0 ;  /* 0x0000000000007941 */ /* 0x000fea0003800000 */
.L_x_2482:
[----:B01----:R-:W2:Y:S01]  /*2bdd0*/  LDL R4, [R1+0x4] ;  /* 0x0000040001047983 */ /* 0x003ea20000100800 */
[----:B------:R-:W0:Y:S01]  /*2bde0*/  LDC R0, c[0x0][0x448] ;  /* 0x00011200ff007b82 */ /* 0x000e220000000800 */
[----:B------:R-:W-:Y:S01]  /*2bdf0*/  ISETP.NE.AND P2, PT, R17, RZ, PT ;  /* 0x000000ff1100720c */ /* 0x000fe20003f45270 */
[----:B------:R-:W-:Y:S05]  /*2be00*/  @!P0 WARPSYNC.ALL ;  /* 0x0000000000008948 */ /* 0x000fea0003800000 */
[----:B------:R-:W-:Y:S07]  /*2be10*/  BSSY B0, `(.L_x_2518) ;  /* 0x000002b000007945 */ /* 0x000fee0003800000 */
[----:B------:R-:W1:Y:S08]  /*2be20*/  @!P2 LDC R17, c[0x0][0x9f0] ;  /* 0x00027c00ff11ab82 */ /* 0x000e700000000800 */
[----:B------:R-:W-:Y:S01]  /*2be30*/  @!P0 BAR.SYNC.DEFER_BLOCKING 0xc, 0x180 ;  /* 0x0306000000008b1d */ /* 0x000fe20000010000 */
[----:B0-----:R-:W-:-:S13]  /*2be40*/  ISETP.NE.AND P1, PT, R0, 0x1, PT ;  /* 0x000000010000780c */ /* 0x001fda0003f25270 */
[----:B------:R-:W0:Y:S08]  /*2be50*/  @P1 LDC R2, c[0x0][0x44c] ;  /* 0x00011300ff021b82 */ /* 0x000e300000000800 */
[----:B------:R-:W3:Y:S01]  /*2be60*/  @P1 LDC R3, c[0x0][0x450] ;  /* 0x00011400ff031b82 */ /* 0x000ee20000000800 */
[----:B--2---:R-:W-:-:S05]  /*2be70*/  LEA R0, R4, 0x7f, 0x7 ;  /* 0x0000007f04007811 */ /* 0x004fca00078e38ff */
[----:B0-----:R-:W-:-:S05]  /*2be80*/  @P1 IMAD.HI.U32 R2, R0, R2, RZ ;  /* 0x0000000200021227 */ /* 0x001fca00078e00ff */
[----:B---3--:R-:W-:-:S05]  /*2be90*/  @P1 SHF.R.U32.HI R0, RZ, R3, R2 ;  /* 0x00000003ff001219 */ /* 0x008fca0000011602 */
[----:B------:R-:W-:-:S04]  /*2bea0*/  IMAD.IADD R0, R21, 0x1, R0 ;  /* 0x0000000115007824 */ /* 0x000fc800078e0200 */
[----:B------:R-:W-:-:S05]  /*2beb0*/  IMAD.HI R0, R0, 0x66666667, RZ ;  /* 0x6666666700007827 */ /* 0x000fca00078e02ff */
[----:B------:R-:W-:-:S04]  /*2bec0*/  SHF.R.U32.HI R6, RZ, 0x1f, R0 ;  /* 0x0000001fff067819 */ /* 0x000fc80000011600 */
[----:B------:R-:W-:Y:S02]  /*2bed0*/  LEA.HI.SX32 R6, R0, R6, 0x1a ;  /* 0x0000000600067211 */ /* 0x000fe400078fd2ff */
[----:B------:R-:W-:Y:S02]  /*2bee0*/  MOV R0, RZ ;  /* 0x000000ff00007202 */ /* 0x000fe40000000f00 */
[----:B------:R-:W-:-:S04]  /*2bef0*/  VIMNMX R6, R20, R6, PT ;  /* 0x0000000614067248 */ /* 0x000fc80003fe0100 */
[----:B------:R-:W-:-:S13]  /*2bf00*/  ISETP.GE.AND P1, PT, R6, 0x1, PT ;  /* 0x000000010600780c */ /* 0x000fda0003f26270 */
[----:B-1----:R-:W-:Y:S05]  /*2bf10*/  @!P1 BRA `(.L_x_2519) ;  /* 0x0000000000689947 */ /* 0x002fea0003800000 */
[----:B------:R-:W-:-:S04]  /*2bf20*/  IABS R2, R17 ;  /* 0x0000001100027213 */ /* 0x000fc80000000000 */
[----:B------:R-:W0:Y:S08]  /*2bf30*/  I2F.RP R4, R2 ;  /* 0x0000000200047306 */ /* 0x000e300000209400 */
        /* <DEDUP_REMOVED lines=8> */
[----:B------:R-:W-:-:S03]  /*2bfc0*/  IADD3 R4, R17, -0x1, R6 ;  /* 0xffffffff11047810 */ /* 0x000fc60007ffe006 */
[----:B------:R-:W-:Y:S01]  /*2bfd0*/  IMAD.MOV R0, RZ, RZ, -R0 ;  /* 0x000000ffff007224 */ /* 0x000fe200078e0a00 */
[----:B------:R-:W-:Y:S02]  /*2bfe0*/  IABS R3, R4 ;  /* 0x0000000400037213 */ /* 0x000fe40000000000 */
[----:B------:R-:W-:Y:S02]  /*2bff0*/  LOP3.LUT R4, R4, R17, RZ, 0x3c, !PT ;  /* 0x0000001104047212 */ /* 0x000fe400078e3cff */
[----:B------:R-:W-:Y:S01]  /*2c000*/  MOV R5, R0 ;  /* 0x0000000000057202 */ /* 0x000fe20000000f00 */
        /* <DEDUP_REMOVED lines=11> */
.L_x_2519:
[----:B------:R-:W-:Y:S05]  /*2c0c0*/  BSYNC B0 ;  /* 0x0000000000007941 */ /* 0x000fea0003800000 */
.L_x_2518:
[----:B------:R-:W2:Y:S02]  /*2c0d0*/  LDL.LU R2, [R1+0x20] ;  /* 0x0000200001027983 */ /* 0x000ea40000300800 */
[----:B--2---:R-:W-:-:S05]  /*2c0e0*/  IMAD R3, R2, R0, RZ ;  /* 0x0000000002037224 */ /* 0x004fca00078e02ff */
[----:B------:R-:W-:Y:S01]  /*2c0f0*/  VIADDMNMX R2, R3, R0, R6, PT ;  /* 0x0000000003027246 */ /* 0x000fe20003800106 */
[----:B------:R0:W-:Y:S03]  /*2c100*/  STL [R1+0x20], R3 ;  /* 0x0000200301007387 */ /* 0x0001e60000100800 */
[----:B------:R-:W-:Y:S01]  /*2c110*/  ISETP.GT.AND P0, PT, R2, R3, PT ;  /* 0x000000030200720c */ /* 0x000fe20003f04270 */
[----:B------:R0:W-:-:S12]  /*2c120*/  STL [R1+0x48], R2 ;  /* 0x0000480201007387 */ /* 0x0001d80000100800 */
[----:B0-----:R-:W-:Y:S05]  /*2c130*/  @P0 BRA `(.L_x_2520) ;  /* 0x0000000000480947 */ /* 0x001fea0003800000 */
[----:B------:R-:W0:Y:S02]  /*2c140*/  S2R R2, SR_TID.X ;  /* 0x0000000000027919 */ /* 0x000e240000002100 */
[----:B0-----:R-:W-:-:S04]  /*2c150*/  LOP3.LUT R2, R2, 0x7f, RZ, 0xc0, !PT ;  /* 0x0000007f02027812 */ /* 0x001fc800078ec0ff */
[----:B------:R-:W-:-:S13]  /*2c160*/  ISETP.NE.AND P0, PT, R2, RZ, PT ;  /* 0x000000ff0200720c */ /* 0x000fda0003f05270 */
[----:B------:R-:W-:Y:S05]  /*2c170*/  @P0 BRA `(.L_x_2521) ;  /* 0x00000030007c0947 */ /* 0x000fea0003800000 */
[----:B------:R-:W0:Y:S01]  /*2c180*/  S2R R2, SR_LANEID ;  /* 0x0000000000027919 */ /* 0x000e220000000000 */
[----:B------:R-:W-:Y:S01]  /*2c190*/  VOTEU.ANY UR4, UPT, PT ;  /* 0x0000000000047886 */ /* 0x000fe200038e0100 */
[----:B------:R-:W1:Y:S01]  /*2c1a0*/  LDC.64 R4, c[0x0][0xc60] ;  /* 0x00031800ff047b82 */ /* 0x000e620000000a00 */
[----:B------:R-:W0:Y:S02]  /*2c1b0*/  FLO.U32 R0, UR4 ;  /* 0x0000000400007d00 */ /* 0x000e2400080e0000 */
[----:B0-----:R-:W-:-:S06]  /*2c1c0*/  ISETP.EQ.U32.AND P0, PT, R0, R2, PT ;  /* 0x000000020000720c */ /* 0x001fcc0003f02070 */
[----:B------:R-:W1:Y:S07]  /*2c1d0*/  POPC R2, UR4 ;  /* 0x0000000400027d09 */ /* 0x000e6e0008000000 */
[----:B-1----:R-:W2:Y:S04]  /*2c1e0*/  @P0 ATOMG.E.ADD.STRONG.GPU PT, R2, desc[UR56][R4.64], R2 ;  /* 0x00000002040209a8 */ /* 0x002ea800081ee1f8 */
[----:B--2---:R0:W1:Y:S02]  /*2c1f0*/  SHFL.IDX PT, R2, R2, R0, 0x1f ;  /* 0x00001f0002027589 */ /* 0x00406400000e0000 */
[----:B0-----:R-:W0:Y:S02]  /*2c200*/  S2R R0, SR_LTMASK ;  /* 0x0000000000007919 */ /* 0x001e240000003900 */
[----:B0-----:R-:W-:-:S06]  /*2c210*/  LOP3.LUT R0, R0, UR4, RZ, 0xc0, !PT ;  /* 0x0000000400007c12 */ /* 0x001fcc000f8ec0ff */
[----:B------:R-:W1:Y:S02]  /*2c220*/  POPC R0, R0 ;  /* 0x0000000000007309 */ /* 0x000e640000000000 */
[----:B-1----:R-:W-:-:S05]  /*2c230*/  IADD3 R0, R2, UR38, R0 ;  /* 0x0000002602007c10 */ /* 0x002fca000fffe000 */
[----:B------:R2:W-:Y:S01]  /*2c240*/  STL [R1], R0 ;  /* 0x0000000001007387 */ /* 0x0005e20000100800 */
[----:B------:R-:W-:Y:S05]  /*2c250*/  BRA `(.L_x_2521) ;  /* 0x0000003000447947 */ /* 0x000fea0003800000 */
.L_x_2520:
[----:B------:R-:W-:Y:S01]  /*2c260*/  IADD3 R0, R18, 0x1a400, RZ ;  /* 0x0001a40012007810 */ /* 0x000fe20007ffe0ff */
[----:B------:R-:W-:Y:S03]  /*2c270*/  BSSY B6, `(.L_x_2522) ;  /* 0x0000013000067945 */ /* 0x000fe60003800000 */
        /* <DEDUP_REMOVED lines=8> */
[----:B------:R-:W0:Y:S01]  /*2c300*/  LDC.64 R2, c[0x4][R2] ;  /* 0x0100000002027b82 */ /* 0x000e220000000a00 */
        /* <DEDUP_REMOVED lines=8> */
[----:B0-----:R-:W-:Y:S05]  /*2c390*/  CALL.ABS.NOINC R2 ;  /* 0x0000000002007343 */ /* 0x001fea0003c00000 */
.L_x_2523:
[----:B------:R-:W-:Y:S05]  /*2c3a0*/  BSYNC B6 ;  /* 0x0000000000067941 */ /* 0x000fea0003800000 */
.L_x_2522:
        /* <DEDUP_REMOVED lines=12> */
[----:B------:R-:W-:Y:S01]  /*2c470*/  IMAD.U32 R4, RZ, RZ, UR6 ;  /* 0x00000006ff047e24 */ /* 0x000fe2000f8e00ff */
[----:B------:R-:W-:Y:S01]  /*2c480*/  MOV R10, UR4 ;  /* 0x00000004000a7c02 */ /* 0x000fe20008000f00 */
[----:B------:R-:W1:Y:S01]  /*2c490*/  LDC.64 R2, c[0x4][R2] ;  /* 0x0100000002027b82 */ /* 0x000e620000000a00 */
        /* <DEDUP_REMOVED lines=8> */
[----:B01----:R-:W-:Y:S05]  /*2c520*/  CALL.ABS.NOINC R2 ;  /* 0x0000000002007343 */ /* 0x003fea0003c00000 */
.L_x_2525:
[----:B------:R-:W-:Y:S05]  /*2c530*/  BSYNC B6 ;  /* 0x0000000000067941 */ /* 0x000fea0003800000 */
.L_x_2524:
        /* <DEDUP_REMOVED lines=20> */
.L_x_2527:
[----:B------:R-:W-:Y:S05]  /*2c680*/  BSYNC B6 ;  /* 0x0000000000067941 */ /* 0x000fea0003800000 */
.L_x_2526:
[----:B------:R-:W-:Y:S01]  /*2c690*/  LOP3.LUT P6, RZ, R17, 0x1, RZ, 0xc0, !PT ;  /* 0x0000000111ff7812 */ /* 0x000fe200078cc0ff */
[----:B------:R-:W-:-:S12]  /*2c6a0*/  BSSY B6, `(.L_x_2528) ;  /* 0x0000012000067945 */ /* 0x000fd80003800000 */
[----:B------:R-:W-:Y:S05]  /*2c6b0*/  @!P6 BRA `(.L_x_2529) ;  /* 0x000000000040e947 */ /* 0x000fea0003800000 */
[----:B------:R-:W-:Y:S01]  /*2c6c0*/  MOV R2, 0x0 ;  /* 0x0000000000027802 */ /* 0x000fe20000000f00 */
[----:B------:R-:W-:Y:S01]  /*2c6d0*/  ULDC.64 UR4, c[0x4][0xc8] ;  /* 0x0100320000047ab9 */ /* 0x000fe20000000a00 */
[----:B------:R-:W-:Y:S01]  /*2c6e0*/  ULDC.64 UR6, c[0x4][0xd0] ;  /* 0x0100340000067ab9 */ /* 0x000fe20000000a00 */
[----:B------:R-:W-:Y:S01]  /*2c6f0*/  ULDC.64 UR8, c[0x4][0x20] ;  /* 0x0100080000087ab9 */ /* 0x000fe20000000a00 */
[----:B------:R-:W-:Y:S01]  /*2c700*/  MOV R4, UR4 ;  /* 0x0000000400047c02 */ /* 0x000fe20008000f00 */
[----:B------:R-:W-:Y:S01]  /*2c710*/  IMAD.U32 R5, RZ, RZ, UR5 ;  /* 0x00000005ff057e24 */ /* 0x000fe2000f8e00ff */
[----:B------:R-:W1:Y:S01]  /*2c720*/  LDC.64 R2, c[0x4][R2] ;  /* 0x0100000002027b82 */ /* 0x000e620000000a00 */
        /* <DEDUP_REMOVED lines=8> */
[----:B01----:R-:W-:Y:S05]  /*2c7b0*/  CALL.ABS.NOINC R2 ;  /* 0x0000000002007343 */ /* 0x003fea0003c00000 */
.L_x_2529:
[----:B------:R-:W-:Y:S05]  /*2c7c0*/  BSYNC B6 ;  /* 0x0000000000067941 */ /* 0x000fea0003800000 */
.L_x_2528:
[----:B------:R-:W2:Y:S01]  /*2c7d0*/  LDL.LU R2, [R1+0x24] ;  /* 0x0000240001027983 */ /* 0x000ea20000300800 */
[----:B------:R-:W-:-:S03]  /*2c7e0*/  ULDC.64 UR4, c[0x0][0x9f8] ;  /* 0x00027e0000047ab9 */ /* 0x000fc60000000a00 */
[----:B0-----:R-:W3:Y:S04]  /*2c7f0*/  LDL.LU R17, [R1+0x38] ;  /* 0x0000380001117983 */ /* 0x001ee80000300800 */
[----:B------:R-:W4:Y:S01]  /*2c800*/  LDL R8, [R1+0x8] ;  /* 0x0000080001087983 */ /* 0x000f220000100800 */
[----:B------:R-:W-:-:S04]  /*2c810*/  ISETP.NE.U32.AND P0, PT, RZ, UR4, PT ;  /* 0x00000004ff007c0c */ /* 0x000fc8000bf05070 */
[----:B------:R-:W-:-:S13]  /*2c820*/  ISETP.NE.AND.EX P0, PT, RZ, UR5, PT, P0 ;  /* 0x00000005ff007c0c */ /* 0x000fda000bf05300 */
[----:B--2---:R-:W-:-:S04]  /*2c830*/  @P0 IADD3 R2, P1, R2, UR4, RZ ;  /* 0x0000000402020c10 */ /* 0x004fc8000ff3e0ff */
[----:B---3--:R-:W-:Y:S01]  /*2c840*/  @P0 IADD3.X R3, R17, UR5, RZ, P1, !PT ;  /* 0x0000000511030c10 */ /* 0x008fe20008ffe4ff */
[----:B------:R-:W-:-:S04]  /*2c850*/  ULDC.64 UR4, c[0x0][0xa08] ;  /* 0x0002820000047ab9 */ /* 0x000fc80000000a00 */
[----:B----4-:R0:W2:Y:S02]  /*2c860*/  @P0 LDG.E R8, desc[UR56][R2.64] ;  /* 0x0000003802080981 */ /* 0x0100a4000c1e1900 */
[----:B0-----:R-:W0:Y:S01]  /*2c870*/  LDC.64 R2, c[0x0][0x418] ;  /* 0x00010600ff027b82 */ /* 0x001e220000000a00 */
[----:B--2---:R-:W-:Y:S01]  /*2c880*/  SHF.R.S32.HI R9, RZ, 0x1f, R8 ;  /* 0x0000001fff097819 */ /* 0x004fe20000011408 */
[----:B------:R1:W-:Y:S01]  /*2c890*/  @P0 STL [R1+0x8], R8 ;  /* 0x0000080801000387 */ /* 0x0003e20000100800 */
[----:B0-----:R-:W-:Y:S01]  /*2c8a0*/  LOP3.LUT P0, RZ, R2, UR4, RZ, 0xfc, !PT ;  /* 0x0000000402ff7c12 */ /* 0x001fe2000f80fcff */
[----:B------:R-:W-:Y:S02]  /*2c8b0*/  UMOV UR4, 0xffffffff ;  /* 0xffffffff00047882 */ /* 0x000fe40000000000 */
[----:B------:R1:W-:Y:S01]  /*2c8c0*/  STL [R1+0x24], R9 ;  /* 0x0000240901007387 */ /* 0x0003e20000100800 */
[----:B------:R-:W-:-:S04]  /*2c8d0*/  LOP3.LUT P0, RZ, R3, UR5, RZ, 0xfc, P0 ;  /* 0x0000000503ff7c12 */ /* 0x000fc8000800fcff */
[----:B------:R-:W-:Y:S01]  /*2c8e0*/  SEL R17, R8, RZ, !P0 ;  /* 0x000000ff08117207 */ /* 0x000fe20004000000 */
[----:B------:R-:W-:Y:S08]  /*2c8f0*/  BRA.DIV UR4, `(.L_x_2530) ;  /* 0x0000007204f07947 */ /* 0x000ff0000b800000 */
[----:B------:R-:W0:Y:S02]  /*2c900*/  S2R R0, SR_TID.X ;  /* 0x0000000000007919 */ /* 0x000e240000002100 */
[----:B0-----:R-:W-:-:S04]  /*2c910*/  SHF.R.U32.HI R0, RZ, 0x5, R0 ;  /* 0x00000005ff007819 */ /* 0x001fc80000011600 */
[----:B------:R-:W-:-:S05]  /*2c920*/  LOP3.LUT R0, R0, 0x3, RZ, 0xc0, !PT ;  /* 0x0000000300007812 */ /* 0x000fca00078ec0ff */
[----:B------:R0:W2:Y:S02]  /*2c930*/  SHFL.IDX PT, R14, R0, RZ, 0x1f ;  /* 0x00001fff000e7589 */ /* 0x0000a400000e0000 */
.L_x_2740:
[----:B0-----:R-:W3:Y:S01]  /*2c940*/  LDL.LU R0, [R1+0x14] ;  /* 0x0000140001007983 */ /* 0x001ee20000300800 */
[----:B------:R-:W-:Y:S02]  /*2c950*/  PLOP3.LUT P1, PT, PT, PT, PT, 0x8, 0x0 ;  /* 0x000000000000781c */ /* 0x000fe40003f2e170 */
[----:B--2---:R-:W-:Y:S02]  /*2c960*/  ISETP.NE.AND P0, PT, R14, RZ, PT ;  /* 0x000000ff0e00720c */ /* 0x004fe40003f05270 */
[----:B---3--:R-:W-:-:S09]  /*2c970*/  LOP3.LUT R0, R0, 0xfffffffe, RZ, 0xc0, !PT ;  /* 0xfffffffe00007812 */ /* 0x008fd200078ec0ff */
[----:B------:R-:W-:-:S05]  /*2c980*/  @P1 LOP3.LUT R0, R0, 0x1, RZ, 0xfc, !PT ;  /* 0x0000000100001812 */ /* 0x000fca00078efcff */
[----:B------:R0:W-:Y:S01]  /*2c990*/  STL [R1+0x14], R0 ;  /* 0x0000140001007387 */ /* 0x0001e20000100800 */
[----:B------:R-:W-:Y:S05]  /*2c9a0*/  @P0 BRA `(.L_x_2531) ;  /* 0x00000004008c0947 */ /* 0x000fea0003800000 */
[----:B------:R-:W-:-:S03]  /*2c9b0*/  UMOV UR4, 0xffffffff ;  /* 0xffffffff00047882 */ /* 0x000fc60000000000 */
[----:B------:R-:W-:Y:S05]  /*2c9c0*/  BRA.DIV UR4, `(.L_x_2532) ;  /* 0x0000007204f07947 */ /* 0x000fea000b800000 */
[----:B------:R-:W-:-:S13]  /*2c9d0*/  ELECT P6, URZ, PT ;  /* 0x00000000003f782f */ /* 0x000fda00038c0000 */
.L_x_2743:
[----:B------:R-:W-:Y:S05]  /*2c9e0*/  @!P6 BRA `(.L_x_2531) ;  /* 0x00000004007ce947 */ /* 0x000fea0003800000 */
[----:B0-----:R-:W2:Y:S01]  /*2c9f0*/  LDL R0, [R1+0x48] ;  /* 0x0000480001007983 */ /* 0x001ea20000100800 */
[----:B------:R-:W-:-:S04]  /*2ca00*/  ISETP.NE.U32.AND P0, PT, R2, RZ, PT ;  /* 0x000000ff0200720c */ /* 0x000fc80003f05070 */
[----:B------:R-:W-:Y:S01]  /*2ca10*/  ISETP.NE.AND.EX P0, PT, R3, RZ, PT, P0 ;  /* 0x000000ff0300720c */ /* 0x000fe20003f05300 */
[----:B--2---:R-:W-:-:S12]  /*2ca20*/  VIADD R0, R0, 0xffffffff ;  /* 0xffffffff00007836 */ /* 0x004fd80000000000 */
[----:B------:R-:W-:Y:S05]  /*2ca30*/  @!P0 BRA `(.L_x_2533) ;  /* 0x0000000000448947 */ /* 0x000fea0003800000 */
[----:B------:R-:W0:Y:S01]  /*2ca40*/  LDC R7, c[0x0][0x43c] ;  /* 0x00010f00ff077b82 */ /* 0x000e220000000800 */
[----:B------:R-:W-:Y:S01]  /*2ca50*/  ULDC.64 UR4, c[0x0][0x428] ;  /* 0x00010a0000047ab9 */ /* 0x000fe20000000a00 */
[----:B0-----:R-:W-:-:S13]  /*2ca60*/  ISETP.NE.AND P0, PT, R7, 0x1, PT ;  /* 0x000000010700780c */ /* 0x001fda0003f05270 */
[----:B------:R-:W0:Y:S02]  /*2ca70*/  @P0 LDC.64 R4, c[0x0][0x440] ;  /* 0x00011000ff040b82 */ /* 0x000e240000000a00 */
[----:B0-----:R-:W-:Y:S01]  /*2ca80*/  @P0 IMAD.HI.U32 R6, R0, R4, RZ ;  /* 0x0000000400060227 */ /* 0x001fe200078e00ff */
[----:B------:R-:W-:-:S04]  /*2ca90*/  MOV R4, R0 ;  /* 0x0000000000047202 */ /* 0x000fc80000000f00 */
        /* <DEDUP_REMOVED lines=11> */
.L_x_2533:
[----:B0-----:R-:W2:Y:S01]  /*2cb50*/  LDL R3, [R1+0x18] ;  /* 0x0000180001037983 */ /* 0x001ea20000100800 */
[----:B------:R-:W-:Y:S01]  /*2cb60*/  IMAD R2, R19, 0x8, R18 ;  /* 0x0000000813027824 */ /* 0x000fe200078e0212 */
[----:B-1----:R-:W0:Y:S02]  /*2cb70*/  S2R R8, SR_TID.X ;  /* 0x0000000000087919 */ /* 0x002e240000002100 */
[----:B0-----:R-:W-:-:S04]  /*2cb80*/  LOP3.LUT R8, R8, 0x7f, RZ, 0xc0, !PT ;  /* 0x0000007f08087812 */ /* 0x001fc800078ec0ff */
[----:B------:R-:W-:Y:S02]  /*2cb90*/  ISETP.NE.AND P1, PT, R8, RZ, PT ;  /* 0x000000ff0800720c */ /* 0x000fe40003f25270 */
[----:B--2---:R-:W-:-:S04]  /*2cba0*/  SHF.L.U32 R3, R3, 0x1f, RZ ;  /* 0x0000001f03037819 */ /* 0x004fc800000006ff */
[----:B------:R-:W0:Y:S02]  /*2cbb0*/  SYNCS.PHASECHK.TRANS64.TRYWAIT P0, [R2+URZ+0x29880], R3 ;  /* 0x02988003020075a7 */ /* 0x000e24000800017f */
[----:B0-----:R-:W-:Y:S05]  /*2cbc0*/  @!P0 BRA `(.L_x_2534) ;  /* 0x0000007000908947 */ /* 0x001fea0003800000 */
.L_x_2744:
        /* <DEDUP_REMOVED lines=8> */
.L_x_2535:
[----:B------:R-:W2:Y:S01]  /*2cc50*/  LDL R5, [R1+0x28] ;  /* 0x0000280001057983 */ /* 0x000ea20000100800 */
[----:B------:R-:W-:Y:S01]  /*2cc60*/  IMAD R4, R19, 0x5000, R18 ;  /* 0x0000500013047824 */ /* 0x000fe200078e0212 */
        /* <DEDUP_REMOVED lines=11> */
[----:B--2---:R-:W-:-:S05]  /*2cd20*/  IMAD R0, R0, 0xa0, R5 ;  /* 0x000000a000007824 */ /* 0x004fca00078e0205 */
[----:B------:R-:W-:-:S13]  /*2cd30*/  R2UR UR11, R0 ;  /* 0x00000000000b72ca */ /* 0x000fda00000e0000 */
[----:B------:R1:W-:Y:S01]  /*2cd40*/  UTMALDG.4D [UR8], [UR4], desc[UR6] ;  /* 0x00000608040075b4 */ /* 0x0003e20008019000 */
[----:B------:R-:W2:Y:S02]  /*2cd50*/  SYNCS.PHASECHK.TRANS64.TRYWAIT P0, [R2+URZ+0x29840], R3 ;  /* 0x02984003020075a7 */ /* 0x000ea4000800017f */
[----:B-12---:R-:W-:Y:S05]  /*2cd60*/  @!P0 BRA `(.L_x_2536) ;  /* 0x00000070003c8947 */ /* 0x006fea0003800000 */
.L_x_2745:
[----:B------:R-:W-:Y:S05]  /*2cd70*/  @P1 BRA `(.L_x_2537) ;  /* 0x00000000001c1947 */ /* 0x000fea0003800000 */
[----:B------:R-:W2:Y:S01]  /*2cd80*/  S2R R4, SR_TID.X ;  /* 0x0000000000047919 */ /* 0x000ea20000002100 */
[----:B01----:R-:W-:-:S04]  /*2cd90*/  MOV R3, 0x7800 ;  /* 0x0000780000037802 */ /* 0x003fc80000000f00 */
[----:B------:R3:W-:Y:S01]  /*2cda0*/  SYNCS.ARRIVE.TRANS64 RZ, [R2+URZ+0x29830], R3 ;  /* 0x0298300302ff79a7 */ /* 0x0007e2000800003f */
[----:B--2---:R-:W-:-:S04]  /*2cdb0*/  LOP3.LUT R4, R4, 0x1f, RZ, 0xc0, !PT ;  /* 0x0000001f04047812 */ /* 0x004fc800078ec0ff */
[----:B------:R-:W-:-:S13]  /*2cdc0*/  ISETP.NE.AND P0, PT, R4, RZ, PT ;  /* 0x000000ff0400720c */ /* 0x000fda0003f05270 */
[----:B---3--:R-:W-:Y:S05]  /*2cdd0*/  @!P0 BRA `(.L_x_2537) ;  /* 0x0000000000048947 */ /* 0x008fea0003800000 */
[----:B------:R-:W-:Y:S01]  /*2cde0*/  BPT.TRAP 0x1 ;  /* 0x000000040000795c */ /* 0x000fe20000300000 */
.L_x_2537:
[----:B01----:R-:W2:Y:S01]  /*2cdf0*/  LDL.LU R3, [R1+0x14] ;  /* 0x0000140001037983 */ /* 0x003ea20000300800 */
        /* <DEDUP_REMOVED lines=30> */
.L_x_2531:
[----:B---3--:R-:W0:Y:S04]  /*2cfe0*/  LDL.LU R3, [R1+0x40] ;  /* 0x0000400001037983 */ /* 0x008e280000300800 */
[----:B------:R-:W2:Y:S04]  /*2cff0*/  LDL.LU R5, [R1+0x34] ;  /* 0x0000340001057983 */ /* 0x000ea80000300800 */
[----:B------:R-:W3:Y:S01]  /*2d000*/  LDL.LU R4, [R1+0x58] ;  /* 0x0000580001047983 */ /* 0x000ee20000300800 */
[----:B------:R-:W-:Y:S05]  /*2d010*/  WARPSYNC.ALL ;  /* 0x0000000000007948 */ /* 0x000fea0003800000 */
[----:B------:R-:W-:Y:S01]  /*2d020*/  ULDC.64 UR6, c[0x0][0xa00] ;  /* 0x0002800000067ab9 */ /* 0x000fe20000000a00 */
[----:B------:R-:W-:Y:S01]  /*2d030*/  ULDC.64 UR4, c[0x0][0x298] ;  /* 0x0000a60000047ab9 */ /* 0x000fe20000000a00 */
[----:B------:R-:W-:Y:S01]  /*2d040*/  BAR.SYNC.DEFER_BLOCKING 0x8, 0x180 ;  /* 0x0206000000007b1d */ /* 0x000fe20000010000 */
[----:B------:R-:W-:Y:S01]  /*2d050*/  ISETP.NE.U32.AND P0, PT, RZ, UR6, PT ;  /* 0x00000006ff007c0c */ /* 0x000fe2000bf05070 */
[----:B------:R-:W-:-:S03]  /*2d060*/  VIADD R2, R18, 0x14400 ;  /* 0x0001440012027836 */ /* 0x000fc60000000000 */
[----:B------:R-:W-:Y:S01]  /*2d070*/  ISETP.NE.AND.EX P0, PT, RZ, UR7, PT, P0 ;  /* 0x00000007ff007c0c */ /* 0x000fe2000bf05300 */
[----:B------:R-:W-:Y:S01]  /*2d080*/  BSSY B6, `(.L_x_2538) ;  /* 0x000001e000067945 */ /* 0x000fe20003800000 */
[----:B------:R-:W-:Y:S02]  /*2d090*/  LOP3.LUT P1, RZ, R2, 0x1bf, RZ, 0xc0, !PT ;  /* 0x000001bf02ff7812 */ /* 0x000fe4000782c0ff */
[----:B0-----:R-:W-:Y:S02]  /*2d0a0*/  SHF.R.S32.HI R0, RZ, 0x1f, R3 ;  /* 0x0000001fff007819 */ /* 0x001fe40000011403 */
[----:B--2---:R-:W-:-:S03]  /*2d0b0*/  SEL R5, R5, RZ, !P0 ;  /* 0x000000ff05057207 */ /* 0x004fc60004000000 */
[----:B------:R-:W-:Y:S01]  /*2d0c0*/  IMAD R0, R0, UR4, RZ ;  /* 0x0000000400007c24 */ /* 0x000fe2000f8e02ff */
[----:B---3--:R-:W-:-:S03]  /*2d0d0*/  SEL R4, R4, RZ, !P0 ;  /* 0x000000ff04047207 */ /* 0x008fc60004000000 */
        /* <DEDUP_REMOVED lines=16> */
[----:B------:R-:W-:Y:S01]  /*2d1e0*/  MOV R12, 0x1 ;  /* 0x00000001000c7802 */ /* 0x000fe20000000f00 */
[----:B------:R-:W-:Y:S02]  /*2d1f0*/  IMAD.U32 R7, RZ, RZ, UR7 ;  /* 0x00000007ff077e24 */ /* 0x000fe4000f8e00ff */
[----:B------:R-:W-:-:S02]  /*2d200*/  IMAD.U32 R10, RZ, RZ, UR8 ;  /* 0x00000008ff0a7e24 */ /* 0x000fc4000f8e00ff */
[----:B------:R-:W-:Y:S02]  /*2d210*/  IMAD.U32 R11, RZ, RZ, UR9 ;  /* 0x00000009ff0b7e24 */ /* 0x000fe4000f8e00ff */
[----:B-1----:R-:W-:Y:S02]  /*2d220*/  IMAD.MOV.U32 R8, RZ, RZ, 0x70 ;  /* 0x00000070ff087424 */ /* 0x002fe400078e00ff */
[----:B------:R-:W-:-:S07]  /*2d230*/  IMAD.MOV.U32 R13, RZ, RZ, RZ ;  /* 0x000000ffff0d7224 */ /* 0x000fce00078e00ff */
[----:B------:R-:W-:-:S07]  /*2d240*/  LEPC R20, `(.L_x_2539) ;  /* 0x000000001014794e */ /* 0x000fce0000000000 */
[----:B0-----:R-:W-:Y:S05]  /*2d250*/  CALL.ABS.NOINC R2 ;  /* 0x0000000002007343 */ /* 0x001fea0003c00000 */
.L_x_2539:
[----:B------:R-:W-:Y:S05]  /*2d260*/  BSYNC B6 ;  /* 0x0000000000067941 */ /* 0x000fea0003800000 */
.L_x_2538:
[----:B0-----:R-:W2:Y:S01]  /*2d270*/  LDL.LU R0, [R1+0x40] ;  /* 0x0000400001007983 */ /* 0x001ea20000300800 */
[----:B------:R-:W-:Y:S01]  /*2d280*/  ULDC.64 UR4, c[0x0][0x2d8] ;  /* 0x0000b60000047ab9 */ /* 0x000fe20000000a00 */
[----:B------:R-:W0:Y:S01]  /*2d290*/  LDC R7, c[0x0][0x448] ;  /* 0x00011200ff077b82 */ /* 0x000e220000000800 */
[----:B------:R-:W-:Y:S01]  /*2d2a0*/  ULDC.64 UR6, c[0x0][0x280] ;  /* 0x0000a00000067ab9 */ /* 0x000fe20000000a00 */
[----:B------:R-:W3:Y:S04]  /*2d2b0*/  LDL.LU R5, [R1+0x38] ;  /* 0x0000380001057983 */ /* 0x000ee80000300800 */
[----:B------:R-:W3:Y:S04]  /*2d2c0*/  LDL.LU.64 R2, [R1+0x50] ;  /* 0x0000500001027983 */ /* 0x000ee80000300a00 */
[----:B------:R-:W4:Y:S04]  /*2d2d0*/  LDL.LU R4, [R1+0x34] ;  /* 0x0000340001047983 */ /* 0x000f280000300800 */
[----:B------:R-:W4:Y:S01]  /*2d2e0*/  LDL R10, [R1+0x4] ;  /* 0x00000400010a7983 */ /* 0x000f220000100800 */
[----:B-1----:R-:W1:Y:S01]  /*2d2f0*/  S2R R8, SR_TID.X ;  /* 0x0000000000087919 */ /* 0x002e620000002100 */
[----:B0-----:R-:W-:-:S13]  /*2d300*/  ISETP.NE.AND P0, PT, R7, 0x1, PT ;  /* 0x000000010700780c */ /* 0x001fda0003f05270 */
[----:B------:R-:W0:Y:S01]  /*2d310*/  @P0 LDC R6, c[0x0][0x450] ;  /* 0x00011400ff060b82 */ /* 0x000e220000000800 */
[----:B-1----:R-:W-:-:S04]  /*2d320*/  SHF.L.U32 R8, R8, 0x4, RZ ;  /* 0x0000000408087819 */ /* 0x002fc800000006ff */
[----:B------:R-:W-:-:S04]  /*2d330*/  LOP3.LUT R8, R8, 0x30, RZ, 0xc0, !PT ;  /* 0x0000003008087812 */ /* 0x000fc800078ec0ff */
[C---:B------:R-:W-:Y:S02]  /*2d340*/  LOP3.LUT R11, R8.reuse, 0x40, RZ, 0xfc, !PT ;  /* 0x00000040080b7812 */ /* 0x040fe400078efcff */
[----:B------:R-:W-:Y:S01]  /*2d350*/  LOP3.LUT R8, R8, 0x80, RZ, 0xfc, !PT ;  /* 0x0000008008087812 */ /* 0x000fe200078efcff */
[----:B---3--:R-:W-:Y:S02]  /*2d360*/  IMAD.MOV.U32 R3, RZ, RZ, R5 ;  /* 0x000000ffff037224 */ /* 0x008fe400078e0005 */
[----:B------:R-:W1:Y:S01]  /*2d370*/  S2R R5, SR_TID.X ;  /* 0x0000000000057919 */ /* 0x000e620000002100 */
[----:B------:R-:W-:-:S04]  /*2d380*/  IMAD.WIDE.U32 R2, R16, UR4, R2 ;  /* 0x0000000410027c25 */ /* 0x000fc8000f8e0002 */
[----:B------:R-:W-:Y:S01]  /*2d390*/  IMAD R3, R16, UR5, R3 ;  /* 0x0000000510037c24 */ /* 0x000fe2000f8e0203 */
[----:B------:R-:W-:Y:S02]  /*2d3a0*/  ULDC.64 UR4, c[0x0][0x2e0] ;  /* 0x0000b80000047ab9 */ /* 0x000fe40000000a00 */
[----:B--2---:R-:W-:Y:S02]  /*2d3b0*/  IMAD R0, R0, UR4, RZ ;  /* 0x0000000400007c24 */ /* 0x004fe4000f8e02ff */
[----:B----4-:R-:W-:-:S04]  /*2d3c0*/  IMAD.WIDE.U32 R2, R4, UR4, R2 ;  /* 0x0000000404027c25 */ /* 0x010fc8000f8e0002 */
[----:B------:R-:W-:Y:S01]  /*2d3d0*/  IMAD R0, R4, UR5, R0 ;  /* 0x0000000504007c24 */ /* 0x000fe2000f8e0200 */
[----:B------:R-:W-:Y:S01]  /*2d3e0*/  ULDC.64 UR4, c[0x0][0x2d0] ;  /* 0x0000b40000047ab9 */ /* 0x000fe20000000a00 */
[----:B------:R-:W2:Y:S02]  /*2d3f0*/  S2R R4, SR_TID.X ;  /* 0x0000000000047919 */ /* 0x000ea40000002100 */
[----:B------:R-:W-:Y:S01]  /*2d400*/  IMAD.IADD R3, R3, 0x1, R0 ;  /* 0x0000000103037824 */ /* 0x000fe200078e0200 */
[----:B-1----:R-:W-:-:S04]  /*2d410*/  LOP3.LUT R5, R5, 0x7f, RZ, 0xc0, !PT ;  /* 0x0000007f05057812 */ /* 0x002fc800078ec0ff */
[----:B------:R-:W-:Y:S01]  /*2d420*/  SHF.R.U32.HI R5, RZ, 0x2, R5 ;  /* 0x00000002ff057819 */ /* 0x000fe20000011605 */
[----:B--2---:R-:W-:-:S05]  /*2d430*/  IMAD.SHL.U32 R4, R4, 0x20, RZ ;  /* 0x0000002004047824 */ /* 0x004fca00078e00ff */
[----:B------:R-:W-:Y:S02]  /*2d440*/  LOP3.LUT R4, R5, 0x60, R4, 0xf8, !PT ;  /* 0x0000006005047812 */ /* 0x000fe400078ef804 */
[----:B------:R-:W1:Y:S02]  /*2d450*/  @P0 LDC R5, c[0x0][0x44c] ;  /* 0x00011300ff050b82 */ /* 0x000e640000000800 */
[----:B------:R-:W-:-:S05]  /*2d460*/  LEA R4, R10, R4, 0x7 ;  /* 0x000000040a047211 */ /* 0x000fca00078e38ff */
        /* <DEDUP_REMOVED lines=30> */
[----:B------:R-:W-:-:S05]  /*2d650*/  SHF.R.U32.HI R11, RZ, 0x2, R11 ;  /* 0x00000002ff0b7819 */ /* 0x000fca000001160b */
[----:B------:R-:W-:-:S04]  /*2d660*/  IMAD R0, R10, 0x80, R11 ;  /* 0x000000800a007824 */ /* 0x000fc800078e020b */
[----:B------:R-:W-:Y:S02]  /*2d670*/  VIADD R5, R0, 0x20 ;  /* 0x0000002000057836 */ /* 0x000fe40000000000 */
[----:B--2---:R-:W-:Y:S02]  /*2d680*/  IMAD R2, R6, R7, RZ ;  /* 0x0000000706027224 */ /* 0x004fe400078e02ff */
[----:B------:R-:W0:Y:S03]  /*2d690*/  SHFL.IDX PT, R7, R4, RZ, 0x1c1f ;  /* 0x001c1fff04077589 */ /* 0x000e2600000e0000 */
[----:B------:R-:W-:Y:S01]  /*2d6a0*/  ISETP.GE.AND P4, PT, R0, R2, PT ;  /* 0x000000020000720c */ /* 0x000fe20003f86270 */
[----:B------:R-:W1:-:S12]  /*2d6b0*/  SHFL.IDX PT, R6, R3, RZ, 0x1c1f ;  /* 0x001c1fff03067589 */ /* 0x000e5800000e0000 */
        /* <DEDUP_REMOVED lines=23> */
[----:B0-----:R-:W-:-:S04]  /*2d830*/  @!P3 IMAD.X R6, RZ, RZ, R6, P4 ;  /* 0x000000ffff06b224 */ /* 0x001fc800020e0606 */
[----:B------:R-:W-:Y:S01]  /*2d840*/  @!P3 IMAD.MOV.U32 R7, RZ, RZ, R6 ;  /* 0x000000ffff07b224 */ /* 0x000fe200078e0006 */
[----:B------:R-:W-:Y:S02]  /*2d850*/  @!P3 MOV R6, R5 ;  /* 0x000000050006b202 */ /* 0x000fe40000000f00 */
[----:B------:R1:W2:Y:S04]  /*2d860*/  SHFL.IDX PT, R5, R3, 0x3, 0x1c1f ;  /* 0x007c1f0003057f89 */ /* 0x0002a800000e0000 */
[----:B------:R1:W-:Y:S04]  /*2d870*/  @!P3 LDGSTS.E.BYPASS.LTC128B.128 [R8+0x15400], desc[UR56][R6.64], !P0 ;  /* 0x154000000608bfae */ /* 0x0003e8000c101d78 */
[----:B------:R1:W-:Y:S04]  /*2d880*/  @!P3 LDGSTS.E.BYPASS.LTC128B.128 [R8+0x17400], desc[UR56][R6.64+0x40], !P1 ;  /* 0x174000400608bfae */ /* 0x0003e8000c901d78 */
[----:B------:R1:W-:Y:S04]  /*2d890*/  @!P3 LDGSTS.E.BYPASS.LTC128B.128 [R8+0x19400], desc[UR56][R6.64+0x80], !P2 ;  /* 0x194000800608bfae */ /* 0x0003e8000d101d78 */
[----:B------:R1:W3:Y:S02]  /*2d8a0*/  SHFL.IDX PT, R3, R4, 0x3, 0x1c1f ;  /* 0x007c1f0004037f89 */ /* 0x0002e400000e0000 */
.L_x_2754:
        /* <DEDUP_REMOVED lines=12> */
.L_x_2542:
[----:B------:R-:W-:Y:S05]  /*2d970*/  BSYNC B0 ;  /* 0x0000000000007941 */ /* 0x000fea0003800000 */
.L_x_2541:
[----:B------:R-:W-:Y:S01]  /*2d980*/  NOP ;  /* 0x0000000000007918 */ /* 0x000fe20000000000 */
[----:B------:R-:W-:-:S13]  /*2d990*/  PLOP3.LUT P0, PT, PT, PT, PT, 0x80, 0x0 ;  /* 0x000000000000781c */ /* 0x000fda0003f0f070 */
.L_x_2543:
[----:B------:R-:W-:Y:S02]  /*2d9a0*/  PLOP3.LUT P1, PT, P1, P0, PT, 0xa2, 0x0 ;  /* 0x000000000000781c */ /* 0x000fe40000f21472 */
[----:B------:R-:W-:-:S08]  /*2d9b0*/  @P0 R2UR P1, UR4, R18 ;  /* 0x00000000120402ca */ /* 0x000fd00000020000 */
[----:B------:R-:W-:-:S05]  /*2d9c0*/  @P0 PLOP3.LUT P0, PT, P1, PT, PT, 0x80, 0x0 ;  /* 0x000000000000081c */ /* 0x000fca0000f0f070 */
[----:B------:R-:W-:Y:S01]  /*2d9d0*/  @!P1 SYNCS.ARRIVE.TRANS64.RED.A0T1 RZ, [UR4+0x29800], RZ ;  /* 0x029800ffffff99a7 */ /* 0x000fe20008200404 */
[----:B------:R-:W-:Y:S07]  /*2d9e0*/  @!P1 ARRIVES.LDGSTSBAR.64.TRANSCNT [UR4+0x29800] ;  /* 0x02980000ff0099b0 */ /* 0x000fee0008000a84 */
[----:B------:R-:W-:Y:S05]  /*2d9f0*/  @P0 BRA.U.ANY `(.L_x_2543) ;  /* 0xfffffffd00e80947 */ /* 0x000fea000393ffff */
[----:B----4-:R-:W4:Y:S02]  /*2da00*/  LDL.LU R2, [R1+0x60] ;  /* 0x0000600001027983 */ /* 0x010f240000300800 */
[----:B----4-:R-:W-:-:S05]  /*2da10*/  VIADD R2, R2, 0x1 ;  /* 0x0000000102027836 */ /* 0x010fca0000000000 */
        /* <DEDUP_REMOVED lines=10> */
.L_x_2755:
[----:B------:R-:W-:Y:S05]  /*2dac0*/  BSYNC B0 ;  /* 0x0000000000007941 */ /* 0x000fea0003800000 */
.L_x_2544:
[----:B------:R-:W5:Y:S04]  /*2dad0*/  LDL.LU R2, [R1+0x48] ;  /* 0x0000480001027983 */ /* 0x000f680000300800 */
[----:B-1-3--:R-:W3:Y:S01]  /*2dae0*/  LDL R3, [R1+0x20] ;  /* 0x0000200001037983 */ /* 0x00aee20000100800 */
[----:B-----5:R-:W-:-:S04]  /*2daf0*/  IADD3 R2, R2, -0x2, RZ ;  /* 0xfffffffe02027810 */ /* 0x020fc80007ffe0ff */
[----:B---3--:R-:W-:-:S13]  /*2db00*/  ISETP.GE.AND P0, PT, R2, R3, PT ;  /* 0x000000030200720c */ /* 0x008fda0003f06270 */
[----:B------:R-:W-:Y:S05]  /*2db10*/  @!P0 BRA `(.L_x_2546) ;  /* 0x0000001000048947 */ /* 0x000fea0003800000 */
[----:B------:R1:W5:Y:S01]  /*2db20*/  LDL.LU R3, [R1+0x18] ;  /* 0x0000180001037983 */ /* 0x0003620000300800 */
[----:B----4-:R-:W-:-:S07]  /*2db30*/  IMAD.MOV.U32 R0, RZ, RZ, R19 ;  /* 0x000000ffff007224 */ /* 0x010fce00078e0013 */
.L_x_2568:
[----:B------:R-:W3:Y:S01]  /*2db40*/  LDL R4, [R1+0x14] ;  /* 0x0000140001047983 */ /* 0x000ee20000100800 */
[----:B------:R-:W-:Y:S01]  /*2db50*/  VIADD R19, R0, 0x1 ;  /* 0x0000000100137836 */ /* 0x000fe20000000000 */
[----:B------:R-:W-:Y:S05]  /*2db60*/  YIELD ;  /* 0x0000000000007946 */ /* 0x000fea0003800000 */
[C---:B------:R-:W-:Y:S01]  /*2db70*/  ISETP.NE.AND P0, PT, R19.reuse, 0x2, PT ;  /* 0x000000021300780c */ /* 0x040fe20003f05270 */
[----:B------:R-:W-:Y:S03]  /*2db80*/  BSSY B0, `(.L_x_2547) ;  /* 0x0000089000007945 */ /* 0x000fe60003800000 */
[----:B------:R-:W-:-:S02]  /*2db90*/  SEL R19, R19, RZ, P0 ;  /* 0x000000ff13137207 */ /* 0x000fc40000000000 */
[----:B---3--:R-:W-:Y:S02]  /*2dba0*/  LOP3.LUT P1, RZ, R4, 0x1, RZ, 0xc0, !PT ;  /* 0x0000000104ff7812 */ /* 0x008fe4000782c0ff */
[----:B------:R-:W-:-:S04]  /*2dbb0*/  SEL R4, RZ, 0x1, P0 ;  /* 0x00000001ff047807 */ /* 0x000fc80000000000 */
[----:B--2--5:R-:W-:-:S05]  /*2dbc0*/  LOP3.LUT R9, R3, R4, RZ, 0x3c, !PT ;  /* 0x0000000403097212 */ /* 0x024fca00078e3cff */
[----:B------:R3:W-:Y:S02]  /*2dbd0*/  STL [R1+0x18], R9 ;  /* 0x0000180901007387 */ /* 0x0007e40000100800 */
[----:B------:R-:W-:Y:S05]  /*2dbe0*/  @!P1 BRA `(.L_x_2548) ;  /* 0x0000000800089947 */ /* 0x000fea0003800000 */
[----:B------:R-:W-:Y:S01]  /*2dbf0*/  ULDC.64 UR4, c[0x0][0x418] ;  /* 0x0001060000047ab9 */ /* 0x000fe20000000a00 */
[----:B0-----:R-:W-:Y:S01]  /*2dc00*/  IMAD.MOV.U32 R8, RZ, RZ, R2 ;  /* 0x000000ffff087224 */ /* 0x001fe200078e0002 */
[----:B------:R-:W-:-:S04]  /*2dc10*/  ISETP.NE.U32.AND P0, PT, RZ, UR4, PT ;  /* 0x00000004ff007c0c */ /* 0x000fc8000bf05070 */
[----:B------:R-:W-:-:S13]  /*2dc20*/  ISETP.NE.AND.EX P0, PT, RZ, UR5, PT, P0 ;  /* 0x00000005ff007c0c */ /* 0x000fda000bf05300 */
[----:B------:R-:W-:Y:S05]  /*2dc30*/  @!P0 BRA `(.L_x_2549) ;  /* 0x00000000004c8947 */ /* 0x000fea0003800000 */
[----:B------:R-:W4:Y:S01]  /*2dc40*/  LDL R11, [R1+0x24] ;  /* 0x00002400010b7983 */ /* 0x000f220000100800 */
[----:B------:R-:W0:Y:S01]  /*2dc50*/  LDC R7, c[0x0][0x43c] ;  /* 0x00010f00ff077b82 */ /* 0x000e220000000800 */
[----:B------:R-:W-:Y:S02]  /*2dc60*/  ULDC.64 UR6, c[0x0][0x428] ;  /* 0x00010a0000067ab9 */ /* 0x000fe40000000a00 */
[----:B------:R-:W3:Y:S01]  /*2dc70*/  LDL R10, [R1+0x8] ;  /* 0x00000800010a7983 */ /* 0x000ee20000100800 */
[----:B0-----:R-:W-:-:S13]  /*2dc80*/  ISETP.NE.AND P0, PT, R7, 0x1, PT ;  /* 0x000000010700780c */ /* 0x001fda0003f05270 */
[----:B--2---:R-:W0:Y:S02]  /*2dc90*/  @P0 LDC.64 R4, c[0x0][0x440] ;  /* 0x00011000ff040b82 */ /* 0x004e240000000a00 */
[----:B0-----:R-:W-:-:S04]  /*2dca0*/  @P0 IMAD.HI.U32 R6, R2, R4, RZ ;  /* 0x0000000402060227 */ /* 0x001fc800078e00ff */
[----:B------:R-:W-:Y:S01]  /*2dcb0*/  IMAD.MOV.U32 R4, RZ, RZ, R2 ;  /* 0x000000ffff047224 */ /* 0x000fe200078e0002 */
[----:B------:R-:W-:-:S04]  /*2dcc0*/  @P0 SHF.R.U32.HI R4, RZ, R5, R6 ;  /* 0x00000005ff040219 */ /* 0x000fc80000011606 */
[----:B------:R-:W-:Y:S02]  /*2dcd0*/  SHF.R.S32.HI R5, RZ, 0x1f, R4 ;  /* 0x0000001fff057819 */ /* 0x000fe40000011404 */
[----:B------:R-:W-:-:S05]  /*2dce0*/  IADD3 R8, -R4, RZ, RZ ;  /* 0x000000ff04087210 */ /* 0x000fca0007ffe1ff */
[----:B------:R-:W-:Y:S02]  /*2dcf0*/  IMAD R8, R7, R8, R2 ;  /* 0x0000000807087224 */ /* 0x000fe400078e0202 */
[----:B----4-:R-:W-:-:S04]  /*2dd00*/  IMAD R6, R11, UR6, RZ ;  /* 0x000000060b067c24 */ /* 0x010fc8000f8e02ff */
[C---:B---3--:R-:W-:Y:S02]  /*2dd10*/  IMAD R6, R10.reuse, UR7, R6 ;  /* 0x000000070a067c24 */ /* 0x048fe4000f8e0206 */
[----:B------:R-:W-:-:S04]  /*2dd20*/  IMAD.WIDE.U32 R4, R10, UR6, R4 ;  /* 0x000000060a047c25 */ /* 0x000fc8000f8e0004 */
[----:B------:R-:W-:Y:S01]  /*2dd30*/  IMAD.IADD R5, R6, 0x1, R5 ;  /* 0x0000000106057824 */ /* 0x000fe200078e0205 */
[----:B------:R-:W-:-:S04]  /*2dd40*/  LEA R6, P0, R4, UR4, 0x2 ;  /* 0x0000000404067c11 */ /* 0x000fc8000f8010ff */
[----:B------:R-:W-:-:S05]  /*2dd50*/  LEA.HI.X R7, R4, UR5, R5, 0x2, P0 ;  /* 0x0000000504077c11 */ /* 0x000fca00080f1405 */
[----:B------:R0:W5:Y:S04]  /*2dd60*/  LDG.E R17, desc[UR56][R6.64] ;  /* 0x0000003806117981 */ /* 0x000168000c1e1900 */
.L_x_2549:
[----:B------:R-:W0:Y:S01]  /*2dd70*/  S2R R4, SR_TID.X ;  /* 0x0000000000047919 */ /* 0x000e220000002100 */
[----:B--2---:R-:W-:Y:S01]  /*2dd80*/  IMAD R5, R19, 0x8, R18 ;  /* 0x0000000813057824 */ /* 0x004fe200078e0212 */
[----:B------:R-:W-:Y:S01]  /*2dd90*/  BSSY B1, `(.L_x_2550) ;  /* 0x0000006000017945 */ /* 0x000fe20003800000 */
[----:B0-----:R-:W-:Y:S02]  /*2dda0*/  LOP3.LUT R6, R4, 0x7f, RZ, 0xc0, !PT ;  /* 0x0000007f04067812 */ /* 0x001fe400078ec0ff */
[----:B------:R-:W-:Y:S02]  /*2ddb0*/  SHF.L.U32 R4, R9, 0x1f, RZ ;  /* 0x0000001f09047819 */ /* 0x000fe400000006ff */
[----:B------:R-:W-:Y:S02]  /*2ddc0*/  ISETP.NE.AND P1, PT, R6, RZ, PT ;  /* 0x000000ff0600720c */ /* 0x000fe40003f25270 */
[----:B------:R-:W0:Y:S02]  /*2ddd0*/  SYNCS.PHASECHK.TRANS64.TRYWAIT P0, [R5+URZ+0x29880], R4 ;  /* 0x02988004050075a7 */ /* 0x000e24000800017f */
[----:B0-----:R-:W-:Y:S09]  /*2dde0*/  @!P0 BRA `(.L_x_2551) ;  /* 0x0000006400b08947 */ /* 0x001ff20003800000 */
.L_x_2756:
[----:B------:R-:W-:Y:S05]  /*2ddf0*/  BSYNC B1 ;  /* 0x0000000000017941 */ /* 0x000fea0003800000 */
.L_x_2550:
        /* <DEDUP_REMOVED lines=9> */
.L_x_2553:
[----:B------:R-:W-:Y:S05]  /*2de90*/  BSYNC B1 ;  /* 0x0000000000017941 */ /* 0x000fea0003800000 */
.L_x_2552:
[----:B------:R-:W2:Y:S01]  /*2dea0*/  LDL R6, [R1+0x28] ;  /* 0x0000280001067983 */ /* 0x000ea20000100800 */
        /* <DEDUP_REMOVED lines=9> */
[----:B--2---:R-:W-:-:S02]  /*2df40*/  IMAD R6, R8, 0xa0, R6 ;  /* 0x000000a008067824 */ /* 0x004fc400078e0206 */
[----:B------:R-:W-:-:S09]  /*2df50*/  VIADD R8, R5, 0x29870 ;  /* 0x0002987005087836 */ /* 0x000fd20000000000 */
.L_x_2554:
        /* <DEDUP_REMOVED lines=13> */
.L_x_2757:
[----:B------:R-:W-:Y:S05]  /*2e030*/  BSYNC B1 ;  /* 0x0000000000017941 */ /* 0x000fea0003800000 */
.L_x_2555:
[----:B------:R-:W-:Y:S01]  /*2e040*/  BSSY B1, `(.L_x_2557) ;  /* 0x000000b000017945 */ /* 0x000fe20003800000 */
[----:B------:R-:W-:Y:S02]  /*2e050*/  IMAD.MOV.U32 R8, RZ, RZ, 0x0 ;  /* 0x00000000ff087424 */ /* 0x000fe400078e00ff */
[----:B---3--:R-:W-:Y:S01]  /*2e060*/  IMAD.MOV.U32 R9, RZ, RZ, 0x14f00000 ;  /* 0x14f00000ff097424 */ /* 0x008fe200078e00ff */
[----:B------:R-:W-:Y:S06]  /*2e070*/  @P1 BRA `(.L_x_2558) ;  /* 0x00000000001c1947 */ /* 0x000fec0003800000 */
[----:B------:R-:W3:Y:S01]  /*2e080*/  S2R R7, SR_TID.X ;  /* 0x0000000000077919 */ /* 0x000ee20000002100 */
[----:B0-2---:R-:W-:-:S04]  /*2e090*/  IMAD.MOV.U32 R4, RZ, RZ, 0x7800 ;  /* 0x00007800ff047424 */ /* 0x005fc800078e00ff */
[----:B------:R4:W-:Y:S01]  /*2e0a0*/  SYNCS.ARRIVE.TRANS64 RZ, [R5+URZ+0x29830], R4 ;  /* 0x0298300405ff79a7 */ /* 0x0009e2000800003f */
[----:B---3--:R-:W-:-:S04]  /*2e0b0*/  LOP3.LUT R7, R7, 0x1f, RZ, 0xc0, !PT ;  /* 0x0000001f07077812 */ /* 0x008fc800078ec0ff */
[----:B------:R-:W-:-:S13]  /*2e0c0*/  ISETP.NE.AND P0, PT, R7, RZ, PT ;  /* 0x000000ff0700720c */ /* 0x000fda0003f05270 */
[----:B----4-:R-:W-:Y:S05]  /*2e0d0*/  @!P0 BRA `(.L_x_2558) ;  /* 0x0000000000048947 */ /* 0x010fea0003800000 */
[----:B------:R-:W-:Y:S01]  /*2e0e0*/  BPT.TRAP 0x1 ;  /* 0x000000040000795c */ /* 0x000fe20000300000 */
.L_x_2558:
[----:B------:R-:W-:Y:S05]  /*2e0f0*/  BSYNC B1 ;  /* 0x0000000000017941 */ /* 0x000fea0003800000 */
.L_x_2557:
[----:B------:R-:W-:Y:S01]  /*2e100*/  R2UR UR10, R10 ;  /* 0x000000000a0a72ca */ /* 0x000fe200000e0000 */
[----:B0-2---:R-:W-:Y:S01]  /*2e110*/  IMAD R4, R19, 0x7800, R18 ;  /* 0x0000780013047824 */ /* 0x005fe200078e0212 */
[----:B------:R-:W-:Y:S01]  /*2e120*/  R2UR UR6, R8 ;  /* 0x00000000080672ca */ /* 0x000fe200000e0000 */
[----:B------:R-:W-:Y:S01]  /*2e130*/  UIADD3 UR4, UP0, UR40, 0x370, URZ ;  /* 0x0000037028047890 */ /* 0x000fe2000ff1e03f */
[----:B------:R-:W-:Y:S01]  /*2e140*/  R2UR UR7, R9 ;  /* 0x00000000090772ca */ /* 0x000fe200000e0000 */
[----:B------:R-:W-:Y:S01]  /*2e150*/  VIADD R7, R4, 0x1a400 ;  /* 0x0001a40004077836 */ /* 0x000fe20000000000 */
[----:B------:R-:W-:Y:S01]  /*2e160*/  PLOP3.LUT P0, PT, PT, PT, PT, 0x80, 0x0 ;  /* 0x000000000000781c */ /* 0x000fe20003f0f070 */
[----:B------:R-:W-:Y:S01]  /*2e170*/  UIADD3.X UR5, URZ, UR41, URZ, UP0, !UPT ;  /* 0x000000293f057290 */ /* 0x000fe200087fe43f */
[----:B------:R-:W-:-:S11]  /*2e180*/  IADD3 R5, R5, 0x29830, RZ ;  /* 0x0002983005057810 */ /* 0x000fd60007ffe0ff */
.L_x_2559:
        /* <DEDUP_REMOVED lines=15> */
.L_x_2560:
        /* <DEDUP_REMOVED lines=15> */
.L_x_2561:
        /* <DEDUP_REMOVED lines=9> */
[----:B----4-:R-:W-:Y:S05]  /*2e400*/  @P0 BRA.U.ANY `(.L_x_2561) ;  /* 0xfffffffd00d80947 */ /* 0x010fea000393ffff */
.L_x_2548:
[----:B------:R-:W-:Y:S05]  /*2e410*/  BSYNC B0 ;  /* 0x0000000000007941 */ /* 0x000fea0003800000 */
.L_x_2547:
[----:B------:R-:W-:-:S06]  /*2e420*/  UISETP.NE.AND UP0, UPT, UR37, 0x3, UPT ;  /* 0x000000032500788c */ /* 0x000fcc000bf05270 */
[----:B------:R-:W-:-:S13]  /*2e430*/  PLOP3.LUT P0, PT, PT, PT, UP0, 0x80, 0x0 ;  /* 0x000000000000781c */ /* 0x000fda0003f0f008 */
[----:B------:R-:W-:Y:S05]  /*2e440*/  @!P0 BRA `(.L_x_2562) ;  /* 0x0000000000048947 */ /* 0x000fea0003800000 */
[----:B------:R-:W-:Y:S01]  /*2e450*/  BPT.TRAP 0x1 ;  /* 0x000000040000795c */ /* 0x000fe20000300000 */
.L_x_2562:
[----:B------:R-:W-:Y:S01]  /*2e460*/  IMAD.U32 R4, RZ, RZ, UR39 ;  /* 0x00000027ff047e24 */ /* 0x000fe2000f8e00ff */
[----:B------:R-:W-:Y:S01]  /*2e470*/  LEA R20, R0, R18, 0x3 ;  /* 0x0000001200147211 */ /* 0x000fe200078e18ff */
[----:B------:R-:W-:Y:S03]  /*2e480*/  BSSY B0, `(.L_x_2563) ;  /* 0x0000006000007945 */ /* 0x000fe60003800000 */
[----:B------:R-:W-:Y:S02]  /*2e490*/  ISETP.NE.AND P1, PT, R4, 0x3, PT ;  /* 0x000000030400780c */ /* 0x000fe40003f25270 */
[----:B------:R-:W-:-:S04]  /*2e4a0*/  LOP3.LUT R4, R3, 0x1, RZ, 0x3c, !PT ;  /* 0x0000000103047812 */ /* 0x000fc800078e3cff */
[----:B------:R-:W-:-:S04]  /*2e4b0*/  SHF.L.U32 R4, R4, 0x1f, RZ ;  /* 0x0000001f04047819 */ /* 0x000fc800000006ff */
[----:B------:R-:W4:Y:S02]  /*2e4c0*/  SYNCS.PHASECHK.TRANS64.TRYWAIT P0, [R20+URZ+0x29870], R4 ;  /* 0x02987004140075a7 */ /* 0x000f24000800017f */
[----:B----4-:R-:W-:Y:S05]  /*2e4d0*/  @!P0 BRA `(.L_x_2564) ;  /* 0x00000060001c8947 */ /* 0x010fea0003800000 */
.L_x_2758:
[----:B------:R-:W-:Y:S05]  /*2e4e0*/  BSYNC B0 ;  /* 0x0000000000007941 */ /* 0x000fea0003800000 */
.L_x_2563:
[----:B------:R-:W-:Y:S05]  /*2e4f0*/  @!P1 BRA `(.L_x_2565) ;  /* 0x0000000000049947 */ /* 0x000fea0003800000 */
[----:B------:R-:W-:Y:S01]  /*2e500*/  BPT.TRAP 0x1 ;  /* 0x000000040000795c */ /* 0x000fe20000300000 */
.L_x_2565:
[----:B------:R-:W-:Y:S01]  /*2e510*/  SHF.L.U32 R3, R3, 0x1f, RZ ;  /* 0x0000001f03037819 */ /* 0x000fe200000006ff */
[----:B------:R-:W-:-:S03]  /*2e520*/  IMAD R12, R0, 0x5000, RZ ;  /* 0x00005000000c7824 */ /* 0x000fc600078e02ff */
[----:B------:R-:W5:Y:S02]  /*2e530*/  SYNCS.PHASECHK.TRANS64.TRYWAIT P0, [R20+URZ+0x29860], R3 ;  /* 0x02986003140075a7 */ /* 0x000f64000800017f */
[----:B-----5:R-:W-:Y:S05]  /*2e540*/  @!P0 BRA `(.L_x_2566) ;  /* 0x0000006000148947 */ /* 0x020fea0003800000 */
.L_x_2759:
[----:B------:R-:W5:Y:S04]  /*2e550*/  LDL R0, [R1+0x30] ;  /* 0x0000300001007983 */ /* 0x000f680000100800 */
[----:B------:R-:W2:Y:S01]  /*2e560*/  LDL R13, [R1+0x2c] ;  /* 0x00002c00010d7983 */ /* 0x000ea20000100800 */
[----:B------:R-:W-:Y:S05]  /*2e570*/  WARPSYNC.ALL ;  /* 0x0000000000007948 */ /* 0x000fea0003800000 */
[----:B---3--:R-:W3:Y:S01]  /*2e580*/  S2R R9, SR_TID.X ;  /* 0x0000000000097919 */ /* 0x008ee20000002100 */
[----:B------:R-:W-:Y:S01]  /*2e590*/  IMAD.MOV.U32 R14, RZ, RZ, 0x40 ;  /* 0x00000040ff0e7424 */ /* 0x000fe200078e00ff */
[----:B---3--:R-:W-:-:S04]  /*2e5a0*/  LOP3.LUT P0, RZ, R9, 0x4, RZ, 0xc0, !PT ;  /* 0x0000000409ff7812 */ /* 0x008fc8000780c0ff */
[----:B------:R-:W-:Y:S02]  /*2e5b0*/  SEL R14, R14, 0xffffffc0, !P0 ;  /* 0xffffffc00e0e7807 */ /* 0x000fe40004000000 */
[C---:B-----5:R-:W-:Y:S02]  /*2e5c0*/  LOP3.LUT R0, R12.reuse, R0, RZ, 0xfc, !PT ;  /* 0x000000000c007212 */ /* 0x060fe400078efcff */
[----:B--2---:R-:W-:-:S03]  /*2e5d0*/  LOP3.LUT R21, R12, R13, RZ, 0xfc, !PT ;  /* 0x0000000d0c157212 */ /* 0x004fc600078efcff */
[----:B------:R-:W-:-:S04]  /*2e5e0*/  IMAD.IADD R0, R18, 0x1, R0 ;  /* 0x0000000112007824 */ /* 0x000fc800078e0200 */
[----:B------:R-:W-:Y:S01]  /*2e5f0*/  IMAD.IADD R3, R14, 0x1, R0 ;  /* 0x000000010e037824 */ /* 0x000fe200078e0200 */
[----:B0---4-:R-:W0:Y:S01]  /*2e600*/  LDSM.16.MT88.4 R4, [R0+0xa400] ;  /* 0x00a400000004783b */ /* 0x011e220000004200 */
        /* <DEDUP_REMOVED lines=68> */
.L_x_2567:
[----:B------:R-:W3:Y:S01]  /*2ea50*/  S2R R0, SR_TID.X ;  /* 0x0000000000007919 */ /* 0x000ee20000002100 */
[----:B0-----:R0:W-:Y:S01]  /*2ea60*/  SYNCS.ARRIVE.TRANS64.A1T0 RZ, [R20+URZ+0x29850], RZ ;  /* 0x029850ff14ff79a7 */ /* 0x0011e2000810003f */
[----:B---3--:R-:W-:Y:S02]  /*2ea70*/  LOP3.LUT R3, R0, 0x7f, RZ, 0xc0, !PT ;  /* 0x0000007f00037812 */ /* 0x008fe400078ec0ff */
[----:B------:R-:W3:Y:S01]  /*2ea80*/  LDL R0, [R1+0x20] ;  /* 0x0000200001007983 */ /* 0x000ee20000100800 */
[----:B------:R-:W-:Y:S01]  /*2ea90*/  BAR.SYNC.DEFER_BLOCKING 0x2, 0x80 ;  /* 0x0082000000007b1d */ /* 0x000fe20000010000 */
[----:B------:R-:W-:-:S05]  /*2eaa0*/  ISETP.NE.AND P0, PT, R3, RZ, PT ;  /* 0x000000ff0300720c */ /* 0x000fca0003f05270 */
[----:B------:R4:W5:Y:S08]  /*2eab0*/  LDL R3, [R1+0x18] ;  /* 0x0000180001037983 */ /* 0x0009700000100800 */
[----:B0-----:R-:W-:-:S04]  /*2eac0*/  @!P0 IADD3 R20, R20, 0x29880, RZ ;  /* 0x0002988014148810 */ /* 0x001fc80007ffe0ff */
[----:B------:R-:W-:-:S04]  /*2ead0*/  @!P0 PRMT R20, RZ, 0x654, R20 ;  /* 0x00000654ff148816 */ /* 0x000fc80000000014 */
[----:B------:R4:W-:Y:S01]  /*2eae0*/  @!P0 SYNCS.ARRIVE.TRANS64.RED.A1T0 RZ, [R20+URZ], RZ ;  /* 0x000000ff14ff89a7 */ /* 0x0009e2000810043f */
[C---:B---3--:R-:W-:Y:S01]  /*2eaf0*/  ISETP.GT.AND P0, PT, R2.reuse, R0, PT ;  /* 0x000000000200720c */ /* 0x048fe20003f04270 */
[----:B------:R-:W-:Y:S02]  /*2eb00*/  VIADD R2, R2, 0xffffffff ;  /* 0xffffffff02027836 */ /* 0x000fe40000000000 */
[----:B------:R-:W-:-:S10]  /*2eb10*/  IMAD.MOV.U32 R0, RZ, RZ, R19 ;  /* 0x000000ffff007224 */ /* 0x000fd400078e0013 */
[----:B----4-:R-:W-:Y:S05]  /*2eb20*/  @P0 BRA `(.L_x_2568) ;  /* 0xfffffff000040947 */ /* 0x010fea000383ffff */
.L_x_2546:
        /* <DEDUP_REMOVED lines=18> */
.L_x_2570:
[----:B------:R-:W-:Y:S05]  /*2ec50*/  BSYNC B0 ;  /* 0x0000000000007941 */ /* 0x000fea0003800000 */
.L_x_2569:
[----:B------:R-:W-:-:S06]  /*2ec60*/  UISETP.NE.AND UP0, UPT, UR37, 0x3, UPT ;  /* 0x000000032500788c */ /* 0x000fcc000bf05270 */
[----:B------:R-:W-:-:S13]  /*2ec70*/  PLOP3.LUT P1, PT, PT, PT, UP0, 0x80, 0x0 ;  /* 0x000000000000781c */ /* 0x000fda0003f2f008 */
[----:B------:R-:W-:Y:S05]  /*2ec80*/  @!P1 BRA `(.L_x_2571) ;  /* 0x0000000000049947 */ /* 0x000fea0003800000 */
[----:B------:R-:W-:Y:S01]  /*2ec90*/  BPT.TRAP 0x1 ;  /* 0x000000040000795c */ /* 0x000fe20000300000 */
.L_x_2571:
        /* <DEDUP_REMOVED lines=9> */
.L_x_2760:
[----:B------:R-:W-:Y:S05]  /*2ed30*/  BSYNC B0 ;  /* 0x0000000000007941 */ /* 0x000fea0003800000 */
.L_x_2572:
[----:B------:R-:W-:Y:S05]  /*2ed40*/  @!P2 BRA `(.L_x_2574) ;  /* 0x000000000004a947 */ /* 0x000fea0003800000 */
[----:B------:R-:W-:Y:S01]  /*2ed50*/  BPT.TRAP 0x1 ;  /* 0x000000040000795c */ /* 0x000fe20000300000 */
.L_x_2574:
[----:B--2---:R-:W2:Y:S02]  /*2ed60*/  LDL R0, [R1+0x18] ;  /* 0x0000180001007983 */ /* 0x004ea40000100800 */
[----:B--2---:R-:W-:-:S04]  /*2ed70*/  SHF.L.U32 R0, R0, 0x1f, RZ ;  /* 0x0000001f00007819 */ /* 0x004fc800000006ff */
[----:B------:R-:W2:Y:S02]  /*2ed80*/  SYNCS.PHASECHK.TRANS64.TRYWAIT P1, [R16+URZ+0x29860], R0 ;  /* 0x02986000100075a7 */ /* 0x000ea4000802017f */
[----:B--2---:R-:W-:Y:S05]  /*2ed90*/  @!P1 BRA `(.L_x_2575) ;  /* 0x0000005800289947 */ /* 0x004fea0003800000 */
.L_x_2761:
        /* <DEDUP_REMOVED lines=81> */
.L_x_2576:
[----:B------:R-:W3:Y:S01]  /*2f2b0*/  LDL.LU R2, [R1+0x18] ;  /* 0x0000180001027983 */ /* 0x000ee20000300800 */
[----:B0-----:R0:W-:Y:S01]  /*2f2c0*/  SYNCS.ARRIVE.TRANS64.A1T0 RZ, [R16+URZ+0x29850], RZ ;  /* 0x029850ff10ff79a7 */ /* 0x0011e2000810003f */
[----:B------:R-:W-:Y:S01]  /*2f2d0*/  IADD3 R19, R19, 0x1, RZ ;  /* 0x0000000113137810 */ /* 0x000fe20007ffe0ff */
[----:B0-----:R-:W-:-:S05]  /*2f2e0*/  @!P0 VIADD R16, R16, 0x29880 ;  /* 0x0002988010108836 */ /* 0x001fca0000000000 */
        /* <DEDUP_REMOVED lines=8> */
.L_x_2521:
        /* <DEDUP_REMOVED lines=14> */
.L_x_2577:
        /* <DEDUP_REMOVED lines=11> */
[----:B------:R-:W0:Y:S08]  /*2f500*/  @!P1 LDC.64 R2, c[0x0][0xc80] ;  /* 0x00032000ff029b82 */ /* 0x000e300000000a00 */
[----:B------:R-:W2:Y:S01]  /*2f510*/  @!P1 LDC.64 R6, c[0x0][0xc78] ;  /* 0x00031e00ff069b82 */ /* 0x000ea20000000a00 */
[----:B0-----:R-:W-:-:S05]  /*2f520*/  @!P1 IMAD.WIDE R2, R0, 0x4, R2 ;  /* 0x0000000400029825 */ /* 0x001fca00078e0202 */
[----:B------:R2:W3:Y:S02]  /*2f530*/  @!P1 LDG.E R8, desc[UR56][R2.64] ;  /* 0x0000003802089981 */ /* 0x0004e4000c1e1900 */
[----:B--2---:R-:W-:-:S06]  /*2f540*/  @!P1 IMAD.WIDE R2, R0, 0x4, R6 ;  /* 0x0000000400029825 */ /* 0x004fcc00078e0206 */
[----:B------:R-:W2:Y:S01]  /*2f550*/  @!P1 LDG.E R2, desc[UR56][R2.64] ;  /* 0x0000003802029981 */ /* 0x000ea2000c1e1900 */
        /* <DEDUP_REMOVED lines=8> */
[----:B---3--:R-:W-:Y:S01]  /*2f5e0*/  @!P1 MOV R4, R8 ;  /* 0x0000000800049202 */ /* 0x008fe20000000f00 */
[----:B------:R-:W-:-:S02]  /*2f5f0*/  IMAD.MOV.U32 R8, RZ, RZ, RZ ;  /* 0x000000ffff087224 */ /* 0x000fc400078e00ff */
[----:B--2---:R-:W-:Y:S01]  /*2f600*/  @!P1 IMAD.MOV.U32 R6, RZ, RZ, R2 ;  /* 0x000000ffff069224 */ /* 0x004fe200078e0002 */
        /* <DEDUP_REMOVED lines=17> */
[----:B------:R0:W2:Y:S02]  /*2f720*/  SHFL.IDX PT, R9, R3, 0x1f, 0x1f ;  /* 0x03e01f0003097f89 */ /* 0x0000a400000e0000 */
.L_x_2771:
[----:B------:R-:W-:Y:S01]  /*2f730*/  ULDC UR4, c[0x0][0xc38] ;  /* 0x00030e0000047ab9 */ /* 0x000fe20000000800 */
[----:B------:R-:W-:Y:S02]  /*2f740*/  IMAD.MOV.U32 R7, RZ, RZ, R3 ;  /* 0x000000ffff077224 */ /* 0x000fe400078e0003 */
[----:B------:R-:W-:-:S04]  /*2f750*/  IMAD.U32 R2, RZ, RZ, UR4 ;  /* 0x00000004ff027e24 */ /* 0x000fc8000f8e00ff */
[----:B--2---:R-:W-:-:S05]  /*2f760*/  IMAD R9, R9, R2, RZ ;  /* 0x0000000209097224 */ /* 0x004fca00078e02ff */
[----:B------:R-:W-:-:S04]  /*2f770*/  IADD3 R0, R0, R9, RZ ;  /* 0x0000000900007210 */ /* 0x000fc80007ffe0ff */
[----:B------:R-:W-:-:S13]  /*2f780*/  ISETP.GT.AND P6, PT, R0, R5, PT ;  /* 0x000000050000720c */ /* 0x000fda0003fc4270 */
[----:B------:R-:W-:Y:S05]  /*2f790*/  @P6 BRA `(.L_x_2580) ;  /* 0x0000000000ac6947 */ /* 0x000fea0003800000 */
.L_x_2583:
        /* <DEDUP_REMOVED lines=8> */
[----:B------:R-:W-:Y:S02]  /*2f820*/  IMAD.IADD R6, R3, 0x1, R4 ;  /* 0x0000000103067824 */ /* 0x000fe400078e0204 */
[----:B------:R-:W-:-:S03]  /*2f830*/  IMAD.MOV.U32 R4, RZ, RZ, RZ ;  /* 0x000000ffff047224 */ /* 0x000fc600078e00ff */
[----:B------:R-:W-:-:S13]  /*2f840*/  ISETP.GE.OR P6, PT, R6, R2, !P0 ;  /* 0x000000020600720c */ /* 0x000fda00047c6670 */
[----:B--2---:R-:W0:Y:S02]  /*2f850*/  @!P6 LDC.64 R2, c[0x0][0xc80] ;  /* 0x00032000ff02eb82 */ /* 0x004e240000000a00 */
[----:B0-----:R-:W-:-:S05]  /*2f860*/  @!P6 IMAD.WIDE R2, R6, 0x4, R2 ;  /* 0x000000040602e825 */ /* 0x001fca00078e0202 */
[----:B------:R0:W2:Y:S02]  /*2f870*/  @!P6 LDG.E R4, desc[UR56][R2.64] ;  /* 0x000000380204e981 */ /* 0x0000a4000c1e1900 */
[----:B0-----:R-:W0:Y:S02]  /*2f880*/  @!P6 LDC.64 R2, c[0x0][0xc78] ;  /* 0x00031e00ff02eb82 */ /* 0x001e240000000a00 */
[----:B0-----:R-:W-:Y:S01]  /*2f890*/  @!P6 IMAD.WIDE R2, R6, 0x4, R2 ;  /* 0x000000040602e825 */ /* 0x001fe200078e0202 */
[----:B------:R-:W-:-:S06]  /*2f8a0*/  MOV R6, RZ ;  /* 0x000000ff00067202 */ /* 0x000fcc0000000f00 */
        /* <DEDUP_REMOVED lines=19> */
[----:B------:R0:W2:Y:S02]  /*2f9e0*/  SHFL.IDX PT, R9, R7, 0x1f, 0x1f ;  /* 0x03e01f0007097f89 */ /* 0x0000a400000e0000 */
.L_x_2779:
[----:B------:R-:W-:Y:S02]  /*2f9f0*/  ULDC UR4, c[0x0][0xc38] ;  /* 0x00030e0000047ab9 */ /* 0x000fe40000000800 */
[----:B------:R-:W-:-:S04]  /*2fa00*/  IMAD.U32 R2, RZ, RZ, UR4 ;  /* 0x00000004ff027e24 */ /* 0x000fc8000f8e00ff */
[----:B--2---:R-:W-:-:S04]  /*2fa10*/  IMAD R9, R9, R2, RZ ;  /* 0x0000000209097224 */ /* 0x004fc800078e02ff */
[----:B------:R-:W-:-:S05]  /*2fa20*/  IMAD.IADD R0, R9, 0x1, R0 ;  /* 0x0000000109007824 */ /* 0x000fca00078e0200 */
[----:B------:R-:W-:-:S13]  /*2fa30*/  ISETP.GT.AND P6, PT, R0, R5, PT ;  /* 0x000000050000720c */ /* 0x000fda0003fc4270 */
[----:B------:R-:W-:Y:S05]  /*2fa40*/  @!P6 BRA `(.L_x_2583) ;  /* 0xfffffffc0054e947 */ /* 0x000fea000383ffff */
.L_x_2580:
[----:B------:R-:W-:Y:S01]  /*2fa50*/  IMAD.IADD R9, R0, 0x1, -R9 ;  /* 0x0000000100097824 */ /* 0x000fe200078e0a09 */
[----:B------:R-:W-:-:S03]  /*2fa60*/  UMOV UR4, 0xffffffff ;  /* 0xffffffff00047882 */ /* 0x000fc60000000000 */
[----:B------:R-:W-:-:S05]  /*2fa70*/  IMAD R0, R7, R2, R9 ;  /* 0x0000000207007224 */ /* 0x000fca00078e0209 */
[----:B------:R-:W-:Y:S01]  /*2fa80*/  ISETP.GT.AND P6, PT, R0, R5, PT ;  /* 0x000000050000720c */ /* 0x000fe20003fc4270 */
[----:B------:R-:W-:-:S12]  /*2fa90*/  BRA.DIV UR4, `(.L_x_2584) ;  /* 0x0000005604347947 */ /* 0x000fd8000b800000 */
[----:B------:R-:W2:Y:S01]  /*2faa0*/  LDL.LU R10, [R1+0xc] ;  /* 0x00000c00010a7983 */ /* 0x000ea20000300800 */
[----:B0-----:R-:W-:-:S04]  /*2fab0*/  VOTE.ANY R3, PT, !P6 ;  /* 0x0000000000037806 */ /* 0x001fc800070e0100 */
[----:B------:R-:W0:Y:S02]  /*2fac0*/  POPC R0, R3 ;  /* 0x0000000300007309 */ /* 0x000e240000000000 */
[----:B0-----:R3:W4:Y:S04]  /*2fad0*/  SHFL.IDX PT, R4, R4, R0, 0x1f ;  /* 0x00001f0004047589 */ /* 0x00172800000e0000 */
[----:B------:R3:W0:Y:S01]  /*2fae0*/  SHFL.IDX PT, R6, R6, R0, 0x1f ;  /* 0x00001f0006067589 */ /* 0x00062200000e0000 */
[----:B--2---:R-:W-:-:S05]  /*2faf0*/  IMAD.IADD R10, R0, 0x1, R10 ;  /* 0x00000001000a7824 */ /* 0x004fca00078e020a */
[----:B0---4-:R3:W-:Y:S02]  /*2fb00*/  STL [R1+0xc], R10 ;  /* 0x00000c0a01007387 */ /* 0x0117e40000100800 */
.L_x_2784:
[----:B------:R-:W-:-:S13]  /*2fb10*/  ISETP.NE.AND P0, PT, R3, RZ, PT ;  /* 0x000000ff0300720c */ /* 0x000fda0003f05270 */
[----:B------:R-:W-:Y:S05]  /*2fb20*/  @!P0 BRA `(.L_x_2585) ;  /* 0x0000000000148947 */ /* 0x000fea0003800000 */
[----:B------:R-:W-:Y:S01]  /*2fb30*/  UMOV UR4, 0xffffffff ;  /* 0xffffffff00047882 */ /* 0x000fe20000000000 */
[----:B---3--:R-:W-:Y:S02]  /*2fb40*/  IADD3 R0, R0, -0x1, RZ ;  /* 0xffffffff00007810 */ /* 0x008fe40007ffe0ff */
[----:B------:R-:W-:Y:S05]  /*2fb50*/  BRA.DIV UR4, `(.L_x_2586) ;  /* 0x00000056046c7947 */ /* 0x000fea000b800000 */
[----:B------:R2:W3:Y:S02]  /*2fb60*/  SHFL.IDX PT, R0, R7, R0, 0x1f ;  /* 0x00001f0007007589 */ /* 0x0004e400000e0000 */
.L_x_2787:
[----:B---3--:R-:W-:-:S07]  /*2fb70*/  IMAD.MOV.U32 R8, RZ, RZ, R0 ;  /* 0x000000ffff087224 */ /* 0x008fce00078e0000 */
.L_x_2585:
[----:B------:R-:W-:Y:S01]  /*2fb80*/  ISETP.NE.AND P0, PT, R6, 0x1, PT ;  /* 0x000000010600780c */ /* 0x000fe20003f05270 */
[----:B---3--:R-:W-:-:S05]  /*2fb90*/  IMAD R0, R8, R2, R9 ;  /* 0x0000000208007224 */ /* 0x008fca00078e0209 */
[----:B------:R3:W-:Y:S02]  /*2fba0*/  STL [R1], R0 ;  /* 0x0000000001007387 */ /* 0x0007e40000100800 */
[----:B---3--:R-:W-:-:S05]  /*2fbb0*/  IMAD.IADD R0, R5, 0x1, -R0 ;  /* 0x0000000105007824 */ /* 0x008fca00078e0a00 */
[----:B------:R-:W-:Y:S05]  /*2fbc0*/  @!P0 BRA `(.L_x_2587) ;  /* 0x0000000000e48947 */ /* 0x000fea0003800000 */
[----:B------:R-:W-:-:S04]  /*2fbd0*/  IABS R5, R4 ;  /* 0x0000000400057213 */ /* 0x000fc80000000000 */
[----:B------:R-:W3:Y:S08]  /*2fbe0*/  I2F.RP R2, R5 ;  /* 0x0000000500027306 */ /* 0x000ef00000209400 */
[----:B---3--:R-:W3:Y:S02]  /*2fbf0*/  MUFU.RCP R2, R2 ;  /* 0x0000000200027308 */ /* 0x008ee40000001000 */
[----:B---3--:R-:W-:-:S06]  /*2fc00*/  VIADD R2, R2, 0xffffffe ;  /* 0x0ffffffe02027836 */ /* 0x008fcc0000000000 */
[----:B------:R-:W3:Y:S02]  /*2fc10*/  F2I.FTZ.U32.TRUNC.NTZ R3, R2 ;  /* 0x0000000200037305 */ /* 0x000ee4000021f000 */
[----:B---3--:R-:W-:-:S04]  /*2fc20*/  IMAD.MOV R2, RZ, RZ, -R3 ;  /* 0x000000ffff027224 */ /* 0x008fc800078e0a03 */
[----:B------:R-:W-:Y:S01]  /*2fc30*/  IMAD R8, R2, R5, RZ ;  /* 0x0000000502087224 */ /* 0x000fe200078e02ff */
[----:B------:R-:W-:-:S05]  /*2fc40*/  MOV R2, RZ ;  /* 0x000000ff00027202 */ /* 0x000fca0000000f00 */
        /* <DEDUP_REMOVED lines=18> */
[----:B--2---:R-:W-:Y:S01]  /*2fd70*/  IMAD R7, R2, R5, RZ ;  /* 0x0000000502077224 */ /* 0x004fe200078e02ff */
[----:B------:R-:W-:-:S05]  /*2fd80*/  MOV R2, RZ ;  /* 0x000000ff00027202 */ /* 0x000fca0000000f00 */
[----:B------:R-:W-:Y:S01]  /*2fd90*/  IMAD.HI.U32 R7, R3, R7, R2 ;  /* 0x0000000703077227 */ /* 0x000fe200078e0002 */
[----:B------:R-:W-:-:S03]  /*2fda0*/  LOP3.LUT R2, R0, R4, RZ, 0x3c, !PT ;  /* 0x0000000400027212 */ /* 0x000fc600078e3cff */
[----:B------:R-:W-:Y:S01]  /*2fdb0*/  IMAD.MOV.U32 R3, RZ, RZ, R8 ;  /* 0x000000ffff037224 */ /* 0x000fe200078e0008 */
[----:B------:R-:W-:Y:S02]  /*2fdc0*/  ISETP.GE.AND P2, PT, R2, RZ, PT ;  /* 0x000000ff0200720c */ /* 0x000fe40003f46270 */
[----:B------:R-:W-:-:S04]  /*2fdd0*/  IABS R8, R6 ;  /* 0x0000000600087213 */ /* 0x000fc80000000000 */
[----:B------:R-:W-:-:S07]  /*2fde0*/  IADD3 R8, RZ, -R8, RZ ;  /* 0x80000008ff087210 */ /* 0x000fce0007ffe0ff */
        /* <DEDUP_REMOVED lines=15> */
[----:B------:R-:W-:Y:S02]  /*2fee0*/  @!P2 IADD3 R7, -R7, RZ, RZ ;  /* 0x000000ff0707a210 */ /* 0x000fe40007ffe1ff */
[----:B------:R-:W-:-:S05]  /*2fef0*/  @!P1 LOP3.LUT R7, RZ, R6, RZ, 0x33, !PT ;  /* 0x00000006ff079212 */ /* 0x000fca00078e33ff */
[----:B------:R-:W-:-:S04]  /*2ff00*/  IMAD.MOV R2, RZ, RZ, -R7 ;  /* 0x000000ffff027224 */ /* 0x000fc800078e0a07 */
[C---:B------:R-:W-:Y:S02]  /*2ff10*/  IMAD R2, R6.reuse, R2, R3 ;  /* 0x0000000206027224 */ /* 0x040fe400078e0203 */
[----:B------:R-:W-:-:S04]  /*2ff20*/  IMAD R6, R6, 0x1000000, R7 ;  /* 0x0100000006067824 */ /* 0x000fc800078e0207 */
[----:B------:R-:W-:-:S05]  /*2ff30*/  IMAD R2, R2, 0x10000, R6 ;  /* 0x0001000002027824 */ /* 0x000fca00078e0206 */
[----:B------:R2:W-:Y:S01]  /*2ff40*/  STL [R1+0x8], R2 ;  /* 0x0000080201007387 */ /* 0x0005e20000100800 */
[----:B------:R-:W-:Y:S05]  /*2ff50*/  BRA `(.L_x_2588) ;  /* 0x0000000400007947 */ /* 0x000fea0003800000 */
.L_x_2587:
[----:B------:R-:W3:Y:S01]  /*2ff60*/  LDL R3, [R1+0xc] ;  /* 0x00000c0001037983 */ /* 0x000ee20000100800 */
        /* <DEDUP_REMOVED lines=9> */
[----:B--2---:R-:W-:-:S05]  /*30000*/  IADD3 R6, RZ, -R7, RZ ;  /* 0x80000007ff067210 */ /* 0x004fca0007ffe0ff */
        /* <DEDUP_REMOVED lines=15> */
[----:B------:R-:W-:-:S05]  /*30100*/  @P0 IADD3 R9, R9, 0x1, RZ ;  /* 0x0000000109090810 */ /* 0x000fca0007ffe0ff */
[----:B------:R-:W-:-:S04]  /*30110*/  IMAD.MOV.U32 R6, RZ, RZ, R9 ;  /* 0x000000ffff067224 */ /* 0x000fc800078e0009 */
[----:B------:R-:W-:Y:S01]  /*30120*/  @!P2 IMAD.MOV R6, RZ, RZ, -R6 ;  /* 0x000000ffff06a224 */ /* 0x000fe200078e0a06 */
[----:B------:R-:W-:-:S05]  /*30130*/  @!P1 LOP3.LUT R6, RZ, R5, RZ, 0x33, !PT ;  /* 0x00000005ff069212 */ /* 0x000fca00078e33ff */
[----:B------:R-:W-:Y:S01]  /*30140*/  IMAD R7, R3, R6, RZ ;  /* 0x0000000603077224 */ /* 0x000fe200078e02ff */
[----:B------:R-:W-:-:S03]  /*30150*/  IADD3 R6, -R6, RZ, RZ ;  /* 0x000000ff06067210 */ /* 0x000fc60007ffe1ff */
        /* <DEDUP_REMOVED lines=8> */
[----:B--2---:R-:W-:Y:S02]  /*301e0*/  IMAD.MOV.U32 R2, RZ, RZ, RZ ;  /* 0x000000ffff027224 */ /* 0x004fe400078e00ff */
[----:B---3--:R-:W-:-:S04]  /*301f0*/  IMAD.MOV R0, RZ, RZ, -R3 ;  /* 0x000000ffff007224 */ /* 0x008fc800078e0a03 */
        /* <DEDUP_REMOVED lines=22> */
.L_x_2588:
[----:B------:R-:W-:-:S04]  /*30360*/  LOP3.LUT R0, RZ, R0, RZ, 0x33, !PT ;  /* 0x00000000ff007212 */ /* 0x000fc800078e33ff */
[----:B------:R-:W-:-:S05]  /*30370*/  IADD3 R0, R4, R0, RZ ;  /* 0x0000000004007210 */ /* 0x000fca0007ffe0ff */
[----:B------:R4:W-:Y:S01]  /*30380*/  STL [R1+0x4], R0 ;  /* 0x0000040001007387 */ /* 0x0009e20000100800 */
[----:B------:R-:W-:Y:S05]  /*30390*/  BRA `(.L_x_2589) ;  /* 0x0000000000287947 */ /* 0x000fea0003800000 */
.L_x_2581:
[----:B------:R-:W-:Y:S01]  /*303a0*/  UMOV UR4, URZ ;  /* 0x0000003f00047c82 */ /* 0x000fe20008000000 */
[----:B------:R-:W-:Y:S01]  /*303b0*/  ULDC UR6, c[0x0][0xc3c] ;  /* 0x00030f0000067ab9 */ /* 0x000fe20000000800 */
[----:B------:R-:W-:Y:S01]  /*303c0*/  UMOV UR5, URZ ;  /* 0x0000003f00057c82 */ /* 0x000fe20008000000 */
[----:B------:R-:W-:Y:S01]  /*303d0*/  IMAD.U32 R3, RZ, RZ, UR4 ;  /* 0x00000004ff037e24 */ /* 0x000fe2000f8e00ff */
[----:B------:R0:W-:Y:S01]  /*303e0*/  STL [R1], R5 ;  /* 0x0000000501007387 */ /* 0x0001e20000100800 */
[----:B------:R-:W-:Y:S02]  /*303f0*/  IMAD.U32 R0, RZ, RZ, UR6 ;  /* 0x00000006ff007e24 */ /* 0x000fe4000f8e00ff */
[----:B------:R-:W-:Y:S01]  /*30400*/  IMAD.U32 R2, RZ, RZ, UR5 ;  /* 0x00000005ff027e24 */ /* 0x000fe2000f8e00ff */
[----:B------:R0:W-:Y:S04]  /*30410*/  STL [R1+0x4], R3 ;  /* 0x0000040301007387 */ /* 0x0001e80000100800 */
[----:B------:R0:W-:Y:S04]  /*30420*/  STL [R1+0xc], R0 ;  /* 0x00000c0001007387 */ /* 0x0001e80000100800 */
[----:B------:R0:W-:Y:S02]  /*30430*/  STL [R1+0x8], R2 ;  /* 0x0000080201007387 */ /* 0x0001e40000100800 */
.L_x_2589:
[----:B0-23--:R-:W2:Y:S04]  /*30440*/  LDL R2, [R1+0xc] ;  /* 0x00000c0001027983 */ /* 0x00dea80000100800 */
[----:B------:R-:W3:Y:S04]  /*30450*/  LDL R3, [R1+0x8] ;  /* 0x0000080001037983 */ /* 0x000ee80000100800 */
[----:B------:R-:W5:Y:S04]  /*30460*/  LDL R4, [R1] ;  /* 0x0000000001047983 */ /* 0x000f680000100800 */
[----:B------:R-:W5:Y:S01]  /*30470*/  LDL R5, [R1+0x4] ;  /* 0x0000040001057983 */ /* 0x000f620000100800 */
[----:B----4-:R-:W0:Y:S01]  /*30480*/  S2R R0, SR_TID.X ;  /* 0x0000000000007919 */ /* 0x010e220000002100 */
[----:B------:R-:W-:Y:S05]  /*30490*/  WARPSYNC.ALL ;  /* 0x0000000000007948 */ /* 0x000fea0003800000 */
[----:B0-----:R-:W-:Y:S01]  /*304a0*/  LOP3.LUT R0, R0, 0x1f, RZ, 0xc0, !PT ;  /* 0x0000001f00007812 */ /* 0x001fe200078ec0ff */
[----:B------:R-:W-:Y:S03]  /*304b0*/  BAR.SYNC.DEFER_BLOCKING 0x4, 0x180 ;  /* 0x0106000000007b1d */ /* 0x000fe60000010000 */
[----:B------:R-:W-:-:S13]  /*304c0*/  ISETP.NE.AND P0, PT, R0, RZ, PT ;  /* 0x000000ff0000720c */ /* 0x000fda0003f05270 */
[----:B------:R-:W0:Y:S01]  /*304d0*/  @!P0 S2R R0, SR_CgaCtaId ;  /* 0x0000000000008919 */ /* 0x000e220000008800 */
[----:B--2---:R-:W-:Y:S02]  /*304e0*/  MOV R7, R2 ;  /* 0x0000000200077202 */ /* 0x004fe40000000f00 */
[----:B------:R-:W-:Y:S01]  /*304f0*/  @!P0 MOV R2, 0x400 ;  /* 0x0000040000028802 */ /* 0x000fe20000000f00 */
[----:B---3--:R-:W-:-:S03]  /*30500*/  IMAD.MOV.U32 R6, RZ, RZ, R3 ;  /* 0x000000ffff067224 */ /* 0x008fc600078e0003 */
[----:B0-----:R-:W-:-:S05]  /*30510*/  @!P0 LEA R18, R0, R2, 0x18 ;  /* 0x0000000200128211 */ /* 0x001fca00078ec0ff */
[----:B-----5:R0:W-:Y:S01]  /*30520*/  @!P0 STS.128 [R18+0x298d0], R4 ;  /* 0x0298d00412008388 */ /* 0x0201e20000000c00 */
[----:B------:R-:W-:Y:S06]  /*30530*/  BAR.ARV 0x5, 0x180 ;  /* 0x0146000000007b1d */ /* 0x000fec0000002000 */
.L_x_2578:
[----:B------:R-:W3:Y:S01]  /*30540*/  LDL R0, [R1+0xc] ;  /* 0x00000c0001007983 */ /* 0x000ee20000100800 */
[----:B------:R-:W-:Y:S02]  /*30550*/  ULDC UR4, c[0x0][0xc3c] ;  /* 0x00030f0000047ab9 */ /* 0x000fe40000000800 */
[----:B---3--:R-:W-:-:S13]  /*30560*/  ISETP.GE.AND P0, PT, R0, UR4, PT ;  /* 0x0000000400007c0c */ /* 0x008fda000bf06270 */
[----:B------:R-:W-:Y:S05]  /*30570*/  @!P0 BRA `(.L_x_2590) ;  /* 0xffffff9c002c8947 */ /* 0x000fea000383ffff */
[----:B------:R-:W-:Y:S05]  /*30580*/  BSYNC B7 ;  /* 0x0000000000077941 */ /* 0x000fea0003800000 */
.L_x_2476:
[----:B--2---:R-:W2:Y:S01]  /*30590*/  LDL.LU R0, [R1+0x60] ;  /* 0x0000600001007983 */ /* 0x004ea20000300800 */
        /* <DEDUP_REMOVED lines=11> */
.L_x_2788:
[----:B------:R-:W-:Y:S05]  /*30650*/  BSYNC B0 ;  /* 0x0000000000007941 */ /* 0x000fea0003800000 */
.L_x_2591:
[----:B------:R-:W-:-:S03]  /*30660*/  UMOV UR4, 0xffffffff ;  /* 0xffffffff00047882 */ /* 0x000fc60000000000 */
[----:B------:R-:W-:Y:S05]  /*30670*/  BRA.DIV UR4, `(.L_x_2593) ;  /* 0x0000004a04e47947 */ /* 0x000fea000b800000 */
[----:B------:R-:W1:Y:S02]  /*30680*/  S2R R2, SR_TID.X ;  /* 0x0000000000027919 */ /* 0x000e640000002100 */
[----:B-1----:R-:W-:-:S04]  /*30690*/  SHF.R.U32.HI R2, RZ, 0x5, R2 ;  /* 0x00000005ff027819 */ /* 0x002fc80000011602 */
[----:B------:R-:W-:-:S05]  /*306a0*/  LOP3.LUT R2, R2, 0x3, RZ, 0xc0, !PT ;  /* 0x0000000302027812 */ /* 0x000fca00078ec0ff */
[----:B------:R1:W2:Y:S02]  /*306b0*/  SHFL.IDX PT, R14, R2, RZ, 0x1f ;  /* 0x00001fff020e7589 */ /* 0x0002a400000e0000 */
.L_x_2791:
[----:B--2---:R-:W-:-:S13]  /*306c0*/  ISETP.NE.AND P0, PT, R14, RZ, PT ;  /* 0x000000ff0e00720c */ /* 0x004fda0003f05270 */
[----:B------:R-:W-:Y:S05]  /*306d0*/  @P0 BRA `(.L_x_2250) ;  /* 0x0000000000a80947 */ /* 0x000fea0003800000 */
[----:B------:R-:W-:-:S03]  /*306e0*/  UMOV UR4, 0xffffffff ;  /* 0xffffffff00047882 */ /* 0x000fc60000000000 */
[----:B------:R-:W-:Y:S05]  /*306f0*/  BRA.DIV UR4, `(.L_x_2594) ;  /* 0x0000004a04f87947 */ /* 0x000fea000b800000 */
[----:B------:R-:W-:-:S13]  /*30700*/  ELECT P6, URZ, PT ;  /* 0x00000000003f782f */ /* 0x000fda00038c0000 */
.L_x_2794:
[----:B------:R-:W-:Y:S05]  /*30710*/  @!P6 BRA `(.L_x_2250) ;  /* 0x000000000098e947 */ /* 0x000fea0003800000 */
[----:B------:R-:W-:-:S06]  /*30720*/  ULOP3.LUT UR4, UR36, 0x2, URZ, 0xfc, !UPT ;  /* 0x0000000224047892 */ /* 0x000fcc000f8efc3f */
[----:B-1----:R-:W-:-:S05]  /*30730*/  IMAD.U32 R2, RZ, RZ, UR4 ;  /* 0x00000004ff027e24 */ /* 0x002fca000f8e00ff */
[----:B------:R-:W-:-:S13]  /*30740*/  ISETP.NE.AND P0, PT, R2, 0x3, PT ;  /* 0x000000030200780c */ /* 0x000fda0003f05270 */
[----:B------:R-:W-:Y:S05]  /*30750*/  @!P0 BRA `(.L_x_2595) ;  /* 0x0000000000048947 */ /* 0x000fea0003800000 */
[----:B------:R-:W-:Y:S01]  /*30760*/  BPT.TRAP 0x1 ;  /* 0x000000040000795c */ /* 0x000fe20000300000 */
.L_x_2595:
[----:B------:R-:W2:Y:S01]  /*30770*/  LDL.LU R7, [R1+0x18] ;  /* 0x0000180001077983 */ /* 0x000ea20000300800 */
[----:B------:R-:W-:Y:S02]  /*30780*/  VIADD R2, R0, 0x29840 ;  /* 0x0002984000027836 */ /* 0x000fe40000000000 */
[----:B0-----:R-:W-:-:S03]  /*30790*/  VIADD R3, R19, 0x1 ;  /* 0x0000000113037836 */ /* 0x001fc60000000000 */
[----:B------:R-:W-:Y:S02]  /*307a0*/  LEA R6, R19, R2, 0x3 ;  /* 0x0000000213067211 */ /* 0x000fe400078e18ff */
        /* <DEDUP_REMOVED lines=9> */
.L_x_2795:
[----:B------:R-:W1:Y:S02]  /*30840*/  SYNCS.PHASECHK.TRANS64.TRYWAIT P1, [R7+URZ], R2 ;  /* 0x00000002070075a7 */ /* 0x000e64000802017f */
[----:B-1----:R-:W-:Y:S05]  /*30850*/  @!P1 BRA `(.L_x_2597) ;  /* 0x0000004800d49947 */ /* 0x002fea0003800000 */
.L_x_2796:
[----:B------:R-:W-:Y:S05]  /*30860*/  @!P0 BRA `(.L_x_2598) ;  /* 0x0000000000048947 */ /* 0x000fea0003800000 */
[----:B------:R-:W-:Y:S01]  /*30870*/  BPT.TRAP 0x1 ;  /* 0x000000040000795c */ /* 0x000fe20000300000 */
.L_x_2598:
[----:B------:R-:W-:-:S04]  /*30880*/  IMAD R4, R19, 0x8, R0 ;  /* 0x0000000813047824 */ /* 0x000fc800078e0200 */
[----:B------:R-:W2:Y:S02]  /*30890*/  SYNCS.PHASECHK.TRANS64.TRYWAIT P1, [R4+URZ+0x29860], R5 ;  /* 0x02986005040075a7 */ /* 0x000ea4000802017f */
[----:B--2---:R-:W-:Y:S05]  /*308a0*/  @!P1 BRA `(.L_x_2599) ;  /* 0x0000004800d49947 */ /* 0x004fea0003800000 */
.L_x_2797:
[----:B------:R-:W-:Y:S05]  /*308b0*/  @!P0 BRA `(.L_x_2600) ;  /* 0x0000000000048947 */ /* 0x000fea0003800000 */
[----:B------:R-:W-:Y:S01]  /*308c0*/  BPT.TRAP 0x1 ;  /* 0x000000040000795c */ /* 0x000fe20000300000 */
.L_x_2600:
[----:B------:R-:W-:-:S04]  /*308d0*/  IMAD R3, R3, 0x8, R0 ;  /* 0x0000000803037824 */ /* 0x000fc800078e0200 */
[----:B------:R-:W3:Y:S02]  /*308e0*/  SYNCS.PHASECHK.TRANS64.TRYWAIT P1, [R3+URZ+0x29860], R2 ;  /* 0x02986002030075a7 */ /* 0x000ee4000802017f */
[----:B---3--:R-:W-:Y:S05]  /*308f0*/  @!P1 BRA `(.L_x_2601) ;  /* 0x0000004800d49947 */ /* 0x008fea0003800000 */
.L_x_2798:
[----:B------:R-:W-:Y:S05]  /*30900*/  @!P0 BRA `(.L_x_2602) ;  /* 0x0000000000048947 */ /* 0x000fea0003800000 */
[----:B------:R-:W-:Y:S01]  /*30910*/  BPT.TRAP 0x1 ;  /* 0x000000040000795c */ /* 0x000fe20000300000 */
.L_x_2602:
[----:B------:R-:W4:Y:S02]  /*30920*/  SYNCS.PHASECHK.TRANS64.TRYWAIT P0, [R4+URZ+0x29880], R5 ;  /* 0x02988005040075a7 */ /* 0x000f24000800017f */
[----:B----4-:R-:W-:Y:S05]  /*30930*/  @!P0 BRA `(.L_x_2603) ;  /* 0x0000004800d88947 */ /* 0x010fea0003800000 */
.L_x_2604:
[----:B------:R0:W0:Y:S02]  /*30940*/  SYNCS.PHASECHK.TRANS64.TRYWAIT P0, [R3+URZ+0x29880], R2 ;  /* 0x02988002030075a7 */ /* 0x000024000800017f */
[----:B0-----:R-:W-:Y:S05]  /*30950*/  @!P0 NANOSLEEP.SYNCS 0x989680 ;  /* 0x009896800000895d */ /* 0x001fea0003900000 */
[----:B------:R-:W0:Y:S02]  /*30960*/  @!P0 SYNCS.PHASECHK.TRANS64 P0, [R3+URZ+0x29880], R2 ;  /* 0x02988002030085a7 */ /* 0x000e24000800007f */
[----:B0-----:R-:W-:Y:S05]  /*30970*/  @!P0 BRA `(.L_x_2604) ;  /* 0xfffffffc00f08947 */ /* 0x001fea000383ffff */
.L_x_2250:
[----:B------:R-:W-:Y:S05]  /*30980*/  BSYNC B8 ;  /* 0x0000000000087941 */ /* 0x000fea0003800000 */
.L_x_2247:
[----:B------:R-:W-:Y:S05]  /*30990*/  EXIT ;  /* 0x000000000000794d */ /* 0x000fea0003800000 */
.L_x_2270:
[----:B---3--:R3:W4:Y:S02]  /*309a0*/  SYNCS.PHASECHK.TRANS64.TRYWAIT P5, [R97+URZ+0x29890], R98 ;  /* 0x02989062610075a7 */ /* 0x00872400080a017f */
[----:B----4-:R-:W-:Y:S05]  /*309b0*/  @!P5 NANOSLEEP.SYNCS 0x989680 ;  /* 0x009896800000d95d */ /* 0x010fea0003900000 */
[----:B------:R-:W4:Y:S02]  /*309c0*/  @!P5 SYNCS.PHASECHK.TRANS64 P5, [R97+URZ+0x29890], R98 ;  /* 0x029890626100d5a7 */ /* 0x000f2400080a007f */
[----:B----4-:R-:W-:Y:S05]  /*309d0*/  @!P5 BRA `(.L_x_2270) ;  /* 0xfffffffc00f0d947 */ /* 0x010fea000383ffff */
[----:B------:R-:W-:Y:S05]  /*309e0*/  BRA `(.L_x_2605) ;  /* 0xfffffd3000187947 */ /* 0x000fea000383ffff */
.L_x_2324:
[----:B--2---:R2:W3:Y:S02]  /*309f0*/  SYNCS.PHASECHK.TRANS64.TRYWAIT P5, [R97+URZ+0x29890], R98 ;  /* 0x02989062610075a7 */ /* 0x0044e400080a017f */
[----:B---3--:R-:W-:Y:S05]  /*30a00*/  @!P5 NANOSLEEP.SYNCS 0x989680 ;  /* 0x009896800000d95d */ /* 0x008fea0003900000 */
[----:B------:R-:W3:Y:S02]  /*30a10*/  @!P5 SYNCS.PHASECHK.TRANS64 P5, [R97+URZ+0x29890], R98 ;  /* 0x029890626100d5a7 */ /* 0x000ee400080a007f */
[----:B---3--:R-:W-:Y:S05]  /*30a20*/  @!P5 BRA `(.L_x_2324) ;  /* 0xfffffffc00f0d947 */ /* 0x008fea000383ffff */
[----:B------:R-:W-:Y:S05]  /*30a30*/  BRA `(.L_x_2606) ;  /* 0xfffffd8c00707947 */ /* 0x000fea000383ffff */
.L_x_2349:
[----:B-1----:R1:W2:Y:S02]  /*30a40*/  SYNCS.PHASECHK.TRANS64.TRYWAIT P2, [R97+URZ+0x29890], R98 ;  /* 0x02989062610075a7 */ /* 0x0022a4000804017f */
[----:B--2---:R-:W-:Y:S05]  /*30a50*/  @!P2 NANOSLEEP.SYNCS 0x989680 ;  /* 0x009896800000a95d */ /* 0x004fea0003900000 */
[----:B------:R-:W2:Y:S02]  /*30a60*/  @!P2 SYNCS.PHASECHK.TRANS64 P2, [R97+URZ+0x29890], R98 ;  /* 0x029890626100a5a7 */ /* 0x000ea4000804007f */
[----:B--2---:R-:W-:Y:S05]  /*30a70*/  @!P2 BRA `(.L_x_2349) ;  /* 0xfffffffc00f0a947 */ /* 0x004fea000383ffff */
[----:B------:R-:W-:Y:S05]  /*30a80*/  BRA `(.L_x_2607) ;  /* 0xfffffdec00347947 */ /* 0x000fea000383ffff */
.L_x_2355:
[----:B-1----:R1:W2:Y:S02]  /*30a90*/  SYNCS.PHASECHK.TRANS64.TRYWAIT P1, [R97+URZ+0x298b0], R98 ;  /* 0x0298b062610075a7 */ /* 0x0022a4000802017f */
[----:B--2---:R-:W-:Y:S05]  /*30aa0*/  @!P1 NANOSLEEP.SYNCS 0x989680 ;  /* 0x009896800000995d */ /* 0x004fea0003900000 */
[----:B------:R-:W2:Y:S02]  /*30ab0*/  @!P1 SYNCS.PHASECHK.TRANS64 P1, [R97+URZ+0x298b0], R98 ;  /* 0x0298b062610095a7 */ /* 0x000ea4000802007f */
[----:B--2---:R-:W-:Y:S05]  /*30ac0*/  @!P1 BRA `(.L_x_2355) ;  /* 0xfffffffc00f09947 */ /* 0x004fea000383ffff */
[----:B------:R-:W-:Y:S05]  /*30ad0*/  BRA `(.L_x_2608) ;  /* 0xfffffdf000347947 */ /* 0x000fea000383ffff */
.L_x_2365:
[----:B------:R-:W0:Y:S01]  /*30ae0*/  S2R R2, SR_TID.X ;  /* 0x0000000000027919 */ /* 0x000e220000002100 */
[----:B------:R-:W-:Y:S01]  /*30af0*/  BSSY B0, `(.L_x_2609) ;  /* 0x000000d000007945 */ /* 0x000fe20003800000 */
[----:B------:R-:W-:Y:S01]  /*30b00*/  IMAD.MOV.U32 R12, RZ, RZ, RZ ;  /* 0x000000ffff0c7224 */ /* 0x000fe200078e00ff */
[----:B------:R-:W-:Y:S01]  /*30b10*/  MOV R15, 0xffffffff ;  /* 0xffffffff000f7802 */ /* 0x000fe20000000f00 */
[----:B------:R-:W-:Y:S01]  /*30b20*/  IMAD.MOV.U32 R11, RZ, RZ, 0x1f ;  /* 0x0000001fff0b7424 */ /* 0x000fe200078e00ff */
[C---:B0-----:R-:W-:Y:S01]  /*30b30*/  IADD3 R3, R2.reuse, -0x80, RZ ;  /* 0xffffff8002037810 */ /* 0x041fe20007ffe0ff */
[----:B------:R-:W-:-:S05]  /*30b40*/  VIADD R2, R2, 0xffffff80 ;  /* 0xffffff8002027836 */ /* 0x000fca0000000000 */
[----:B------:R-:W-:-:S04]  /*30b50*/  SHF.R.S32.HI R2, RZ, 0x1f, R2 ;  /* 0x0000001fff027819 */ /* 0x000fc80000011402 */
[----:B------:R-:W-:-:S04]  /*30b60*/  LEA.HI R2, R2, R3, RZ, 0x7 ;  /* 0x0000000302027211 */ /* 0x000fc800078f38ff */
[----:B------:R-:W-:-:S05]  /*30b70*/  SHF.R.S32.HI R2, RZ, 0x7, R2 ;  /* 0x00000007ff027819 */ /* 0x000fca0000011402 */
[----:B------:R-:W-:-:S07]  /*30b80*/  IMAD.MOV.U32 R13, RZ, RZ, R2 ;  /* 0x000000ffff0d7224 */ /* 0x000fce00078e0002 */
[----:B-----5:R-:W-:Y:S05]  /*30b90*/  WARPSYNC.COLLECTIVE R15, `(.L_x_2610) ;  /* 0x000000000f087348 */ /* 0x020fea0003c00000 */
[----:B------:R0:W1:Y:S02]  /*30ba0*/  SHFL.IDX P6, R14, R13, R12, R11 ;  /* 0x0000000c0d0e7389 */ /* 0x00006400000c000b */
[----:B01---5:R-:W-:Y:S01]  /*30bb0*/  ENDCOLLECTIVE ;  /* 0x000000000000791b */ /* 0x023fe20003800000 */
.L_x_2610:
[----:B------:R-:W-:Y:S05]  /*30bc0*/  BSYNC B0 ;  /* 0x0000000000007941 */ /* 0x000fea0003800000 */
.L_x_2609:
[----:B------:R-:W-:Y:S01]  /*30bd0*/  IMAD.MOV.U32 R197, RZ, RZ, R14 ;  /* 0x000000ffffc57224 */ /* 0x000fe200078e000e */
[----:B------:R-:W-:Y:S06]  /*30be0*/  BRA `(.L_x_2611) ;  /* 0xfffffdf800d07947 */ /* 0x000fec000383ffff */
.L_x_2375:
[----:B------:R-:W-:Y:S01]  /*30bf0*/  BSSY B1, `(.L_x_2612) ;  /* 0x0000007000017945 */ /* 0x000fe20003800000 */
[----:B------:R-:W-:Y:S02]  /*30c00*/  IMAD.MOV.U32 R12, RZ, RZ, RZ ;  /* 0x000000ffff0c7224 */ /* 0x000fe400078e00ff */
[----:B------:R-:W-:Y:S02]  /*30c10*/  IMAD.MOV.U32 R11, RZ, RZ, 0x1e1f ;  /* 0x00001e1fff0b7424 */ /* 0x000fe400078e00ff */
[----:B------:R-:W-:-:S07]  /*30c20*/  IMAD.MOV.U32 R15, RZ, RZ, -0x1 ;  /* 0xffffffffff0f7424 */ /* 0x000fce00078e00ff */
[----:B------:R-:W-:Y:S05]  /*30c30*/  WARPSYNC.COLLECTIVE R15, `(.L_x_2613) ;  /* 0x000000000f087348 */ /* 0x000fea0003c00000 */
[----:B------:R0:W1:Y:S02]  /*30c40*/  SHFL.IDX P6, R14, R13, R12, R11 ;  /* 0x0000000c0d0e7389 */ /* 0x00006400000c000b */
[----:B01----:R-:W-:Y:S01]  /*30c50*/  ENDCOLLECTIVE ;  /* 0x000000000000791b */ /* 0x003fe20003800000 */
.L_x_2613:
[----:B------:R-:W-:Y:S05]  /*30c60*/  BSYNC B1 ;  /* 0x0000000000017941 */ /* 0x000fea0003800000 */
.L_x_2612:
[----:B------:R-:W-:Y:S01]  /*30c70*/  IMAD.MOV.U32 R13, RZ, RZ, R3 ;  /* 0x000000ffff0d7224 */ /* 0x000fe200078e0003 */
[----:B------:R-:W-:Y:S01]  /*30c80*/  MOV R0, R14 ;  /* 0x0000000e00007202 */ /* 0x000fe20000000f00 */
[----:B------:R-:W-:Y:S02]  /*30c90*/  IMAD.MOV.U32 R12, RZ, RZ, RZ ;  /* 0x000000ffff0c7224 */ /* 0x000fe400078e00ff */
[----:B------:R-:W-:Y:S02]  /*30ca0*/  IMAD.MOV.U32 R11, RZ, RZ, 0x1e1f ;  /* 0x00001e1fff0b7424 */ /* 0x000fe400078e00ff */
[----:B------:R-:W-:-:S07]  /*30cb0*/  IMAD.MOV.U32 R15, RZ, RZ, -0x1 ;  /* 0xffffffffff0f7424 */ /* 0x000fce00078e00ff */
[----:B------:R-:W-:Y:S05]  /*30cc0*/  WARPSYNC.COLLECTIVE R15, `(.L_x_2614) ;  /* 0x000000000f087348 */ /* 0x000fea0003c00000 */
[----:B------:R0:W1:Y:S02]  /*30cd0*/  SHFL.IDX P6, R14, R13, R12, R11 ;  /* 0x0000000c0d0e7389 */ /* 0x00006400000c000b */
[----:B01----:R-:W-:Y:S01]  /*30ce0*/  ENDCOLLECTIVE ;  /* 0x000000000000791b */ /* 0x003fe20003800000 */
.L_x_2614:
[----:B------:R-:W-:Y:S01]  /*30cf0*/  IMAD.MOV.U32 R13, RZ, RZ, R4 ;  /* 0x000000ffff0d7224 */ /* 0x000fe200078e0004 */
[----:B------:R-:W-:-:S07]  /*30d00*/  MOV R3, R14 ;  /* 0x0000000e00037202 */ /* 0x000fce0000000f00 */
[----:B------:R-:W-:Y:S05]  /*30d10*/  WARPSYNC.COLLECTIVE R15, `(.L_x_2615) ;  /* 0x000000000f087348 */ /* 0x000fea0003c00000 */
[----:B------:R0:W1:Y:S02]  /*30d20*/  SHFL.IDX P6, R14, R13, R12, R11 ;  /* 0x0000000c0d0e7389 */ /* 0x00006400000c000b */
[----:B01----:R-:W-:Y:S01]  /*30d30*/  ENDCOLLECTIVE ;  /* 0x000000000000791b */ /* 0x003fe20003800000 */
.L_x_2615:
[----:B------:R-:W-:Y:S02]  /*30d40*/  IMAD.MOV.U32 R13, RZ, RZ, R5 ;  /* 0x000000ffff0d7224 */ /* 0x000fe400078e0005 */
[----:B------:R-:W-:-:S07]  /*30d50*/  IMAD.MOV.U32 R4, RZ, RZ, R14 ;  /* 0x000000ffff047224 */ /* 0x000fce00078e000e */
[----:B------:R-:W-:Y:S05]  /*30d60*/  WARPSYNC.COLLECTIVE R15, `(.L_x_2616) ;  /* 0x000000000f087348 */ /* 0x000fea0003c00000 */
[----:B------:R0:W1:Y:S02]  /*30d70*/  SHFL.IDX P6, R14, R13, R12, R11 ;  /* 0x0000000c0d0e7389 */ /* 0x00006400000c000b */
[----:B01----:R-:W-:Y:S01]  /*30d80*/  ENDCOLLECTIVE ;  /* 0x000000000000791b */ /* 0x003fe20003800000 */
.L_x_2616:
[----:B------:R-:W-:Y:S05]  /*30d90*/  BRA `(.L_x_2617) ;  /* 0xfffffe0000a47947 */ /* 0x000fea000383ffff */
.L_x_2379:
[----:B--2---:R2:W0:Y:S02]  /*30da0*/  SYNCS.PHASECHK.TRANS64.TRYWAIT P0, [R16+URZ+0x29800], R5 ;  /* 0x02980005100075a7 */ /* 0x004424000800017f */
[----:B0-----:R-:W-:Y:S05]  /*30db0*/  @!P0 NANOSLEEP.SYNCS 0x989680 ;  /* 0x009896800000895d */ /* 0x001fea0003900000 */
[----:B------:R-:W0:Y:S02]  /*30dc0*/  @!P0 SYNCS.PHASECHK.TRANS64 P0, [R16+URZ+0x29800], R5 ;  /* 0x02980005100085a7 */ /* 0x000e24000800007f */
[----:B0-----:R-:W-:Y:S05]  /*30dd0*/  @!P0 BRA `(.L_x_2379) ;  /* 0xfffffffc00f08947 */ /* 0x001fea000383ffff */
[----:B------:R-:W-:Y:S05]  /*30de0*/  BRA `(.L_x_2618) ;  /* 0xfffffe0400f07947 */ /* 0x000fea000383ffff */
.L_x_2391:
[----:B------:R-:W-:Y:S01]  /*30df0*/  BSSY B1, `(.L_x_2619) ;  /* 0x0000007000017945 */ /* 0x000fe20003800000 */
[----:B------:R-:W-:Y:S01]  /*30e00*/  IMAD.MOV.U32 R12, RZ, RZ, RZ ;  /* 0x000000ffff0c7224 */ /* 0x000fe200078e00ff */
[----:B------:R-:W-:Y:S01]  /*30e10*/  MOV R11, 0x1e1f ;  /* 0x00001e1f000b7802 */ /* 0x000fe20000000f00 */
[----:B------:R-:W-:-:S07]  /*30e20*/  IMAD.MOV.U32 R15, RZ, RZ, -0x1 ;  /* 0xffffffffff0f7424 */ /* 0x000fce00078e00ff */
[----:B------:R-:W-:Y:S05]  /*30e30*/  WARPSYNC.COLLECTIVE R15, `(.L_x_2620) ;  /* 0x000000000f087348 */ /* 0x000fea0003c00000 */
[----:B------:R0:W1:Y:S02]  /*30e40*/  SHFL.IDX P6, R14, R13, R12, R11 ;  /* 0x0000000c0d0e7389 */ /* 0x00006400000c000b */
[----:B01----:R-:W-:Y:S01]  /*30e50*/  ENDCOLLECTIVE ;  /* 0x000000000000791b */ /* 0x003fe20003800000 */
.L_x_2620:
[----:B------:R-:W-:Y:S05]  /*30e60*/  BSYNC B1 ;  /* 0x0000000000017941 */ /* 0x000fea0003800000 */
.L_x_2619:
[----:B------:R-:W-:Y:S01]  /*30e70*/  IMAD.MOV.U32 R13, RZ, RZ, R3 ;  /* 0x000000ffff0d7224 */ /* 0x000fe200078e0003 */
[----:B------:R-:W-:Y:S01]  /*30e80*/  MOV R11, 0x1e1f ;  /* 0x00001e1f000b7802 */ /* 0x000fe20000000f00 */
[----:B------:R-:W-:Y:S02]  /*30e90*/  IMAD.MOV.U32 R12, RZ, RZ, RZ ;  /* 0x000000ffff0c7224 */ /* 0x000fe400078e00ff */
[----:B------:R-:W-:Y:S02]  /*30ea0*/  IMAD.MOV.U32 R15, RZ, RZ, -0x1 ;  /* 0xffffffffff0f7424 */ /* 0x000fe400078e00ff */
[----:B------:R-:W-:-:S07]  /*30eb0*/  IMAD.MOV.U32 R0, RZ, RZ, R14 ;  /* 0x000000ffff007224 */ /* 0x000fce00078e000e */
[----:B------:R-:W-:Y:S05]  /*30ec0*/  WARPSYNC.COLLECTIVE R15, `(.L_x_2621) ;  /* 0x000000000f087348 */ /* 0x000fea0003c00000 */
[----:B------:R0:W1:Y:S02]  /*30ed0*/  SHFL.IDX P6, R14, R13, R12, R11 ;  /* 0x0000000c0d0e7389 */ /* 0x00006400000c000b */
[----:B01----:R-:W-:Y:S01]  /*30ee0*/  ENDCOLLECTIVE ;  /* 0x000000000000791b */ /* 0x003fe20003800000 */
.L_x_2621:
[----:B------:R-:W-:Y:S02]  /*30ef0*/  IMAD.MOV.U32 R13, RZ, RZ, R20 ;  /* 0x000000ffff0d7224 */ /* 0x000fe400078e0014 */
[----:B------:R-:W-:-:S07]  /*30f00*/  IMAD.MOV.U32 R3, RZ, RZ, R14 ;  /* 0x000000ffff037224 */ /* 0x000fce00078e000e */
[----:B------:R-:W-:Y:S05]  /*30f10*/  WARPSYNC.COLLECTIVE R15, `(.L_x_2622) ;  /* 0x000000000f087348 */ /* 0x000fea0003c00000 */
[----:B------:R0:W1:Y:S02]  /*30f20*/  SHFL.IDX P6, R14, R13, R12, R11 ;  /* 0x0000000c0d0e7389 */ /* 0x00006400000c000b */
[----:B01----:R-:W-:Y:S01]  /*30f30*/  ENDCOLLECTIVE ;  /* 0x000000000000791b */ /* 0x003fe20003800000 */
.L_x_2622:
[----:B------:R-:W-:Y:S01]  /*30f40*/  MOV R13, R21 ;  /* 0x00000015000d7202 */ /* 0x000fe20000000f00 */
[----:B------:R-:W-:-:S07]  /*30f50*/  IMAD.MOV.U32 R20, RZ, RZ, R14 ;  /* 0x000000ffff147224 */ /* 0x000fce00078e000e */
[----:B------:R-:W-:Y:S05]  /*30f60*/  WARPSYNC.COLLECTIVE R15, `(.L_x_2623) ;  /* 0x000000000f087348 */ /* 0x000fea0003c00000 */
[----:B------:R0:W1:Y:S02]  /*30f70*/  SHFL.IDX P6, R14, R13, R12, R11 ;  /* 0x0000000c0d0e7389 */ /* 0x00006400000c000b */
[----:B01----:R-:W-:Y:S01]  /*30f80*/  ENDCOLLECTIVE ;  /* 0x000000000000791b */ /* 0x003fe20003800000 */
.L_x_2623:
[----:B------:R-:W-:Y:S01]  /*30f90*/  IMAD.MOV.U32 R21, RZ, RZ, R14 ;  /* 0x000000ffff157224 */ /* 0x000fe200078e000e */
[----:B------:R-:W-:Y:S06]  /*30fa0*/  BRA `(.L_x_2624) ;  /* 0xfffffe3400b87947 */ /* 0x000fec000383ffff */
.L_x_2395:
[----:B--2---:R2:W4:Y:S02]  /*30fb0*/  SYNCS.PHASECHK.TRANS64.TRYWAIT P0, [R16+URZ+0x29800], R21 ;  /* 0x02980015100075a7 */ /* 0x004524000800017f */
[----:B----4-:R-:W-:Y:S05]  /*30fc0*/  @!P0 NANOSLEEP.SYNCS 0x989680 ;  /* 0x009896800000895d */ /* 0x010fea0003900000 */
[----:B------:R-:W4:Y:S02]  /*30fd0*/  @!P0 SYNCS.PHASECHK.TRANS64 P0, [R16+URZ+0x29800], R21 ;  /* 0x02980015100085a7 */ /* 0x000f24000800007f */
[----:B----4-:R-:W-:Y:S05]  /*30fe0*/  @!P0 BRA `(.L_x_2395) ;  /* 0xfffffffc00f08947 */ /* 0x010fea000383ffff */
[----:B------:R-:W-:Y:S05]  /*30ff0*/  BRA `(.L_x_2625) ;  /* 0xfffffe3800bc7947 */ /* 0x000fea000383ffff */
.L_x_2403:
[----:B-1----:R1:W3:Y:S02]  /*31000*/  SYNCS.PHASECHK.TRANS64.TRYWAIT P0, [R0+URZ+0x29830], R3 ;  /* 0x02983003000075a7 */ /* 0x0022e4000800017f */
[----:B---3--:R-:W-:Y:S05]  /*31010*/  @!P0 NANOSLEEP.SYNCS 0x989680 ;  /* 0x009896800000895d */ /* 0x008fea0003900000 */
[----:B------:R-:W3:Y:S02]  /*31020*/  @!P0 SYNCS.PHASECHK.TRANS64 P0, [R0+URZ+0x29830], R3 ;  /* 0x02983003000085a7 */ /* 0x000ee4000800007f */
[----:B---3--:R-:W-:Y:S05]  /*31030*/  @!P0 BRA `(.L_x_2403) ;  /* 0xfffffffc00f08947 */ /* 0x008fea000383ffff */
[----:B------:R-:W-:Y:S05]  /*31040*/  BRA `(.L_x_2402) ;  /* 0xfffffe6c00047947 */ /* 0x000fea000383ffff */
.L_x_2409:
[----:B-1----:R1:W2:Y:S02]  /*31050*/  SYNCS.PHASECHK.TRANS64.TRYWAIT P3, [R11+URZ+0x29830], R10 ;  /* 0x0298300a0b0075a7 */ /* 0x0022a4000806017f */
[----:B--2---:R-:W-:Y:S05]  /*31060*/  @!P3 NANOSLEEP.SYNCS 0x989680 ;  /* 0x009896800000b95d */ /* 0x004fea0003900000 */
[----:B------:R-:W2:Y:S02]  /*31070*/  @!P3 SYNCS.PHASECHK.TRANS64 P3, [R11+URZ+0x29830], R10 ;  /* 0x0298300a0b00b5a7 */ /* 0x000ea4000806007f */
[----:B--2---:R-:W-:Y:S05]  /*31080*/  @!P3 BRA `(.L_x_2409) ;  /* 0xfffffffc00f0b947 */ /* 0x004fea000383ffff */
[----:B------:R-:W-:Y:S05]  /*31090*/  BRA `(.L_x_2408) ;  /* 0xfffffeac00b47947 */ /* 0x000fea000383ffff */
.L_x_2413:
[----:B-1----:R1:W2:Y:S02]  /*310a0*/  SYNCS.PHASECHK.TRANS64.TRYWAIT P2, [R11+URZ+0x29850], R9 ;  /* 0x029850090b0075a7 */ /* 0x0022a4000804017f */
[----:B--2---:R-:W-:Y:S05]  /*310b0*/  @!P2 NANOSLEEP.SYNCS 0x989680 ;  /* 0x009896800000a95d */ /* 0x004fea0003900000 */
[----:B------:R-:W2:Y:S02]  /*310c0*/  @!P2 SYNCS.PHASECHK.TRANS64 P2, [R11+URZ+0x29850], R9 ;  /* 0x029850090b00a5a7 */ /* 0x000ea4000804007f */
[----:B--2---:R-:W-:Y:S05]  /*310d0*/  @!P2 BRA `(.L_x_2413) ;  /* 0xfffffffc00f0a947 */ /* 0x004fea000383ffff */
[----:B------:R-:W-:Y:S05]  /*310e0*/  BRA `(.L_x_2410) ;  /* 0xfffffebc00f07947 */ /* 0x000fea000383ffff */
.L_x_2421:
[----:B-1----:R1:W2:Y:S02]  /*310f0*/  SYNCS.PHASECHK.TRANS64.TRYWAIT P0, [R10+URZ+0x29830], R11 ;  /* 0x0298300b0a0075a7 */ /* 0x0022a4000800017f */
[----:B--2---:R-:W-:Y:S05]  /*31100*/  @!P0 NANOSLEEP.SYNCS 0x989680 ;  /* 0x009896800000895d */ /* 0x004fea0003900000 */
[----:B------:R-:W2:Y:S02]  /*31110*/  @!P0 SYNCS.PHASECHK.TRANS64 P0, [R10+URZ+0x29830], R11 ;  /* 0x0298300b0a0085a7 */ /* 0x000ea4000800007f */
[----:B--2---:R-:W-:Y:S05]  /*31120*/  @!P0 BRA `(.L_x_2421) ;  /* 0xfffffffc00f08947 */ /* 0x004fea000383ffff */
[----:B------:R-:W-:Y:S05]  /*31130*/  BRA `(.L_x_2420) ;  /* 0xfffffef400787947 */ /* 0x000fea000383ffff */
.L_x_2425:
[----:B-1----:R1:W2:Y:S02]  /*31140*/  SYNCS.PHASECHK.TRANS64.TRYWAIT P0, [R10+URZ+0x29850], R7 ;  /* 0x029850070a0075a7 */ /* 0x0022a4000800017f */
[----:B--2---:R-:W-:Y:S05]  /*31150*/  @!P0 NANOSLEEP.SYNCS 0x989680 ;  /* 0x009896800000895d */ /* 0x004fea0003900000 */
[----:B------:R-:W2:Y:S02]  /*31160*/  @!P0 SYNCS.PHASECHK.TRANS64 P0, [R10+URZ+0x29850], R7 ;  /* 0x029850070a0085a7 */ /* 0x000ea4000800007f */
[----:B--2---:R-:W-:Y:S05]  /*31170*/  @!P0 BRA `(.L_x_2425) ;  /* 0xfffffffc00f08947 */ /* 0x004fea000383ffff */
[----:B------:R-:W-:Y:S05]  /*31180*/  BRA `(.L_x_2422) ;  /* 0xffffff0400a87947 */ /* 0x000fea000383ffff */
.L_x_2431:
[----:B-1----:R1:W2:Y:S02]  /*31190*/  SYNCS.PHASECHK.TRANS64.TRYWAIT P0, [R13+URZ+0x29850], R2 ;  /* 0x029850020d0075a7 */ /* 0x0022a4000800017f */
[----:B--2---:R-:W-:Y:S05]  /*311a0*/  @!P0 NANOSLEEP.SYNCS 0x989680 ;  /* 0x009896800000895d */ /* 0x004fea0003900000 */
[----:B------:R-:W2:Y:S02]  /*311b0*/  @!P0 SYNCS.PHASECHK.TRANS64 P0, [R13+URZ+0x29850], R2 ;  /* 0x029850020d0085a7 */ /* 0x000ea4000800007f */
[----:B--2---:R-:W-:Y:S05]  /*311c0*/  @!P0 BRA `(.L_x_2431) ;  /* 0xfffffffc00f08947 */ /* 0x004fea000383ffff */
[----:B------:R-:W-:Y:S05]  /*311d0*/  BRA `(.L_x_2430) ;  /* 0xffffff30003c7947 */ /* 0x000fea000383ffff */
.L_x_2435:
[----:B------:R-:W-:Y:S01]  /*311e0*/  SEL R84, R12, R77, P0 ;  /* 0x0000004d0c547207 */ /* 0x000fe20000000000 */
[----:B------:R-:W-:Y:S01]  /*311f0*/  IMAD.MOV.U32 R11, RZ, RZ, 0x1c1f ;  /* 0x00001c1fff0b7424 */ /* 0x000fe200078e00ff */
[----:B------:R-:W-:Y:S01]  /*31200*/  SEL R83, R77, R12, P0 ;  /* 0x0000000c4d537207 */ /* 0x000fe20000000000 */
[----:B-----5:R-:W-:Y:S01]  /*31210*/  IMAD.MOV.U32 R12, RZ, RZ, R9 ;  /* 0x000000ffff0c7224 */ /* 0x020fe200078e0009 */
[----:B------:R-:W-:Y:S01]  /*31220*/  SEL R78, R0, R93, P0 ;  /* 0x0000005d004e7207 */ /* 0x000fe20000000000 */
[----:B------:R-:W-:Y:S01]  /*31230*/  IMAD.MOV.U32 R15, RZ, RZ, -0x1 ;  /* 0xffffffffff0f7424 */ /* 0x000fe200078e00ff */
[----:B------:R-:W-:Y:S02]  /*31240*/  SEL R49, R93, R0, P0 ;  /* 0x000000005d317207 */ /* 0x000fe40000000000 */
[----:B------:R-:W-:-:S07]  /*31250*/  SEL R0, R98, R45, P0 ;  /* 0x0000002d62007207 */ /* 0x000fce0000000000 */
[----:B-1----:R-:W-:Y:S05]  /*31260*/  WARPSYNC.COLLECTIVE R15, `(.L_x_2626) ;  /* 0x000000000f087348 */ /* 0x002fea0003c00000 */
[----:B------:R0:W2:Y:S02]  /*31270*/  SHFL.IDX P6, R14, R13, R12, R11 ;  /* 0x0000000c0d0e7389 */ /* 0x0000a400000c000b */
[----:B012---:R-:W-:Y:S01]  /*31280*/  ENDCOLLECTIVE ;  /* 0x000000000000791b */ /* 0x007fe20003800000 */
.L_x_2626:
[----:B------:R-:W-:Y:S02]  /*31290*/  SEL R21, R45, R98, P0 ;  /* 0x000000622d157207 */ /* 0x000fe40000000000 */
[----:B------:R-:W-:Y:S02]  /*312a0*/  LOP3.LUT R10, R9, 0x2, RZ, 0x3c, !PT ;  /* 0x00000002090a7812 */ /* 0x000fe400078e3cff */
        /* <DEDUP_REMOVED lines=15> */
.L_x_2627:
        /* <DEDUP_REMOVED lines=19> */
.L_x_2628:
        /* <DEDUP_REMOVED lines=17> */
.L_x_2629:
        /* <DEDUP_REMOVED lines=19> */
.L_x_2630:
        /* <DEDUP_REMOVED lines=11> */
[----:B------:R-:W-:-:S07]  /*317c0*/  MOV R77, R14 ;  /* 0x0000000e004d7202 */ /* 0x000fce0000000f00 */
[----:B------:R-:W-:Y:S05]  /*317d0*/  WARPSYNC.COLLECTIVE R15, `(.L_x_2631) ;  /* 0x000000000f087348 */ /* 0x000fea0003c00000 */
[----:B------:R0:W1:Y:S02]  /*317e0*/  SHFL.IDX P6, R14, R13, R12, R11 ;  /* 0x0000000c0d0e7389 */ /* 0x00006400000c000b */
[----:B01----:R-:W-:Y:S01]  /*317f0*/  ENDCOLLECTIVE ;  /* 0x000000000000791b */ /* 0x003fe20003800000 */
.L_x_2631:
[----:B------:R-:W-:Y:S02]  /*31800*/  IMAD.MOV.U32 R13, RZ, RZ, R97 ;  /* 0x000000ffff0d7224 */ /* 0x000fe400078e0061 */
[----:B------:R-:W-:Y:S02]  /*31810*/  IMAD.MOV.U32 R12, RZ, RZ, R10 ;  /* 0x000000ffff0c7224 */ /* 0x000fe400078e000a */
[----:B------:R-:W-:-:S07]  /*31820*/  IMAD.MOV.U32 R78, RZ, RZ, R14 ;  /* 0x000000ffff4e7224 */ /* 0x000fce00078e000e */
[----:B------:R-:W-:Y:S05]  /*31830*/  WARPSYNC.COLLECTIVE R15, `(.L_x_2632) ;  /* 0x000000000f087348 */ /* 0x000fea0003c00000 */
[----:B------:R0:W1:Y:S02]  /*31840*/  SHFL.IDX P6, R14, R13, R12, R11 ;  /* 0x0000000c0d0e7389 */ /* 0x00006400000c000b */
[----:B01----:R-:W-:Y:S01]  /*31850*/  ENDCOLLECTIVE ;  /* 0x000000000000791b */ /* 0x003fe20003800000 */
.L_x_2632:
[----:B------:R-:W-:Y:S01]  /*31860*/  IMAD.MOV.U32 R13, RZ, RZ, R49 ;  /* 0x000000ffff0d7224 */ /* 0x000fe200078e0031 */
[----:B------:R-:W-:-:S07]  /*31870*/  MOV R2, R14 ;  /* 0x0000000e00027202 */ /* 0x000fce0000000f00 */
[----:B------:R-:W-:Y:S05]  /*31880*/  WARPSYNC.COLLECTIVE R15, `(.L_x_2633) ;  /* 0x000000000f087348 */ /* 0x000fea0003c00000 */
[----:B------:R0:W1:Y:S02]  /*31890*/  SHFL.IDX P6, R14, R13, R12, R11 ;  /* 0x0000000c0d0e7389 */ /* 0x00006400000c000b */
[----:B01----:R-:W-:Y:S01]  /*318a0*/  ENDCOLLECTIVE ;  /* 0x000000000000791b */ /* 0x003fe20003800000 */
.L_x_2633:
        /* <DEDUP_REMOVED lines=8> */
.L_x_2634:
[----:B------:R-:W-:Y:S02]  /*31930*/  SEL R97, R78, R49, P0 ;  /* 0x000000314e617207 */ /* 0x000fe40000000000 */
[----:B------:R-:W-:Y:S01]  /*31940*/  SEL R78, R49, R78, P0 ;  /* 0x0000004e314e7207 */ /* 0x000fe20000000000 */
[----:B------:R-:W-:Y:S01]  /*31950*/  IMAD.MOV.U32 R13, RZ, RZ, R4 ;  /* 0x000000ffff0d7224 */ /* 0x000fe200078e0004 */
[----:B------:R-:W-:-:S07]  /*31960*/  MOV R0, R14 ;  /* 0x0000000e00007202 */ /* 0x000fce0000000f00 */
[----:B------:R-:W-:Y:S05]  /*31970*/  WARPSYNC.COLLECTIVE R15, `(.L_x_2635) ;  /* 0x000000000f087348 */ /* 0x000fea0003c00000 */
[----:B------:R0:W1:Y:S02]  /*31980*/  SHFL.IDX P6, R14, R13, R12, R11 ;  /* 0x0000000c0d0e7389 */ /* 0x00006400000c000b */
[----:B01----:R-:W-:Y:S01]  /*31990*/  ENDCOLLECTIVE ;  /* 0x000000000000791b */ /* 0x003fe20003800000 */
.L_x_2635:
[----:B------:R-:W-:Y:S02]  /*319a0*/  IMAD.MOV.U32 R13, RZ, RZ, R21 ;  /* 0x000000ffff0d7224 */ /* 0x000fe400078e0015 */
[----:B------:R-:W-:Y:S02]  /*319b0*/  IMAD.MOV.U32 R12, RZ, RZ, R10 ;  /* 0x000000ffff0c7224 */ /* 0x000fe400078e000a */
[----:B------:R-:W-:-:S07]  /*319c0*/  IMAD.MOV.U32 R3, RZ, RZ, R14 ;  /* 0x000000ffff037224 */ /* 0x000fce00078e000e */
[----:B------:R-:W-:Y:S05]  /*319d0*/  WARPSYNC.COLLECTIVE R15, `(.L_x_2636) ;  /* 0x000000000f087348 */ /* 0x000fea0003c00000 */
[----:B------:R0:W1:Y:S02]  /*319e0*/  SHFL.IDX P6, R14, R13, R12, R11 ;  /* 0x0000000c0d0e7389 */ /* 0x00006400000c000b */
[----:B01----:R-:W-:Y:S01]  /*319f0*/  ENDCOLLECTIVE ;  /* 0x000000000000791b */ /* 0x003fe20003800000 */
.L_x_2636:
[----:B------:R-:W-:Y:S01]  /*31a00*/  IMAD.MOV.U32 R13, RZ, RZ, R79 ;  /* 0x000000ffff0d7224 */ /* 0x000fe200078e004f */
[----:B------:R-:W-:-:S07]  /*31a10*/  MOV R21, R14 ;  /* 0x0000000e00157202 */ /* 0x000fce0000000f00 */
[----:B------:R-:W-:Y:S05]  /*31a20*/  WARPSYNC.COLLECTIVE R15, `(.L_x_2637) ;  /* 0x000000000f087348 */ /* 0x000fea0003c00000 */
[----:B------:R0:W1:Y:S02]  /*31a30*/  SHFL.IDX P6, R14, R13, R12, R11 ;  /* 0x0000000c0d0e7389 */ /* 0x00006400000c000b */
[----:B01----:R-:W-:Y:S01]  /*31a40*/  ENDCOLLECTIVE ;  /* 0x000000000000791b */ /* 0x003fe20003800000 */
.L_x_2637:
        /* <DEDUP_REMOVED lines=8> */
.L_x_2638:
[----:B------:R-:W-:Y:S02]  /*31ad0*/  SEL R2, R3, R4, P0 ;  /* 0x0000000403027207 */ /* 0x000fe40000000000 */
[----:B------:R-:W-:Y:S01]  /*31ae0*/  SEL R3, R4, R3, P0 ;  /* 0x0000000304037207 */ /* 0x000fe20000000000 */
[----:B------:R-:W-:Y:S01]  /*31af0*/  IMAD.MOV.U32 R13, RZ, RZ, R40 ;  /* 0x000000ffff0d7224 */ /* 0x000fe200078e0028 */
[----:B------:R-:W-:-:S07]  /*31b00*/  MOV R20, R14 ;  /* 0x0000000e00147202 */ /* 0x000fce0000000f00 */
[----:B------:R-:W-:Y:S05]  /*31b10*/  WARPSYNC.COLLECTIVE R15, `(.L_x_2639) ;  /* 0x000000000f087348 */ /* 0x000fea0003c00000 */
[----:B------:R0:W1:Y:S02]  /*31b20*/  SHFL.IDX P6, R14, R13, R12, R11 ;  /* 0x0000000c0d0e7389 */ /* 0x00006400000c000b */
[----:B01----:R-:W-:Y:S01]  /*31b30*/  ENDCOLLECTIVE ;  /* 0x000000000000791b */ /* 0x003fe20003800000 */
.L_x_2639:
[----:B------:R-:W-:Y:S02]  /*31b40*/  IMAD.MOV.U32 R13, RZ, RZ, R41 ;  /* 0x000000ffff0d7224 */ /* 0x000fe400078e0029 */
[----:B------:R-:W-:Y:S02]  /*31b50*/  IMAD.MOV.U32 R12, RZ, RZ, R10 ;  /* 0x000000ffff0c7224 */ /* 0x000fe400078e000a */
[----:B------:R-:W-:-:S07]  /*31b60*/  IMAD.MOV.U32 R40, RZ, RZ, R14 ;  /* 0x000000ffff287224 */ /* 0x000fce00078e000e */
[----:B------:R-:W-:Y:S05]  /*31b70*/  WARPSYNC.COLLECTIVE R15, `(.L_x_2640) ;  /* 0x000000000f087348 */ /* 0x000fea0003c00000 */
[----:B------:R0:W1:Y:S02]  /*31b80*/  SHFL.IDX P6, R14, R13, R12, R11 ;  /* 0x0000000c0d0e7389 */ /* 0x00006400000c000b */
[----:B01----:R-:W-:Y:S01]  /*31b90*/  ENDCOLLECTIVE ;  /* 0x000000000000791b */ /* 0x003fe20003800000 */
.L_x_2640:
[----:B------:R-:W-:Y:S01]  /*31ba0*/  IMAD.MOV.U32 R13, RZ, RZ, R121 ;  /* 0x000000ffff0d7224 */ /* 0x000fe200078e0079 */
[----:B------:R-:W-:-:S07]  /*31bb0*/  MOV R41, R14 ;  /* 0x0000000e00297202 */ /* 0x000fce0000000f00 */
[----:B------:R-:W-:Y:S05]  /*31bc0*/  WARPSYNC.COLLECTIVE R15, `(.L_x_2641) ;  /* 0x000000000f087348 */ /* 0x000fea0003c00000 */
[----:B------:R0:W1:Y:S02]  /*31bd0*/  SHFL.IDX P6, R14, R13, R12, R11 ;  /* 0x0000000c0d0e7389 */ /* 0x00006400000c000b */
[----:B01----:R-:W-:Y:S01]  /*31be0*/  ENDCOLLECTIVE ;  /* 0x000000000000791b */ /* 0x003fe20003800000 */
.L_x_2641:
        /* <DEDUP_REMOVED lines=8> */
.L_x_2642:
[----:B------:R-:W-:Y:S02]  /*31c70*/  SEL R21, R40, R121, P0 ;  /* 0x0000007928157207 */ /* 0x000fe40000000000 */
[----:B------:R-:W-:Y:S01]  /*31c80*/  SEL R40, R121, R40, P0 ;  /* 0x0000002879287207 */ /* 0x000fe20000000000 */
[----:B------:R-:W-:Y:S01]  /*31c90*/  IMAD.MOV.U32 R13, RZ, RZ, R44 ;  /* 0x000000ffff0d7224 */ /* 0x000fe200078e002c */
[----:B------:R-:W-:-:S07]  /*31ca0*/  MOV R42, R14 ;  /* 0x0000000e002a7202 */ /* 0x000fce0000000f00 */
[----:B------:R-:W-:Y:S05]  /*31cb0*/  WARPSYNC.COLLECTIVE R15, `(.L_x_2643) ;  /* 0x000000000f087348 */ /* 0x000fea0003c00000 */
[----:B------:R0:W1:Y:S02]  /*31cc0*/  SHFL.IDX P6, R14, R13, R12, R11 ;  /* 0x0000000c0d0e7389 */ /* 0x00006400000c000b */
[----:B01----:R-:W-:Y:S01]  /*31cd0*/  ENDCOLLECTIVE ;  /* 0x000000000000791b */ /* 0x003fe20003800000 */
.L_x_2643:
[----:B------:R-:W-:Y:S02]  /*31ce0*/  IMAD.MOV.U32 R13, RZ, RZ, R119 ;  /* 0x000000ffff0d7224 */ /* 0x000fe400078e0077 */
[----:B------:R-:W-:Y:S02]  /*31cf0*/  IMAD.MOV.U32 R12, RZ, RZ, R10 ;  /* 0x000000ffff0c7224 */ /* 0x000fe400078e000a */
[----:B------:R-:W-:-:S07]  /*31d00*/  IMAD.MOV.U32 R44, RZ, RZ, R14 ;  /* 0x000000ffff2c7224 */ /* 0x000fce00078e000e */
[----:B------:R-:W-:Y:S05]  /*31d10*/  WARPSYNC.COLLECTIVE R15, `(.L_x_2644) ;  /* 0x000000000f087348 */ /* 0x000fea0003c00000 */
[----:B------:R0:W1:Y:S02]  /*31d20*/  SHFL.IDX P6, R14, R13, R12, R11 ;  /* 0x0000000c0d0e7389 */ /* 0x00006400000c000b */
[----:B01----:R-:W-:Y:S01]  /*31d30*/  ENDCOLLECTIVE ;  /* 0x000000000000791b */ /* 0x003fe20003800000 */
.L_x_2644:
[----:B------:R-:W-:Y:S01]  /*31d40*/  IMAD.MOV.U32 R13, RZ, RZ, R117 ;  /* 0x000000ffff0d7224 */ /* 0x000fe200078e0075 */
[----:B------:R-:W-:-:S07]  /*31d50*/  MOV R119, R14 ;  /* 0x0000000e00777202 */ /* 0x000fce0000000f00 */
[----:B------:R-:W-:Y:S05]  /*31d60*/  WARPSYNC.COLLECTIVE R15, `(.L_x_2645) ;  /* 0x000000000f087348 */ /* 0x000fea0003c00000 */
[----:B------:R0:W1:Y:S02]  /*31d70*/  SHFL.IDX P6, R14, R13, R12, R11 ;  /* 0x0000000c0d0e7389 */ /* 0x00006400000c000b */
[----:B01----:R-:W-:Y:S01]  /*31d80*/  ENDCOLLECTIVE ;  /* 0x000000000000791b */ /* 0x003fe20003800000 */
.L_x_2645:
        /* <DEDUP_REMOVED lines=8> */
.L_x_2646:
[----:B------:R-:W-:Y:S01]  /*31e10*/  IMAD.MOV.U32 R13, RZ, RZ, R48 ;  /* 0x000000ffff0d7224 */ /* 0x000fe200078e0030 */
[----:B------:R-:W-:-:S07]  /*31e20*/  MOV R46, R14 ;  /* 0x0000000e002e7202 */ /* 0x000fce0000000f00 */
[----:B------:R-:W-:Y:S05]  /*31e30*/  WARPSYNC.COLLECTIVE R15, `(.L_x_2647) ;  /* 0x000000000f087348 */ /* 0x000fea0003c00000 */
[----:B------:R0:W1:Y:S02]  /*31e40*/  SHFL.IDX P6, R14, R13, R12, R11 ;  /* 0x0000000c0d0e7389 */ /* 0x00006400000c000b */
[----:B01----:R-:W-:Y:S01]  /*31e50*/  ENDCOLLECTIVE ;  /* 0x000000000000791b */ /* 0x003fe20003800000 */
.L_x_2647:
[----:B------:R-:W-:Y:S02]  /*31e60*/  IMAD.MOV.U32 R13, RZ, RZ, R115 ;  /* 0x000000ffff0d7224 */ /* 0x000fe400078e0073 */
[----:B------:R-:W-:Y:S02]  /*31e70*/  IMAD.MOV.U32 R12, RZ, RZ, R10 ;  /* 0x000000ffff0c7224 */ /* 0x000fe400078e000a */
[----:B------:R-:W-:-:S07]  /*31e80*/  IMAD.MOV.U32 R48, RZ, RZ, R14 ;  /* 0x000000ffff307224 */ /* 0x000fce00078e000e */
[----:B------:R-:W-:Y:S05]  /*31e90*/  WARPSYNC.COLLECTIVE R15, `(.L_x_2648) ;  /* 0x000000000f087348 */ /* 0x000fea0003c00000 */
[----:B------:R0:W1:Y:S02]  /*31ea0*/  SHFL.IDX P6, R14, R13, R12, R11 ;  /* 0x0000000c0d0e7389 */ /* 0x00006400000c000b */
[----:B01----:R-:W-:Y:S01]  /*31eb0*/  ENDCOLLECTIVE ;  /* 0x000000000000791b */ /* 0x003fe20003800000 */
.L_x_2648:
[----:B------:R-:W-:Y:S01]  /*31ec0*/  IMAD.MOV.U32 R13, RZ, RZ, R113 ;  /* 0x000000ffff0d7224 */ /* 0x000fe200078e0071 */
[----:B------:R-:W-:-:S07]  /*31ed0*/  MOV R115, R14 ;  /* 0x0000000e00737202 */ /* 0x000fce0000000f00 */
[----:B------:R-:W-:Y:S05]  /*31ee0*/  WARPSYNC.COLLECTIVE R15, `(.L_x_2649) ;  /* 0x000000000f087348 */ /* 0x000fea0003c00000 */
[----:B------:R0:W1:Y:S02]  /*31ef0*/  SHFL.IDX P6, R14, R13, R12, R11 ;  /* 0x0000000c0d0e7389 */ /* 0x00006400000c000b */
[----:B01----:R-:W-:Y:S01]  /*31f00*/  ENDCOLLECTIVE ;  /* 0x000000000000791b */ /* 0x003fe20003800000 */
.L_x_2649:
[----:B------:R-:W-:Y:S02]  /*31f10*/  IMAD.MOV.U32 R13, RZ, RZ, R50 ;  /* 0x000000ffff0d7224 */ /* 0x000fe400078e0032 */
[----:B------:R-:W-:Y:S02]  /*31f20*/  IMAD.MOV.U32 R12, RZ, RZ, R9 ;  /* 0x000000ffff0c7224 */ /* 0x000fe400078e0009 */
[----:B------:R-:W-:-:S07]  /*31f30*/  IMAD.MOV.U32 R113, RZ, RZ, R14 ;  /* 0x000000ffff717224 */ /* 0x000fce00078e000e */
[----:B------:R-:W-:Y:S05]  /*31f40*/  WARPSYNC.COLLECTIVE R15, `(.L_x_2650) ;  /* 0x000000000f087348 */ /* 0x000fea0003c00000 */
[----:B------:R0:W1:Y:S02]  /*31f50*/  SHFL.IDX P6, R14, R13, R12, R11 ;  /* 0x0000000c0d0e7389 */ /* 0x00006400000c000b */
[----:B01----:R-:W-:Y:S01]  /*31f60*/  ENDCOLLECTIVE ;  /* 0x000000000000791b */ /* 0x003fe20003800000 */
.L_x_2650:
[----:B------:R-:W-:Y:S02]  /*31f70*/  SEL R47, R48, R113, P0 ;  /* 0x00000071302f7207 */ /* 0x000fe40000000000 */
[----:B------:R-:W-:Y:S01]  /*31f80*/  SEL R48, R113, R48, P0 ;  /* 0x0000003071307207 */ /* 0x000fe20000000000 */
[----:B------:R-:W-:Y:S01]  /*31f90*/  IMAD.MOV.U32 R13, RZ, RZ, R80 ;  /* 0x000000ffff0d7224 */ /* 0x000fe200078e0050 */
[----:B------:R-:W-:-:S07]  /*31fa0*/  MOV R50, R14 ;  /* 0x0000000e00327202 */ /* 0x000fce0000000f00 */
[----:B------:R-:W-:Y:S05]  /*31fb0*/  WARPSYNC.COLLECTIVE R15, `(.L_x_2651) ;  /* 0x000000000f087348 */ /* 0x000fea0003c00000 */
[----:B------:R0:W1:Y:S02]  /*31fc0*/  SHFL.IDX P6, R14, R13, R12, R11 ;  /* 0x0000000c0d0e7389 */ /* 0x00006400000c000b */
[----:B01----:R-:W-:Y:S01]  /*31fd0*/  ENDCOLLECTIVE ;  /* 0x000000000000791b */ /* 0x003fe20003800000 */
.L_x_2651:
[----:B------:R-:W-:Y:S02]  /*31fe0*/  IMAD.MOV.U32 R13, RZ, RZ, R111 ;  /* 0x000000ffff0d7224 */ /* 0x000fe400078e006f */
[----:B------:R-:W-:Y:S02]  /*31ff0*/  IMAD.MOV.U32 R12, RZ, RZ, R10 ;  /* 0x000000ffff0c7224 */ /* 0x000fe400078e000a */
[----:B------:R-:W-:-:S07]  /*32000*/  IMAD.MOV.U32 R80, RZ, RZ, R14 ;  /* 0x000000ffff507224 */ /* 0x000fce00078e000e */
[----:B------:R-:W-:Y:S05]  /*32010*/  WARPSYNC.COLLECTIVE R15, `(.L_x_2652) ;  /* 0x000000000f087348 */ /* 0x000fea0003c00000 */
[----:B------:R0:W1:Y:S02]  /*32020*/  SHFL.IDX P6, R14, R13, R12, R11 ;  /* 0x0000000c0d0e7389 */ /* 0x00006400000c000b */
[----:B01----:R-:W-:Y:S01]  /*32030*/  ENDCOLLECTIVE ;  /* 0x000000000000791b */ /* 0x003fe20003800000 */
.L_x_2652:
[----:B------:R-:W-:Y:S01]  /*32040*/  IMAD.MOV.U32 R13, RZ, RZ, R101 ;  /* 0x000000ffff0d7224 */ /* 0x000fe200078e0065 */
[----:B------:R-:W-:-:S07]  /*32050*/  MOV R111, R14 ;  /* 0x0000000e006f7202 */ /* 0x000fce0000000f00 */
[----:B------:R-:W-:Y:S05]  /*32060*/  WARPSYNC.COLLECTIVE R15, `(.L_x_2653) ;  /* 0x000000000f087348 */ /* 0x000fea0003c00000 */
[----:B------:R0:W1:Y:S02]  /*32070*/  SHFL.IDX P6, R14, R13, R12, R11 ;  /* 0x0000000c0d0e7389 */ /* 0x00006400000c000b */
[----:B01----:R-:W-:Y:S01]  /*32080*/  ENDCOLLECTIVE ;  /* 0x000000000000791b */ /* 0x003fe20003800000 */
.L_x_2653:
        /* <DEDUP_REMOVED lines=8> */
.L_x_2654:
[----:B------:R-:W-:Y:S02]  /*32110*/  SEL R51, R80, R101, P0 ;  /* 0x0000006550337207 */ /* 0x000fe40000000000 */
[----:B------:R-:W-:Y:S01]  /*32120*/  SEL R80, R101, R80, P0 ;  /* 0x0000005065507207 */ /* 0x000fe20000000000 */
[----:B------:R-:W-:Y:S02]  /*32130*/  IMAD.MOV.U32 R101, RZ, RZ, RZ ;  /* 0x000000ffff657224 */ /* 0x000fe400078e00ff */
[----:B------:R-:W-:Y:S01]  /*32140*/  IMAD.MOV.U32 R13, RZ, RZ, R84 ;  /* 0x000000ffff0d7224 */ /* 0x000fe200078e0054 */
[----:B------:R-:W-:-:S07]  /*32150*/  MOV R82, R14 ;  /* 0x0000000e00527202 */ /* 0x000fce0000000f00 */
[----:B------:R-:W-:Y:S05]  /*32160*/  WARPSYNC.COLLECTIVE R15, `(.L_x_2655) ;  /* 0x000000000f087348 */ /* 0x000fea0003c00000 */
[----:B------:R0:W1:Y:S02]  /*32170*/  SHFL.IDX P6, R14, R13, R12, R11 ;  /* 0x0000000c0d0e7389 */ /* 0x00006400000c000b */
[----:B01----:R-:W-:Y:S01]  /*32180*/  ENDCOLLECTIVE ;  /* 0x000000000000791b */ /* 0x003fe20003800000 */
.L_x_2655:
[----:B------:R-:W-:Y:S02]  /*32190*/  IMAD.MOV.U32 R13, RZ, RZ, R85 ;  /* 0x000000ffff0d7224 */ /* 0x000fe400078e0055 */
[----:B------:R-:W-:Y:S02]  /*321a0*/  IMAD.MOV.U32 R12, RZ, RZ, R10 ;  /* 0x000000ffff0c7224 */ /* 0x000fe400078e000a */
[----:B------:R-:W-:-:S07]  /*321b0*/  IMAD.MOV.U32 R84, RZ, RZ, R14 ;  /* 0x000000ffff547224 */ /* 0x000fce00078e000e */
[----:B------:R-:W-:Y:S05]  /*321c0*/  WARPSYNC.COLLECTIVE R15, `(.L_x_2656) ;  /* 0x000000000f087348 */ /* 0x000fea0003c00000 */
[----:B------:R0:W1:Y:S02]  /*321d0*/  SHFL.IDX P6, R14, R13, R12, R11 ;  /* 0x0000000c0d0e7389 */ /* 0x00006400000c000b */
[----:B01----:R-:W-:Y:S01]  /*321e0*/  ENDCOLLECTIVE ;  /* 0x000000000000791b */ /* 0x003fe20003800000 */
.L_x_2656:
[----:B------:R-:W-:Y:S01]  /*321f0*/  IMAD.MOV.U32 R13, RZ, RZ, R83 ;  /* 0x000000ffff0d7224 */ /* 0x000fe200078e0053 */
[----:B------:R-:W-:-:S07]  /*32200*/  MOV R85, R14 ;  /* 0x0000000e00557202 */ /* 0x000fce0000000f00 */
[----:B------:R-:W-:Y:S05]  /*32210*/  WARPSYNC.COLLECTIVE R15, `(.L_x_2657) ;  /* 0x000000000f087348 */ /* 0x000fea0003c00000 */
[----:B------:R0:W1:Y:S02]  /*32220*/  SHFL.IDX P6, R14, R13, R12, R11 ;  /* 0x0000000c0d0e7389 */ /* 0x00006400000c000b */
[----:B01----:R-:W-:Y:S01]  /*32230*/  ENDCOLLECTIVE ;  /* 0x000000000000791b */ /* 0x003fe20003800000 */
.L_x_2657:
[----:B------:R-:W-:Y:S02]  /*32240*/  IMAD.MOV.U32 R13, RZ, RZ, R86 ;  /* 0x000000ffff0d7224 */ /* 0x000fe400078e0056 */
[----:B------:R-:W-:Y:S02]  /*32250*/  IMAD.MOV.U32 R12, RZ, RZ, R9 ;  /* 0x000000ffff0c7224 */ /* 0x000fe400078e0009 */
[----:B------:R-:W-:-:S07]  /*32260*/  IMAD.MOV.U32 R123, RZ, RZ, R14 ;  /* 0x000000ffff7b7224 */ /* 0x000fce00078e000e */
[----:B------:R-:W-:Y:S05]  /*32270*/  WARPSYNC.COLLECTIVE R15, `(.L_x_2658) ;  /* 0x000000000f087348 */ /* 0x000fea0003c00000 */
[----:B------:R0:W1:Y:S02]  /*32280*/  SHFL.IDX P6, R14, R13, R12, R11 ;  /* 0x0000000c0d0e7389 */ /* 0x00006400000c000b */
[----:B01----:R-:W-:Y:S01]  /*32290*/  ENDCOLLECTIVE ;  /* 0x000000000000791b */ /* 0x003fe20003800000 */
.L_x_2658:
[----:B------:R-:W-:Y:S02]  /*322a0*/  SEL R83, R84, R123, P0 ;  /* 0x0000007b54537207 */ /* 0x000fe40000000000 */
[----:B------:R-:W-:Y:S01]  /*322b0*/  SEL R84, R123, R84, P0 ;  /* 0x000000547b547207 */ /* 0x000fe20000000000 */
[----:B------:R-:W-:Y:S01]  /*322c0*/  IMAD.MOV.U32 R13, RZ, RZ, R54 ;  /* 0x000000ffff0d7224 */ /* 0x000fe200078e0036 */
[----:B------:R-:W-:-:S07]  /*322d0*/  MOV R86, R14 ;  /* 0x0000000e00567202 */ /* 0x000fce0000000f00 */
[----:B------:R-:W-:Y:S05]  /*322e0*/  WARPSYNC.COLLECTIVE R15, `(.L_x_2659) ;  /* 0x000000000f087348 */ /* 0x000fea0003c00000 */
[----:B------:R0:W1:Y:S02]  /*322f0*/  SHFL.IDX P6, R14, R13, R12, R11 ;  /* 0x0000000c0d0e7389 */ /* 0x00006400000c000b */
[----:B01----:R-:W-:Y:S01]  /*32300*/  ENDCOLLECTIVE ;  /* 0x000000000000791b */ /* 0x003fe20003800000 */
.L_x_2659:
        /* <DEDUP_REMOVED lines=8> */
.L_x_2660:
[----:B------:R-:W-:Y:S01]  /*32390*/  IMAD.MOV.U32 R13, RZ, RZ, R45 ;  /* 0x000000ffff0d7224 */ /* 0x000fe200078e002d */
[----:B------:R-:W-:Y:S02]  /*323a0*/  SEL R45, R46, R115, P0 ;  /* 0x000000732e2d7207 */ /* 0x000fe40000000000 */
[----:B------:R-:W-:Y:S02]  /*323b0*/  SEL R46, R115, R46, P0 ;  /* 0x0000002e732e7207 */ /* 0x000fe40000000000 */
[----:B------:R-:W-:-:S07]  /*323c0*/  MOV R125, R14 ;  /* 0x0000000e007d7202 */ /* 0x000fce0000000f00 */
[----:B------:R-:W-:Y:S05]  /*323d0*/  WARPSYNC.COLLECTIVE R15, `(.L_x_2661) ;  /* 0x000000000f087348 */ /* 0x000fea0003c00000 */
[----:B------:R0:W1:Y:S02]  /*323e0*/  SHFL.IDX P6, R14, R13, R12, R11 ;  /* 0x0000000c0d0e7389 */ /* 0x00006400000c000b */
[----:B01----:R-:W-:Y:S01]  /*323f0*/  ENDCOLLECTIVE ;  /* 0x000000000000791b */ /* 0x003fe20003800000 */
.L_x_2661:
        /* <DEDUP_REMOVED lines=8> */
.L_x_2662:
[----:B------:R-:W-:Y:S01]  /*32480*/  IMAD.MOV.U32 R13, RZ, RZ, R56 ;  /* 0x000000ffff0d7224 */ /* 0x000fe200078e0038 */
[----:B------:R-:W-:-:S07]  /*32490*/  MOV R58, R14 ;  /* 0x0000000e003a7202 */ /* 0x000fce0000000f00 */
[----:B------:R-:W-:Y:S05]  /*324a0*/  WARPSYNC.COLLECTIVE R15, `(.L_x_2663) ;  /* 0x000000000f087348 */ /* 0x000fea0003c00000 */
[----:B------:R0:W1:Y:S02]  /*324b0*/  SHFL.IDX P6, R14, R13, R12, R11 ;  /* 0x0000000c0d0e7389 */ /* 0x00006400000c000b */
[----:B01----:R-:W-:Y:S01]  /*324c0*/  ENDCOLLECTIVE ;  /* 0x000000000000791b */ /* 0x003fe20003800000 */
.L_x_2663:
        /* <DEDUP_REMOVED lines=8> */
.L_x_2664:
[----:B------:R-:W-:Y:S01]  /*32550*/  IMAD.MOV.U32 R13, RZ, RZ, R55 ;  /* 0x000000ffff0d7224 */ /* 0x000fe200078e0037 */
[----:B------:R-:W-:-:S07]  /*32560*/  MOV R129, R14 ;  /* 0x0000000e00817202 */ /* 0x000fce0000000f00 */
[----:B------:R-:W-:Y:S05]  /*32570*/  WARPSYNC.COLLECTIVE R15, `(.L_x_2665) ;  /* 0x000000000f087348 */ /* 0x000fea0003c00000 */
[----:B------:R0:W1:Y:S02]  /*32580*/  SHFL.IDX P6, R14, R13, R12, R11 ;  /* 0x0000000c0d0e7389 */ /* 0x00006400000c000b */
[----:B01----:R-:W-:Y:S01]  /*32590*/  ENDCOLLECTIVE ;  /* 0x000000000000791b */ /* 0x003fe20003800000 */
.L_x_2665:
[----:B------:R-:W-:Y:S01]  /*325a0*/  SEL R55, R129, R58, P0 ;  /* 0x0000003a81377207 */ /* 0x000fe20000000000 */
[----:B------:R-:W-:Y:S02]  /*325b0*/  IMAD.MOV.U32 R13, RZ, RZ, R62 ;  /* 0x000000ffff0d7224 */ /* 0x000fe400078e003e */
[----:B------:R-:W-:Y:S02]  /*325c0*/  IMAD.MOV.U32 R12, RZ, RZ, R9 ;  /* 0x000000ffff0c7224 */ /* 0x000fe400078e0009 */
[----:B------:R-:W-:-:S07]  /*325d0*/  IMAD.MOV.U32 R66, RZ, RZ, R14 ;  /* 0x000000ffff427224 */ /* 0x000fce00078e000e */
[----:B------:R-:W-:Y:S05]  /*325e0*/  WARPSYNC.COLLECTIVE R15, `(.L_x_2666) ;  /* 0x000000000f087348 */ /* 0x000fea0003c00000 */
[----:B------:R0:W1:Y:S02]  /*325f0*/  SHFL.IDX P6, R14, R13, R12, R11 ;  /* 0x0000000c0d0e7389 */ /* 0x00006400000c000b */
[----:B01----:R-:W-:Y:S01]  /*32600*/  ENDCOLLECTIVE ;  /* 0x000000000000791b */ /* 0x003fe20003800000 */
.L_x_2666:
[----:B------:R-:W-:Y:S01]  /*32610*/  SEL R56, R65, R66, P0 ;  /* 0x0000004241387207 */ /* 0x000fe20000000000 */
[----:B------:R-:W-:Y:S01]  /*32620*/  IMAD.MOV.U32 R13, RZ, RZ, R52 ;  /* 0x000000ffff0d7224 */ /* 0x000fe200078e0034 */
[----:B------:R-:W-:Y:S02]  /*32630*/  SEL R52, R54, R127, P0 ;  /* 0x0000007f36347207 */ /* 0x000fe40000000000 */
[----:B------:R-:W-:-:S07]  /*32640*/  MOV R62, R14 ;  /* 0x0000000e003e7202 */ /* 0x000fce0000000f00 */
[----:B------:R-:W-:Y:S05]  /*32650*/  WARPSYNC.COLLECTIVE R15, `(.L_x_2667) ;  /* 0x000000000f087348 */ /* 0x000fea0003c00000 */
[----:B------:R0:W1:Y:S02]  /*32660*/  SHFL.IDX P6, R14, R13, R12, R11 ;  /* 0x0000000c0d0e7389 */ /* 0x00006400000c000b */
[----:B01----:R-:W-:Y:S01]  /*32670*/  ENDCOLLECTIVE ;  /* 0x000000000000791b */ /* 0x003fe20003800000 */
.L_x_2667:
[----:B------:R-:W-:Y:S02]  /*32680*/  IMAD.MOV.U32 R13, RZ, RZ, R63 ;  /* 0x000000ffff0d7224 */ /* 0x000fe400078e003f */
[----:B------:R-:W-:Y:S02]  /*32690*/  IMAD.MOV.U32 R12, RZ, RZ, R10 ;  /* 0x000000ffff0c7224 */ /* 0x000fe400078e000a */
[----:B------:R-:W-:-:S07]  /*326a0*/  IMAD.MOV.U32 R67, RZ, RZ, R14 ;  /* 0x000000ffff437224 */ /* 0x000fce00078e000e */
[----:B------:R-:W-:Y:S05]  /*326b0*/  WARPSYNC.COLLECTIVE R15, `(.L_x_2668) ;  /* 0x000000000f087348 */ /* 0x000fea0003c00000 */
[----:B------:R0:W1:Y:S02]  /*326c0*/  SHFL.IDX P6, R14, R13, R12, R11 ;  /* 0x0000000c0d0e7389 */ /* 0x00006400000c000b */
[----:B01----:R-:W-:Y:S01]  /*326d0*/  ENDCOLLECTIVE ;  /* 0x000000000000791b */ /* 0x003fe20003800000 */
.L_x_2668:
[----:B------:R-:W-:Y:S01]  /*326e0*/  IMAD.MOV.U32 R13, RZ, RZ, R53 ;  /* 0x000000ffff0d7224 */ /* 0x000fe200078e0035 */
[----:B------:R-:W-:Y:S02]  /*326f0*/  SEL R53, R127, R54, P0 ;  /* 0x000000367f357207 */ /* 0x000fe40000000000 */
[----:B------:R-:W-:Y:S02]  /*32700*/  SEL R54, R58, R129, P0 ;  /* 0x000000813a367207 */ /* 0x000fe40000000000 */
[----:B------:R-:W-:-:S07]  /*32710*/  MOV R63, R14 ;  /* 0x0000000e003f7202 */ /* 0x000fce0000000f00 */
[----:B------:R-:W-:Y:S05]  /*32720*/  WARPSYNC.COLLECTIVE R15, `(.L_x_2669) ;  /* 0x000000000f087348 */ /* 0x000fea0003c00000 */
[----:B------:R0:W1:Y:S02]  /*32730*/  SHFL.IDX P6, R14, R13, R12, R11 ;  /* 0x0000000c0d0e7389 */ /* 0x00006400000c000b */
[----:B01----:R-:W-:Y:S01]  /*32740*/  ENDCOLLECTIVE ;  /* 0x000000000000791b */ /* 0x003fe20003800000 */
.L_x_2669:
[----:B------:R-:W-:Y:S01]  /*32750*/  SEL R58, R62, R63, P0 ;  /* 0x0000003f3e3a7207 */ /* 0x000fe20000000000 */
[----:B------:R-:W-:Y:S02]  /*32760*/  IMAD.MOV.U32 R13, RZ, RZ, R38 ;  /* 0x000000ffff0d7224 */ /* 0x000fe400078e0026 */
[----:B------:R-:W-:Y:S02]  /*32770*/  IMAD.MOV.U32 R12, RZ, RZ, R9 ;  /* 0x000000ffff0c7224 */ /* 0x000fe400078e0009 */
[----:B------:R-:W-:-:S07]  /*32780*/  IMAD.MOV.U32 R68, RZ, RZ, R14 ;  /* 0x000000ffff447224 */ /* 0x000fce00078e000e */
[----:B------:R-:W-:Y:S05]  /*32790*/  WARPSYNC.COLLECTIVE R15, `(.L_x_2670) ;  /* 0x000000000f087348 */ /* 0x000fea0003c00000 */
[----:B------:R0:W1:Y:S02]  /*327a0*/  SHFL.IDX P6, R14, R13, R12, R11 ;  /* 0x0000000c0d0e7389 */ /* 0x00006400000c000b */
[----:B01----:R-:W-:Y:S01]  /*327b0*/  ENDCOLLECTIVE ;  /* 0x000000000000791b */ /* 0x003fe20003800000 */
.L_x_2670:
[----:B------:R-:W-:Y:S01]  /*327c0*/  IMAD.MOV.U32 R13, RZ, RZ, R36 ;  /* 0x000000ffff0d7224 */ /* 0x000fe200078e0024 */
[----:B------:R-:W-:-:S07]  /*327d0*/  MOV R69, R14 ;  /* 0x0000000e00457202 */ /* 0x000fce0000000f00 */
[----:B------:R-:W-:Y:S05]  /*327e0*/  WARPSYNC.COLLECTIVE R15, `(.L_x_2671) ;  /* 0x000000000f087348 */ /* 0x000fea0003c00000 */
[----:B------:R0:W1:Y:S02]  /*327f0*/  SHFL.IDX P6, R14, R13, R12, R11 ;  /* 0x0000000c0d0e7389 */ /* 0x00006400000c000b */
[----:B01----:R-:W-:Y:S01]  /*32800*/  ENDCOLLECTIVE ;  /* 0x000000000000791b */ /* 0x003fe20003800000 */
.L_x_2671:
[----:B------:R-:W-:Y:S02]  /*32810*/  IMAD.MOV.U32 R13, RZ, RZ, R33 ;  /* 0x000000ffff0d7224 */ /* 0x000fe400078e0021 */
[----:B------:R-:W-:Y:S02]  /*32820*/  IMAD.MOV.U32 R12, RZ, RZ, R10 ;  /* 0x000000ffff0c7224 */ /* 0x000fe400078e000a */
[----:B------:R-:W-:-:S07]  /*32830*/  IMAD.MOV.U32 R71, RZ, RZ, R14 ;  /* 0x000000ffff477224 */ /* 0x000fce00078e000e */
[----:B------:R-:W-:Y:S05]  /*32840*/  WARPSYNC.COLLECTIVE R15, `(.L_x_2672) ;  /* 0x000000000f087348 */ /* 0x000fea0003c00000 */
[----:B------:R0:W1:Y:S02]  /*32850*/  SHFL.IDX P6, R14, R13, R12, R11 ;  /* 0x0000000c0d0e7389 */ /* 0x00006400000c000b */
[----:B01----:R-:W-:Y:S01]  /*32860*/  ENDCOLLECTIVE ;  /* 0x000000000000791b */ /* 0x003fe20003800000 */
.L_x_2672:
[----:B------:R-:W-:Y:S01]  /*32870*/  IMAD.MOV.U32 R13, RZ, RZ, R31 ;  /* 0x000000ffff0d7224 */ /* 0x000fe200078e001f */
[----:B------:R-:W-:-:S07]  /*32880*/  MOV R36, R14 ;  /* 0x0000000e00247202 */ /* 0x000fce0000000f00 */
[----:B------:R-:W-:Y:S05]  /*32890*/  WARPSYNC.COLLECTIVE R15, `(.L_x_2673) ;  /* 0x000000000f087348 */ /* 0x000fea0003c00000 */
[----:B------:R0:W1:Y:S02]  /*328a0*/  SHFL.IDX P6, R14, R13, R12, R11 ;  /* 0x0000000c0d0e7389 */ /* 0x00006400000c000b */
[----:B01----:R-:W-:Y:S01]  /*328b0*/  ENDCOLLECTIVE ;  /* 0x000000000000791b */ /* 0x003fe20003800000 */
.L_x_2673:
[----:B------:R-:W-:Y:S02]  /*328c0*/  IMAD.MOV.U32 R13, RZ, RZ, R34 ;  /* 0x000000ffff0d7224 */ /* 0x000fe400078e0022 */
[----:B------:R-:W-:Y:S02]  /*328d0*/  IMAD.MOV.U32 R12, RZ, RZ, R9 ;  /* 0x000000ffff0c7224 */ /* 0x000fe400078e0009 */
[----:B------:R-:W-:-:S07]  /*328e0*/  IMAD.MOV.U32 R38, RZ, RZ, R14 ;  /* 0x000000ffff267224 */ /* 0x000fce00078e000e */
[----:B------:R-:W-:Y:S05]  /*328f0*/  WARPSYNC.COLLECTIVE R15, `(.L_x_2674) ;  /* 0x000000000f087348 */ /* 0x000fea0003c00000 */
[----:B------:R0:W1:Y:S02]  /*32900*/  SHFL.IDX P6, R14, R13, R12, R11 ;  /* 0x0000000c0d0e7389 */ /* 0x00006400000c000b */
[----:B01----:R-:W-:Y:S01]  /*32910*/  ENDCOLLECTIVE ;  /* 0x000000000000791b */ /* 0x003fe20003800000 */
.L_x_2674:
[----:B------:R-:W-:Y:S02]  /*32920*/  SEL R70, R71, R38, P0 ;  /* 0x0000002647467207 */ /* 0x000fe40000000000 */
[----:B------:R-:W-:Y:S01]  /*32930*/  SEL R71, R38, R71, P0 ;  /* 0x0000004726477207 */ /* 0x000fe20000000000 */
[----:B------:R-:W-:Y:S01]  /*32940*/  IMAD.MOV.U32 R13, RZ, RZ, R32 ;  /* 0x000000ffff0d7224 */ /* 0x000fe200078e0020 */
[----:B------:R-:W-:-:S07]  /*32950*/  MOV R73, R14 ;  /* 0x0000000e00497202 */ /* 0x000fce0000000f00 */
[----:B------:R-:W-:Y:S05]  /*32960*/  WARPSYNC.COLLECTIVE R15, `(.L_x_2675) ;  /* 0x000000000f087348 */ /* 0x000fea0003c00000 */
[----:B------:R0:W1:Y:S02]  /*32970*/  SHFL.IDX P6, R14, R13, R12, R11 ;  /* 0x0000000c0d0e7389 */ /* 0x00006400000c000b */
[----:B01----:R-:W-:Y:S01]  /*32980*/  ENDCOLLECTIVE ;  /* 0x000000000000791b */ /* 0x003fe20003800000 */
.L_x_2675:
[----:B------:R-:W-:Y:S02]  /*32990*/  IMAD.MOV.U32 R13, RZ, RZ, R37 ;  /* 0x000000ffff0d7224 */ /* 0x000fe400078e0025 */
[----:B------:R-:W-:Y:S02]  /*329a0*/  IMAD.MOV.U32 R12, RZ, RZ, R10 ;  /* 0x000000ffff0c7224 */ /* 0x000fe400078e000a */
[----:B------:R-:W-:-:S07]  /*329b0*/  IMAD.MOV.U32 R75, RZ, RZ, R14 ;  /* 0x000000ffff4b7224 */ /* 0x000fce00078e000e */
[----:B------:R-:W-:Y:S05]  /*329c0*/  WARPSYNC.COLLECTIVE R15, `(.L_x_2676) ;  /* 0x000000000f087348 */ /* 0x000fea0003c00000 */
[----:B------:R0:W1:Y:S02]  /*329d0*/  SHFL.IDX P6, R14, R13, R12, R11 ;  /* 0x0000000c0d0e7389 */ /* 0x00006400000c000b */
[----:B01----:R-:W-:Y:S01]  /*329e0*/  ENDCOLLECTIVE ;  /* 0x000000000000791b */ /* 0x003fe20003800000 */
.L_x_2676:
[----:B------:R-:W-:Y:S01]  /*329f0*/  IMAD.MOV.U32 R13, RZ, RZ, R35 ;  /* 0x000000ffff0d7224 */ /* 0x000fe200078e0023 */
[----:B------:R-:W-:-:S07]  /*32a00*/  MOV R32, R14 ;  /* 0x0000000e00207202 */ /* 0x000fce0000000f00 */
[----:B------:R-:W-:Y:S05]  /*32a10*/  WARPSYNC.COLLECTIVE R15, `(.L_x_2677) ;  /* 0x000000000f087348 */ /* 0x000fea0003c00000 */
[----:B------:R0:W1:Y:S02]  /*32a20*/  SHFL.IDX P6, R14, R13, R12, R11 ;  /* 0x0000000c0d0e7389 */ /* 0x00006400000c000b */
[----:B01----:R-:W-:Y:S01]  /*32a30*/  ENDCOLLECTIVE ;  /* 0x000000000000791b */ /* 0x003fe20003800000 */
.L_x_2677:
        /* <DEDUP_REMOVED lines=8> */
.L_x_2678:
[----:B------:R-:W-:Y:S02]  /*32ac0*/  SEL R74, R75, R34, P0 ;  /* 0x000000224b4a7207 */ /* 0x000fe40000000000 */
[----:B------:R-:W-:Y:S01]  /*32ad0*/  SEL R75, R34, R75, P0 ;  /* 0x0000004b224b7207 */ /* 0x000fe20000000000 */
[----:B------:R-:W-:Y:S01]  /*32ae0*/  IMAD.MOV.U32 R13, RZ, RZ, R28 ;  /* 0x000000ffff0d7224 */ /* 0x000fe200078e001c */
[----:B------:R-:W-:-:S07]  /*32af0*/  MOV R87, R14 ;  /* 0x0000000e00577202 */ /* 0x000fce0000000f00 */
[----:B------:R-:W-:Y:S05]  /*32b00*/  WARPSYNC.COLLECTIVE R15, `(.L_x_2679) ;  /* 0x000000000f087348 */ /* 0x000fea0003c00000 */
[----:B------:R0:W1:Y:S02]  /*32b10*/  SHFL.IDX P6, R14, R13, R12, R11 ;  /* 0x0000000c0d0e7389 */ /* 0x00006400000c000b */
[----:B01----:R-:W-:Y:S01]  /*32b20*/  ENDCOLLECTIVE ;  /* 0x000000000000791b */ /* 0x003fe20003800000 */
.L_x_2679:
[----:B------:R-:W-:Y:S01]  /*32b30*/  IMAD.MOV.U32 R13, RZ, RZ, R57 ;  /* 0x000000ffff0d7224 */ /* 0x000fe200078e0039 */
        /* <DEDUP_REMOVED lines=10> */
.L_x_2680:
[----:B------:R-:W-:Y:S01]  /*32be0*/  IMAD.MOV.U32 R13, RZ, RZ, R39 ;  /* 0x000000ffff0d7224 */ /* 0x000fe200078e0027 */
[----:B------:R-:W-:-:S07]  /*32bf0*/  MOV R28, R14 ;  /* 0x0000000e001c7202 */ /* 0x000fce0000000f00 */
[----:B------:R-:W-:Y:S05]  /*32c00*/  WARPSYNC.COLLECTIVE R15, `(.L_x_2681) ;  /* 0x000000000f087348 */ /* 0x000fea0003c00000 */
[----:B------:R0:W1:Y:S02]  /*32c10*/  SHFL.IDX P6, R14, R13, R12, R11 ;  /* 0x0000000c0d0e7389 */ /* 0x00006400000c000b */
[----:B01----:R-:W-:Y:S01]  /*32c20*/  ENDCOLLECTIVE ;  /* 0x000000000000791b */ /* 0x003fe20003800000 */
.L_x_2681:
        /* <DEDUP_REMOVED lines=8> */
.L_x_2682:
[----:B------:R-:W-:Y:S02]  /*32cb0*/  SEL R90, R91, R30, P0 ;  /* 0x0000001e5b5a7207 */ /* 0x000fe40000000000 */
[----:B------:R-:W-:Y:S01]  /*32cc0*/  SEL R91, R30, R91, P0 ;  /* 0x0000005b1e5b7207 */ /* 0x000fe20000000000 */
[----:B------:R-:W-:Y:S01]  /*32cd0*/  IMAD.MOV.U32 R13, RZ, RZ, R24 ;  /* 0x000000ffff0d7224 */ /* 0x000fe200078e0018 */
[----:B------:R-:W-:-:S07]  /*32ce0*/  MOV R93, R14 ;  /* 0x0000000e005d7202 */ /* 0x000fce0000000f00 */
[----:B------:R-:W-:Y:S05]  /*32cf0*/  WARPSYNC.COLLECTIVE R15, `(.L_x_2683) ;  /* 0x000000000f087348 */ /* 0x000fea0003c00000 */
[----:B------:R0:W1:Y:S02]  /*32d00*/  SHFL.IDX P6, R14, R13, R12, R11 ;  /* 0x0000000c0d0e7389 */ /* 0x00006400000c000b */
[----:B01----:R-:W-:Y:S01]  /*32d10*/  ENDCOLLECTIVE ;  /* 0x000000000000791b */ /* 0x003fe20003800000 */
.L_x_2683:
[----:B------:R-:W-:Y:S01]  /*32d20*/  IMAD.MOV.U32 R13, RZ, RZ, R59 ;  /* 0x000000ffff0d7224 */ /* 0x000fe200078e003b */
[----:B------:R-:W-:Y:S01]  /*32d30*/  SEL R59, R63, R62, P0 ;  /* 0x0000003e3f3b7207 */ /* 0x000fe20000000000 */
[----:B------:R-:W-:Y:S02]  /*32d40*/  IMAD.MOV.U32 R12, RZ, RZ, R10 ;  /* 0x000000ffff0c7224 */ /* 0x000fe400078e000a */
[----:B------:R-:W-:-:S07]  /*32d50*/  IMAD.MOV.U32 R95, RZ, RZ, R14 ;  /* 0x000000ffff5f7224 */ /* 0x000fce00078e000e */
[----:B------:R-:W-:Y:S05]  /*32d60*/  WARPSYNC.COLLECTIVE R15, `(.L_x_2684) ;  /* 0x000000000f087348 */ /* 0x000fea0003c00000 */
[----:B------:R0:W1:Y:S02]  /*32d70*/  SHFL.IDX P6, R14, R13, R12, R11 ;  /* 0x0000000c0d0e7389 */ /* 0x00006400000c000b */
[----:B01----:R-:W-:Y:S01]  /*32d80*/  ENDCOLLECTIVE ;  /* 0x000000000000791b */ /* 0x003fe20003800000 */
.L_x_2684:
[----:B------:R-:W-:Y:S01]  /*32d90*/  IMAD.MOV.U32 R13, RZ, RZ, R29 ;  /* 0x000000ffff0d7224 */ /* 0x000fe200078e001d */
[----:B------:R-:W-:-:S07]  /*32da0*/  MOV R24, R14 ;  /* 0x0000000e00187202 */ /* 0x000fce0000000f00 */
[----:B------:R-:W-:Y:S05]  /*32db0*/  WARPSYNC.COLLECTIVE R15, `(.L_x_2685) ;  /* 0x000000000f087348 */ /* 0x000fea0003c00000 */
[----:B------:R0:W1:Y:S02]  /*32dc0*/  SHFL.IDX P6, R14, R13, R12, R11 ;  /* 0x0000000c0d0e7389 */ /* 0x00006400000c000b */
[----:B01----:R-:W-:Y:S01]  /*32dd0*/  ENDCOLLECTIVE ;  /* 0x000000000000791b */ /* 0x003fe20003800000 */
.L_x_2685:
        /* <DEDUP_REMOVED lines=8> */
.L_x_2686:
[----:B------:R-:W-:Y:S02]  /*32e60*/  SEL R94, R95, R26, P0 ;  /* 0x0000001a5f5e7207 */ /* 0x000fe40000000000 */
[----:B------:R-:W-:Y:S01]  /*32e70*/  SEL R95, R26, R95, P0 ;  /* 0x0000005f1a5f7207 */ /* 0x000fe20000000000 */
[----:B------:R-:W-:Y:S01]  /*32e80*/  IMAD.MOV.U32 R13, RZ, RZ, R64 ;  /* 0x000000ffff0d7224 */ /* 0x000fe200078e0040 */
[----:B------:R-:W-:-:S07]  /*32e90*/  MOV R8, R14 ;  /* 0x0000000e00087202 */ /* 0x000fce0000000f00 */
[----:B------:R-:W-:Y:S05]  /*32ea0*/  WARPSYNC.COLLECTIVE R15, `(.L_x_2687) ;  /* 0x000000000f087348 */ /* 0x000fea0003c00000 */
[----:B------:R0:W1:Y:S02]  /*32eb0*/  SHFL.IDX P6, R14, R13, R12, R11 ;  /* 0x0000000c0d0e7389 */ /* 0x00006400000c000b */
[----:B01----:R-:W-:Y:S01]  /*32ec0*/  ENDCOLLECTIVE ;  /* 0x000000000000791b */ /* 0x003fe20003800000 */
.L_x_2687:
[----:B------:R-:W-:Y:S02]  /*32ed0*/  IMAD.MOV.U32 R13, RZ, RZ, R27 ;  /* 0x000000ffff0d7224 */ /* 0x000fe400078e001b */
[----:B------:R-:W-:Y:S02]  /*32ee0*/  IMAD.MOV.U32 R12, RZ, RZ, R10 ;  /* 0x000000ffff0c7224 */ /* 0x000fe400078e000a */
[----:B------:R-:W-:-:S07]  /*32ef0*/  IMAD.MOV.U32 R64, RZ, RZ, R14 ;  /* 0x000000ffff407224 */ /* 0x000fce00078e000e */
[----:B------:R-:W-:Y:S05]  /*32f00*/  WARPSYNC.COLLECTIVE R15, `(.L_x_2688) ;  /* 0x000000000f087348 */ /* 0x000fea0003c00000 */
[----:B------:R0:W1:Y:S02]  /*32f10*/  SHFL.IDX P6, R14, R13, R12, R11 ;  /* 0x0000000c0d0e7389 */ /* 0x00006400000c000b */
[----:B01----:R-:W-:Y:S01]  /*32f20*/  ENDCOLLECTIVE ;  /* 0x000000000000791b */ /* 0x003fe20003800000 */
.L_x_2688:
[----:B------:R-:W-:Y:S01]  /*32f30*/  IMAD.MOV.U32 R13, RZ, RZ, R25 ;  /* 0x000000ffff0d7224 */ /* 0x000fe200078e0019 */
[----:B------:R-:W-:-:S07]  /*32f40*/  MOV R27, R14 ;  /* 0x0000000e001b7202 */ /* 0x000fce0000000f00 */
[----:B------:R-:W-:Y:S05]  /*32f50*/  WARPSYNC.COLLECTIVE R15, `(.L_x_2689) ;  /* 0x000000000f087348 */ /* 0x000fea0003c00000 */
[----:B------:R0:W1:Y:S02]  /*32f60*/  SHFL.IDX P6, R14, R13, R12, R11 ;  /* 0x0000000c0d0e7389 */ /* 0x00006400000c000b */
[----:B01----:R-:W-:Y:S01]  /*32f70*/  ENDCOLLECTIVE ;  /* 0x000000000000791b */ /* 0x003fe20003800000 */
.L_x_2689:
[----:B------:R-:W-:Y:S05]  /*32f80*/  BRA `(.L_x_2690) ;  /* 0xffffff2c00687947 */ /* 0x000fea000383ffff */
.L_x_2438:
[----:B------:R-:W-:Y:S01]  /*32f90*/  IMAD.MOV.U32 R13, RZ, RZ, R3 ;  /* 0x000000ffff0d7224 */ /* 0x000fe200078e0003 */
[----:B------:R-:W-:Y:S01]  /*32fa0*/  MOV R11, 0x181f ;  /* 0x0000181f000b7802 */ /* 0x000fe20000000f00 */
[----:B------:R-:W-:Y:S02]  /*32fb0*/  IMAD.MOV.U32 R12, RZ, RZ, RZ ;  /* 0x000000ffff0c7224 */ /* 0x000fe400078e00ff */
[----:B------:R-:W-:-:S07]  /*32fc0*/  IMAD.MOV.U32 R15, RZ, RZ, -0x1 ;  /* 0xffffffffff0f7424 */ /* 0x000fce00078e00ff */
[----:B-----5:R-:W-:Y:S05]  /*32fd0*/  WARPSYNC.COLLECTIVE R15, `(.L_x_2691) ;  /* 0x000000000f087348 */ /* 0x020fea0003c00000 */
[----:B------:R0:W1:Y:S02]  /*32fe0*/  SHFL.IDX P6, R14, R13, R12, R11 ;  /* 0x0000000c0d0e7389 */ /* 0x00006400000c000b */
[----:B01---5:R-:W-:Y:S01]  /*32ff0*/  ENDCOLLECTIVE ;  /* 0x000000000000791b */ /* 0x023fe20003800000 */
.L_x_2691:
[----:B------:R-:W-:Y:S02]  /*33000*/  IMAD.MOV.U32 R13, RZ, RZ, R2 ;  /* 0x000000ffff0d7224 */ /* 0x000fe400078e0002 */
[----:B------:R-:W-:-:S07]  /*33010*/  IMAD.MOV.U32 R0, RZ, RZ, R14 ;  /* 0x000000ffff007224 */ /* 0x000fce00078e000e */
[----:B------:R-:W-:Y:S05]  /*33020*/  WARPSYNC.COLLECTIVE R15, `(.L_x_2692) ;  /* 0x000000000f087348 */ /* 0x000fea0003c00000 */
[----:B------:R0:W1:Y:S02]  /*33030*/  SHFL.IDX P6, R14, R13, R12, R11 ;  /* 0x0000000c0d0e7389 */ /* 0x00006400000c000b */
[----:B01----:R-:W-:Y:S01]  /*33040*/  ENDCOLLECTIVE ;  /* 0x000000000000791b */ /* 0x003fe20003800000 */
.L_x_2692:
[----:B------:R-:W-:Y:S05]  /*33050*/  BRA `(.L_x_2693) ;  /* 0xffffff3800dc7947 */ /* 0x000fea000383ffff */
.L_x_2441:
[----:B------:R-:W-:Y:S01]  /*33060*/  BSSY B1, `(.L_x_2694) ;  /* 0x0000008000017945 */ /* 0x000fe20003800000 */
[----:B------:R-:W-:Y:S01]  /*33070*/  IMAD.MOV.U32 R13, RZ, RZ, R3 ;  /* 0x000000ffff0d7224 */ /* 0x000fe200078e0003 */
[----:B------:R-:W-:Y:S01]  /*33080*/  MOV R12, 0x1 ;  /* 0x00000001000c7802 */ /* 0x000fe20000000f00 */
[----:B------:R-:W-:Y:S02]  /*33090*/  IMAD.MOV.U32 R11, RZ, RZ, 0x181f ;  /* 0x0000181fff0b7424 */ /* 0x000fe400078e00ff */
[----:B---3--:R-:W-:-:S07]  /*330a0*/  IMAD.MOV.U32 R15, RZ, RZ, -0x1 ;  /* 0xffffffffff0f7424 */ /* 0x008fce00078e00ff */
[----:B012--5:R-:W-:Y:S05]  /*330b0*/  WARPSYNC.COLLECTIVE R15, `(.L_x_2695) ;  /* 0x000000000f087348 */ /* 0x027fea0003c00000 */
[----:B--2---:R2:W3:Y:S02]  /*330c0*/  SHFL.IDX P6, R14, R13, R12, R11 ;  /* 0x0000000c0d0e7389 */ /* 0x0044e400000c000b */
[----:B0123-5:R-:W-:Y:S01]  /*330d0*/  ENDCOLLECTIVE ;  /* 0x000000000000791b */ /* 0x02ffe20003800000 */
.L_x_2695:
[----:B------:R-:W-:Y:S05]  /*330e0*/  BSYNC B1 ;  /* 0x0000000000017941 */ /* 0x000fea0003800000 */
.L_x_2694:
        /* <DEDUP_REMOVED lines=8> */
.L_x_2696:
[----:B------:R-:W-:Y:S05]  /*33170*/  BRA `(.L_x_2697) ;  /* 0xffffff3800e47947 */ /* 0x000fea000383ffff */
.L_x_2444:
[----:B------:R-:W-:Y:S01]  /*33180*/  BSSY B1, `(.L_x_2698) ;  /* 0x0000008000017945 */ /* 0x000fe20003800000 */
[----:B------:R-:W-:Y:S01]  /*33190*/  IMAD.MOV.U32 R13, RZ, RZ, R3 ;  /* 0x000000ffff0d7224 */ /* 0x000fe200078e0003 */
[----:B------:R-:W-:Y:S01]  /*331a0*/  MOV R11, 0x181f ;  /* 0x0000181f000b7802 */ /* 0x000fe20000000f00 */
[----:B------:R-:W-:Y:S02]  /*331b0*/  IMAD.MOV.U32 R12, RZ, RZ, 0x2 ;  /* 0x00000002ff0c7424 */ /* 0x000fe400078e00ff */
[----:B---3--:R-:W-:-:S07]  /*331c0*/  IMAD.MOV.U32 R15, RZ, RZ, -0x1 ;  /* 0xffffffffff0f7424 */ /* 0x008fce00078e00ff */
[----:B012-45:R-:W-:Y:S05]  /*331d0*/  WARPSYNC.COLLECTIVE R15, `(.L_x_2699) ;  /* 0x000000000f087348 */ /* 0x037fea0003c00000 */
[----:B--2---:R2:W3:Y:S02]  /*331e0*/  SHFL.IDX P6, R14, R13, R12, R11 ;  /* 0x0000000c0d0e7389 */ /* 0x0044e400000c000b */
[----:B012345:R-:W-:Y:S01]  /*331f0*/  ENDCOLLECTIVE ;  /* 0x000000000000791b */ /* 0x03ffe20003800000 */
.L_x_2699:
[----:B------:R-:W-:Y:S05]  /*33200*/  BSYNC B1 ;  /* 0x0000000000017941 */ /* 0x000fea0003800000 */
.L_x_2698:
        /* <DEDUP_REMOVED lines=8> */
.L_x_2700:
[----:B------:R-:W-:Y:S05]  /*33290*/  BRA `(.L_x_2701) ;  /* 0xffffff3800ec7947 */ /* 0x000fea000383ffff */
.L_x_2447:
[----:B------:R-:W-:Y:S01]  /*332a0*/  BSSY B1, `(.L_x_2702) ;  /* 0x0000008000017945 */ /* 0x000fe20003800000 */
[----:B------:R-:W-:Y:S01]  /*332b0*/  IMAD.MOV.U32 R13, RZ, RZ, R3 ;  /* 0x000000ffff0d7224 */ /* 0x000fe200078e0003 */
[----:B---3--:R-:W-:Y:S01]  /*332c0*/  MOV R15, 0xffffffff ;  /* 0xffffffff000f7802 */ /* 0x008fe20000000f00 */
[----:B------:R-:W-:Y:S02]  /*332d0*/  IMAD.MOV.U32 R12, RZ, RZ, 0x3 ;  /* 0x00000003ff0c7424 */ /* 0x000fe400078e00ff */
[----:B------:R-:W-:-:S07]  /*332e0*/  IMAD.MOV.U32 R11, RZ, RZ, 0x181f ;  /* 0x0000181fff0b7424 */ /* 0x000fce00078e00ff */
[----:B012-45:R-:W-:Y:S05]  /*332f0*/  WARPSYNC.COLLECTIVE R15, `(.L_x_2703) ;  /* 0x000000000f087348 */ /* 0x037fea0003c00000 */
[----:B--2---:R2:W3:Y:S02]  /*33300*/  SHFL.IDX P6, R14, R13, R12, R11 ;  /* 0x0000000c0d0e7389 */ /* 0x0044e400000c000b */
[----:B012345:R-:W-:Y:S01]  /*33310*/  ENDCOLLECTIVE ;  /* 0x000000000000791b */ /* 0x03ffe20003800000 */
.L_x_2703:
[----:B------:R-:W-:Y:S05]  /*33320*/  BSYNC B1 ;  /* 0x0000000000017941 */ /* 0x000fea0003800000 */
.L_x_2702:
[----:B------:R-:W-:Y:S01]  /*33330*/  IMAD.MOV.U32 R13, RZ, RZ, R2 ;  /* 0x000000ffff0d7224 */ /* 0x000fe200078e0002 */
[----:B------:R-:W-:Y:S01]  /*33340*/  MOV R15, 0xffffffff ;  /* 0xffffffff000f7802 */ /* 0x000fe20000000f00 */
[----:B------:R-:W-:Y:S02]  /*33350*/  IMAD.MOV.U32 R12, RZ, RZ, 0x3 ;  /* 0x00000003ff0c7424 */ /* 0x000fe400078e00ff */
[----:B------:R-:W-:Y:S02]  /*33360*/  IMAD.MOV.U32 R11, RZ, RZ, 0x181f ;  /* 0x0000181fff0b7424 */ /* 0x000fe400078e00ff */
[----:B------:R-:W-:-:S07]  /*33370*/  IMAD.MOV.U32 R0, RZ, RZ, R14 ;  /* 0x000000ffff007224 */ /* 0x000fce00078e000e */
[----:B------:R-:W-:Y:S05]  /*33380*/  WARPSYNC.COLLECTIVE R15, `(.L_x_2704) ;  /* 0x000000000f087348 */ /* 0x000fea0003c00000 */
[----:B------:R0:W1:Y:S02]  /*33390*/  SHFL.IDX P6, R14, R13, R12, R11 ;  /* 0x0000000c0d0e7389 */ /* 0x00006400000c000b */
[----:B01----:R-:W-:Y:S01]  /*333a0*/  ENDCOLLECTIVE ;  /* 0x000000000000791b */ /* 0x003fe20003800000 */
.L_x_2704:
[----:B------:R-:W-:Y:S05]  /*333b0*/  BRA `(.L_x_2705) ;  /* 0xffffff3800f47947 */ /* 0x000fea000383ffff */
.L_x_2449:
[----:B------:R-:W-:Y:S02]  /*333c0*/  IMAD.MOV.U32 R13, RZ, RZ, R27 ;  /* 0x000000ffff0d7224 */ /* 0x000fe400078e001b */
[----:B------:R-:W-:Y:S02]  /*333d0*/  IMAD.MOV.U32 R12, RZ, RZ, RZ ;  /* 0x000000ffff0c7224 */ /* 0x000fe400078e00ff */
[----:B------:R-:W-:Y:S02]  /*333e0*/  IMAD.MOV.U32 R11, RZ, RZ, 0x1c1f ;  /* 0x00001c1fff0b7424 */ /* 0x000fe400078e00ff */
[----:B------:R-:W-:-:S07]  /*333f0*/  IMAD.MOV.U32 R15, RZ, RZ, -0x1 ;  /* 0xffffffffff0f7424 */ /* 0x000fce00078e00ff */
[----:B------:R-:W-:Y:S05]  /*33400*/  WARPSYNC.COLLECTIVE R15, `(.L_x_2706) ;  /* 0x000000000f087348 */ /* 0x000fea0003c00000 */
[----:B------:R0:W1:Y:S02]  /*33410*/  SHFL.IDX P6, R14, R13, R12, R11 ;  /* 0x0000000c0d0e7389 */ /* 0x00006400000c000b */
[----:B01----:R-:W-:Y:S01]  /*33420*/  ENDCOLLECTIVE ;  /* 0x000000000000791b */ /* 0x003fe20003800000 */
.L_x_2706:
[----:B------:R-:W-:Y:S01]  /*33430*/  IMAD.MOV.U32 R13, RZ, RZ, R25 ;  /* 0x000000ffff0d7224 */ /* 0x000fe200078e0019 */
[----:B------:R-:W-:-:S07]  /*33440*/  MOV R26, R14 ;  /* 0x0000000e001a7202 */ /* 0x000fce0000000f00 */
[----:B------:R-:W-:Y:S05]  /*33450*/  WARPSYNC.COLLECTIVE R15, `(.L_x_2707) ;  /* 0x000000000f087348 */ /* 0x000fea0003c00000 */
[----:B------:R0:W1:Y:S02]  /*33460*/  SHFL.IDX P6, R14, R13, R12, R11 ;  /* 0x0000000c0d0e7389 */ /* 0x00006400000c000b */
[----:B01----:R-:W-:Y:S01]  /*33470*/  ENDCOLLECTIVE ;  /* 0x000000000000791b */ /* 0x003fe20003800000 */
.L_x_2707:
[----:B------:R-:W-:Y:S05]  /*33480*/  BRA `(.L_x_2708) ;  /* 0xffffff3c00c47947 */ /* 0x000fea000383ffff */
.L_x_2452:
[----:B------:R-:W-:Y:S01]  /*33490*/  BSSY B1, `(.L_x_2709) ;  /* 0x0000008000017945 */ /* 0x000fe20003800000 */
[----:B------:R-:W-:Y:S01]  /*334a0*/  IMAD.MOV.U32 R13, RZ, RZ, R27 ;  /* 0x000000ffff0d7224 */ /* 0x000fe200078e001b */
[----:B------:R-:W-:Y:S01]  /*334b0*/  MOV R15, 0xffffffff ;  /* 0xffffffff000f7802 */ /* 0x000fe20000000f00 */
[----:B------:R-:W-:Y:S02]  /*334c0*/  IMAD.MOV.U32 R12, RZ, RZ, 0x1 ;  /* 0x00000001ff0c7424 */ /* 0x000fe400078e00ff */
[----:B---3--:R-:W-:-:S07]  /*334d0*/  IMAD.MOV.U32 R11, RZ, RZ, 0x1c1f ;  /* 0x00001c1fff0b7424 */ /* 0x008fce00078e00ff */
[----:B012---:R-:W-:Y:S05]  /*334e0*/  WARPSYNC.COLLECTIVE R15, `(.L_x_2710) ;  /* 0x000000000f087348 */ /* 0x007fea0003c00000 */
[----:B--2---:R2:W3:Y:S02]  /*334f0*/  SHFL.IDX P6, R14, R13, R12, R11 ;  /* 0x0000000c0d0e7389 */ /* 0x0044e400000c000b */
[----:B0123--:R-:W-:Y:S01]  /*33500*/  ENDCOLLECTIVE ;  /* 0x000000000000791b */ /* 0x00ffe20003800000 */
.L_x_2710:
[----:B------:R-:W-:Y:S05]  /*33510*/  BSYNC B1 ;  /* 0x0000000000017941 */ /* 0x000fea0003800000 */
.L_x_2709:
        /* <DEDUP_REMOVED lines=8> */
.L_x_2711:
[----:B------:R-:W-:Y:S05]  /*335a0*/  BRA `(.L_x_2712) ;  /* 0xffffff4400547947 */ /* 0x000fea000383ffff */
.L_x_2456:
[----:B------:R-:W-:Y:S02]  /*335b0*/  IMAD.MOV.U32 R13, RZ, RZ, R3 ;  /* 0x000000ffff0d7224 */ /* 0x000fe400078e0003 */
[----:B------:R-:W-:Y:S02]  /*335c0*/  IMAD.MOV.U32 R12, RZ, RZ, RZ ;  /* 0x000000ffff0c7224 */ /* 0x000fe400078e00ff */
[----:B------:R-:W-:Y:S02]  /*335d0*/  IMAD.MOV.U32 R11, RZ, RZ, 0x181f ;  /* 0x0000181fff0b7424 */ /* 0x000fe400078e00ff */
[----:B------:R-:W-:-:S07]  /*335e0*/  IMAD.MOV.U32 R15, RZ, RZ, -0x1 ;  /* 0xffffffffff0f7424 */ /* 0x000fce00078e00ff */
[----:B0-----:R-:W-:Y:S05]  /*335f0*/  WARPSYNC.COLLECTIVE R15, `(.L_x_2713) ;  /* 0x000000000f087348 */ /* 0x001fea0003c00000 */
[----:B------:R1:W2:Y:S02]  /*33600*/  SHFL.IDX P6, R14, R13, R12, R11 ;  /* 0x0000000c0d0e7389 */ /* 0x0002a400000c000b */
[----:B012---:R-:W-:Y:S01]  /*33610*/  ENDCOLLECTIVE ;  /* 0x000000000000791b */ /* 0x007fe20003800000 */
.L_x_2713:
[----:B------:R-:W-:Y:S01]  /*33620*/  IMAD.MOV.U32 R13, RZ, RZ, R2 ;  /* 0x000000ffff0d7224 */ /* 0x000fe200078e0002 */
[----:B------:R-:W-:-:S07]  /*33630*/  MOV R0, R14 ;  /* 0x0000000e00007202 */ /* 0x000fce0000000f00 */
[----:B------:R-:W-:Y:S05]  /*33640*/  WARPSYNC.COLLECTIVE R15, `(.L_x_2714) ;  /* 0x000000000f087348 */ /* 0x000fea0003c00000 */
[----:B------:R0:W1:Y:S02]  /*33650*/  SHFL.IDX P6, R14, R13, R12, R11 ;  /* 0x0000000c0d0e7389 */ /* 0x00006400000c000b */
[----:B01----:R-:W-:Y:S01]  /*33660*/  ENDCOLLECTIVE ;  /* 0x000000000000791b */ /* 0x003fe20003800000 */
.L_x_2714:
[----:B------:R-:W-:Y:S05]  /*33670*/  BRA `(.L_x_2715) ;  /* 0xffffff5000b87947 */ /* 0x000fea000383ffff */
.L_x_2459:
[----:B------:R-:W-:Y:S01]  /*33680*/  BSSY B1, `(.L_x_2716) ;  /* 0x0000008000017945 */ /* 0x000fe20003800000 */
[----:B------:R-:W-:Y:S01]  /*33690*/  IMAD.MOV.U32 R13, RZ, RZ, R3 ;  /* 0x000000ffff0d7224 */ /* 0x000fe200078e0003 */
[----:B----4-:R-:W-:Y:S01]  /*336a0*/  MOV R15, 0xffffffff ;  /* 0xffffffff000f7802 */ /* 0x010fe20000000f00 */
[----:B------:R-:W-:Y:S02]  /*336b0*/  IMAD.MOV.U32 R12, RZ, RZ, 0x1 ;  /* 0x00000001ff0c7424 */ /* 0x000fe400078e00ff */
[----:B------:R-:W-:-:S07]  /*336c0*/  IMAD.MOV.U32 R11, RZ, RZ, 0x181f ;  /* 0x0000181fff0b7424 */ /* 0x000fce00078e00ff */
[----:B0123--:R-:W-:Y:S05]  /*336d0*/  WARPSYNC.COLLECTIVE R15, `(.L_x_2717) ;  /* 0x000000000f087348 */ /* 0x00ffea0003c00000 */
[----:B---3--:R3:W4:Y:S02]  /*336e0*/  SHFL.IDX P6, R14, R13, R12, R11 ;  /* 0x0000000c0d0e7389 */ /* 0x00872400000c000b */
[----:B01234-:R-:W-:Y:S01]  /*336f0*/  ENDCOLLECTIVE ;  /* 0x000000000000791b */ /* 0x01ffe20003800000 */
.L_x_2717:
[----:B------:R-:W-:Y:S05]  /*33700*/  BSYNC B1 ;  /* 0x0000000000017941 */ /* 0x000fea0003800000 */
.L_x_2716:
        /* <DEDUP_REMOVED lines=8> */
.L_x_2718:
[----:B------:R-:W-:Y:S05]  /*33790*/  BRA `(.L_x_2719) ;  /* 0xffffff5000c47947 */ /* 0x000fea000383ffff */
.L_x_2462:
[----:B------:R-:W-:Y:S01]  /*337a0*/  BSSY B1, `(.L_x_2720) ;  /* 0x0000008000017945 */ /* 0x000fe20003800000 */
[----:B------:R-:W-:Y:S02]  /*337b0*/  IMAD.MOV.U32 R13, RZ, RZ, R3 ;  /* 0x000000ffff0d7224 */ /* 0x000fe400078e0003 */
[----:B------:R-:W-:Y:S02]  /*337c0*/  IMAD.MOV.U32 R12, RZ, RZ, 0x2 ;  /* 0x00000002ff0c7424 */ /* 0x000fe400078e00ff */
[----:B------:R-:W-:Y:S02]  /*337d0*/  IMAD.MOV.U32 R11, RZ, RZ, 0x181f ;  /* 0x0000181fff0b7424 */ /* 0x000fe400078e00ff */
[----:B----4-:R-:W-:-:S07]  /*337e0*/  IMAD.MOV.U32 R15, RZ, RZ, -0x1 ;  /* 0xffffffffff0f7424 */ /* 0x010fce00078e00ff */
[----:B0123--:R-:W-:Y:S05]  /*337f0*/  WARPSYNC.COLLECTIVE R15, `(.L_x_2721) ;  /* 0x000000000f087348 */ /* 0x00ffea0003c00000 */
[----:B---3--:R3:W4:Y:S02]  /*33800*/  SHFL.IDX P6, R14, R13, R12, R11 ;  /* 0x0000000c0d0e7389 */ /* 0x00872400000c000b */
[----:B01234-:R-:W-:Y:S01]  /*33810*/  ENDCOLLECTIVE ;  /* 0x000000000000791b */ /* 0x01ffe20003800000 */
.L_x_2721:
[----:B------:R-:W-:Y:S05]  /*33820*/  BSYNC B1 ;  /* 0x0000000000017941 */ /* 0x000fea0003800000 */
.L_x_2720:
[----:B------:R-:W-:Y:S01]  /*33830*/  IMAD.MOV.U32 R13, RZ, RZ, R2 ;  /* 0x000000ffff0d7224 */ /* 0x000fe200078e0002 */
[----:B------:R-:W-:Y:S01]  /*33840*/  MOV R0, R14 ;  /* 0x0000000e00007202 */ /* 0x000fe20000000f00 */
[----:B------:R-:W-:Y:S02]  /*33850*/  IMAD.MOV.U32 R12, RZ, RZ, 0x2 ;  /* 0x00000002ff0c7424 */ /* 0x000fe400078e00ff */
[----:B------:R-:W-:Y:S02]  /*33860*/  IMAD.MOV.U32 R11, RZ, RZ, 0x181f ;  /* 0x0000181fff0b7424 */ /* 0x000fe400078e00ff */
[----:B------:R-:W-:-:S07]  /*33870*/  IMAD.MOV.U32 R15, RZ, RZ, -0x1 ;  /* 0xffffffffff0f7424 */ /* 0x000fce00078e00ff */
[----:B------:R-:W-:Y:S05]  /*33880*/  WARPSYNC.COLLECTIVE R15, `(.L_x_2722) ;  /* 0x000000000f087348 */ /* 0x000fea0003c00000 */
[----:B------:R0:W1:Y:S02]  /*33890*/  SHFL.IDX P6, R14, R13, R12, R11 ;  /* 0x0000000c0d0e7389 */ /* 0x00006400000c000b */
[----:B01----:R-:W-:Y:S01]  /*338a0*/  ENDCOLLECTIVE ;  /* 0x000000000000791b */ /* 0x003fe20003800000 */
.L_x_2722:
[----:B------:R-:W-:Y:S05]  /*338b0*/  BRA `(.L_x_2723) ;  /* 0xffffff5000cc7947 */ /* 0x000fea000383ffff */
.L_x_2465:
[----:B------:R-:W-:Y:S01]  /*338c0*/  BSSY B1, `(.L_x_2724) ;  /* 0x0000008000017945 */ /* 0x000fe20003800000 */
[----:B------:R-:W-:Y:S01]  /*338d0*/  MOV R13, R3 ;  /* 0x00000003000d7202 */ /* 0x000fe20000000f00 */
[----:B------:R-:W-:Y:S02]  /*338e0*/  IMAD.MOV.U32 R12, RZ, RZ, 0x3 ;  /* 0x00000003ff0c7424 */ /* 0x000fe400078e00ff */
[----:B------:R-:W-:Y:S02]  /*338f0*/  IMAD.MOV.U32 R11, RZ, RZ, 0x181f ;  /* 0x0000181fff0b7424 */ /* 0x000fe400078e00ff */
[----:B0-----:R-:W-:-:S07]  /*33900*/  IMAD.MOV.U32 R15, RZ, RZ, -0x1 ;  /* 0xffffffffff0f7424 */ /* 0x001fce00078e00ff */
[----:B-1234-:R-:W-:Y:S05]  /*33910*/  WARPSYNC.COLLECTIVE R15, `(.L_x_2725) ;  /* 0x000000000f087348 */ /* 0x01efea0003c00000 */
[----:B----4-:R0:W4:Y:S02]  /*33920*/  SHFL.IDX P6, R14, R13, R12, R11 ;  /* 0x0000000c0d0e7389 */ /* 0x01012400000c000b */
[----:B01234-:R-:W-:Y:S01]  /*33930*/  ENDCOLLECTIVE ;  /* 0x000000000000791b */ /* 0x01ffe20003800000 */
.L_x_2725:
[----:B------:R-:W-:Y:S05]  /*33940*/  BSYNC B1 ;  /* 0x0000000000017941 */ /* 0x000fea0003800000 */
.L_x_2724:
[----:B------:R-:W-:Y:S01]  /*33950*/  MOV R13, R2 ;  /* 0x00000002000d7202 */ /* 0x000fe20000000f00 */
[----:B------:R-:W-:Y:S02]  /*33960*/  IMAD.MOV.U32 R12, RZ, RZ, 0x3 ;  /* 0x00000003ff0c7424 */ /* 0x000fe400078e00ff */
[----:B------:R-:W-:Y:S02]  /*33970*/  IMAD.MOV.U32 R11, RZ, RZ, 0x181f ;  /* 0x0000181fff0b7424 */ /* 0x000fe400078e00ff */
[----:B------:R-:W-:Y:S02]  /*33980*/  IMAD.MOV.U32 R15, RZ, RZ, -0x1 ;  /* 0xffffffffff0f7424 */ /* 0x000fe400078e00ff */
[----:B------:R-:W-:-:S07]  /*33990*/  IMAD.MOV.U32 R0, RZ, RZ, R14 ;  /* 0x000000ffff007224 */ /* 0x000fce00078e000e */
[----:B------:R-:W-:Y:S05]  /*339a0*/  WARPSYNC.COLLECTIVE R15, `(.L_x_2726) ;  /* 0x000000000f087348 */ /* 0x000fea0003c00000 */
[----:B------:R0:W1:Y:S02]  /*339b0*/  SHFL.IDX P6, R14, R13, R12, R11 ;  /* 0x0000000c0d0e7389 */ /* 0x00006400000c000b */
[----:B01----:R-:W-:Y:S01]  /*339c0*/  ENDCOLLECTIVE ;  /* 0x000000000000791b */ /* 0x003fe20003800000 */
.L_x_2726:
[----:B------:R-:W-:Y:S05]  /*339d0*/  BRA `(.L_x_2727) ;  /* 0xffffff5000d47947 */ /* 0x000fea000383ffff */
.L_x_2484:
        /* <DEDUP_REMOVED lines=11> */
.L_x_2729:
[----:B------:R-:W-:Y:S05]  /*33a90*/  BSYNC B1 ;  /* 0x0000000000017941 */ /* 0x000fea0003800000 */
.L_x_2728:
[----:B------:R-:W-:Y:S05]  /*33aa0*/  BRA `(.L_x_2730) ;  /* 0xffffff7000987947 */ /* 0x000fea000383ffff */
.L_x_2486:
[----:B------:R-:W-:Y:S01]  /*33ab0*/  BSSY B1, `(.L_x_2731) ;  /* 0x0000006000017945 */ /* 0x000fe20003800000 */
[----:B------:R-:W-:-:S07]  /*33ac0*/  IMAD.MOV.U32 R15, RZ, RZ, -0x1 ;  /* 0xffffffffff0f7424 */ /* 0x000fce00078e00ff */
[----:B0-----:R-:W-:Y:S05]  /*33ad0*/  WARPSYNC.COLLECTIVE R15, `(.L_x_2732) ;  /* 0x000000000f0c7348 */ /* 0x001fea0003c00000 */
[----:B------:R-:W-:Y:S02]  /*33ae0*/  ELECT P6, UR62, PT ;  /* 0x00000000003e782f */ /* 0x000fe400038c0000 */
[----:B------:R-:W-:Y:S01]  /*33af0*/  MOV R14, UR62 ;  /* 0x0000003e000e7c02 */ /* 0x000fe20008000f00 */
[----:B0-----:R-:W-:Y:S10]  /*33b00*/  ENDCOLLECTIVE ;  /* 0x000000000000791b */ /* 0x001ff40003800000 */
.L_x_2732:
[----:B------:R-:W-:Y:S05]  /*33b10*/  BSYNC B1 ;  /* 0x0000000000017941 */ /* 0x000fea0003800000 */
.L_x_2731:
[----:B------:R-:W-:Y:S05]  /*33b20*/  BRA `(.L_x_2485) ;  /* 0xffffff7000907947 */ /* 0x000fea000383ffff */
.L_x_2488:
[----:B0-----:R0:W1:Y:S02]  /*33b30*/  SYNCS.PHASECHK.TRANS64.TRYWAIT P0, [R18+URZ+0x29820], R4 ;  /* 0x02982004120075a7 */ /* 0x001064000800017f */
[----:B-1----:R-:W-:Y:S05]  /*33b40*/  @!P0 NANOSLEEP.SYNCS 0x989680 ;  /* 0x009896800000895d */ /* 0x002fea0003900000 */
[----:B------:R-:W1:Y:S02]  /*33b50*/  @!P0 SYNCS.PHASECHK.TRANS64 P0, [R18+URZ+0x29820], R4 ;  /* 0x02982004120085a7 */ /* 0x000e64000800007f */
[----:B-1----:R-:W-:Y:S05]  /*33b60*/  @!P0 BRA `(.L_x_2488) ;  /* 0xfffffffc00f08947 */ /* 0x002fea000383ffff */
[----:B------:R-:W-:Y:S05]  /*33b70*/  BRA `(.L_x_2733) ;  /* 0xffffff7000a07947 */ /* 0x000fea000383ffff */
.L_x_2492:
[----:B-1----:R1:W2:Y:S02]  /*33b80*/  SYNCS.PHASECHK.TRANS64.TRYWAIT P0, [R7+URZ+0x298a0], R10 ;  /* 0x0298a00a070075a7 */ /* 0x0022a4000800017f */
[----:B--2---:R-:W-:Y:S05]  /*33b90*/  @!P0 NANOSLEEP.SYNCS 0x989680 ;  /* 0x009896800000895d */ /* 0x004fea0003900000 */
[----:B------:R-:W2:Y:S02]  /*33ba0*/  @!P0 SYNCS.PHASECHK.TRANS64 P0, [R7+URZ+0x298a0], R10 ;  /* 0x0298a00a070085a7 */ /* 0x000ea4000800007f */
[----:B--2---:R-:W-:Y:S05]  /*33bb0*/  @!P0 BRA `(.L_x_2492) ;  /* 0xfffffffc00f08947 */ /* 0x004fea000383ffff */
[----:B------:R-:W-:Y:S05]  /*33bc0*/  BRA `(.L_x_2734) ;  /* 0xffffff7000c07947 */ /* 0x000fea000383ffff */
.L_x_2499:
[----:B0-----:R0:W2:Y:S02]  /*33bd0*/  SYNCS.PHASECHK.TRANS64.TRYWAIT P0, [R7+URZ+0x298c0], R10 ;  /* 0x0298c00a070075a7 */ /* 0x0010a4000800017f */
[----:B--2---:R-:W-:Y:S05]  /*33be0*/  @!P0 NANOSLEEP.SYNCS 0x989680 ;  /* 0x009896800000895d */ /* 0x004fea0003900000 */
[----:B------:R-:W2:Y:S02]  /*33bf0*/  @!P0 SYNCS.PHASECHK.TRANS64 P0, [R7+URZ+0x298c0], R10 ;  /* 0x0298c00a070085a7 */ /* 0x000ea4000800007f */
[----:B--2---:R-:W-:Y:S05]  /*33c00*/  @!P0 BRA `(.L_x_2499) ;  /* 0xfffffffc00f08947 */ /* 0x004fea000383ffff */
[----:B------:R-:W-:Y:S05]  /*33c10*/  BRA `(.L_x_2735) ;  /* 0xffffff7400b87947 */ /* 0x000fea000383ffff */
.L_x_2506:
[----:B0-----:R0:W1:Y:S02]  /*33c20*/  SYNCS.PHASECHK.TRANS64.TRYWAIT P1, [R8+URZ+0x298a0], R7 ;  /* 0x0298a007080075a7 */ /* 0x001064000802017f */
[----:B-1----:R-:W-:Y:S05]  /*33c30*/  @!P1 NANOSLEEP.SYNCS 0x989680 ;  /* 0x009896800000995d */ /* 0x002fea0003900000 */
[----:B------:R-:W1:Y:S02]  /*33c40*/  @!P1 SYNCS.PHASECHK.TRANS64 P1, [R8+URZ+0x298a0], R7 ;  /* 0x0298a007080095a7 */ /* 0x000e64000802007f */
[----:B-1----:R-:W-:Y:S05]  /*33c50*/  @!P1 BRA `(.L_x_2506) ;  /* 0xfffffffc00f09947 */ /* 0x002fea000383ffff */
[----:B------:R-:W-:Y:S05]  /*33c60*/  BRA `(.L_x_2736) ;  /* 0xffffff7800947947 */ /* 0x000fea000383ffff */
.L_x_2513:
[----:B-1----:R1:W2:Y:S02]  /*33c70*/  SYNCS.PHASECHK.TRANS64.TRYWAIT P1, [R8+URZ+0x298c0], R7 ;  /* 0x0298c007080075a7 */ /* 0x0022a4000802017f */
[----:B--2---:R-:W-:Y:S05]  /*33c80*/  @!P1 NANOSLEEP.SYNCS 0x989680 ;  /* 0x009896800000995d */ /* 0x004fea0003900000 */
[----:B------:R-:W2:Y:S02]  /*33c90*/  @!P1 SYNCS.PHASECHK.TRANS64 P1, [R8+URZ+0x298c0], R7 ;  /* 0x0298c007080095a7 */ /* 0x000ea4000802007f */
[----:B--2---:R-:W-:Y:S05]  /*33ca0*/  @!P1 BRA `(.L_x_2513) ;  /* 0xfffffffc00f09947 */ /* 0x004fea000383ffff */
[----:B------:R-:W-:Y:S05]  /*33cb0*/  BRA `(.L_x_2737) ;  /* 0xffffff7c00887947 */ /* 0x000fea000383ffff */
.L_x_2530:
        /* <DEDUP_REMOVED lines=8> */
[----:B-1----:R-:W-:Y:S05]  /*33d40*/  WARPSYNC.COLLECTIVE R15, `(.L_x_2739) ;  /* 0x000000000f087348 */ /* 0x002fea0003c00000 */
[----:B------:R0:W2:Y:S02]  /*33d50*/  SHFL.IDX P6, R14, R13, R12, R11 ;  /* 0x0000000c0d0e7389 */ /* 0x0000a400000c000b */
[----:B012---:R-:W-:Y:S01]  /*33d60*/  ENDCOLLECTIVE ;  /* 0x000000000000791b */ /* 0x007fe20003800000 */
.L_x_2739:
[----:B------:R-:W-:Y:S05]  /*33d70*/  BSYNC B0 ;  /* 0x0000000000007941 */ /* 0x000fea0003800000 */
.L_x_2738:
[----:B------:R-:W-:Y:S05]  /*33d80*/  BRA `(.L_x_2740) ;  /* 0xffffff8800ec7947 */ /* 0x000fea000383ffff */
.L_x_2532:
[----:B------:R-:W-:Y:S01]  /*33d90*/  BSSY B0, `(.L_x_2741) ;  /* 0x0000006000007945 */ /* 0x000fe20003800000 */
[----:B------:R-:W-:-:S07]  /*33da0*/  IMAD.MOV.U32 R15, RZ, RZ, -0x1 ;  /* 0xffffffffff0f7424 */ /* 0x000fce00078e00ff */
[----:B01----:R-:W-:Y:S05]  /*33db0*/  WARPSYNC.COLLECTIVE R15, `(.L_x_2742) ;  /* 0x000000000f0c7348 */ /* 0x003fea0003c00000 */
[----:B------:R-:W-:Y:S02]  /*33dc0*/  ELECT P6, UR62, PT ;  /* 0x00000000003e782f */ /* 0x000fe400038c0000 */
[----:B------:R-:W-:Y:S01]  /*33dd0*/  MOV R14, UR62 ;  /* 0x0000003e000e7c02 */ /* 0x000fe20008000f00 */
[----:B01----:R-:W-:Y:S10]  /*33de0*/  ENDCOLLECTIVE ;  /* 0x000000000000791b */ /* 0x003ff40003800000 */
.L_x_2742:
[----:B------:R-:W-:Y:S05]  /*33df0*/  BSYNC B0 ;  /* 0x0000000000007941 */ /* 0x000fea0003800000 */
.L_x_2741:
[----:B------:R-:W-:Y:S05]  /*33e00*/  BRA `(.L_x_2743) ;  /* 0xffffff8800f47947 */ /* 0x000fea000383ffff */
.L_x_2534:
[----:B0-----:R0:W1:Y:S02]  /*33e10*/  SYNCS.PHASECHK.TRANS64.TRYWAIT P0, [R2+URZ+0x29880], R3 ;  /* 0x02988003020075a7 */ /* 0x001064000800017f */
[----:B-1----:R-:W-:Y:S05]  /*33e20*/  @!P0 NANOSLEEP.SYNCS 0x989680 ;  /* 0x009896800000895d */ /* 0x002fea0003900000 */
[----:B------:R-:W1:Y:S02]  /*33e30*/  @!P0 SYNCS.PHASECHK.TRANS64 P0, [R2+URZ+0x29880], R3 ;  /* 0x02988003020085a7 */ /* 0x000e64000800007f */
[----:B-1----:R-:W-:Y:S05]  /*33e40*/  @!P0 BRA `(.L_x_2534) ;  /* 0xfffffffc00f08947 */ /* 0x002fea000383ffff */
[----:B------:R-:W-:Y:S05]  /*33e50*/  BRA `(.L_x_2744) ;  /* 0xffffff8c005c7947 */ /* 0x000fea000383ffff */
.L_x_2536:
[----:B-1----:R1:W2:Y:S02]  /*33e60*/  SYNCS.PHASECHK.TRANS64.TRYWAIT P0, [R2+URZ+0x29840], R3 ;  /* 0x02984003020075a7 */ /* 0x0022a4000800017f */
[----:B--2---:R-:W-:Y:S05]  /*33e70*/  @!P0 NANOSLEEP.SYNCS 0x989680 ;  /* 0x009896800000895d */ /* 0x004fea0003900000 */
[----:B------:R-:W2:Y:S02]  /*33e80*/  @!P0 SYNCS.PHASECHK.TRANS64 P0, [R2+URZ+0x29840], R3 ;  /* 0x02984003020085a7 */ /* 0x000ea4000800007f */
[----:B--2---:R-:W-:Y:S05]  /*33e90*/  @!P0 BRA `(.L_x_2536) ;  /* 0xfffffffc00f08947 */ /* 0x004fea000383ffff */
[----:B------:R-:W-:Y:S05]  /*33ea0*/  BRA `(.L_x_2745) ;  /* 0xffffff8c00b07947 */ /* 0x000fea000383ffff */
.L_x_2540:
[----:B------:R-:W2:Y:S01]  /*33eb0*/  LDL.LU R11, [R1+0x44] ;  /* 0x00004400010b7983 */ /* 0x000ea20000300800 */
[----:B------:R-:W-:Y:S01]  /*33ec0*/  IMAD.MOV.U32 R13, RZ, RZ, R3 ;  /* 0x000000ffff0d7224 */ /* 0x000fe200078e0003 */
[----:B------:R-:W-:Y:S01]  /*33ed0*/  MOV R12, RZ ;  /* 0x000000ff000c7202 */ /* 0x000fe20000000f00 */
[----:B------:R-:W-:Y:S01]  /*33ee0*/  IMAD.MOV.U32 R15, RZ, RZ, -0x1 ;  /* 0xffffffffff0f7424 */ /* 0x000fe200078e00ff */
[----:B------:R-:W-:-:S04]  /*33ef0*/  LOP3.LUT R5, R5, 0x7f, RZ, 0xc0, !PT ;  /* 0x0000007f05057812 */ /* 0x000fc800078ec0ff */
[----:B------:R-:W-:-:S05]  /*33f00*/  SHF.R.U32.HI R5, RZ, 0x2, R5 ;  /* 0x00000002ff057819 */ /* 0x000fca0000011605 */
[----:B------:R-:W-:-:S04]  /*33f10*/  IMAD R0, R10, 0x80, R5 ;  /* 0x000000800a007824 */ /* 0x000fc800078e0205 */
[----:B------:R-:W-:Y:S02]  /*33f20*/  VIADD R5, R0, 0x20 ;  /* 0x0000002000057836 */ /* 0x000fe40000000000 */
[----:B--2---:R-:W-:Y:S02]  /*33f30*/  IMAD R2, R11, R7, RZ ;  /* 0x000000070b027224 */ /* 0x004fe400078e02ff */
[----:B------:R-:W-:-:S03]  /*33f40*/  IMAD.MOV.U32 R11, RZ, RZ, 0x1c1f ;  /* 0x00001c1fff0b7424 */ /* 0x000fc600078e00ff */
[----:B------:R-:W-:-:S13]  /*33f50*/  ISETP.GE.AND P4, PT, R0, R2, PT ;  /* 0x000000020000720c */ /* 0x000fda0003f86270 */
[----:B-----5:R-:W-:Y:S05]  /*33f60*/  WARPSYNC.COLLECTIVE R15, `(.L_x_2746) ;  /* 0x000000000f087348 */ /* 0x020fea0003c00000 */
[----:B------:R0:W1:Y:S02]  /*33f70*/  SHFL.IDX P6, R14, R13, R12, R11 ;  /* 0x0000000c0d0e7389 */ /* 0x00006400000c000b */
[----:B01---5:R-:W-:Y:S01]  /*33f80*/  ENDCOLLECTIVE ;  /* 0x000000000000791b */ /* 0x023fe20003800000 */
.L_x_2746:
[----:B------:R-:W-:Y:S02]  /*33f90*/  IMAD.MOV.U32 R13, RZ, RZ, R4 ;  /* 0x000000ffff0d7224 */ /* 0x000fe400078e0004 */
[----:B------:R-:W-:-:S07]  /*33fa0*/  IMAD.MOV.U32 R6, RZ, RZ, R14 ;  /* 0x000000ffff067224 */ /* 0x000fce00078e000e */
[----:B------:R-:W-:Y:S05]  /*33fb0*/  WARPSYNC.COLLECTIVE R15, `(.L_x_2747) ;  /* 0x000000000f087348 */ /* 0x000fea0003c00000 */
[----:B------:R0:W1:Y:S02]  /*33fc0*/  SHFL.IDX P6, R14, R13, R12, R11 ;  /* 0x0000000c0d0e7389 */ /* 0x00006400000c000b */
[----:B01----:R-:W-:Y:S01]  /*33fd0*/  ENDCOLLECTIVE ;  /* 0x000000000000791b */ /* 0x003fe20003800000 */
.L_x_2747:
[----:B------:R-:W-:Y:S01]  /*33fe0*/  IMAD.MOV.U32 R13, RZ, RZ, R3 ;  /* 0x000000ffff0d7224 */ /* 0x000fe200078e0003 */
[----:B------:R-:W-:Y:S02]  /*33ff0*/  MOV R12, 0x1 ;  /* 0x00000001000c7802 */ /* 0x000fe40000000f00 */
[----:B------:R-:W-:-:S07]  /*34000*/  MOV R7, R14 ;  /* 0x0000000e00077202 */ /* 0x000fce0000000f00 */
[----:B------:R-:W-:Y:S05]  /*34010*/  WARPSYNC.COLLECTIVE R15, `(.L_x_2748) ;  /* 0x000000000f087348 */ /* 0x000fea0003c00000 */
[----:B------:R0:W1:Y:S02]  /*34020*/  SHFL.IDX P6, R14, R13, R12, R11 ;  /* 0x0000000c0d0e7389 */ /* 0x00006400000c000b */
[----:B01----:R-:W-:Y:S01]  /*34030*/  ENDCOLLECTIVE ;  /* 0x000000000000791b */ /* 0x003fe20003800000 */
.L_x_2748:
        /* <DEDUP_REMOVED lines=17> */
.L_x_2749:
[----:B------:R-:W-:Y:S02]  /*34150*/  IMAD.MOV.U32 R13, RZ, RZ, R3 ;  /* 0x000000ffff0d7224 */ /* 0x000fe400078e0003 */
[----:B------:R-:W-:Y:S02]  /*34160*/  IMAD.MOV.U32 R12, RZ, RZ, 0x2 ;  /* 0x00000002ff0c7424 */ /* 0x000fe400078e00ff */
[----:B------:R-:W-:-:S07]  /*34170*/  IMAD.MOV.U32 R5, RZ, RZ, R14 ;  /* 0x000000ffff057224 */ /* 0x000fce00078e000e */
[----:B------:R-:W-:Y:S05]  /*34180*/  WARPSYNC.COLLECTIVE R15, `(.L_x_2750) ;  /* 0x000000000f087348 */ /* 0x000fea0003c00000 */
[----:B------:R0:W1:Y:S02]  /*34190*/  SHFL.IDX P6, R14, R13, R12, R11 ;  /* 0x0000000c0d0e7389 */ /* 0x00006400000c000b */
[----:B01----:R-:W-:Y:S01]  /*341a0*/  ENDCOLLECTIVE ;  /* 0x000000000000791b */ /* 0x003fe20003800000 */
.L_x_2750:
[----:B------:R-:W-:-:S05]  /*341b0*/  @!P3 IADD3 R5, P4, R9, R5, RZ ;  /* 0x000000050905b210 */ /* 0x000fca0007f9e0ff */
[----:B------:R-:W-:-:S05]  /*341c0*/  @!P3 IMAD.X R6, RZ, RZ, R6, P4 ;  /* 0x000000ffff06b224 */ /* 0x000fca00020e0606 */
[----:B------:R-:W-:Y:S01]  /*341d0*/  @!P3 MOV R7, R6 ;  /* 0x000000060007b202 */ /* 0x000fe20000000f00 */
        /* <DEDUP_REMOVED lines=9> */
[----:B------:R-:W-:-:S02]  /*34270*/  ISETP.GE.AND P3, PT, R5, R2, PT ;  /* 0x000000020500720c */ /* 0x000fc40003f66270 */
[----:B0-----:R-:W-:-:S11]  /*34280*/  MOV R6, R14 ;  /* 0x0000000e00067202 */ /* 0x001fd60000000f00 */
[----:B------:R-:W-:Y:S05]  /*34290*/  WARPSYNC.COLLECTIVE R15, `(.L_x_2751) ;  /* 0x000000000f087348 */ /* 0x000fea0003c00000 */
[----:B------:R0:W1:Y:S02]  /*342a0*/  SHFL.IDX P6, R14, R13, R12, R11 ;  /* 0x0000000c0d0e7389 */ /* 0x00006400000c000b */
[----:B01----:R-:W-:Y:S01]  /*342b0*/  ENDCOLLECTIVE ;  /* 0x000000000000791b */ /* 0x003fe20003800000 */
.L_x_2751:
[----:B------:R-:W-:Y:S02]  /*342c0*/  IMAD.MOV.U32 R13, RZ, RZ, R3 ;  /* 0x000000ffff0d7224 */ /* 0x000fe400078e0003 */
[----:B------:R-:W-:Y:S02]  /*342d0*/  IMAD.MOV.U32 R12, RZ, RZ, 0x3 ;  /* 0x00000003ff0c7424 */ /* 0x000fe400078e00ff */
[----:B------:R-:W-:-:S07]  /*342e0*/  IMAD.MOV.U32 R5, RZ, RZ, R14 ;  /* 0x000000ffff057224 */ /* 0x000fce00078e000e */
[----:B------:R-:W-:Y:S05]  /*342f0*/  WARPSYNC.COLLECTIVE R15, `(.L_x_2752) ;  /* 0x000000000f087348 */ /* 0x000fea0003c00000 */
[----:B------:R0:W1:Y:S02]  /*34300*/  SHFL.IDX P6, R14, R13, R12, R11 ;  /* 0x0000000c0d0e7389 */ /* 0x00006400000c000b */
[----:B01----:R-:W-:Y:S01]  /*34310*/  ENDCOLLECTIVE ;  /* 0x000000000000791b */ /* 0x003fe20003800000 */
.L_x_2752:
[----:B------:R-:W-:-:S05]  /*34320*/  @!P3 IADD3 R5, P4, R9, R5, RZ ;  /* 0x000000050905b210 */ /* 0x000fca0007f9e0ff */
[----:B------:R-:W-:-:S04]  /*34330*/  @!P3 IMAD.X R6, RZ, RZ, R6, P4 ;  /* 0x000000ffff06b224 */ /* 0x000fc800020e0606 */
[----:B------:R-:W-:Y:S01]  /*34340*/  @!P3 IMAD.MOV.U32 R7, RZ, RZ, R6 ;  /* 0x000000ffff07b224 */ /* 0x000fe200078e0006 */
[----:B------:R-:W-:Y:S01]  /*34350*/  @!P3 MOV R6, R5 ;  /* 0x000000050006b202 */ /* 0x000fe20000000f00 */
[----:B------:R-:W-:-:S04]  /*34360*/  IMAD.MOV.U32 R13, RZ, RZ, R4 ;  /* 0x000000ffff0d7224 */ /* 0x000fc800078e0004 */
        /* <DEDUP_REMOVED lines=9> */
.L_x_2753:
[----:B------:R-:W-:Y:S01]  /*34400*/  @!PT LDS RZ, [RZ] ;  /* 0x00000000fffff984 */ /* 0x000fe20000000800 */
[----:B------:R-:W-:Y:S01]  /*34410*/  @!PT LDS RZ, [RZ] ;  /* 0x00000000fffff984 */ /* 0x000fe20000000800 */
[----:B------:R-:W-:Y:S01]  /*34420*/  @!PT LDS RZ, [RZ] ;  /* 0x00000000fffff984 */ /* 0x000fe20000000800 */
[----:B------:R0:W-:Y:S01]  /*34430*/  @!P3 LDGSTS.E.BYPASS.LTC128B.128 [R8+0x19400], desc[UR56][R6.64+0x80], !P2 ;  /* 0x194000800608bfae */ /* 0x0001e2000d101d78 */
[----:B------:R-:W-:Y:S01]  /*34440*/  MOV R3, R14 ;  /* 0x0000000e00037202 */ /* 0x000fe20000000f00 */
[----:B------:R-:W-:Y:S06]  /*34450*/  BRA `(.L_x_2754) ;  /* 0xffffff9400147947 */ /* 0x000fec000383ffff */
.L_x_2545:
[----:B----4-:R4:W0:Y:S02]  /*34460*/  SYNCS.PHASECHK.TRANS64.TRYWAIT P0, [R18+URZ+0x29820], R0 ;  /* 0x02982000120075a7 */ /* 0x010824000800017f */
[----:B0-----:R-:W-:Y:S05]  /*34470*/  @!P0 NANOSLEEP.SYNCS 0x989680 ;  /* 0x009896800000895d */ /* 0x001fea0003900000 */
[----:B------:R-:W0:Y:S02]  /*34480*/  @!P0 SYNCS.PHASECHK.TRANS64 P0, [R18+URZ+0x29820], R0 ;  /* 0x02982000120085a7 */ /* 0x000e24000800007f */
[----:B0-----:R-:W-:Y:S05]  /*34490*/  @!P0 BRA `(.L_x_2545) ;  /* 0xfffffffc00f08947 */ /* 0x001fea000383ffff */
[----:B------:R-:W-:Y:S05]  /*344a0*/  BRA `(.L_x_2755) ;  /* 0xffffff9400847947 */ /* 0x000fea000383ffff */
.L_x_2551:
[----:B0-----:R0:W2:Y:S02]  /*344b0*/  SYNCS.PHASECHK.TRANS64.TRYWAIT P0, [R5+URZ+0x29880], R4 ;  /* 0x02988004050075a7 */ /* 0x0010a4000800017f */
[----:B--2---:R-:W-:Y:S05]  /*344c0*/  @!P0 NANOSLEEP.SYNCS 0x989680 ;  /* 0x009896800000895d */ /* 0x004fea0003900000 */
[----:B------:R-:W2:Y:S02]  /*344d0*/  @!P0 SYNCS.PHASECHK.TRANS64 P0, [R5+URZ+0x29880], R4 ;  /* 0x02988004050085a7 */ /* 0x000ea4000800007f */
[----:B--2---:R-:W-:Y:S05]  /*344e0*/  @!P0 BRA `(.L_x_2551) ;  /* 0xfffffffc00f08947 */ /* 0x004fea000383ffff */
[----:B------:R-:W-:Y:S05]  /*344f0*/  BRA `(.L_x_2756) ;  /* 0xffffff98003c7947 */ /* 0x000fea000383ffff */
.L_x_2556:
[----:B--2---:R2:W4:Y:S02]  /*34500*/  SYNCS.PHASECHK.TRANS64.TRYWAIT P0, [R5+URZ+0x29840], R4 ;  /* 0x02984004050075a7 */ /* 0x004524000800017f */
[----:B----4-:R-:W-:Y:S05]  /*34510*/  @!P0 NANOSLEEP.SYNCS 0x989680 ;  /* 0x009896800000895d */ /* 0x010fea0003900000 */
[----:B------:R-:W4:Y:S02]  /*34520*/  @!P0 SYNCS.PHASECHK.TRANS64 P0, [R5+URZ+0x29840], R4 ;  /* 0x02984004050085a7 */ /* 0x000f24000800007f */
[----:B----4-:R-:W-:Y:S05]  /*34530*/  @!P0 BRA `(.L_x_2556) ;  /* 0xfffffffc00f08947 */ /* 0x010fea000383ffff */
[----:B------:R-:W-:Y:S05]  /*34540*/  BRA `(.L_x_2757) ;  /* 0xffffff9800b87947 */ /* 0x000fea000383ffff */
.L_x_2564:
[----:B----4-:R4:W0:Y:S02]  /*34550*/  SYNCS.PHASECHK.TRANS64.TRYWAIT P0, [R20+URZ+0x29870], R4 ;  /* 0x02987004140075a7 */ /* 0x010824000800017f */
[----:B0-----:R-:W-:Y:S05]  /*34560*/  @!P0 NANOSLEEP.SYNCS 0x989680 ;  /* 0x009896800000895d */ /* 0x001fea0003900000 */
[----:B------:R-:W0:Y:S02]  /*34570*/  @!P0 SYNCS.PHASECHK.TRANS64 P0, [R20+URZ+0x29870], R4 ;  /* 0x02987004140085a7 */ /* 0x000e24000800007f */
[----:B0-----:R-:W-:Y:S05]  /*34580*/  @!P0 BRA `(.L_x_2564) ;  /* 0xfffffffc00f08947 */ /* 0x001fea000383ffff */
[----:B------:R-:W-:Y:S05]  /*34590*/  BRA `(.L_x_2758) ;  /* 0xffffff9c00d07947 */ /* 0x000fea000383ffff */
.L_x_2566:
[----:B------:R0:W0:Y:S02]  /*345a0*/  SYNCS.PHASECHK.TRANS64.TRYWAIT P0, [R20+URZ+0x29860], R3 ;  /* 0x02986003140075a7 */ /* 0x000024000800017f */
[----:B0-----:R-:W-:Y:S05]  /*345b0*/  @!P0 NANOSLEEP.SYNCS 0x989680 ;  /* 0x009896800000895d */ /* 0x001fea0003900000 */
[----:B------:R-:W0:Y:S02]  /*345c0*/  @!P0 SYNCS.PHASECHK.TRANS64 P0, [R20+URZ+0x29860], R3 ;  /* 0x02986003140085a7 */ /* 0x000e24000800007f */
[----:B0-----:R-:W-:Y:S05]  /*345d0*/  @!P0 BRA `(.L_x_2566) ;  /* 0xfffffffc00f08947 */ /* 0x001fea000383ffff */
[----:B------:R-:W-:Y:S05]  /*345e0*/  BRA `(.L_x_2759) ;  /* 0xffffff9c00d87947 */ /* 0x000fea000383ffff */
.L_x_2573:
[----:B--2---:R2:W3:Y:S02]  /*345f0*/  SYNCS.PHASECHK.TRANS64.TRYWAIT P1, [R16+URZ+0x29870], R0 ;  /* 0x02987000100075a7 */ /* 0x0044e4000802017f */
[----:B---3--:R-:W-:Y:S05]  /*34600*/  @!P1 NANOSLEEP.SYNCS 0x989680 ;  /* 0x009896800000995d */ /* 0x008fea0003900000 */
[----:B------:R-:W3:Y:S02]  /*34610*/  @!P1 SYNCS.PHASECHK.TRANS64 P1, [R16+URZ+0x29870], R0 ;  /* 0x02987000100095a7 */ /* 0x000ee4000802007f */
[----:B---3--:R-:W-:Y:S05]  /*34620*/  @!P1 BRA `(.L_x_2573) ;  /* 0xfffffffc00f09947 */ /* 0x008fea000383ffff */
[----:B------:R-:W-:Y:S05]  /*34630*/  BRA `(.L_x_2760) ;  /* 0xffffffa400bc7947 */ /* 0x000fea000383ffff */
.L_x_2575:
[----:B--2---:R2:W3:Y:S02]  /*34640*/  SYNCS.PHASECHK.TRANS64.TRYWAIT P1, [R16+URZ+0x29860], R0 ;  /* 0x02986000100075a7 */ /* 0x0044e4000802017f */
[----:B---3--:R-:W-:Y:S05]  /*34650*/  @!P1 NANOSLEEP.SYNCS 0x989680 ;  /* 0x009896800000995d */ /* 0x008fea0003900000 */
[----:B------:R-:W3:Y:S02]  /*34660*/  @!P1 SYNCS.PHASECHK.TRANS64 P1, [R16+URZ+0x29860], R0 ;  /* 0x02986000100095a7 */ /* 0x000ee4000802007f */
[----:B---3--:R-:W-:Y:S05]  /*34670*/  @!P1 BRA `(.L_x_2575) ;  /* 0xfffffffc00f09947 */ /* 0x008fea000383ffff */
[----:B------:R-:W-:Y:S05]  /*34680*/  BRA `(.L_x_2761) ;  /* 0xffffffa400c47947 */ /* 0x000fea000383ffff */
.L_x_2579:
[----:B------:R-:W2:Y:S01]  /*34690*/  LDL R0, [R1] ;  /* 0x0000000001007983 */ /* 0x000ea20000100800 */
[----:B------:R-:W-:Y:S01]  /*346a0*/  BSSY B0, `(.L_x_2762) ;  /* 0x0000008000007945 */ /* 0x000fe20003800000 */
[----:B------:R-:W-:Y:S02]  /*346b0*/  IMAD.MOV.U32 R12, RZ, RZ, RZ ;  /* 0x000000ffff0c7224 */ /* 0x000fe400078e00ff */
[----:B------:R-:W-:Y:S02]  /*346c0*/  IMAD.MOV.U32 R11, RZ, RZ, 0x1f ;  /* 0x0000001fff0b7424 */ /* 0x000fe400078e00ff */
[----:B------:R-:W-:Y:S02]  /*346d0*/  IMAD.MOV.U32 R15, RZ, RZ, -0x1 ;  /* 0xffffffffff0f7424 */ /* 0x000fe400078e00ff */
[----:B--2---:R-:W-:-:S07]  /*346e0*/  IMAD.MOV.U32 R13, RZ, RZ, R0 ;  /* 0x000000ffff0d7224 */ /* 0x004fce00078e0000 */
[----:B-1----:R-:W-:Y:S05]  /*346f0*/  WARPSYNC.COLLECTIVE R15, `(.L_x_2763) ;  /* 0x000000000f087348 */ /* 0x002fea0003c00000 */
[----:B------:R0:W2:Y:S02]  /*34700*/  SHFL.IDX P6, R14, R13, R12, R11 ;  /* 0x0000000c0d0e7389 */ /* 0x0000a400000c000b */
[----:B012---:R-:W-:Y:S01]  /*34710*/  ENDCOLLECTIVE ;  /* 0x000000000000791b */ /* 0x007fe20003800000 */
.L_x_2763:
[----:B------:R-:W-:Y:S05]  /*34720*/  BSYNC B0 ;  /* 0x0000000000007941 */ /* 0x000fea0003800000 */
.L_x_2762:
        /* <DEDUP_REMOVED lines=9> */
.L_x_2764:
[----:B------:R-:W-:Y:S01]  /*347c0*/  ULDC UR4, c[0x0][0xc3c] ;  /* 0x00030f0000047ab9 */ /* 0x000fe20000000800 */
[----:B------:R-:W-:Y:S01]  /*347d0*/  IMAD.IADD R4, R2, 0x1, R16 ;  /* 0x0000000102047824 */ /* 0x000fe200078e0210 */
[----:B------:R-:W-:-:S04]  /*347e0*/  MOV R0, R14 ;  /* 0x0000000e00007202 */ /* 0x000fc80000000f00 */
        /* <DEDUP_REMOVED lines=11> */
[----:B------:R-:W-:Y:S01]  /*348a0*/  IMAD.MOV.U32 R11, RZ, RZ, RZ ;  /* 0x000000ffff0b7224 */ /* 0x000fe200078e00ff */
[C---:B------:R-:W-:Y:S02]  /*348b0*/  ISETP.GE.U32.AND P4, PT, R16.reuse, 0x8, PT ;  /* 0x000000081000780c */ /* 0x040fe40003f86070 */
[----:B------:R-:W-:Y:S01]  /*348c0*/  ISETP.GE.U32.AND P5, PT, R16, 0x10, PT ;  /* 0x000000101000780c */ /* 0x000fe20003fa6070 */
[----:B--2---:R-:W-:Y:S01]  /*348d0*/  @!P1 IMAD.MOV.U32 R4, RZ, RZ, R8 ;  /* 0x000000ffff049224 */ /* 0x004fe200078e0008 */
[----:B------:R-:W-:-:S02]  /*348e0*/  MOV R8, RZ ;  /* 0x000000ff00087202 */ /* 0x000fc40000000f00 */
[----:B---3--:R-:W-:Y:S02]  /*348f0*/  @!P1 MOV R6, R2 ;  /* 0x0000000200069202 */ /* 0x008fe40000000f00 */
[----:B------:R-:W-:-:S03]  /*34900*/  ISETP.NE.AND P1, PT, R16, RZ, PT ;  /* 0x000000ff1000720c */ /* 0x000fc60003f25270 */
[----:B------:R-:W-:-:S04]  /*34910*/  IMAD R2, R6, R4, RZ ;  /* 0x0000000406027224 */ /* 0x000fc800078e02ff */
[----:B------:R-:W-:-:S07]  /*34920*/  IMAD.MOV.U32 R13, RZ, RZ, R2 ;  /* 0x000000ffff0d7224 */ /* 0x000fce00078e0002 */
[----:B------:R-:W-:Y:S05]  /*34930*/  WARPSYNC.COLLECTIVE R15, `(.L_x_2765) ;  /* 0x000000000f087348 */ /* 0x000fea0003c00000 */
[----:B------:R0:W1:Y:S02]  /*34940*/  SHFL.UP P6, R14, R13, R12, R11 ;  /* 0x0400000c0d0e7389 */ /* 0x00006400000c000b */
[----:B01----:R-:W-:Y:S01]  /*34950*/  ENDCOLLECTIVE ;  /* 0x000000000000791b */ /* 0x003fe20003800000 */
.L_x_2765:
        /* <DEDUP_REMOVED lines=8> */
.L_x_2766:
[----:B------:R-:W-:Y:S01]  /*349e0*/  MOV R12, 0x4 ;  /* 0x00000004000c7802 */ /* 0x000fe20000000f00 */
[----:B------:R-:W-:-:S05]  /*349f0*/  IMAD.MOV.U32 R3, RZ, RZ, R14 ;  /* 0x000000ffff037224 */ /* 0x000fca00078e000e */
[----:B------:R-:W-:-:S05]  /*34a00*/  SEL R3, R3, RZ, P2 ;  /* 0x000000ff03037207 */ /* 0x000fca0001000000 */
[----:B------:R-:W-:-:S04]  /*34a10*/  IMAD.IADD R2, R2, 0x1, R3 ;  /* 0x0000000102027824 */ /* 0x000fc800078e0203 */
[----:B------:R-:W-:-:S07]  /*34a20*/  IMAD.MOV.U32 R13, RZ, RZ, R2 ;  /* 0x000000ffff0d7224 */ /* 0x000fce00078e0002 */
[----:B------:R-:W-:Y:S05]  /*34a30*/  WARPSYNC.COLLECTIVE R15, `(.L_x_2767) ;  /* 0x000000000f087348 */ /* 0x000fea0003c00000 */
[----:B------:R0:W1:Y:S02]  /*34a40*/  SHFL.UP P6, R14, R13, R12, R11 ;  /* 0x0400000c0d0e7389 */ /* 0x00006400000c000b */
[----:B01----:R-:W-:Y:S01]  /*34a50*/  ENDCOLLECTIVE ;  /* 0x000000000000791b */ /* 0x003fe20003800000 */
.L_x_2767:
        /* <DEDUP_REMOVED lines=8> */
.L_x_2768:
[----:B------:R-:W-:Y:S01]  /*34ae0*/  IMAD.MOV.U32 R12, RZ, RZ, 0x10 ;  /* 0x00000010ff0c7424 */ /* 0x000fe200078e00ff */
[----:B------:R-:W-:-:S04]  /*34af0*/  MOV R3, R14 ;  /* 0x0000000e00037202 */ /* 0x000fc80000000f00 */
[----:B------:R-:W-:-:S05]  /*34b00*/  SEL R3, R3, RZ, P4 ;  /* 0x000000ff03037207 */ /* 0x000fca0002000000 */
[----:B------:R-:W-:-:S04]  /*34b10*/  IMAD.IADD R2, R2, 0x1, R3 ;  /* 0x0000000102027824 */ /* 0x000fc800078e0203 */
[----:B------:R-:W-:-:S07]  /*34b20*/  IMAD.MOV.U32 R13, RZ, RZ, R2 ;  /* 0x000000ffff0d7224 */ /* 0x000fce00078e0002 */
[----:B------:R-:W-:Y:S05]  /*34b30*/  WARPSYNC.COLLECTIVE R15, `(.L_x_2769) ;  /* 0x000000000f087348 */ /* 0x000fea0003c00000 */
[----:B------:R0:W1:Y:S02]  /*34b40*/  SHFL.UP P6, R14, R13, R12, R11 ;  /* 0x0400000c0d0e7389 */ /* 0x00006400000c000b */
[----:B01----:R-:W-:Y:S01]  /*34b50*/  ENDCOLLECTIVE ;  /* 0x000000000000791b */ /* 0x003fe20003800000 */
.L_x_2769:
        /* <DEDUP_REMOVED lines=9> */
.L_x_2770:
[----:B------:R-:W-:Y:S01]  /*34bf0*/  IMAD.MOV.U32 R9, RZ, RZ, R14 ;  /* 0x000000ffff097224 */ /* 0x000fe200078e000e */
[----:B------:R-:W-:Y:S06]  /*34c00*/  BRA `(.L_x_2771) ;  /* 0xffffffa800c87947 */ /* 0x000fec000383ffff */
.L_x_2582:
[----:B------:R-:W-:Y:S01]  /*34c10*/  BSSY B0, `(.L_x_2772) ;  /* 0x0000008000007945 */ /* 0x000fe20003800000 */
[----:B------:R-:W-:Y:S02]  /*34c20*/  IMAD.MOV.U32 R13, RZ, RZ, R2 ;  /* 0x000000ffff0d7224 */ /* 0x000fe400078e0002 */
[----:B------:R-:W-:Y:S02]  /*34c30*/  IMAD.MOV.U32 R12, RZ, RZ, 0x1 ;  /* 0x00000001ff0c7424 */ /* 0x000fe400078e00ff */
[----:B------:R-:W-:Y:S02]  /*34c40*/  IMAD.MOV.U32 R11, RZ, RZ, RZ ;  /* 0x000000ffff0b7224 */ /* 0x000fe400078e00ff */
[----:B------:R-:W-:-:S07]  /*34c50*/  IMAD.MOV.U32 R15, RZ, RZ, -0x1 ;  /* 0xffffffffff0f7424 */ /* 0x000fce00078e00ff */
[----:B-1----:R-:W-:Y:S05]  /*34c60*/  WARPSYNC.COLLECTIVE R15, `(.L_x_2773) ;  /* 0x000000000f087348 */ /* 0x002fea0003c00000 */
[----:B------:R0:W2:Y:S02]  /*34c70*/  SHFL.UP P6, R14, R13, R12, R11 ;  /* 0x0400000c0d0e7389 */ /* 0x0000a400000c000b */
[----:B012---:R-:W-:Y:S01]  /*34c80*/  ENDCOLLECTIVE ;  /* 0x000000000000791b */ /* 0x007fe20003800000 */
.L_x_2773:
[----:B------:R-:W-:Y:S05]  /*34c90*/  BSYNC B0 ;  /* 0x0000000000007941 */ /* 0x000fea0003800000 */
.L_x_2772:
[----:B------:R-:W-:Y:S01]  /*34ca0*/  MOV R3, R14 ;  /* 0x0000000e00037202 */ /* 0x000fe20000000f00 */
[----:B------:R-:W-:Y:S01]  /*34cb0*/  IMAD.MOV.U32 R12, RZ, RZ, 0x2 ;  /* 0x00000002ff0c7424 */ /* 0x000fe200078e00ff */
[----:B------:R-:W-:Y:S01]  /*34cc0*/  MOV R15, 0xffffffff ;  /* 0xffffffff000f7802 */ /* 0x000fe20000000f00 */
[----:B------:R-:W-:Y:S01]  /*34cd0*/  IMAD.MOV.U32 R11, RZ, RZ, RZ ;  /* 0x000000ffff0b7224 */ /* 0x000fe200078e00ff */
[----:B------:R-:W-:-:S05]  /*34ce0*/  SEL R3, R3, RZ, P1 ;  /* 0x000000ff03037207 */ /* 0x000fca0000800000 */
[----:B------:R-:W-:-:S04]  /*34cf0*/  IMAD.IADD R2, R2, 0x1, R3 ;  /* 0x0000000102027824 */ /* 0x000fc800078e0203 */
[----:B------:R-:W-:-:S07]  /*34d00*/  IMAD.MOV.U32 R13, RZ, RZ, R2 ;  /* 0x000000ffff0d7224 */ /* 0x000fce00078e0002 */
[----:B------:R-:W-:Y:S05]  /*34d10*/  WARPSYNC.COLLECTIVE R15, `(.L_x_2774) ;  /* 0x000000000f087348 */ /* 0x000fea0003c00000 */
[----:B------:R0:W1:Y:S02]  /*34d20*/  SHFL.UP P6, R14, R13, R12, R11 ;  /* 0x0400000c0d0e7389 */ /* 0x00006400000c000b */
[----:B01----:R-:W-:Y:S01]  /*34d30*/  ENDCOLLECTIVE ;  /* 0x000000000000791b */ /* 0x003fe20003800000 */
.L_x_2774:
        /* <DEDUP_REMOVED lines=8> */
.L_x_2775:
        /* <DEDUP_REMOVED lines=8> */
.L_x_2776:
        /* <DEDUP_REMOVED lines=8> */
.L_x_2777:
        /* <DEDUP_REMOVED lines=9> */
.L_x_2778:
[----:B------:R-:W-:Y:S01]  /*34f50*/  IMAD.MOV.U32 R9, RZ, RZ, R14 ;  /* 0x000000ffff097224 */ /* 0x000fe200078e000e */
[----:B------:R-:W-:Y:S06]  /*34f60*/  BRA `(.L_x_2779) ;  /* 0xffffffa800a07947 */ /* 0x000fec000383ffff */
.L_x_2584:
[----:B------:R-:W-:Y:S01]  /*34f70*/  BSSY B0, `(.L_x_2780) ;  /* 0x0000006000007945 */ /* 0x000fe20003800000 */
[----:B------:R-:W-:Y:S01]  /*34f80*/  PLOP3.LUT P6, PT, P6, PT, PT, 0x8, 0x0 ;  /* 0x000000000000781c */ /* 0x000fe200037ce170 */
[----:B------:R-:W-:-:S12]  /*34f90*/  IMAD.MOV.U32 R15, RZ, RZ, -0x1 ;  /* 0xffffffffff0f7424 */ /* 0x000fd800078e00ff */
[----:B01----:R-:W-:Y:S05]  /*34fa0*/  WARPSYNC.COLLECTIVE R15, `(.L_x_2781) ;  /* 0x000000000f087348 */ /* 0x003fea0003c00000 */
[----:B------:R-:W-:Y:S01]  /*34fb0*/  VOTE.ANY R14, PT, P6 ;  /* 0x00000000000e7806 */ /* 0x000fe200030e0100 */
[----:B01----:R-:W-:Y:S06]  /*34fc0*/  ENDCOLLECTIVE ;  /* 0x000000000000791b */ /* 0x003fec0003800000 */
.L_x_2781:
[----:B------:R-:W-:Y:S05]  /*34fd0*/  BSYNC B0 ;  /* 0x0000000000007941 */ /* 0x000fea0003800000 */
.L_x_2780:
[----:B------:R0:W5:Y:S01]  /*34fe0*/  LDL.LU R10, [R1+0xc] ;  /* 0x00000c00010a7983 */ /* 0x0001620000300800 */
[----:B------:R-:W-:Y:S01]  /*34ff0*/  MOV R3, R14 ;  /* 0x0000000e00037202 */ /* 0x000fe20000000f00 */
[----:B------:R-:W-:Y:S02]  /*35000*/  IMAD.MOV.U32 R13, RZ, RZ, R4 ;  /* 0x000000ffff0d7224 */ /* 0x000fe400078e0004 */
[----:B------:R-:W-:Y:S01]  /*35010*/  IMAD.MOV.U32 R11, RZ, RZ, 0x1f ;  /* 0x0000001fff0b7424 */ /* 0x000fe200078e00ff */
[----:B------:R-:W1:Y:S01]  /*35020*/  POPC R0, R3 ;  /* 0x0000000300007309 */ /* 0x000e620000000000 */
[----:B------:R-:W-:Y:S02]  /*35030*/  IMAD.MOV.U32 R15, RZ, RZ, -0x1 ;  /* 0xffffffffff0f7424 */ /* 0x000fe400078e00ff */
[----:B01----:R-:W-:-:S07]  /*35040*/  IMAD.MOV.U32 R12, RZ, RZ, R0 ;  /* 0x000000ffff0c7224 */ /* 0x003fce00078e0000 */
[----:B-----5:R-:W-:Y:S05]  /*35050*/  WARPSYNC.COLLECTIVE R15, `(.L_x_2782) ;  /* 0x000000000f087348 */ /* 0x020fea0003c00000 */
[----:B------:R0:W1:Y:S02]  /*35060*/  SHFL.IDX P6, R14, R13, R12, R11 ;  /* 0x0000000c0d0e7389 */ /* 0x00006400000c000b */
[----:B01---5:R-:W-:Y:S01]  /*35070*/  ENDCOLLECTIVE ;  /* 0x000000000000791b */ /* 0x023fe20003800000 */
.L_x_2782:
[----:B------:R-:W-:Y:S01]  /*35080*/  IMAD.MOV.U32 R13, RZ, RZ, R6 ;  /* 0x000000ffff0d7224 */ /* 0x000fe200078e0006 */
[----:B------:R-:W-:-:S07]  /*35090*/  MOV R4, R14 ;  /* 0x0000000e00047202 */ /* 0x000fce0000000f00 */
[----:B------:R-:W-:Y:S05]  /*350a0*/  WARPSYNC.COLLECTIVE R15, `(.L_x_2783) ;  /* 0x000000000f087348 */ /* 0x000fea0003c00000 */
[----:B------:R0:W1:Y:S02]  /*350b0*/  SHFL.IDX P6, R14, R13, R12, R11 ;  /* 0x0000000c0d0e7389 */ /* 0x00006400000c000b */
[----:B01----:R-:W-:Y:S01]  /*350c0*/  ENDCOLLECTIVE ;  /* 0x000000000000791b */ /* 0x003fe20003800000 */
.L_x_2783:
[----:B------:R-:W-:Y:S02]  /*350d0*/  IMAD.MOV.U32 R6, RZ, RZ, R14 ;  /* 0x000000ffff067224 */ /* 0x000fe400078e000e */
[----:B------:R-:W-:-:S05]  /*350e0*/  IMAD.IADD R10, R0, 0x1, R10 ;  /* 0x00000001000a7824 */ /* 0x000fca00078e020a */
[----:B------:R0:W-:Y:S01]  /*350f0*/  STL [R1+0xc], R10 ;  /* 0x00000c0a01007387 */ /* 0x0001e20000100800 */
[----:B------:R-:W-:Y:S05]  /*35100*/  BRA `(.L_x_2784) ;  /* 0xffffffa800807947 */ /* 0x000fea000383ffff */
.L_x_2586:
[----:B------:R-:W-:Y:S01]  /*35110*/  BSSY B0, `(.L_x_2785) ;  /* 0x0000008000007945 */ /* 0x000fe20003800000 */
[----:B------:R-:W-:Y:S01]  /*35120*/  IMAD.MOV.U32 R13, RZ, RZ, R7 ;  /* 0x000000ffff0d7224 */ /* 0x000fe200078e0007 */
[----:B------:R-:W-:Y:S01]  /*35130*/  MOV R12, R0 ;  /* 0x00000000000c7202 */ /* 0x000fe20000000f00 */
[----:B------:R-:W-:Y:S02]  /*35140*/  IMAD.MOV.U32 R11, RZ, RZ, 0x1f ;  /* 0x0000001fff0b7424 */ /* 0x000fe400078e00ff */
[----:B------:R-:W-:-:S07]  /*35150*/  IMAD.MOV.U32 R15, RZ, RZ, -0x1 ;  /* 0xffffffffff0f7424 */ /* 0x000fce00078e00ff */
[----:B01----:R-:W-:Y:S05]  /*35160*/  WARPSYNC.COLLECTIVE R15, `(.L_x_2786) ;  /* 0x000000000f087348 */ /* 0x003fea0003c00000 */
[----:B------:R2:W3:Y:S02]  /*35170*/  SHFL.IDX P6, R14, R13, R12, R11 ;  /* 0x0000000c0d0e7389 */ /* 0x0004e400000c000b */
[----:B0123--:R-:W-:Y:S01]  /*35180*/  ENDCOLLECTIVE ;  /* 0x000000000000791b */ /* 0x00ffe20003800000 */
.L_x_2786:
[----:B------:R-:W-:Y:S05]  /*35190*/  BSYNC B0 ;  /* 0x0000000000007941 */ /* 0x000fea0003800000 */
.L_x_2785:
[----:B------:R-:W-:Y:S01]  /*351a0*/  IMAD.MOV.U32 R0, RZ, RZ, R14 ;  /* 0x000000ffff007224 */ /* 0x000fe200078e000e */
[----:B------:R-:W-:Y:S06]  /*351b0*/  BRA `(.L_x_2787) ;  /* 0xffffffa8006c7947 */ /* 0x000fec000383ffff */
.L_x_2592:
[----:B0-----:R0:W1:Y:S02]  /*351c0*/  SYNCS.PHASECHK.TRANS64.TRYWAIT P0, [R0+URZ+0x29820], R3 ;  /* 0x02982003000075a7 */ /* 0x001064000800017f */
[----:B-1----:R-:W-:Y:S05]  /*351d0*/  @!P0 NANOSLEEP.SYNCS 0x989680 ;  /* 0x009896800000895d */ /* 0x002fea0003900000 */
[----:B------:R-:W1:Y:S02]  /*351e0*/  @!P0 SYNCS.PHASECHK.TRANS64 P0, [R0+URZ+0x29820], R3 ;  /* 0x02982003000085a7 */ /* 0x000e64000800007f */
[----:B-1----:R-:W-:Y:S05]  /*351f0*/  @!P0 BRA `(.L_x_2592) ;  /* 0xfffffffc00f08947 */ /* 0x002fea000383ffff */
[----:B------:R-:W-:Y:S05]  /*35200*/  BRA `(.L_x_2788) ;  /* 0xffffffb400107947 */ /* 0x000fea000383ffff */
.L_x_2593:
[----:B------:R-:W1:Y:S01]  /*35210*/  S2R R2, SR_TID.X ;  /* 0x0000000000027919 */ /* 0x000e620000002100 */
[----:B------:R-:W-:Y:S01]  /*35220*/  BSSY B0, `(.L_x_2789) ;  /* 0x000000a000007945 */ /* 0x000fe20003800000 */
[----:B------:R-:W-:Y:S01]  /*35230*/  MOV R12, RZ ;  /* 0x000000ff000c7202 */ /* 0x000fe20000000f00 */
        /* <DEDUP_REMOVED lines=8> */
.L_x_2790:
[----:B------:R-:W-:Y:S05]  /*352c0*/  BSYNC B0 ;  /* 0x0000000000007941 */ /* 0x000fea0003800000 */
.L_x_2789:
[----:B------:R-:W-:Y:S05]  /*352d0*/  BRA `(.L_x_2791) ;  /* 0xffffffb000f87947 */ /* 0x000fea000383ffff */
.L_x_2594:
[----:B------:R-:W-:Y:S01]  /*352e0*/  BSSY B0, `(.L_x_2792) ;  /* 0x0000006000007945 */ /* 0x000fe20003800000 */
[----:B------:R-:W-:-:S07]  /*352f0*/  IMAD.MOV.U32 R15, RZ, RZ, -0x1 ;  /* 0xffffffffff0f7424 */ /* 0x000fce00078e00ff */
[----:B01----:R-:W-:Y:S05]  /*35300*/  WARPSYNC.COLLECTIVE R15, `(.L_x_2793) ;  /* 0x000000000f0c7348 */ /* 0x003fea0003c00000 */
[----:B------:R-:W-:Y:S02]  /*35310*/  ELECT P6, UR62, PT ;  /* 0x00000000003e782f */ /* 0x000fe400038c0000 */
[----:B------:R-:W-:Y:S01]  /*35320*/  MOV R14, UR62 ;  /* 0x0000003e000e7c02 */ /* 0x000fe20008000f00 */
[----:B01----:R-:W-:Y:S10]  /*35330*/  ENDCOLLECTIVE ;  /* 0x000000000000791b */ /* 0x003ff40003800000 */
.L_x_2793:
[----:B------:R-:W-:Y:S05]  /*35340*/  BSYNC B0 ;  /* 0x0000000000007941 */ /* 0x000fea0003800000 */
.L_x_2792:
[----:B------:R-:W-:Y:S05]  /*35350*/  BRA `(.L_x_2794) ;  /* 0xffffffb000ec7947 */ /* 0x000fea000383ffff */
.L_x_2596:
[----:B0-----:R0:W1:Y:S02]  /*35360*/  SYNCS.PHASECHK.TRANS64.TRYWAIT P1, [R6+URZ], R5 ;  /* 0x00000005060075a7 */ /* 0x001064000802017f */
[----:B-1----:R-:W-:Y:S05]  /*35370*/  @!P1 NANOSLEEP.SYNCS 0x989680 ;  /* 0x009896800000995d */ /* 0x002fea0003900000 */
[----:B------:R-:W1:Y:S02]  /*35380*/  @!P1 SYNCS.PHASECHK.TRANS64 P1, [R6+URZ], R5 ;  /* 0x00000005060095a7 */ /* 0x000e64000802007f */
[----:B-1----:R-:W-:Y:S05]  /*35390*/  @!P1 BRA `(.L_x_2596) ;  /* 0xfffffffc00f09947 */ /* 0x002fea000383ffff */
[----:B------:R-:W-:Y:S05]  /*353a0*/  BRA `(.L_x_2795) ;  /* 0xffffffb400247947 */ /* 0x000fea000383ffff */
.L_x_2597:
[----:B-1----:R1:W2:Y:S02]  /*353b0*/  SYNCS.PHASECHK.TRANS64.TRYWAIT P1, [R7+URZ], R2 ;  /* 0x00000002070075a7 */ /* 0x0022a4000802017f */
[----:B--2---:R-:W-:Y:S05]  /*353c0*/  @!P1 NANOSLEEP.SYNCS 0x989680 ;  /* 0x009896800000995d */ /* 0x004fea0003900000 */
[----:B------:R-:W2:Y:S02]  /*353d0*/  @!P1 SYNCS.PHASECHK.TRANS64 P1, [R7+URZ], R2 ;  /* 0x00000002070095a7 */ /* 0x000ea4000802007f */
[----:B--2---:R-:W-:Y:S05]  /*353e0*/  @!P1 BRA `(.L_x_2597) ;  /* 0xfffffffc00f09947 */ /* 0x004fea000383ffff */
[----:B------:R-:W-:Y:S05]  /*353f0*/  BRA `(.L_x_2796) ;  /* 0xffffffb400187947 */ /* 0x000fea000383ffff */
.L_x_2599:
[----:B--2---:R2:W3:Y:S02]  /*35400*/  SYNCS.PHASECHK.TRANS64.TRYWAIT P1, [R4+URZ+0x29860], R5 ;  /* 0x02986005040075a7 */ /* 0x0044e4000802017f */
[----:B---3--:R-:W-:Y:S05]  /*35410*/  @!P1 NANOSLEEP.SYNCS 0x989680 ;  /* 0x009896800000995d */ /* 0x008fea0003900000 */
[----:B------:R-:W3:Y:S02]  /*35420*/  @!P1 SYNCS.PHASECHK.TRANS64 P1, [R4+URZ+0x29860], R5 ;  /* 0x02986005040095a7 */ /* 0x000ee4000802007f */
[----:B---3--:R-:W-:Y:S05]  /*35430*/  @!P1 BRA `(.L_x_2599) ;  /* 0xfffffffc00f09947 */ /* 0x008fea000383ffff */
[----:B------:R-:W-:Y:S05]  /*35440*/  BRA `(.L_x_2797) ;  /* 0xffffffb400187947 */ /* 0x000fea000383ffff */
.L_x_2601:
[----:B---3--:R3:W4:Y:S02]  /*35450*/  SYNCS.PHASECHK.TRANS64.TRYWAIT P1, [R3+URZ+0x29860], R2 ;  /* 0x02986002030075a7 */ /* 0x008724000802017f */
[----:B----4-:R-:W-:Y:S05]  /*35460*/  @!P1 NANOSLEEP.SYNCS 0x989680 ;  /* 0x009896800000995d */ /* 0x010fea0003900000 */
[----:B------:R-:W4:Y:S02]  /*35470*/  @!P1 SYNCS.PHASECHK.TRANS64 P1, [R3+URZ+0x29860], R2 ;  /* 0x02986002030095a7 */ /* 0x000f24000802007f */
[----:B----4-:R-:W-:Y:S05]  /*35480*/  @!P1 BRA `(.L_x_2601) ;  /* 0xfffffffc00f09947 */ /* 0x010fea000383ffff */
[----:B------:R-:W-:Y:S05]  /*35490*/  BRA `(.L_x_2798) ;  /* 0xffffffb400187947 */ /* 0x000fea000383ffff */
.L_x_2603:
[----:B----4-:R4:W0:Y:S02]  /*354a0*/  SYNCS.PHASECHK.TRANS64.TRYWAIT P0, [R4+URZ+0x29880], R5 ;  /* 0x02988005040075a7 */ /* 0x010824000800017f */
[----:B0-----:R-:W-:Y:S05]  /*354b0*/  @!P0 NANOSLEEP.SYNCS 0x989680 ;  /* 0x009896800000895d */ /* 0x001fea0003900000 */
[----:B------:R-:W0:Y:S02]  /*354c0*/  @!P0 SYNCS.PHASECHK.TRANS64 P0, [R4+URZ+0x29880], R5 ;  /* 0x02988005040085a7 */ /* 0x000e24000800007f */
[----:B0-----:R-:W-:Y:S05]  /*354d0*/  @!P0 BRA `(.L_x_2603) ;  /* 0xfffffffc00f08947 */ /* 0x001fea000383ffff */
[----:B------:R-:W-:Y:S05]  /*354e0*/  BRA `(.L_x_2604) ;  /* 0xffffffb400147947 */ /* 0x000fea000383ffff */
.L_x_2799:
        /* <DEDUP_REMOVED lines=9> */
.L_x_2808:


//--------------------- .nv.global.init           --------------------------
	.section	.nv.global.init,"aw",@progbits
	.align	4
.nv.global.init:
	.type		_ZZN5flash28permute_output_fp8_VcolmajorIN4cute6TensorINS1_11ArrayEngineIfLm64EEENS1_6LayoutINS1_5tupleIJNS6_IJNS1_1CILi2EEES8_NS7_ILi16EEEEEENS7_ILi1EEESB_EEENS6_IJNS6_IJSB_S8_NS7_ILi4EEEEEENS7_ILi0EEESF_EEEEEEEEEvRT_E9upper_map,@object
	.size		_ZZN5flash28permute_output_fp8_VcolmajorIN4cute6TensorINS1_11ArrayEngineIfLm64EEENS1_6LayoutINS1_5tupleIJNS6_IJNS1_1CILi2EEES8_NS7_ILi16EEEEEENS7_ILi1EEESB_EEENS6_IJNS6_IJSB_S8_NS7_ILi4EEEEEENS7_ILi0EEESF_EEEEEEEEEvRT_E9upper_map,($str$23 - _ZZN5flash28permute_output_fp8_VcolmajorIN4cute6TensorINS1_11ArrayEngineIfLm64EEENS1_6LayoutINS1_5tupleIJNS6_IJNS1_1CILi2EEES8_NS7_ILi16EEEEEENS7_ILi1EEESB_EEENS6_IJNS6_IJSB_S8_NS7_ILi4EEEEEENS7_ILi0EEESF_EEEEEEEEEvRT_E9upper_map)
_ZZN5flash28permute_output_fp8_VcolmajorIN4cute6TensorINS1_11ArrayEngineIfLm64EEENS1_6LayoutINS1_5tupleIJNS6_IJNS1_1CILi2EEES8_NS7_ILi16EEEEEENS7_ILi1EEESB_EEENS6_IJNS6_IJSB_S8_NS7_ILi4EEEEEENS7_ILi0EEESF_EEEEEEEEEvRT_E9upper_map:
        /*0000*/ 	.byte	0x00, 0x00, 0x00, 0x00, 0x02, 0x00, 0x00, 0x00, 0x03, 0x00, 0x00, 0x00, 0x01, 0x00, 0x00, 0x00
	.type		$str$23,@object
	.size		$str$23,($str$24 - $str$23)
$str$23:
        /*0010*/ 	.byte	0x28, 0x61, 0x64, 0x64, 0x72, 0x65, 0x73, 0x73, 0x20, 0x26, 0x20, 0x6d, 0x61, 0x73, 0x6b, 0x29
        /*0020*/ 	.byte	0x20, 0x3d, 0x3d, 0x20, 0x30, 0x00
	.type		$str$24,@object
	.size		$str$24,(__unnamed_7 - $str$24)
$str$24:
        /*0026*/ 	.byte	0x2f, 0x74, 0x6d, 0x70, 0x2f, 0x6f, 0x73, 0x73, 0x5f, 0x6b, 0x65, 0x72, 0x6e, 0x65, 0x6c, 0x73
        /*0036*/ 	.byte	0x5f, 0x73, 0x72, 0x63, 0x2f, 0x66, 0x6c, 0x61, 0x73, 0x68, 0x5f, 0x61, 0x74, 0x74, 0x65, 0x6e
        /*0046*/ 	.byte	0x74, 0x69, 0x6f, 0x6e, 0x2f, 0x63, 0x73, 0x72, 0x63, 0x2f, 0x63, 0x75, 0x74, 0x6c, 0x61, 0x73
        /*0056*/ 	.byte	0x73, 0x2f, 0x69, 0x6e, 0x63, 0x6c, 0x75, 0x64, 0x65, 0x2f, 0x63, 0x75, 0x74, 0x65, 0x2f, 0x70
        /*0066*/ 	.byte	0x6f, 0x69, 0x6e, 0x74, 0x65, 0x72, 0x5f, 0x66, 0x6c, 0x61, 0x67, 0x67, 0x65, 0x64, 0x2e, 0x68
        /*0076*/ 	.byte	0x70, 0x70, 0x00
	.type		__unnamed_7,@object
	.size		__unnamed_7,(__unnamed_12 - __unnamed_7)
__unnamed_7:
        /* <DEDUP_REMOVED lines=24> */
        /*01f9*/ 	.byte	0x3e, 0x3e, 0x20, 0x26, 0x5d, 0x00
	.type		__unnamed_12,@object
	.size		__unnamed_12,(__unnamed_5 - __unnamed_12)
__unnamed_12:
        /* <DEDUP_REMOVED lines=25> */
	.type		__unnamed_5,@object
	.size		__unnamed_5,(__unnamed_10 - __unnamed_5)
__unnamed_5:
        /* <DEDUP_REMOVED lines=25> */
	.type		__unnamed_10,@object
	.size		__unnamed_10,(__unnamed_3 - __unnamed_10)
__unnamed_10:
        /* <DEDUP_REMOVED lines=29> */
        /*06db*/ 	.byte	0x5d, 0x00
	.type		__unnamed_3,@object
	.size		__unnamed_3,(__unnamed_9 - __unnamed_3)
__unnamed_3:
        /* <DEDUP_REMOVED lines=30> */
	.type		__unnamed_9,@object
	.size		__unnamed_9,(__unnamed_2 - __unnamed_9)
__unnamed_9:
        /* <DEDUP_REMOVED lines=30> */
	.type		__unnamed_2,@object
	.size		__unnamed_2,(__unnamed_11 - __unnamed_2)
__unnamed_2:
        /* <DEDUP_REMOVED lines=30> */
	.type		__unnamed_11,@object
	.size		__unnamed_11,(__unnamed_4 - __unnamed_11)
__unnamed_11:
        /* <DEDUP_REMOVED lines=30> */
	.type		__unnamed_4,@object
	.size		__unnamed_4,(__unnamed_6 - __unnamed_4)
__unnamed_4:
        /* <DEDUP_REMOVED lines=30> */
	.type		__unnamed_6,@object
	.size		__unnamed_6,(__unnamed_8 - __unnamed_6)
__unnamed_6:
        /* <DEDUP_REMOVED lines=29> */
        /*11c7*/ 	.byte	0x3e, 0x5d, 0x00
	.type		__unnamed_8,@object
	.size		__unnamed_8,(__unnamed_1 - __unnamed_8)
__unnamed_8:
        /* <DEDUP_REMOVED lines=30> */
	.type		__unnamed_1,@object
	.size		__unnamed_1,(.L_0 - __unnamed_1)
__unnamed_1:
        /* <DEDUP_REMOVED lines=29> */
        /*156e*/ 	.byte	0x3e, 0x20, 0x26, 0x5d, 0x00
.L_0:


//--------------------- .nv.shared._ZN7cutlass13device_kernelIN5flash11enable_sm90INS1_16FlashAttnFwdSm90INS1_25CollectiveMainloopFwdSm90ILi2EN4cute5tupleIJNS5_1CILi1EEES8_S8_EEENS6_IJNS7_ILi128EEENS7_ILi160EEENS7_ILi192EEEEEELi128ENS_12float_e4m3_tEfNS_4arch4Sm90ELb0ELb0ELb1ELb0ELb0ELb0ELb0ELb1ELb1ELb1ELb1ELb0EEENS1_21CollectiveEpilogueFwdINS6_IJSA_SA_SB_EEES9_NS_10bfloat16_tESG_Li256ELb0ELb1ELb1ELb1EEENS1_19SingleTileSchedulerILb0ELb1ELb1ELi128EEEEEEEEEvNT_6ParamsE --------------------------
	.section	.nv.shared._ZN7cutlass13device_kernelIN5flash11enable_sm90INS1_16FlashAttnFwdSm90INS1_25CollectiveMainloopFwdSm90ILi2EN4cute5tupleIJNS5_1CILi1EEES8_S8_EEENS6_IJNS7_ILi128EEENS7_ILi160EEENS7_ILi192EEEEEELi128ENS_12float_e4m3_tEfNS_4arch4Sm90ELb0ELb0ELb1ELb0ELb0ELb0ELb0ELb1ELb1ELb1ELb1ELb0EEENS1_21CollectiveEpilogueFwdINS6_IJSA_SA_SB_EEES9_NS_10bfloat16_tESG_Li256ELb0ELb1ELb1ELb1EEENS1_19SingleTileSchedulerILb0ELb1ELb1ELi128EEEEEEEEEvNT_6ParamsE,"aw",@nobits
	.sectionflags	@""
	.align	16
	.zero		1024


//--------------------- .nv.shared.reserved.0     --------------------------
	.section	.nv.shared.reserved.0,"aw",@nobits
	.weak		__nv_reservedSMEM_offset_0_alias
	.size		__nv_reservedSMEM_offset_0_alias, 0, 0
	.other		__nv_reservedSMEM_offset_0_alias,@"STO_CUDA_RESERVED_SHARED STV_DEFAULT"
__nv_reservedSMEM_offset_0_alias:
	.zero		0


//--------------------- .nv.global                --------------------------
	.section	.nv.global,"aw",@nobits
.nv.global:
	.type		_ZN81_INTERNAL_e085a948_45_flash_fwd_hdimdiff_e4m3_split_softcap_sm90_cu_59c7631c_36584cute1_E,@object
	.size		_ZN81_INTERNAL_e085a948_45_flash_fwd_hdimdiff_e4m3_split_softcap_sm90_cu_59c7631c_36584cute1_E,(_ZN81_INTERNAL_e085a948_45_flash_fwd_hdimdiff_e4m3_split_softcap_sm90_cu_59c7631c_36584cuda3std3__45__cpo6cbeginE - _ZN81_INTERNAL_e085a948_45_flash_fwd_hdimdiff_e4m3_split_softcap_sm90_cu_59c7631c_36584cute1_E)
_ZN81_INTERNAL_e085a948_45_flash_fwd_hdimdiff_e4m3_split_softcap_sm90_cu_59c7631c_36584cute1_E:
	.zero		1
	.type		_ZN81_INTERNAL_e085a948_45_flash_fwd_hdimdiff_e4m3_split_softcap_sm90_cu_59c7631c_36584cuda3std3__45__cpo6cbeginE,@object
	.size		_ZN81_INTERNAL_e085a948_45_flash_fwd_hdimdiff_e4m3_split_softcap_sm90_cu_59c7631c_36584cuda3std3__45__cpo6cbeginE,(_ZN81_INTERNAL_e085a948_45_flash_fwd_hdimdiff_e4m3_split_softcap_sm90_cu_59c7631c_36584cuda3std3__48in_placeE - _ZN81_INTERNAL_e085a948_45_flash_fwd_hdimdiff_e4m3_split_softcap_sm90_cu_59c7631c_36584cuda3std3__45__cpo6cbeginE)
_ZN81_INTERNAL_e085a948_45_flash_fwd_hdimdiff_e4m3_split_softcap_sm90_cu_59c7631c_36584cuda3std3__45__cpo6cbeginE:
	.zero		1
	.type		_ZN81_INTERNAL_e085a948_45_flash_fwd_hdimdiff_e4m3_split_softcap_sm90_cu_59c7631c_36584cuda3std3__48in_placeE,@object
	.size		_ZN81_INTERNAL_e085a948_45_flash_fwd_hdimdiff_e4m3_split_softcap_sm90_cu_59c7631c_36584cuda3std3__48in_placeE,(_ZN81_INTERNAL_e085a948_45_flash_fwd_hdimdiff_e4m3_split_softcap_sm90_cu_59c7631c_36584cuda3std6ranges3__45__cpo9iter_moveE - _ZN81_INTERNAL_e085a948_45_flash_fwd_hdimdiff_e4m3_split_softcap_sm90_cu_59c7631c_36584cuda3std3__48in_placeE)
_ZN81_INTERNAL_e085a948_45_flash_fwd_hdimdiff_e4m3_split_softcap_sm90_cu_59c7631c_36584cuda3std3__48in_placeE:
	.zero		1
	.type		_ZN81_INTERNAL_e085a948_45_flash_fwd_hdimdiff_e4m3_split_softcap_sm90_cu_59c7631c_36584cuda3std6ranges3__45__cpo9iter_moveE,@object
	.size		_ZN81_INTERNAL_e085a948_45_flash_fwd_hdimdiff_e4m3_split_softcap_sm90_cu_59c7631c_36584cuda3std6ranges3__45__cpo9iter_moveE,(_ZN81_INTERNAL_e085a948_45_flash_fwd_hdimdiff_e4m3_split_softcap_sm90_cu_59c7631c_36584cuda3std3__45__cpo5beginE - _ZN81_INTERNAL_e085a948_45_flash_fwd_hdimdiff_e4m3_split_softcap_sm90_cu_59c7631c_36584cuda3std6ranges3__45__cpo9iter_moveE)
_ZN81_INTERNAL_e085a948_45_flash_fwd_hdimdiff_e4m3_split_softcap_sm90_cu_59c7631c_36584cuda3std6ranges3__45__cpo9iter_moveE:
	.zero		1
	.type		_ZN81_INTERNAL_e085a948_45_flash_fwd_hdimdiff_e4m3_split_softcap_sm90_cu_59c7631c_36584cuda3std3__45__cpo5beginE,@object
	.size		_ZN81_INTERNAL_e085a948_45_flash_fwd_hdimdiff_e4m3_split_softcap_sm90_cu_59c7631c_36584cuda3std3__45__cpo5beginE,(_ZN81_INTERNAL_e085a948_45_flash_fwd_hdimdiff_e4m3_split_softcap_sm90_cu_59c7631c_36584cuda3std3__483_GLOBAL__N__e085a948_45_flash_fwd_hdimdiff_e4m3_split_softcap_sm90_cu_59c7631c_36586ignoreE - _ZN81_INTERNAL_e085a948_45_flash_fwd_hdimdiff_e4m3_split_softcap_sm90_cu_59c7631c_36584cuda3std3__45__cpo5beginE)
_ZN81_INTERNAL_e085a948_45_flash_fwd_hdimdiff_e4m3_split_softcap_sm90_cu_59c7631c_36584cuda3std3__45__cpo5beginE:
	.zero		1
	.type		_ZN81_INTERNAL_e085a948_45_flash_fwd_hdimdiff_e4m3_split_softcap_sm90_cu_59c7631c_36584cuda3std3__483_GLOBAL__N__e085a948_45_flash_fwd_hdimdiff_e4m3_split_softcap_sm90_cu_59c7631c_36586ignoreE,@object
	.size		_ZN81_INTERNAL_e085a948_45_flash_fwd_hdimdiff_e4m3_split_softcap_sm90_cu_59c7631c_36584cuda3std3__483_GLOBAL__N__e085a948_45_flash_fwd_hdimdiff_e4m3_split_softcap_sm90_cu_59c7631c_36586ignoreE,(_ZN81_INTERNAL_e085a948_45_flash_fwd_hdimdiff_e4m3_split_softcap_sm90_cu_59c7631c_36584cute7productE - _ZN81_INTERNAL_e085a948_45_flash_fwd_hdimdiff_e4m3_split_softcap_sm90_cu_59c7631c_36584cuda3std3__483_GLOBAL__N__e085a948_45_flash_fwd_hdimdiff_e4m3_split_softcap_sm90_cu_59c7631c_36586ignoreE)
_ZN81_INTERNAL_e085a948_45_flash_fwd_hdimdiff_e4m3_split_softcap_sm90_cu_59c7631c_36584cuda3std3__483_GLOBAL__N__e085a948_45_flash_fwd_hdimdiff_e4m3_split_softcap_sm90_cu_59c7631c_36586ignoreE:
	.zero		1
	.type		_ZN81_INTERNAL_e085a948_45_flash_fwd_hdimdiff_e4m3_split_softcap_sm90_cu_59c7631c_36584cute7productE,@object
	.size		_ZN81_INTERNAL_e085a948_45_flash_fwd_hdimdiff_e4m3_split_softcap_sm90_cu_59c7631c_36584cute7productE,(_ZN81_INTERNAL_e085a948_45_flash_fwd_hdimdiff_e4m3_split_softcap_sm90_cu_59c7631c_36584cuda3std3__45__cpo3endE - _ZN81_INTERNAL_e085a948_45_flash_fwd_hdimdiff_e4m3_split_softcap_sm90_cu_59c7631c_36584cute7productE)
_ZN81_INTERNAL_e085a948_45_flash_fwd_hdimdiff_e4m3_split_softcap_sm90_cu_59c7631c_36584cute7productE:
	.zero		1
	.type		_ZN81_INTERNAL_e085a948_45_flash_fwd_hdimdiff_e4m3_split_softcap_sm90_cu_59c7631c_36584cuda3std3__45__cpo3endE,@object
	.size		_ZN81_INTERNAL_e085a948_45_flash_fwd_hdimdiff_e4m3_split_softcap_sm90_cu_59c7631c_36584cuda3std3__45__cpo3endE,(_ZN81_INTERNAL_e085a948_45_flash_fwd_hdimdiff_e4m3_split_softcap_sm90_cu_59c7631c_36584cuda3std3__419piecewise_constructE - _ZN81_INTERNAL_e085a948_45_flash_fwd_hdimdiff_e4m3_split_softcap_sm90_cu_59c7631c_36584cuda3std3__45__cpo3endE)
_ZN81_INTERNAL_e085a948_45_flash_fwd_hdimdiff_e4m3_split_softcap_sm90_cu_59c7631c_36584cuda3std3__45__cpo3endE:
	.zero		1
	.type		_ZN81_INTERNAL_e085a948_45_flash_fwd_hdimdiff_e4m3_split_softcap_sm90_cu_59c7631c_36584cuda3std3__419piecewise_constructE,@object
	.size		_ZN81_INTERNAL_e085a948_45_flash_fwd_hdimdiff_e4m3_split_softcap_sm90_cu_59c7631c_36584cuda3std3__419piecewise_constructE,(_ZN81_INTERNAL_e085a948_45_flash_fwd_hdimdiff_e4m3_split_softcap_sm90_cu_59c7631c_36584cuda3std3__45__cpo4cendE - _ZN81_INTERNAL_e085a948_45_flash_fwd_hdimdiff_e4m3_split_softcap_sm90_cu_59c7631c_36584cuda3std3__419piecewise_constructE)
_ZN81_INTERNAL_e085a948_45_flash_fwd_hdimdiff_e4m3_split_softcap_sm90_cu_59c7631c_36584cuda3std3__419piecewise_constructE:
	.zero		1
	.type		_ZN81_INTERNAL_e085a948_45_flash_fwd_hdimdiff_e4m3_split_softcap_sm90_cu_59c7631c_36584cuda3std3__45__cpo4cendE,@object
	.size		_ZN81_INTERNAL_e085a948_45_flash_fwd_hdimdiff_e4m3_split_softcap_sm90_cu_59c7631c_36584cuda3std3__45__cpo4cendE,(_ZN81_INTERNAL_e085a948_45_flash_fwd_hdimdiff_e4m3_split_softcap_sm90_cu_59c7631c_36584cuda3std6ranges3__45__cpo4swapE - _ZN81_INTERNAL_e085a948_45_flash_fwd_hdimdiff_e4m3_split_softcap_sm90_cu_59c7631c_36584cuda3std3__45__cpo4cendE)
_ZN81_INTERNAL_e085a948_45_flash_fwd_hdimdiff_e4m3_split_softcap_sm90_cu_59c7631c_36584cuda3std3__45__cpo4cendE:
	.zero		1
	.type		_ZN81_INTERNAL_e085a948_45_flash_fwd_hdimdiff_e4m3_split_softcap_sm90_cu_59c7631c_36584cuda3std6ranges3__45__cpo4swapE,@object
	.size		_ZN81_INTERNAL_e085a948_45_flash_fwd_hdimdiff_e4m3_split_softcap_sm90_cu_59c7631c_36584cuda3std6ranges3__45__cpo4swapE,(.L_20 - _ZN81_INTERNAL_e085a948_45_flash_fwd_hdimdiff_e4m3_split_softcap_sm90_cu_59c7631c_36584cuda3std6ranges3__45__cpo4swapE)
_ZN81_INTERNAL_e085a948_45_flash_fwd_hdimdiff_e4m3_split_softcap_sm90_cu_59c7631c_36584cuda3std6ranges3__45__cpo4swapE:
	.zero		1
.L_20:


//--------------------- .nv.shared._ZN7cutlass13device_kernelIN5flash11enable_sm90INS1_16FlashAttnFwdSm90INS1_25CollectiveMainloopFwdSm90ILi2EN4cute5tupleIJNS5_1CILi1EEES8_S8_EEENS6_IJNS7_ILi128EEENS7_ILi160EEENS7_ILi192EEEEEELi128ENS_12float_e4m3_tEfNS_4arch4Sm90ELb0ELb0ELb1ELb1ELb0ELb0ELb0ELb1ELb1ELb1ELb1ELb0EEENS1_21CollectiveEpilogueFwdINS6_IJSA_SA_SB_EEES9_NS_10bfloat16_tESG_Li256ELb1ELb1ELb1ELb1EEENS1_36VarlenDynamicPersistentTileSchedulerILi128ELi160ELi256ELi128ELb1ELb1ELb1ELb0ELb1ELb1EEEEEEEEEvNT_6ParamsE --------------------------
	.section	.nv.shared._ZN7cutlass13device_kernelIN5flash11enable_sm90INS1_16FlashAttnFwdSm90INS1_25CollectiveMainloopFwdSm90ILi2EN4cute5tupleIJNS5_1CILi1EEES8_S8_EEENS6_IJNS7_ILi128EEENS7_ILi160EEENS7_ILi192EEEEEELi128ENS_12float_e4m3_tEfNS_4arch4Sm90ELb0ELb0ELb1ELb1ELb0ELb0ELb0ELb1ELb1ELb1ELb1ELb0EEENS1_21CollectiveEpilogueFwdINS6_IJSA_SA_SB_EEES9_NS_10bfloat16_tESG_Li256ELb1ELb1ELb1ELb1EEENS1_36VarlenDynamicPersistentTileSchedulerILi128ELi160ELi256ELi128ELb1ELb1ELb1ELb0ELb1ELb1EEEEEEEEEvNT_6ParamsE,"aw",@nobits
	.sectionflags	@""
	.align	16
	.zero		1024


//--------------------- .nv.shared._ZN7cutlass13device_kernelIN5flash11enable_sm90INS1_16FlashAttnFwdSm90INS1_25CollectiveMainloopFwdSm90ILi2EN4cute5tupleIJNS5_1CILi1EEES8_S8_EEENS6_IJNS7_ILi128EEENS7_ILi160EEENS7_ILi192EEEEEELi128ENS_12float_e4m3_tEfNS_4arch4Sm90ELb0ELb0ELb1ELb1ELb0ELb1ELb0ELb1ELb1ELb1ELb1ELb0EEENS1_21CollectiveEpilogueFwdINS6_IJSA_SA_SB_EEES9_NS_10bfloat16_tESG_Li256ELb1ELb1ELb1ELb1EEENS1_36VarlenDynamicPersistentTileSchedulerILi128ELi160ELi256ELi128ELb1ELb1ELb1ELb0ELb1ELb1EEEEEEEEEvNT_6ParamsE --------------------------
	.section	.nv.shared._ZN7cutlass13device_kernelIN5flash11enable_sm90INS1_16FlashAttnFwdSm90INS1_25CollectiveMainloopFwdSm90ILi2EN4cute5tupleIJNS5_1CILi1EEES8_S8_EEENS6_IJNS7_ILi128EEENS7_ILi160EEENS7_ILi192EEEEEELi128ENS_12float_e4m3_tEfNS_4arch4Sm90ELb0ELb0ELb1ELb1ELb0ELb1ELb0ELb1ELb1ELb1ELb1ELb0EEENS1_21CollectiveEpilogueFwdINS6_IJSA_SA_SB_EEES9_NS_10bfloat16_tESG_Li256ELb1ELb1ELb1ELb1EEENS1_36VarlenDynamicPersistentTileSchedulerILi128ELi160ELi256ELi128ELb1ELb1ELb1ELb0ELb1ELb1EEEEEEEEEvNT_6ParamsE,"aw",@nobits
	.sectionflags	@""
	.align	16
	.zero		1024


//--------------------- .nv.shared._ZN7cutlass13device_kernelIN5flash11enable_sm90INS1_16FlashAttnFwdSm90INS1_25CollectiveMainloopFwdSm90ILi2EN4cute5tupleIJNS5_1CILi1EEES8_S8_EEENS6_IJNS7_ILi128EEESA_NS7_ILi192EEEEEELi128ENS_12float_e4m3_tEfNS_4arch4Sm90ELb0ELb1ELb1ELb0ELb0ELb0ELb0ELb1ELb1ELb1ELb1ELb0EEENS1_21CollectiveEpilogueFwdINS6_IJSA_SA_SA_EEES9_NS_10bfloat16_tESF_Li256ELb0ELb1ELb1ELb1EEENS1_19SingleTileSchedulerILb0ELb1ELb1ELi128EEEEEEEEEvNT_6ParamsE --------------------------
	.section	.nv.shared._ZN7cutlass13device_kernelIN5flash11enable_sm90INS1_16FlashAttnFwdSm90INS1_25CollectiveMainloopFwdSm90ILi2EN4cute5tupleIJNS5_1CILi1EEES8_S8_EEENS6_IJNS7_ILi128EEESA_NS7_ILi192EEEEEELi128ENS_12float_e4m3_tEfNS_4arch4Sm90ELb0ELb1ELb1ELb0ELb0ELb0ELb0ELb1ELb1ELb1ELb1ELb0EEENS1_21CollectiveEpilogueFwdINS6_IJSA_SA_SA_EEES9_NS_10bfloat16_tESF_Li256ELb0ELb1ELb1ELb1EEENS1_19SingleTileSchedulerILb0ELb1ELb1ELi128EEEEEEEEEvNT_6ParamsE,"aw",@nobits
	.sectionflags	@""
	.align	16
	.zero		1024


//--------------------- .nv.shared._ZN7cutlass13device_kernelIN5flash11enable_sm90INS1_16FlashAttnFwdSm90INS1_25CollectiveMainloopFwdSm90ILi2EN4cute5tupleIJNS5_1CILi1EEES8_S8_EEENS6_IJNS7_ILi128EEESA_NS7_ILi192EEEEEELi128ENS_12float_e4m3_tEfNS_4arch4Sm90ELb0ELb1ELb1ELb1ELb0ELb0ELb0ELb1ELb1ELb1ELb1ELb0EEENS1_21CollectiveEpilogueFwdINS6_IJSA_SA_SA_EEES9_NS_10bfloat16_tESF_Li256ELb1ELb1ELb1ELb1EEENS1_36VarlenDynamicPersistentTileSchedulerILi128ELi128ELi256ELi128ELb1ELb1ELb1ELb1ELb0ELb1EEEEEEEEEvNT_6ParamsE --------------------------
	.section	.nv.shared._ZN7cutlass13device_kernelIN5flash11enable_sm90INS1_16FlashAttnFwdSm90INS1_25CollectiveMainloopFwdSm90ILi2EN4cute5tupleIJNS5_1CILi1EEES8_S8_EEENS6_IJNS7_ILi128EEESA_NS7_ILi192EEEEEELi128ENS_12float_e4m3_tEfNS_4arch4Sm90ELb0ELb1ELb1ELb1ELb0ELb0ELb0ELb1ELb1ELb1ELb1ELb0EEENS1_21CollectiveEpilogueFwdINS6_IJSA_SA_SA_EEES9_NS_10bfloat16_tESF_Li256ELb1ELb1ELb1ELb1EEENS1_36VarlenDynamicPersistentTileSchedulerILi128ELi128ELi256ELi128ELb1ELb1ELb1ELb1ELb0ELb1EEEEEEEEEvNT_6ParamsE,"aw",@nobits
	.sectionflags	@""
	.align	16
	.zero		1024


//--------------------- .nv.shared._ZN7cutlass13device_kernelIN5flash11enable_sm90INS1_16FlashAttnFwdSm90INS1_25CollectiveMainloopFwdSm90ILi2EN4cute5tupleIJNS5_1CILi1EEES8_S8_EEENS6_IJNS7_ILi128EEESA_NS7_ILi192EEEEEELi128ENS_12float_e4m3_tEfNS_4arch4Sm90ELb0ELb1ELb1ELb1ELb0ELb1ELb0ELb1ELb1ELb1ELb1ELb0EEENS1_21CollectiveEpilogueFwdINS6_IJSA_SA_SA_EEES9_NS_10bfloat16_tESF_Li256ELb1ELb1ELb1ELb1EEENS1_36VarlenDynamicPersistentTileSchedulerILi128ELi128ELi256ELi128ELb1ELb1ELb1ELb1ELb0ELb1EEEEEEEEEvNT_6ParamsE --------------------------
	.section	.nv.shared._ZN7cutlass13device_kernelIN5flash11enable_sm90INS1_16FlashAttnFwdSm90INS1_25CollectiveMainloopFwdSm90ILi2EN4cute5tupleIJNS5_1CILi1EEES8_S8_EEENS6_IJNS7_ILi128EEESA_NS7_ILi192EEEEEELi128ENS_12float_e4m3_tEfNS_4arch4Sm90ELb0ELb1ELb1ELb1ELb0ELb1ELb0ELb1ELb1ELb1ELb1ELb0EEENS1_21CollectiveEpilogueFwdINS6_IJSA_SA_SA_EEES9_NS_10bfloat16_tESF_Li256ELb1ELb1ELb1ELb1EEENS1_36VarlenDynamicPersistentTileSchedulerILi128ELi128ELi256ELi128ELb1ELb1ELb1ELb1ELb0ELb1EEEEEEEEEvNT_6ParamsE,"aw",@nobits
	.sectionflags	@""
	.align	16
	.zero		1024


//--------------------- .nv.shared._ZN7cutlass13device_kernelIN5flash11enable_sm90INS1_16FlashAttnFwdSm90INS1_25CollectiveMainloopFwdSm90ILi2EN4cute5tupleIJNS5_1CILi1EEES8_S8_EEENS6_IJNS7_ILi128EEENS7_ILi160EEENS7_ILi192EEEEEELi128ENS_12float_e4m3_tEfNS_4arch4Sm90ELb1ELb0ELb1ELb0ELb0ELb0ELb0ELb1ELb1ELb1ELb1ELb0EEENS1_21CollectiveEpilogueFwdINS6_IJSA_SA_SB_EEES9_NS_10bfloat16_tESG_Li256ELb0ELb1ELb1ELb1EEENS1_19SingleTileSchedulerILb0ELb1ELb1ELi128EEEEEEEEEvNT_6ParamsE --------------------------
	.section	.nv.shared._ZN7cutlass13device_kernelIN5flash11enable_sm90INS1_16FlashAttnFwdSm90INS1_25CollectiveMainloopFwdSm90ILi2EN4cute5tupleIJNS5_1CILi1EEES8_S8_EEENS6_IJNS7_ILi128EEENS7_ILi160EEENS7_ILi192EEEEEELi128ENS_12float_e4m3_tEfNS_4arch4Sm90ELb1ELb0ELb1ELb0ELb0ELb0ELb0ELb1ELb1ELb1ELb1ELb0EEENS1_21CollectiveEpilogueFwdINS6_IJSA_SA_SB_EEES9_NS_10bfloat16_tESG_Li256ELb0ELb1ELb1ELb1EEENS1_19SingleTileSchedulerILb0ELb1ELb1ELi128EEEEEEEEEvNT_6ParamsE,"aw",@nobits
	.sectionflags	@""
	.align	16
	.zero		1024


//--------------------- .nv.shared._ZN7cutlass13device_kernelIN5flash11enable_sm90INS1_16FlashAttnFwdSm90INS1_25CollectiveMainloopFwdSm90ILi2EN4cute5tupleIJNS5_1CILi1EEES8_S8_EEENS6_IJNS7_ILi128EEENS7_ILi160EEENS7_ILi192EEEEEELi128ENS_12float_e4m3_tEfNS_4arch4Sm90ELb1ELb0ELb1ELb1ELb0ELb0ELb0ELb1ELb1ELb1ELb1ELb0EEENS1_21CollectiveEpilogueFwdINS6_IJSA_SA_SB_EEES9_NS_10bfloat16_tESG_Li256ELb1ELb1ELb1ELb1EEENS1_36VarlenDynamicPersistentTileSchedulerILi128ELi160ELi256ELi128ELb1ELb1ELb1ELb1ELb1ELb1EEEEEEEEEvNT_6ParamsE --------------------------
	.section	.nv.shared._ZN7cutlass13device_kernelIN5flash11enable_sm90INS1_16FlashAttnFwdSm90INS1_25CollectiveMainloopFwdSm90ILi2EN4cute5tupleIJNS5_1CILi1EEES8_S8_EEENS6_IJNS7_ILi128EEENS7_ILi160EEENS7_ILi192EEEEEELi128ENS_12float_e4m3_tEfNS_4arch4Sm90ELb1ELb0ELb1ELb1ELb0ELb0ELb0ELb1ELb1ELb1ELb1ELb0EEENS1_21CollectiveEpilogueFwdINS6_IJSA_SA_SB_EEES9_NS_10bfloat16_tESG_Li256ELb1ELb1ELb1ELb1EEENS1_36VarlenDynamicPersistentTileSchedulerILi128ELi160ELi256ELi128ELb1ELb1ELb1ELb1ELb1ELb1EEEEEEEEEvNT_6ParamsE,"aw",@nobits
	.sectionflags	@""
	.align	16
	.zero		1024


//--------------------- .nv.shared._ZN7cutlass13device_kernelIN5flash11enable_sm90INS1_16FlashAttnFwdSm90INS1_25CollectiveMainloopFwdSm90ILi2EN4cute5tupleIJNS5_1CILi1EEES8_S8_EEENS6_IJNS7_ILi128EEENS7_ILi160EEENS7_ILi192EEEEEELi128ENS_12float_e4m3_tEfNS_4arch4Sm90ELb1ELb0ELb1ELb1ELb0ELb1ELb0ELb1ELb1ELb1ELb1ELb0EEENS1_21CollectiveEpilogueFwdINS6_IJSA_SA_SB_EEES9_NS_10bfloat16_tESG_Li256ELb1ELb1ELb1ELb1EEENS1_36VarlenDynamicPersistentTileSchedulerILi128ELi160ELi256ELi128ELb1ELb1ELb1ELb1ELb1ELb1EEEEEEEEEvNT_6ParamsE --------------------------
	.section	.nv.shared._ZN7cutlass13device_kernelIN5flash11enable_sm90INS1_16FlashAttnFwdSm90INS1_25CollectiveMainloopFwdSm90ILi2EN4cute5tupleIJNS5_1CILi1EEES8_S8_EEENS6_IJNS7_ILi128EEENS7_ILi160EEENS7_ILi192EEEEEELi128ENS_12float_e4m3_tEfNS_4arch4Sm90ELb1ELb0ELb1ELb1ELb0ELb1ELb0ELb1ELb1ELb1ELb1ELb0EEENS1_21CollectiveEpilogueFwdINS6_IJSA_SA_SB_EEES9_NS_10bfloat16_tESG_Li256ELb1ELb1ELb1ELb1EEENS1_36VarlenDynamicPersistentTileSchedulerILi128ELi160ELi256ELi128ELb1ELb1ELb1ELb1ELb1ELb1EEEEEEEEEvNT_6ParamsE,"aw",@nobits
	.sectionflags	@""
	.align	16
	.zero		1024


//--------------------- .nv.constant0._ZN7cutlass13device_kernelIN5flash11enable_sm90INS1_16FlashAttnFwdSm90INS1_25CollectiveMainloopFwdSm90ILi2EN4cute5tupleIJNS5_1CILi1EEES8_S8_EEENS6_IJNS7_ILi128EEENS7_ILi160EEENS7_ILi192EEEEEELi128ENS_12float_e4m3_tEfNS_4arch4Sm90ELb0ELb0ELb1ELb0ELb0ELb0ELb0ELb1ELb1ELb1ELb1ELb0EEENS1_21CollectiveEpilogueFwdINS6_IJSA_SA_SB_EEES9_NS_10bfloat16_tESG_Li256ELb0ELb1ELb1ELb1EEENS1_19SingleTileSchedulerILb0ELb1ELb1ELi128EEEEEEEEEvNT_6ParamsE --------------------------
	.section	.nv.constant0._ZN7cutlass13device_kernelIN5flash11enable_sm90INS1_16FlashAttnFwdSm90INS1_25CollectiveMainloopFwdSm90ILi2EN4cute5tupleIJNS5_1CILi1EEES8_S8_EEENS6_IJNS7_ILi128EEENS7_ILi160EEENS7_ILi192EEEEEELi128ENS_12float_e4m3_tEfNS_4arch4Sm90ELb0ELb0ELb1ELb0ELb0ELb0ELb0ELb1ELb1ELb1ELb1ELb0EEENS1_21CollectiveEpilogueFwdINS6_IJSA_SA_SB_EEES9_NS_10bfloat16_tESG_Li256ELb0ELb1ELb1ELb1EEENS1_19SingleTileSchedulerILb0ELb1ELb1ELi128EEEEEEEEEvNT_6ParamsE,"a",@progbits
	.sectionflags	@""
	.align	4
.nv.constant0._ZN7cutlass13device_kernelIN5flash11enable_sm90INS1_16FlashAttnFwdSm90INS1_25CollectiveMainloopFwdSm90ILi2EN4cute5tupleIJNS5_1CILi1EEES8_S8_EEENS6_IJNS7_ILi128EEENS7_ILi160EEENS7_ILi192EEEEEELi128ENS_12float_e4m3_tEfNS_4arch4Sm90ELb0ELb0ELb1ELb0ELb0ELb0ELb0ELb1ELb1ELb1ELb1ELb0EEENS1_21CollectiveEpilogueFwdINS6_IJSA_SA_SB_EEES9_NS_10bfloat16_tESG_Li256ELb0ELb1ELb1ELb1EEENS1_19SingleTileSchedulerILb0ELb1ELb1ELi128EEEEEEEEEvNT_6ParamsE:
	.zero		3200


//--------------------- .nv.constant0._ZN7cutlass13device_kernelIN5flash11enable_sm90INS1_16FlashAttnFwdSm90INS1_25CollectiveMainloopFwdSm90ILi2EN4cute5tupleIJNS5_1CILi1EEES8_S8_EEENS6_IJNS7_ILi128EEENS7_ILi160EEENS7_ILi192EEEEEELi128ENS_12float_e4m3_tEfNS_4arch4Sm90ELb0ELb0ELb1ELb1ELb0ELb0ELb0ELb1ELb1ELb1ELb1ELb0EEENS1_21CollectiveEpilogueFwdINS6_IJSA_SA_SB_EEES9_NS_10bfloat16_tESG_Li256ELb1ELb1ELb1ELb1EEENS1_36VarlenDynamicPersistentTileSchedulerILi128ELi160ELi256ELi128ELb1ELb1ELb1ELb0ELb1ELb1EEEEEEEEEvNT_6ParamsE --------------------------
	.section	.nv.constant0._ZN7cutlass13device_kernelIN5flash11enable_sm90INS1_16FlashAttnFwdSm90INS1_25CollectiveMainloopFwdSm90ILi2EN4cute5tupleIJNS5_1CILi1EEES8_S8_EEENS6_IJNS7_ILi128EEENS7_ILi160EEENS7_ILi192EEEEEELi128ENS_12float_e4m3_tEfNS_4arch4Sm90ELb0ELb0ELb1ELb1ELb0ELb0ELb0ELb1ELb1ELb1ELb1ELb0EEENS1_21CollectiveEpilogueFwdINS6_IJSA_SA_SB_EEES9_NS_10bfloat16_tESG_Li256ELb1ELb1ELb1ELb1EEENS1_36VarlenDynamicPersistentTileSchedulerILi128ELi160ELi256ELi128ELb1ELb1ELb1ELb0ELb1ELb1EEEEEEEEEvNT_6ParamsE,"a",@progbits
	.sectionflags	@""
	.align	4
.nv.constant0._ZN7cutlass13device_kernelIN5flash11enable_sm90INS1_16FlashAttnFwdSm90INS1_25CollectiveMainloopFwdSm90ILi2EN4cute5tupleIJNS5_1CILi1EEES8_S8_EEENS6_IJNS7_ILi128EEENS7_ILi160EEENS7_ILi192EEEEEELi128ENS_12float_e4m3_tEfNS_4arch4Sm90ELb0ELb0ELb1ELb1ELb0ELb0ELb0ELb1ELb1ELb1ELb1ELb0EEENS1_21CollectiveEpilogueFwdINS6_IJSA_SA_SB_EEES9_NS_10bfloat16_tESG_Li256ELb1ELb1ELb1ELb1EEENS1_36VarlenDynamicPersistentTileSchedulerILi128ELi160ELi256ELi128ELb1ELb1ELb1ELb0ELb1ELb1EEEEEEEEEvNT_6ParamsE:
	.zero		3328


//--------------------- .nv.constant0._ZN7cutlass13device_kernelIN5flash11enable_sm90INS1_16FlashAttnFwdSm90INS1_25CollectiveMainloopFwdSm90ILi2EN4cute5tupleIJNS5_1CILi1EEES8_S8_EEENS6_IJNS7_ILi128EEENS7_ILi160EEENS7_ILi192EEEEEELi128ENS_12float_e4m3_tEfNS_4arch4Sm90ELb0ELb0ELb1ELb1ELb0ELb1ELb0ELb1ELb1ELb1ELb1ELb0EEENS1_21CollectiveEpilogueFwdINS6_IJSA_SA_SB_EEES9_NS_10bfloat16_tESG_Li256ELb1ELb1ELb1ELb1EEENS1_36VarlenDynamicPersistentTileSchedulerILi128ELi160ELi256ELi128ELb1ELb1ELb1ELb0ELb1ELb1EEEEEEEEEvNT_6ParamsE --------------------------
	.section	.nv.constant0._ZN7cutlass13device_kernelIN5flash11enable_sm90INS1_16FlashAttnFwdSm90INS1_25CollectiveMainloopFwdSm90ILi2EN4cute5tupleIJNS5_1CILi1EEES8_S8_EEENS6_IJNS7_ILi128EEENS7_ILi160EEENS7_ILi192EEEEEELi128ENS_12float_e4m3_tEfNS_4arch4Sm90ELb0ELb0ELb1ELb1ELb0ELb1ELb0ELb1ELb1ELb1ELb1ELb0EEENS1_21CollectiveEpilogueFwdINS6_IJSA_SA_SB_EEES9_NS_10bfloat16_tESG_Li256ELb1ELb1ELb1ELb1EEENS1_36VarlenDynamicPersistentTileSchedulerILi128ELi160ELi256ELi128ELb1ELb1ELb1ELb0ELb1ELb1EEEEEEEEEvNT_6ParamsE,"a",@progbits
	.sectionflags	@""
	.align	4
.nv.constant0._ZN7cutlass13device_kernelIN5flash11enable_sm90INS1_16FlashAttnFwdSm90INS1_25CollectiveMainloopFwdSm90ILi2EN4cute5tupleIJNS5_1CILi1EEES8_S8_EEENS6_IJNS7_ILi128EEENS7_ILi160EEENS7_ILi192EEEEEELi128ENS_12float_e4m3_tEfNS_4arch4Sm90ELb0ELb0ELb1ELb1ELb0ELb1ELb0ELb1ELb1ELb1ELb1ELb0EEENS1_21CollectiveEpilogueFwdINS6_IJSA_SA_SB_EEES9_NS_10bfloat16_tESG_Li256ELb1ELb1ELb1ELb1EEENS1_36VarlenDynamicPersistentTileSchedulerILi128ELi160ELi256ELi128ELb1ELb1ELb1ELb0ELb1ELb1EEEEEEEEEvNT_6ParamsE:
	.zero		3328


//--------------------- .nv.constant0._ZN7cutlass13device_kernelIN5flash11enable_sm90INS1_16FlashAttnFwdSm90INS1_25CollectiveMainloopFwdSm90ILi2EN4cute5tupleIJNS5_1CILi1EEES8_S8_EEENS6_IJNS7_ILi128EEESA_NS7_ILi192EEEEEELi128ENS_12float_e4m3_tEfNS_4arch4Sm90ELb0ELb1ELb1ELb0ELb0ELb0ELb0ELb1ELb1ELb1ELb1ELb0EEENS1_21CollectiveEpilogueFwdINS6_IJSA_SA_SA_EEES9_NS_10bfloat16_tESF_Li256ELb0ELb1ELb1ELb1EEENS1_19SingleTileSchedulerILb0ELb1ELb1ELi128EEEEEEEEEvNT_6ParamsE --------------------------
	.section	.nv.constant0._ZN7cutlass13device_kernelIN5flash11enable_sm90INS1_16FlashAttnFwdSm90INS1_25CollectiveMainloopFwdSm90ILi2EN4cute5tupleIJNS5_1CILi1EEES8_S8_EEENS6_IJNS7_ILi128EEESA_NS7_ILi192EEEEEELi128ENS_12float_e4m3_tEfNS_4arch4Sm90ELb0ELb1ELb1ELb0ELb0ELb0ELb0ELb1ELb1ELb1ELb1ELb0EEENS1_21CollectiveEpilogueFwdINS6_IJSA_SA_SA_EEES9_NS_10bfloat16_tESF_Li256ELb0ELb1ELb1ELb1EEENS1_19SingleTileSchedulerILb0ELb1ELb1ELi128EEEEEEEEEvNT_6ParamsE,"a",@progbits
	.sectionflags	@""
	.align	4
.nv.constant0._ZN7cutlass13device_kernelIN5flash11enable_sm90INS1_16FlashAttnFwdSm90INS1_25CollectiveMainloopFwdSm90ILi2EN4cute5tupleIJNS5_1CILi1EEES8_S8_EEENS6_IJNS7_ILi128EEESA_NS7_ILi192EEEEEELi128ENS_12float_e4m3_tEfNS_4arch4Sm90ELb0ELb1ELb1ELb0ELb0ELb0ELb0ELb1ELb1ELb1ELb1ELb0EEENS1_21CollectiveEpilogueFwdINS6_IJSA_SA_SA_EEES9_NS_10bfloat16_tESF_Li256ELb0ELb1ELb1ELb1EEENS1_19SingleTileSchedulerILb0ELb1ELb1ELi128EEEEEEEEEvNT_6ParamsE:
	.zero		3200


//--------------------- .nv.constant0._ZN7cutlass13device_kernelIN5flash11enable_sm90INS1_16FlashAttnFwdSm90INS1_25CollectiveMainloopFwdSm90ILi2EN4cute5tupleIJNS5_1CILi1EEES8_S8_EEENS6_IJNS7_ILi128EEESA_NS7_ILi192EEEEEELi128ENS_12float_e4m3_tEfNS_4arch4Sm90ELb0ELb1ELb1ELb1ELb0ELb0ELb0ELb1ELb1ELb1ELb1ELb0EEENS1_21CollectiveEpilogueFwdINS6_IJSA_SA_SA_EEES9_NS_10bfloat16_tESF_Li256ELb1ELb1ELb1ELb1EEENS1_36VarlenDynamicPersistentTileSchedulerILi128ELi128ELi256ELi128ELb1ELb1ELb1ELb1ELb0ELb1EEEEEEEEEvNT_6ParamsE --------------------------
	.section	.nv.constant0._ZN7cutlass13device_kernelIN5flash11enable_sm90INS1_16FlashAttnFwdSm90INS1_25CollectiveMainloopFwdSm90ILi2EN4cute5tupleIJNS5_1CILi1EEES8_S8_EEENS6_IJNS7_ILi128EEESA_NS7_ILi192EEEEEELi128ENS_12float_e4m3_tEfNS_4arch4Sm90ELb0ELb1ELb1ELb1ELb0ELb0ELb0ELb1ELb1ELb1ELb1ELb0EEENS1_21CollectiveEpilogueFwdINS6_IJSA_SA_SA_EEES9_NS_10bfloat16_tESF_Li256ELb1ELb1ELb1ELb1EEENS1_36VarlenDynamicPersistentTileSchedulerILi128ELi128ELi256ELi128ELb1ELb1ELb1ELb1ELb0ELb1EEEEEEEEEvNT_6ParamsE,"a",@progbits
	.sectionflags	@""
	.align	4
.nv.constant0._ZN7cutlass13device_kernelIN5flash11enable_sm90INS1_16FlashAttnFwdSm90INS1_25CollectiveMainloopFwdSm90ILi2EN4cute5tupleIJNS5_1CILi1EEES8_S8_EEENS6_IJNS7_ILi128EEESA_NS7_ILi192EEEEEELi128ENS_12float_e4m3_tEfNS_4arch4Sm90ELb0ELb1ELb1ELb1ELb0ELb0ELb0ELb1ELb1ELb1ELb1ELb0EEENS1_21CollectiveEpilogueFwdINS6_IJSA_SA_SA_EEES9_NS_10bfloat16_tESF_Li256ELb1ELb1ELb1ELb1EEENS1_36VarlenDynamicPersistentTileSchedulerILi128ELi128ELi256ELi128ELb1ELb1ELb1ELb1ELb0ELb1EEEEEEEEEvNT_6ParamsE:
	.zero		3328


//--------------------- .nv.constant0._ZN7cutlass13device_kernelIN5flash11enable_sm90INS1_16FlashAttnFwdSm90INS1_25CollectiveMainloopFwdSm90ILi2EN4cute5tupleIJNS5_1CILi1EEES8_S8_EEENS6_IJNS7_ILi128EEESA_NS7_ILi192EEEEEELi128ENS_12float_e4m3_tEfNS_4arch4Sm90ELb0ELb1ELb1ELb1ELb0ELb1ELb0ELb1ELb1ELb1ELb1ELb0EEENS1_21CollectiveEpilogueFwdINS6_IJSA_SA_SA_EEES9_NS_10bfloat16_tESF_Li256ELb1ELb1ELb1ELb1EEENS1_36VarlenDynamicPersistentTileSchedulerILi128ELi128ELi256ELi128ELb1ELb1ELb1ELb1ELb0ELb1EEEEEEEEEvNT_6ParamsE --------------------------
	.section	.nv.constant0._ZN7cutlass13device_kernelIN5flash11enable_sm90INS1_16FlashAttnFwdSm90INS1_25CollectiveMainloopFwdSm90ILi2EN4cute5tupleIJNS5_1CILi1EEES8_S8_EEENS6_IJNS7_ILi128EEESA_NS7_ILi192EEEEEELi128ENS_12float_e4m3_tEfNS_4arch4Sm90ELb0ELb1ELb1ELb1ELb0ELb1ELb0ELb1ELb1ELb1ELb1ELb0EEENS1_21CollectiveEpilogueFwdINS6_IJSA_SA_SA_EEES9_NS_10bfloat16_tESF_Li256ELb1ELb1ELb1ELb1EEENS1_36VarlenDynamicPersistentTileSchedulerILi128ELi128ELi256ELi128ELb1ELb1ELb1ELb1ELb0ELb1EEEEEEEEEvNT_6ParamsE,"a",@progbits
	.sectionflags	@""
	.align	4
.nv.constant0._ZN7cutlass13device_kernelIN5flash11enable_sm90INS1_16FlashAttnFwdSm90INS1_25CollectiveMainloopFwdSm90ILi2EN4cute5tupleIJNS5_1CILi1EEES8_S8_EEENS6_IJNS7_ILi128EEESA_NS7_ILi192EEEEEELi128ENS_12float_e4m3_tEfNS_4arch4Sm90ELb0ELb1ELb1ELb1ELb0ELb1ELb0ELb1ELb1ELb1ELb1ELb0EEENS1_21CollectiveEpilogueFwdINS6_IJSA_SA_SA_EEES9_NS_10bfloat16_tESF_Li256ELb1ELb1ELb1ELb1EEENS1_36VarlenDynamicPersistentTileSchedulerILi128ELi128ELi256ELi128ELb1ELb1ELb1ELb1ELb0ELb1EEEEEEEEEvNT_6ParamsE:
	.zero		3328


//--------------------- .nv.constant0._ZN7cutlass13device_kernelIN5flash11enable_sm90INS1_16FlashAttnFwdSm90INS1_25CollectiveMainloopFwdSm90ILi2EN4cute5tupleIJNS5_1CILi1EEES8_S8_EEENS6_IJNS7_ILi128EEENS7_ILi160EEENS7_ILi192EEEEEELi128ENS_12float_e4m3_tEfNS_4arch4Sm90ELb1ELb0ELb1ELb0ELb0ELb0ELb0ELb1ELb1ELb1ELb1ELb0EEENS1_21CollectiveEpilogueFwdINS6_IJSA_SA_SB_EEES9_NS_10bfloat16_tESG_Li256ELb0ELb1ELb1ELb1EEENS1_19SingleTileSchedulerILb0ELb1ELb1ELi128EEEEEEEEEvNT_6ParamsE --------------------------
	.section	.nv.constant0._ZN7cutlass13device_kernelIN5flash11enable_sm90INS1_16FlashAttnFwdSm90INS1_25CollectiveMainloopFwdSm90ILi2EN4cute5tupleIJNS5_1CILi1EEES8_S8_EEENS6_IJNS7_ILi128EEENS7_ILi160EEENS7_ILi192EEEEEELi128ENS_12float_e4m3_tEfNS_4arch4Sm90ELb1ELb0ELb1ELb0ELb0ELb0ELb0ELb1ELb1ELb1ELb1ELb0EEENS1_21CollectiveEpilogueFwdINS6_IJSA_SA_SB_EEES9_NS_10bfloat16_tESG_Li256ELb0ELb1ELb1ELb1EEENS1_19SingleTileSchedulerILb0ELb1ELb1ELi128EEEEEEEEEvNT_6ParamsE,"a",@progbits
	.sectionflags	@""
	.align	4
.nv.constant0._ZN7cutlass13device_kernelIN5flash11enable_sm90INS1_16FlashAttnFwdSm90INS1_25CollectiveMainloopFwdSm90ILi2EN4cute5tupleIJNS5_1CILi1EEES8_S8_EEENS6_IJNS7_ILi128EEENS7_ILi160EEENS7_ILi192EEEEEELi128ENS_12float_e4m3_tEfNS_4arch4Sm90ELb1ELb0ELb1ELb0ELb0ELb0ELb0ELb1ELb1ELb1ELb1ELb0EEENS1_21CollectiveEpilogueFwdINS6_IJSA_SA_SB_EEES9_NS_10bfloat16_tESG_Li256ELb0ELb1ELb1ELb1EEENS1_19SingleTileSchedulerILb0ELb1ELb1ELi128EEEEEEEEEvNT_6ParamsE:
	.zero		3200


//--------------------- .nv.constant0._ZN7cutlass13device_kernelIN5flash11enable_sm90INS1_16FlashAttnFwdSm90INS1_25CollectiveMainloopFwdSm90ILi2EN4cute5tupleIJNS5_1CILi1EEES8_S8_EEENS6_IJNS7_ILi128EEENS7_ILi160EEENS7_ILi192EEEEEELi128ENS_12float_e4m3_tEfNS_4arch4Sm90ELb1ELb0ELb1ELb1ELb0ELb0ELb0ELb1ELb1ELb1ELb1ELb0EEENS1_21CollectiveEpilogueFwdINS6_IJSA_SA_SB_EEES9_NS_10bfloat16_tESG_Li256ELb1ELb1ELb1ELb1EEENS1_36VarlenDynamicPersistentTileSchedulerILi128ELi160ELi256ELi128ELb1ELb1ELb1ELb1ELb1ELb1EEEEEEEEEvNT_6ParamsE --------------------------
	.section	.nv.constant0._ZN7cutlass13device_kernelIN5flash11enable_sm90INS1_16FlashAttnFwdSm90INS1_25CollectiveMainloopFwdSm90ILi2EN4cute5tupleIJNS5_1CILi1EEES8_S8_EEENS6_IJNS7_ILi128EEENS7_ILi160EEENS7_ILi192EEEEEELi128ENS_12float_e4m3_tEfNS_4arch4Sm90ELb1ELb0ELb1ELb1ELb0ELb0ELb0ELb1ELb1ELb1ELb1ELb0EEENS1_21CollectiveEpilogueFwdINS6_IJSA_SA_SB_EEES9_NS_10bfloat16_tESG_Li256ELb1ELb1ELb1ELb1EEENS1_36VarlenDynamicPersistentTileSchedulerILi128ELi160ELi256ELi128ELb1ELb1ELb1ELb1ELb1ELb1EEEEEEEEEvNT_6ParamsE,"a",@progbits
	.sectionflags	@""
	.align	4
.nv.constant0._ZN7cutlass13device_kernelIN5flash11enable_sm90INS1_16FlashAttnFwdSm90INS1_25CollectiveMainloopFwdSm90ILi2EN4cute5tupleIJNS5_1CILi1EEES8_S8_EEENS6_IJNS7_ILi128EEENS7_ILi160EEENS7_ILi192EEEEEELi128ENS_12float_e4m3_tEfNS_4arch4Sm90ELb1ELb0ELb1ELb1ELb0ELb0ELb0ELb1ELb1ELb1ELb1ELb0EEENS1_21CollectiveEpilogueFwdINS6_IJSA_SA_SB_EEES9_NS_10bfloat16_tESG_Li256ELb1ELb1ELb1ELb1EEENS1_36VarlenDynamicPersistentTileSchedulerILi128ELi160ELi256ELi128ELb1ELb1ELb1ELb1ELb1ELb1EEEEEEEEEvNT_6ParamsE:
	.zero		3328


//--------------------- .nv.constant0._ZN7cutlass13device_kernelIN5flash11enable_sm90INS1_16FlashAttnFwdSm90INS1_25CollectiveMainloopFwdSm90ILi2EN4cute5tupleIJNS5_1CILi1EEES8_S8_EEENS6_IJNS7_ILi128EEENS7_ILi160EEENS7_ILi192EEEEEELi128ENS_12float_e4m3_tEfNS_4arch4Sm90ELb1ELb0ELb1ELb1ELb0ELb1ELb0ELb1ELb1ELb1ELb1ELb0EEENS1_21CollectiveEpilogueFwdINS6_IJSA_SA_SB_EEES9_NS_10bfloat16_tESG_Li256ELb1ELb1ELb1ELb1EEENS1_36VarlenDynamicPersistentTileSchedulerILi128ELi160ELi256ELi128ELb1ELb1ELb1ELb1ELb1ELb1EEEEEEEEEvNT_6ParamsE --------------------------
	.section	.nv.constant0._ZN7cutlass13device_kernelIN5flash11enable_sm90INS1_16FlashAttnFwdSm90INS1_25CollectiveMainloopFwdSm90ILi2EN4cute5tupleIJNS5_1CILi1EEES8_S8_EEENS6_IJNS7_ILi128EEENS7_ILi160EEENS7_ILi192EEEEEELi128ENS_12float_e4m3_tEfNS_4arch4Sm90ELb1ELb0ELb1ELb1ELb0ELb1ELb0ELb1ELb1ELb1ELb1ELb0EEENS1_21CollectiveEpilogueFwdINS6_IJSA_SA_SB_EEES9_NS_10bfloat16_tESG_Li256ELb1ELb1ELb1ELb1EEENS1_36VarlenDynamicPersistentTileSchedulerILi128ELi160ELi256ELi128ELb1ELb1ELb1ELb1ELb1ELb1EEEEEEEEEvNT_6ParamsE,"a",@progbits
	.sectionflags	@""
	.align	4
.nv.constant0._ZN7cutlass13device_kernelIN5flash11enable_sm90INS1_16FlashAttnFwdSm90INS1_25CollectiveMainloopFwdSm90ILi2EN4cute5tupleIJNS5_1CILi1EEES8_S8_EEENS6_IJNS7_ILi128EEENS7_ILi160EEENS7_ILi192EEEEEELi128ENS_12float_e4m3_tEfNS_4arch4Sm90ELb1ELb0ELb1ELb1ELb0ELb1ELb0ELb1ELb1ELb1ELb1ELb0EEENS1_21CollectiveEpilogueFwdINS6_IJSA_SA_SB_EEES9_NS_10bfloat16_tESG_Li256ELb1ELb1ELb1ELb1EEENS1_36VarlenDynamicPersistentTileSchedulerILi128ELi160ELi256ELi128ELb1ELb1ELb1ELb1ELb1ELb1EEEEEEEEEvNT_6ParamsE:
	.zero		3328


//--------------------- SYMBOLS --------------------------

	.type		.nv.reservedSmem.offset0,@object
	.size		.nv.reservedSmem.offset0,0x4
	.type		__assertfail,@function
